	.target	sm_80

	.elftype	@"ET_EXEC"


//--------------------- .note.nv.tkinfo           --------------------------
	.section	.note.nv.tkinfo,"",@"SHT_NOTE"
	.sectionflags	@"SHF_NOTE_NV_TKINFO"
	.tkinfo
        /*0018*/ 	.word	0x00000002
        /*0030*/ 	.string	""
        /*0030*/ 	.string	"ptxas"
        /*0030*/ 	.string	"Cuda compilation tools, release 13.0, V13.0.88"
        /*0030*/ 	.string	"Build cuda_13.0.r13.0/compiler.36424714_0"
        /*0030*/ 	.string	"-arch sm_80 -m 64 "



//--------------------- .note.nv.cuinfo           --------------------------
	.section	.note.nv.cuinfo,"",@"SHT_NOTE"
	.sectionflags	@"SHF_NOTE_NV_CUINFO"
        /*0018*/ 	.short	0x0002
        /*001a*/ 	.short	0x0050
        /*001c*/ 	.short	0x0082
	.zero		2


//--------------------- .nv.info                  --------------------------
	.section	.nv.info,"",@"SHT_CUDA_INFO"
	.align	4


	//----- nvinfo : EIATTR_REGCOUNT
	.align		4
        /*0000*/ 	.byte	0x04, 0x2f
        /*0002*/ 	.short	(.L_12 - .L_11)
	.align		4
.L_11:
        /*0004*/ 	.word	index@(_ZN7cutlass13device_kernelIN5flash19enable_sm80_to_sm89INS1_16FlashAttnFwdSm80INS1_25CollectiveMainloopFwdSm80ILi8ELi1ELb0EN4cute5tupleIJNS5_1CILi128EEENS7_ILi48EEENS7_ILi256EEEEEELi256ENS_10bfloat16_tEfNS_4arch4Sm80ELb1ELb0ELb0ELb1ELb0ELb1ELb1ELb0EEENS1_21CollectiveEpilogueFwdINS6_IJS8_SA_S9_EEENS6_IJNS7_ILi1EEESI_SI_EEESC_SE_Li256ELb1ELb1ELb0ELb0EEENS1_19SingleTileSchedulerILb1ELb0ELb1ELi128EEEEEEEEEvNT_6ParamsE)
        /*0008*/ 	.word	0x000000fd


	//----- nvinfo : EIATTR_FRAME_SIZE
	.align		4
.L_12:
        /*000c*/ 	.byte	0x04, 0x11
        /*000e*/ 	.short	(.L_14 - .L_13)
	.align		4
.L_13:
        /*0010*/ 	.word	index@(_ZN7cutlass13device_kernelIN5flash19enable_sm80_to_sm89INS1_16FlashAttnFwdSm80INS1_25CollectiveMainloopFwdSm80ILi8ELi1ELb0EN4cute5tupleIJNS5_1CILi128EEENS7_ILi48EEENS7_ILi256EEEEEELi256ENS_10bfloat16_tEfNS_4arch4Sm80ELb1ELb0ELb0ELb1ELb0ELb1ELb1ELb0EEENS1_21CollectiveEpilogueFwdINS6_IJS8_SA_S9_EEENS6_IJNS7_ILi1EEESI_SI_EEESC_SE_Li256ELb1ELb1ELb0ELb0EEENS1_19SingleTileSchedulerILb1ELb0ELb1ELi128EEEEEEEEEvNT_6ParamsE)
        /*0014*/ 	.word	0x00000000


	//----- nvinfo : EIATTR_REGCOUNT
	.align		4
.L_14:
        /*0018*/ 	.byte	0x04, 0x2f
        /*001a*/ 	.short	(.L_16 - .L_15)
	.align		4
.L_15:
        /*001c*/ 	.word	index@(_ZN7cutlass13device_kernelIN5flash19enable_sm80_to_sm89INS1_16FlashAttnFwdSm80INS1_25CollectiveMainloopFwdSm80ILi8ELi1ELb0EN4cute5tupleIJNS5_1CILi128EEENS7_ILi96EEENS7_ILi256EEEEEELi256ENS_10bfloat16_tEfNS_4arch4Sm80ELb1ELb0ELb0ELb1ELb0ELb0ELb1ELb0EEENS1_21CollectiveEpilogueFwdINS6_IJS8_SA_S9_EEENS6_IJNS7_ILi1EEESI_SI_EEESC_SE_Li256ELb1ELb1ELb0ELb0EEENS1_19SingleTileSchedulerILb1ELb0ELb1ELi128EEEEEEEEEvNT_6ParamsE)
        /*0020*/ 	.word	0x000000ff


	//----- nvinfo : EIATTR_FRAME_SIZE
	.align		4
.L_16:
        /*0024*/ 	.byte	0x04, 0x11
        /*0026*/ 	.short	(.L_18 - .L_17)
	.align		4
.L_17:
        /*0028*/ 	.word	index@(_ZN7cutlass13device_kernelIN5flash19enable_sm80_to_sm89INS1_16FlashAttnFwdSm80INS1_25CollectiveMainloopFwdSm80ILi8ELi1ELb0EN4cute5tupleIJNS5_1CILi128EEENS7_ILi96EEENS7_ILi256EEEEEELi256ENS_10bfloat16_tEfNS_4arch4Sm80ELb1ELb0ELb0ELb1ELb0ELb0ELb1ELb0EEENS1_21CollectiveEpilogueFwdINS6_IJS8_SA_S9_EEENS6_IJNS7_ILi1EEESI_SI_EEESC_SE_Li256ELb1ELb1ELb0ELb0EEENS1_19SingleTileSchedulerILb1ELb0ELb1ELi128EEEEEEEEEvNT_6ParamsE)
        /*002c*/ 	.word	0x00000068


	//----- nvinfo : EIATTR_REGCOUNT
	.align		4
.L_18:
        /*0030*/ 	.byte	0x04, 0x2f
        /*0032*/ 	.short	(.L_20 - .L_19)
	.align		4
.L_19:
        /*0034*/ 	.word	index@(_ZN7cutlass13device_kernelIN5flash19enable_sm80_to_sm89INS1_16FlashAttnFwdSm80INS1_25CollectiveMainloopFwdSm80ILi8ELi1ELb0EN4cute5tupleIJNS5_1CILi128EEENS7_ILi96EEENS7_ILi256EEEEEELi256ENS_10bfloat16_tEfNS_4arch4Sm80ELb1ELb0ELb0ELb0ELb0ELb0ELb1ELb0EEENS1_21CollectiveEpilogueFwdINS6_IJS8_SA_S9_EEENS6_IJNS7_ILi1EEESI_SI_EEESC_SE_Li256ELb0ELb1ELb0ELb0EEENS1_30DynamicPersistentTileSchedulerILi256ELi256ELb0ELb1ELb0EEEEEEEEEvNT_6ParamsE)
        /*0038*/ 	.word	0x000000ff


	//----- nvinfo : EIATTR_FRAME_SIZE
	.align		4
.L_20:
        /*003c*/ 	.byte	0x04, 0x11
        /*003e*/ 	.short	(.L_22 - .L_21)
	.align		4
.L_21:
        /*0040*/ 	.word	index@($__internal_5_$__cuda_sm70_shflsync_idx_p)
        /*0044*/ 	.word	0x00000000


	//----- nvinfo : EIATTR_FRAME_SIZE
	.align		4
.L_22:
        /*0048*/ 	.byte	0x04, 0x11
        /*004a*/ 	.short	(.L_24 - .L_23)
	.align		4
.L_23:
        /*004c*/ 	.word	index@($__internal_4_$__cuda_sm70_shflsync_bfly_p)
        /*0050*/ 	.word	0x00000000


	//----- nvinfo : EIATTR_FRAME_SIZE
	.align		4
.L_24:
        /*0054*/ 	.byte	0x04, 0x11
        /*0056*/ 	.short	(.L_26 - .L_25)
	.align		4
.L_25:
        /*0058*/ 	.word	index@(_ZN7cutlass13device_kernelIN5flash19enable_sm80_to_sm89INS1_16FlashAttnFwdSm80INS1_25CollectiveMainloopFwdSm80ILi8ELi1ELb0EN4cute5tupleIJNS5_1CILi128EEENS7_ILi96EEENS7_ILi256EEEEEELi256ENS_10bfloat16_tEfNS_4arch4Sm80ELb1ELb0ELb0ELb0ELb0ELb0ELb1ELb0EEENS1_21CollectiveEpilogueFwdINS6_IJS8_SA_S9_EEENS6_IJNS7_ILi1EEESI_SI_EEESC_SE_Li256ELb0ELb1ELb0ELb0EEENS1_30DynamicPersistentTileSchedulerILi256ELi256ELb0ELb1ELb0EEEEEEEEEvNT_6ParamsE)
        /*005c*/ 	.word	0x000000a8


	//----- nvinfo : EIATTR_REGCOUNT
	.align		4
.L_26:
        /*0060*/ 	.byte	0x04, 0x2f
        /*0062*/ 	.short	(.L_28 - .L_27)
	.align		4
.L_27:
        /*0064*/ 	.word	index@(_ZN7cutlass13device_kernelIN5flash19enable_sm80_to_sm89INS1_16FlashAttnFwdSm80INS1_25CollectiveMainloopFwdSm80ILi8ELi1ELb0EN4cute5tupleIJNS5_1CILi128EEENS7_ILi48EEENS7_ILi256EEEEEELi256ENS_10bfloat16_tEfNS_4arch4Sm80ELb0ELb1ELb0ELb1ELb0ELb1ELb1ELb0EEENS1_21CollectiveEpilogueFwdINS6_IJS8_SA_S9_EEENS6_IJNS7_ILi1EEESI_SI_EEESC_SE_Li256ELb1ELb1ELb0ELb0EEENS1_19SingleTileSchedulerILb1ELb0ELb1ELi128EEEEEEEEEvNT_6ParamsE)
        /*0068*/ 	.word	0x000000ff


	//----- nvinfo : EIATTR_FRAME_SIZE
	.align		4
.L_28:
        /*006c*/ 	.byte	0x04, 0x11
        /*006e*/ 	.short	(.L_30 - .L_29)
	.align		4
.L_29:
        /*0070*/ 	.word	index@($__internal_3_$__cuda_sm70_shflsync_idx_p)
        /*0074*/ 	.word	0x00000000


	//----- nvinfo : EIATTR_FRAME_SIZE
	.align		4
.L_30:
        /*0078*/ 	.byte	0x04, 0x11
        /*007a*/ 	.short	(.L_32 - .L_31)
	.align		4
.L_31:
        /*007c*/ 	.word	index@($__internal_2_$__cuda_sm70_shflsync_bfly_p)
        /*0080*/ 	.word	0x00000000


	//----- nvinfo : EIATTR_FRAME_SIZE
	.align		4
.L_32:
        /*0084*/ 	.byte	0x04, 0x11
        /*0086*/ 	.short	(.L_34 - .L_33)
	.align		4
.L_33:
        /*0088*/ 	.word	index@($_ZN7cutlass13device_kernelIN5flash19enable_sm80_to_sm89INS1_16FlashAttnFwdSm80INS1_25CollectiveMainloopFwdSm80ILi8ELi1ELb0EN4cute5tupleIJNS5_1CILi128EEENS7_ILi48EEENS7_ILi256EEEEEELi256ENS_10bfloat16_tEfNS_4arch4Sm80ELb0ELb1ELb0ELb1ELb0ELb1ELb1ELb0EEENS1_21CollectiveEpilogueFwdINS6_IJS8_SA_S9_EEENS6_IJNS7_ILi1EEESI_SI_EEESC_SE_Li256ELb1ELb1ELb0ELb0EEENS1_19SingleTileSchedulerILb1ELb0ELb1ELi128EEEEEEEEEvNT_6ParamsE$_ZZN5flash25CollectiveMainloopFwdSm80ILi8ELi1ELb0EN4cute5tupleIJNS1_1CILi128EEENS3_ILi48EEENS3_ILi256EEEEEELi256EN7cutlass10bfloat16_tEfNS8_4arch4Sm80ELb0ELb1ELb0ELb1ELb0ELb1ELb1ELb0EE3mmaINS_16FlashAttnFwdSm80ISC_NS_21CollectiveEpilogueFwdINS2_IJS4_S6_S5_EEENS2_IJNS3_ILi1EEESH_SH_EEES9_SB_Li256ELb1ELb1ELb0ELb0EEENS_19SingleTileSchedulerILb1ELb0ELb1ELi128EEEE13SharedStorageENS1_6TensorINS1_11ArrayEngineIfLm128EEENS1_6LayoutINS2_IJNS2_IJNS3_ILi2EEESS_EEESH_NS3_ILi32EEEEEENS2_IJNS2_IJSH_SS_EEENS3_ILi0EEENS3_ILi4EEEEEEEEEENS_7SoftmaxILi2ELi0EEEEEbRKNSC_6ParamsERT0_RT1_iRKNS_16SeqlenInfoQKNewKILb1ELb1EEENS2_IJiiiiEEERT_ENKUlvE_clEv)
        /*008c*/ 	.word	0x00000000


	//----- nvinfo : EIATTR_FRAME_SIZE
	.align		4
.L_34:
        /*0090*/ 	.byte	0x04, 0x11
        /*0092*/ 	.short	(.L_36 - .L_35)
	.align		4
.L_35:
        /*0094*/ 	.word	index@(_ZN7cutlass13device_kernelIN5flash19enable_sm80_to_sm89INS1_16FlashAttnFwdSm80INS1_25CollectiveMainloopFwdSm80ILi8ELi1ELb0EN4cute5tupleIJNS5_1CILi128EEENS7_ILi48EEENS7_ILi256EEEEEELi256ENS_10bfloat16_tEfNS_4arch4Sm80ELb0ELb1ELb0ELb1ELb0ELb1ELb1ELb0EEENS1_21CollectiveEpilogueFwdINS6_IJS8_SA_S9_EEENS6_IJNS7_ILi1EEESI_SI_EEESC_SE_Li256ELb1ELb1ELb0ELb0EEENS1_19SingleTileSchedulerILb1ELb0ELb1ELi128EEEEEEEEEvNT_6ParamsE)
        /*0098*/ 	.word	0x00000070


	//----- nvinfo : EIATTR_REGCOUNT
	.align		4
.L_36:
        /*009c*/ 	.byte	0x04, 0x2f
        /*009e*/ 	.short	(.L_38 - .L_37)
	.align		4
.L_37:
        /*00a0*/ 	.word	index@(_ZN7cutlass13device_kernelIN5flash19enable_sm80_to_sm89INS1_16FlashAttnFwdSm80INS1_25CollectiveMainloopFwdSm80ILi8ELi1ELb0EN4cute5tupleIJNS5_1CILi128EEENS7_ILi64EEENS7_ILi256EEEEEELi256ENS_10bfloat16_tEfNS_4arch4Sm80ELb0ELb1ELb0ELb1ELb0ELb0ELb1ELb0EEENS1_21CollectiveEpilogueFwdINS6_IJS8_SA_S9_EEENS6_IJNS7_ILi1EEESI_SI_EEESC_SE_Li256ELb1ELb1ELb0ELb0EEENS1_19SingleTileSchedulerILb1ELb0ELb1ELi128EEEEEEEEEvNT_6ParamsE)
        /*00a4*/ 	.word	0x000000ff


	//----- nvinfo : EIATTR_FRAME_SIZE
	.align		4
.L_38:
        /*00a8*/ 	.byte	0x04, 0x11
        /*00aa*/ 	.short	(.L_40 - .L_39)
	.align		4
.L_39:
        /*00ac*/ 	.word	index@(_ZN7cutlass13device_kernelIN5flash19enable_sm80_to_sm89INS1_16FlashAttnFwdSm80INS1_25CollectiveMainloopFwdSm80ILi8ELi1ELb0EN4cute5tupleIJNS5_1CILi128EEENS7_ILi64EEENS7_ILi256EEEEEELi256ENS_10bfloat16_tEfNS_4arch4Sm80ELb0ELb1ELb0ELb1ELb0ELb0ELb1ELb0EEENS1_21CollectiveEpilogueFwdINS6_IJS8_SA_S9_EEENS6_IJNS7_ILi1EEESI_SI_EEESC_SE_Li256ELb1ELb1ELb0ELb0EEENS1_19SingleTileSchedulerILb1ELb0ELb1ELi128EEEEEEEEEvNT_6ParamsE)
        /*00b0*/ 	.word	0x00000018


	//----- nvinfo : EIATTR_REGCOUNT
	.align		4
.L_40:
        /*00b4*/ 	.byte	0x04, 0x2f
        /*00b6*/ 	.short	(.L_42 - .L_41)
	.align		4
.L_41:
        /*00b8*/ 	.word	index@(_ZN7cutlass13device_kernelIN5flash19enable_sm80_to_sm89INS1_16FlashAttnFwdSm80INS1_25CollectiveMainloopFwdSm80ILi8ELi1ELb0EN4cute5tupleIJNS5_1CILi128EEENS7_ILi64EEENS7_ILi256EEEEEELi256ENS_10bfloat16_tEfNS_4arch4Sm80ELb0ELb1ELb0ELb0ELb0ELb0ELb1ELb0EEENS1_21CollectiveEpilogueFwdINS6_IJS8_SA_S9_EEENS6_IJNS7_ILi1EEESI_SI_EEESC_SE_Li256ELb0ELb1ELb0ELb0EEENS1_19SingleTileSchedulerILb0ELb0ELb1ELi128EEEEEEEEEvNT_6ParamsE)
        /*00bc*/ 	.word	0x000000ff


	//----- nvinfo : EIATTR_FRAME_SIZE
	.align		4
.L_42:
        /*00c0*/ 	.byte	0x04, 0x11
        /*00c2*/ 	.short	(.L_44 - .L_43)
	.align		4
.L_43:
        /*00c4*/ 	.word	index@(_ZN7cutlass13device_kernelIN5flash19enable_sm80_to_sm89INS1_16FlashAttnFwdSm80INS1_25CollectiveMainloopFwdSm80ILi8ELi1ELb0EN4cute5tupleIJNS5_1CILi128EEENS7_ILi64EEENS7_ILi256EEEEEELi256ENS_10bfloat16_tEfNS_4arch4Sm80ELb0ELb1ELb0ELb0ELb0ELb0ELb1ELb0EEENS1_21CollectiveEpilogueFwdINS6_IJS8_SA_S9_EEENS6_IJNS7_ILi1EEESI_SI_EEESC_SE_Li256ELb0ELb1ELb0ELb0EEENS1_19SingleTileSchedulerILb0ELb0ELb1ELi128EEEEEEEEEvNT_6ParamsE)
        /*00c8*/ 	.word	0x00000040


	//----- nvinfo : EIATTR_REGCOUNT
	.align		4
.L_44:
        /*00cc*/ 	.byte	0x04, 0x2f
        /*00ce*/ 	.short	(.L_46 - .L_45)
	.align		4
.L_45:
        /*00d0*/ 	.word	index@(_ZN7cutlass13device_kernelIN5flash19enable_sm80_to_sm89INS1_16FlashAttnFwdSm80INS1_25CollectiveMainloopFwdSm80ILi8ELi1ELb0EN4cute5tupleIJNS5_1CILi128EEENS7_ILi48EEENS7_ILi256EEEEEELi256ENS_10bfloat16_tEfNS_4arch4Sm80ELb0ELb0ELb0ELb1ELb0ELb1ELb1ELb0EEENS1_21CollectiveEpilogueFwdINS6_IJS8_SA_S9_EEENS6_IJNS7_ILi1EEESI_SI_EEESC_SE_Li256ELb1ELb1ELb0ELb0EEENS1_19SingleTileSchedulerILb1ELb0ELb1ELi128EEEEEEEEEvNT_6ParamsE)
        /*00d4*/ 	.word	0x000000fe


	//----- nvinfo : EIATTR_FRAME_SIZE
	.align		4
.L_46:
        /*00d8*/ 	.byte	0x04, 0x11
        /*00da*/ 	.short	(.L_48 - .L_47)
	.align		4
.L_47:
        /*00dc*/ 	.word	index@(_ZN7cutlass13device_kernelIN5flash19enable_sm80_to_sm89INS1_16FlashAttnFwdSm80INS1_25CollectiveMainloopFwdSm80ILi8ELi1ELb0EN4cute5tupleIJNS5_1CILi128EEENS7_ILi48EEENS7_ILi256EEEEEELi256ENS_10bfloat16_tEfNS_4arch4Sm80ELb0ELb0ELb0ELb1ELb0ELb1ELb1ELb0EEENS1_21CollectiveEpilogueFwdINS6_IJS8_SA_S9_EEENS6_IJNS7_ILi1EEESI_SI_EEESC_SE_Li256ELb1ELb1ELb0ELb0EEENS1_19SingleTileSchedulerILb1ELb0ELb1ELi128EEEEEEEEEvNT_6ParamsE)
        /*00e0*/ 	.word	0x00000000


	//----- nvinfo : EIATTR_REGCOUNT
	.align		4
.L_48:
        /*00e4*/ 	.byte	0x04, 0x2f
        /*00e6*/ 	.short	(.L_50 - .L_49)
	.align		4
.L_49:
        /*00e8*/ 	.word	index@(_ZN7cutlass13device_kernelIN5flash19enable_sm80_to_sm89INS1_16FlashAttnFwdSm80INS1_25CollectiveMainloopFwdSm80ILi8ELi1ELb0EN4cute5tupleIJNS5_1CILi128EEENS7_ILi96EEENS7_ILi256EEEEEELi256ENS_10bfloat16_tEfNS_4arch4Sm80ELb0ELb0ELb0ELb1ELb0ELb0ELb1ELb0EEENS1_21CollectiveEpilogueFwdINS6_IJS8_SA_S9_EEENS6_IJNS7_ILi1EEESI_SI_EEESC_SE_Li256ELb1ELb1ELb0ELb0EEENS1_19SingleTileSchedulerILb1ELb0ELb1ELi128EEEEEEEEEvNT_6ParamsE)
        /*00ec*/ 	.word	0x000000ff


	//----- nvinfo : EIATTR_FRAME_SIZE
	.align		4
.L_50:
        /*00f0*/ 	.byte	0x04, 0x11
        /*00f2*/ 	.short	(.L_52 - .L_51)
	.align		4
.L_51:
        /*00f4*/ 	.word	index@(_ZN7cutlass13device_kernelIN5flash19enable_sm80_to_sm89INS1_16FlashAttnFwdSm80INS1_25CollectiveMainloopFwdSm80ILi8ELi1ELb0EN4cute5tupleIJNS5_1CILi128EEENS7_ILi96EEENS7_ILi256EEEEEELi256ENS_10bfloat16_tEfNS_4arch4Sm80ELb0ELb0ELb0ELb1ELb0ELb0ELb1ELb0EEENS1_21CollectiveEpilogueFwdINS6_IJS8_SA_S9_EEENS6_IJNS7_ILi1EEESI_SI_EEESC_SE_Li256ELb1ELb1ELb0ELb0EEENS1_19SingleTileSchedulerILb1ELb0ELb1ELi128EEEEEEEEEvNT_6ParamsE)
        /*00f8*/ 	.word	0x00000058


	//----- nvinfo : EIATTR_REGCOUNT
	.align		4
.L_52:
        /*00fc*/ 	.byte	0x04, 0x2f
        /*00fe*/ 	.short	(.L_54 - .L_53)
	.align		4
.L_53:
        /*0100*/ 	.word	index@(_ZN7cutlass13device_kernelIN5flash19enable_sm80_to_sm89INS1_16FlashAttnFwdSm80INS1_25CollectiveMainloopFwdSm80ILi8ELi1ELb0EN4cute5tupleIJNS5_1CILi128EEENS7_ILi96EEENS7_ILi256EEEEEELi256ENS_10bfloat16_tEfNS_4arch4Sm80ELb0ELb0ELb0ELb0ELb0ELb0ELb1ELb0EEENS1_21CollectiveEpilogueFwdINS6_IJS8_SA_S9_EEENS6_IJNS7_ILi1EEESI_SI_EEESC_SE_Li256ELb0ELb1ELb0ELb0EEENS1_19SingleTileSchedulerILb0ELb0ELb1ELi128EEEEEEEEEvNT_6ParamsE)
        /*0104*/ 	.word	0x000000ff


	//----- nvinfo : EIATTR_FRAME_SIZE
	.align		4
.L_54:
        /*0108*/ 	.byte	0x04, 0x11
        /*010a*/ 	.short	(.L_56 - .L_55)
	.align		4
.L_55:
        /*010c*/ 	.word	index@(_ZN7cutlass13device_kernelIN5flash19enable_sm80_to_sm89INS1_16FlashAttnFwdSm80INS1_25CollectiveMainloopFwdSm80ILi8ELi1ELb0EN4cute5tupleIJNS5_1CILi128EEENS7_ILi96EEENS7_ILi256EEEEEELi256ENS_10bfloat16_tEfNS_4arch4Sm80ELb0ELb0ELb0ELb0ELb0ELb0ELb1ELb0EEENS1_21CollectiveEpilogueFwdINS6_IJS8_SA_S9_EEENS6_IJNS7_ILi1EEESI_SI_EEESC_SE_Li256ELb0ELb1ELb0ELb0EEENS1_19SingleTileSchedulerILb0ELb0ELb1ELi128EEEEEEEEEvNT_6ParamsE)
        /*0110*/ 	.word	0x00000068


	//----- nvinfo : EIATTR_REGCOUNT
	.align		4
.L_56:
        /*0114*/ 	.byte	0x04, 0x2f
        /*0116*/ 	.short	(.L_58 - .L_57)
	.align		4
.L_57:
        /*0118*/ 	.word	index@(_ZN7cutlass13device_kernelIN5flash19enable_sm80_to_sm89INS1_16FlashAttnFwdSm80INS1_25CollectiveMainloopFwdSm80ILi8ELi1ELb0EN4cute5tupleIJNS5_1CILi128EEENS7_ILi32EEENS7_ILi256EEEEEELi256ENS_10bfloat16_tEfNS_4arch4Sm80ELb1ELb0ELb0ELb1ELb0ELb1ELb1ELb0EEENS1_21CollectiveEpilogueFwdINS6_IJS8_SA_S9_EEENS6_IJNS7_ILi1EEESI_SI_EEESC_SE_Li256ELb1ELb1ELb0ELb0EEENS1_19SingleTileSchedulerILb1ELb0ELb1ELi128EEEEEEEEEvNT_6ParamsE)
        /*011c*/ 	.word	0x000000fb


	//----- nvinfo : EIATTR_FRAME_SIZE
	.align		4
.L_58:
        /*0120*/ 	.byte	0x04, 0x11
        /*0122*/ 	.short	(.L_60 - .L_59)
	.align		4
.L_59:
        /*0124*/ 	.word	index@(_ZN7cutlass13device_kernelIN5flash19enable_sm80_to_sm89INS1_16FlashAttnFwdSm80INS1_25CollectiveMainloopFwdSm80ILi8ELi1ELb0EN4cute5tupleIJNS5_1CILi128EEENS7_ILi32EEENS7_ILi256EEEEEELi256ENS_10bfloat16_tEfNS_4arch4Sm80ELb1ELb0ELb0ELb1ELb0ELb1ELb1ELb0EEENS1_21CollectiveEpilogueFwdINS6_IJS8_SA_S9_EEENS6_IJNS7_ILi1EEESI_SI_EEESC_SE_Li256ELb1ELb1ELb0ELb0EEENS1_19SingleTileSchedulerILb1ELb0ELb1ELi128EEEEEEEEEvNT_6ParamsE)
        /*0128*/ 	.word	0x00000000


	//----- nvinfo : EIATTR_REGCOUNT
	.align		4
.L_60:
        /*012c*/ 	.byte	0x04, 0x2f
        /*012e*/ 	.short	(.L_62 - .L_61)
	.align		4
.L_61:
        /*0130*/ 	.word	index@(_ZN7cutlass13device_kernelIN5flash19enable_sm80_to_sm89INS1_16FlashAttnFwdSm80INS1_25CollectiveMainloopFwdSm80ILi8ELi1ELb1EN4cute5tupleIJNS5_1CILi128EEENS7_ILi64EEENS7_ILi256EEEEEELi256ENS_10bfloat16_tEfNS_4arch4Sm80ELb1ELb0ELb0ELb1ELb0ELb0ELb1ELb0EEENS1_21CollectiveEpilogueFwdINS6_IJS8_SA_S9_EEENS6_IJNS7_ILi1EEESI_SI_EEESC_SE_Li256ELb1ELb1ELb0ELb0EEENS1_19SingleTileSchedulerILb1ELb0ELb1ELi128EEEEEEEEEvNT_6ParamsE)
        /*0134*/ 	.word	0x000000ff


	//----- nvinfo : EIATTR_FRAME_SIZE
	.align		4
.L_62:
        /*0138*/ 	.byte	0x04, 0x11
        /*013a*/ 	.short	(.L_64 - .L_63)
	.align		4
.L_63:
        /*013c*/ 	.word	index@(_ZN7cutlass13device_kernelIN5flash19enable_sm80_to_sm89INS1_16FlashAttnFwdSm80INS1_25CollectiveMainloopFwdSm80ILi8ELi1ELb1EN4cute5tupleIJNS5_1CILi128EEENS7_ILi64EEENS7_ILi256EEEEEELi256ENS_10bfloat16_tEfNS_4arch4Sm80ELb1ELb0ELb0ELb1ELb0ELb0ELb1ELb0EEENS1_21CollectiveEpilogueFwdINS6_IJS8_SA_S9_EEENS6_IJNS7_ILi1EEESI_SI_EEESC_SE_Li256ELb1ELb1ELb0ELb0EEENS1_19SingleTileSchedulerILb1ELb0ELb1ELi128EEEEEEEEEvNT_6ParamsE)
        /*0140*/ 	.word	0x00000130


	//----- nvinfo : EIATTR_REGCOUNT
	.align		4
.L_64:
        /*0144*/ 	.byte	0x04, 0x2f
        /*0146*/ 	.short	(.L_66 - .L_65)
	.align		4
.L_65:
        /*0148*/ 	.word	index@(_ZN7cutlass13device_kernelIN5flash19enable_sm80_to_sm89INS1_16FlashAttnFwdSm80INS1_25CollectiveMainloopFwdSm80ILi8ELi1ELb1EN4cute5tupleIJNS5_1CILi128EEENS7_ILi64EEENS7_ILi256EEEEEELi256ENS_10bfloat16_tEfNS_4arch4Sm80ELb1ELb0ELb0ELb0ELb0ELb0ELb1ELb0EEENS1_21CollectiveEpilogueFwdINS6_IJS8_SA_S9_EEENS6_IJNS7_ILi1EEESI_SI_EEESC_SE_Li256ELb0ELb1ELb0ELb0EEENS1_30DynamicPersistentTileSchedulerILi256ELi256ELb0ELb1ELb0EEEEEEEEEvNT_6ParamsE)
        /*014c*/ 	.word	0x000000ff


	//----- nvinfo : EIATTR_FRAME_SIZE
	.align		4
.L_66:
        /*0150*/ 	.byte	0x04, 0x11
        /*0152*/ 	.short	(.L_68 - .L_67)
	.align		4
.L_67:
        /*0154*/ 	.word	index@($__internal_1_$__cuda_sm70_shflsync_idx_p)
        /*0158*/ 	.word	0x00000000


	//----- nvinfo : EIATTR_FRAME_SIZE
	.align		4
.L_68:
        /*015c*/ 	.byte	0x04, 0x11
        /*015e*/ 	.short	(.L_70 - .L_69)
	.align		4
.L_69:
        /*0160*/ 	.word	index@($__internal_0_$__cuda_sm70_shflsync_bfly_p)
        /*0164*/ 	.word	0x00000000


	//----- nvinfo : EIATTR_FRAME_SIZE
	.align		4
.L_70:
        /*0168*/ 	.byte	0x04, 0x11
        /*016a*/ 	.short	(.L_72 - .L_71)
	.align		4
.L_71:
        /*016c*/ 	.word	index@(_ZN7cutlass13device_kernelIN5flash19enable_sm80_to_sm89INS1_16FlashAttnFwdSm80INS1_25CollectiveMainloopFwdSm80ILi8ELi1ELb1EN4cute5tupleIJNS5_1CILi128EEENS7_ILi64EEENS7_ILi256EEEEEELi256ENS_10bfloat16_tEfNS_4arch4Sm80ELb1ELb0ELb0ELb0ELb0ELb0ELb1ELb0EEENS1_21CollectiveEpilogueFwdINS6_IJS8_SA_S9_EEENS6_IJNS7_ILi1EEESI_SI_EEESC_SE_Li256ELb0ELb1ELb0ELb0EEENS1_30DynamicPersistentTileSchedulerILi256ELi256ELb0ELb1ELb0EEEEEEEEEvNT_6ParamsE)
        /*0170*/ 	.word	0x00000158


	//----- nvinfo : EIATTR_REGCOUNT
	.align		4
.L_72:
        /*0174*/ 	.byte	0x04, 0x2f
        /*0176*/ 	.short	(.L_74 - .L_73)
	.align		4
.L_73:
        /*0178*/ 	.word	index@(_ZN7cutlass13device_kernelIN5flash19enable_sm80_to_sm89INS1_16FlashAttnFwdSm80INS1_25CollectiveMainloopFwdSm80ILi8ELi1ELb0EN4cute5tupleIJNS5_1CILi128EEENS7_ILi32EEENS7_ILi256EEEEEELi256ENS_10bfloat16_tEfNS_4arch4Sm80ELb0ELb1ELb0ELb1ELb0ELb1ELb1ELb0EEENS1_21CollectiveEpilogueFwdINS6_IJS8_SA_S9_EEENS6_IJNS7_ILi1EEESI_SI_EEESC_SE_Li256ELb1ELb1ELb0ELb0EEENS1_19SingleTileSchedulerILb1ELb0ELb1ELi128EEEEEEEEEvNT_6ParamsE)
        /*017c*/ 	.word	0x000000f5


	//----- nvinfo : EIATTR_FRAME_SIZE
	.align		4
.L_74:
        /*0180*/ 	.byte	0x04, 0x11
        /*0182*/ 	.short	(.L_76 - .L_75)
	.align		4
.L_75:
        /*0184*/ 	.word	index@(_ZN7cutlass13device_kernelIN5flash19enable_sm80_to_sm89INS1_16FlashAttnFwdSm80INS1_25CollectiveMainloopFwdSm80ILi8ELi1ELb0EN4cute5tupleIJNS5_1CILi128EEENS7_ILi32EEENS7_ILi256EEEEEELi256ENS_10bfloat16_tEfNS_4arch4Sm80ELb0ELb1ELb0ELb1ELb0ELb1ELb1ELb0EEENS1_21CollectiveEpilogueFwdINS6_IJS8_SA_S9_EEENS6_IJNS7_ILi1EEESI_SI_EEESC_SE_Li256ELb1ELb1ELb0ELb0EEENS1_19SingleTileSchedulerILb1ELb0ELb1ELi128EEEEEEEEEvNT_6ParamsE)
        /*0188*/ 	.word	0x00000000


	//----- nvinfo : EIATTR_REGCOUNT
	.align		4
.L_76:
        /*018c*/ 	.byte	0x04, 0x2f
        /*018e*/ 	.short	(.L_78 - .L_77)
	.align		4
.L_77:
        /*0190*/ 	.word	index@(_ZN7cutlass13device_kernelIN5flash19enable_sm80_to_sm89INS1_16FlashAttnFwdSm80INS1_25CollectiveMainloopFwdSm80ILi8ELi1ELb1EN4cute5tupleIJNS5_1CILi128EEENS7_ILi48EEENS7_ILi256EEEEEELi256ENS_10bfloat16_tEfNS_4arch4Sm80ELb0ELb1ELb0ELb1ELb0ELb0ELb1ELb0EEENS1_21CollectiveEpilogueFwdINS6_IJS8_SA_S9_EEENS6_IJNS7_ILi1EEESI_SI_EEESC_SE_Li256ELb1ELb1ELb0ELb0EEENS1_19SingleTileSchedulerILb1ELb0ELb1ELi128EEEEEEEEEvNT_6ParamsE)
        /*0194*/ 	.word	0x000000ff


	//----- nvinfo : EIATTR_FRAME_SIZE
	.align		4
.L_78:
        /*0198*/ 	.byte	0x04, 0x11
        /*019a*/ 	.short	(.L_80 - .L_79)
	.align		4
.L_79:
        /*019c*/ 	.word	index@(_ZN7cutlass13device_kernelIN5flash19enable_sm80_to_sm89INS1_16FlashAttnFwdSm80INS1_25CollectiveMainloopFwdSm80ILi8ELi1ELb1EN4cute5tupleIJNS5_1CILi128EEENS7_ILi48EEENS7_ILi256EEEEEELi256ENS_10bfloat16_tEfNS_4arch4Sm80ELb0ELb1ELb0ELb1ELb0ELb0ELb1ELb0EEENS1_21CollectiveEpilogueFwdINS6_IJS8_SA_S9_EEENS6_IJNS7_ILi1EEESI_SI_EEESC_SE_Li256ELb1ELb1ELb0ELb0EEENS1_19SingleTileSchedulerILb1ELb0ELb1ELi128EEEEEEEEEvNT_6ParamsE)
        /*01a0*/ 	.word	0x00000098


	//----- nvinfo : EIATTR_REGCOUNT
	.align		4
.L_80:
        /*01a4*/ 	.byte	0x04, 0x2f
        /*01a6*/ 	.short	(.L_82 - .L_81)
	.align		4
.L_81:
        /*01a8*/ 	.word	index@(_ZN7cutlass13device_kernelIN5flash19enable_sm80_to_sm89INS1_16FlashAttnFwdSm80INS1_25CollectiveMainloopFwdSm80ILi8ELi1ELb1EN4cute5tupleIJNS5_1CILi128EEENS7_ILi48EEENS7_ILi256EEEEEELi256ENS_10bfloat16_tEfNS_4arch4Sm80ELb0ELb1ELb0ELb0ELb0ELb0ELb1ELb0EEENS1_21CollectiveEpilogueFwdINS6_IJS8_SA_S9_EEENS6_IJNS7_ILi1EEESI_SI_EEESC_SE_Li256ELb0ELb1ELb0ELb0EEENS1_19SingleTileSchedulerILb0ELb0ELb1ELi128EEEEEEEEEvNT_6ParamsE)
        /*01ac*/ 	.word	0x000000ff


	//----- nvinfo : EIATTR_FRAME_SIZE
	.align		4
.L_82:
        /*01b0*/ 	.byte	0x04, 0x11
        /*01b2*/ 	.short	(.L_84 - .L_83)
	.align		4
.L_83:
        /*01b4*/ 	.word	index@(_ZN7cutlass13device_kernelIN5flash19enable_sm80_to_sm89INS1_16FlashAttnFwdSm80INS1_25CollectiveMainloopFwdSm80ILi8ELi1ELb1EN4cute5tupleIJNS5_1CILi128EEENS7_ILi48EEENS7_ILi256EEEEEELi256ENS_10bfloat16_tEfNS_4arch4Sm80ELb0ELb1ELb0ELb0ELb0ELb0ELb1ELb0EEENS1_21CollectiveEpilogueFwdINS6_IJS8_SA_S9_EEENS6_IJNS7_ILi1EEESI_SI_EEESC_SE_Li256ELb0ELb1ELb0ELb0EEENS1_19SingleTileSchedulerILb0ELb0ELb1ELi128EEEEEEEEEvNT_6ParamsE)
        /*01b8*/ 	.word	0x00000098


	//----- nvinfo : EIATTR_REGCOUNT
	.align		4
.L_84:
        /*01bc*/ 	.byte	0x04, 0x2f
        /*01be*/ 	.short	(.L_86 - .L_85)
	.align		4
.L_85:
        /*01c0*/ 	.word	index@(_ZN7cutlass13device_kernelIN5flash19enable_sm80_to_sm89INS1_16FlashAttnFwdSm80INS1_25CollectiveMainloopFwdSm80ILi8ELi1ELb0EN4cute5tupleIJNS5_1CILi128EEENS7_ILi32EEENS7_ILi256EEEEEELi256ENS_10bfloat16_tEfNS_4arch4Sm80ELb0ELb0ELb0ELb1ELb0ELb1ELb1ELb0EEENS1_21CollectiveEpilogueFwdINS6_IJS8_SA_S9_EEENS6_IJNS7_ILi1EEESI_SI_EEESC_SE_Li256ELb1ELb1ELb0ELb0EEENS1_19SingleTileSchedulerILb1ELb0ELb1ELi128EEEEEEEEEvNT_6ParamsE)
        /*01c4*/ 	.word	0x000000fc


	//----- nvinfo : EIATTR_FRAME_SIZE
	.align		4
.L_86:
        /*01c8*/ 	.byte	0x04, 0x11
        /*01ca*/ 	.short	(.L_88 - .L_87)
	.align		4
.L_87:
        /*01cc*/ 	.word	index@(_ZN7cutlass13device_kernelIN5flash19enable_sm80_to_sm89INS1_16FlashAttnFwdSm80INS1_25CollectiveMainloopFwdSm80ILi8ELi1ELb0EN4cute5tupleIJNS5_1CILi128EEENS7_ILi32EEENS7_ILi256EEEEEELi256ENS_10bfloat16_tEfNS_4arch4Sm80ELb0ELb0ELb0ELb1ELb0ELb1ELb1ELb0EEENS1_21CollectiveEpilogueFwdINS6_IJS8_SA_S9_EEENS6_IJNS7_ILi1EEESI_SI_EEESC_SE_Li256ELb1ELb1ELb0ELb0EEENS1_19SingleTileSchedulerILb1ELb0ELb1ELi128EEEEEEEEEvNT_6ParamsE)
        /*01d0*/ 	.word	0x00000000


	//----- nvinfo : EIATTR_REGCOUNT
	.align		4
.L_88:
        /*01d4*/ 	.byte	0x04, 0x2f
        /*01d6*/ 	.short	(.L_90 - .L_89)
	.align		4
.L_89:
        /*01d8*/ 	.word	index@(_ZN7cutlass13device_kernelIN5flash19enable_sm80_to_sm89INS1_16FlashAttnFwdSm80INS1_25CollectiveMainloopFwdSm80ILi8ELi1ELb1EN4cute5tupleIJNS5_1CILi128EEENS7_ILi64EEENS7_ILi256EEEEEELi256ENS_10bfloat16_tEfNS_4arch4Sm80ELb0ELb0ELb0ELb1ELb0ELb0ELb1ELb0EEENS1_21CollectiveEpilogueFwdINS6_IJS8_SA_S9_EEENS6_IJNS7_ILi1EEESI_SI_EEESC_SE_Li256ELb1ELb1ELb0ELb0EEENS1_19SingleTileSchedulerILb1ELb0ELb1ELi128EEEEEEEEEvNT_6ParamsE)
        /*01dc*/ 	.word	0x000000ff


	//----- nvinfo : EIATTR_FRAME_SIZE
	.align		4
.L_90:
        /*01e0*/ 	.byte	0x04, 0x11
        /*01e2*/ 	.short	(.L_92 - .L_91)
	.align		4
.L_91:
        /*01e4*/ 	.word	index@(_ZN7cutlass13device_kernelIN5flash19enable_sm80_to_sm89INS1_16FlashAttnFwdSm80INS1_25CollectiveMainloopFwdSm80ILi8ELi1ELb1EN4cute5tupleIJNS5_1CILi128EEENS7_ILi64EEENS7_ILi256EEEEEELi256ENS_10bfloat16_tEfNS_4arch4Sm80ELb0ELb0ELb0ELb1ELb0ELb0ELb1ELb0EEENS1_21CollectiveEpilogueFwdINS6_IJS8_SA_S9_EEENS6_IJNS7_ILi1EEESI_SI_EEESC_SE_Li256ELb1ELb1ELb0ELb0EEENS1_19SingleTileSchedulerILb1ELb0ELb1ELi128EEEEEEEEEvNT_6ParamsE)
        /*01e8*/ 	.word	0x000000c8


	//----- nvinfo : EIATTR_REGCOUNT
	.align		4
.L_92:
        /*01ec*/ 	.byte	0x04, 0x2f
        /*01ee*/ 	.short	(.L_94 - .L_93)
	.align		4
.L_93:
        /*01f0*/ 	.word	index@(_ZN7cutlass13device_kernelIN5flash19enable_sm80_to_sm89INS1_16FlashAttnFwdSm80INS1_25CollectiveMainloopFwdSm80ILi8ELi1ELb1EN4cute5tupleIJNS5_1CILi128EEENS7_ILi64EEENS7_ILi256EEEEEELi256ENS_10bfloat16_tEfNS_4arch4Sm80ELb0ELb0ELb0ELb0ELb0ELb0ELb1ELb0EEENS1_21CollectiveEpilogueFwdINS6_IJS8_SA_S9_EEENS6_IJNS7_ILi1EEESI_SI_EEESC_SE_Li256ELb0ELb1ELb0ELb0EEENS1_19SingleTileSchedulerILb0ELb0ELb1ELi128EEEEEEEEEvNT_6ParamsE)
        /*01f4*/ 	.word	0x000000ff


	//----- nvinfo : EIATTR_FRAME_SIZE
	.align		4
.L_94:
        /*01f8*/ 	.byte	0x04, 0x11
        /*01fa*/ 	.short	(.L_96 - .L_95)
	.align		4
.L_95:
        /*01fc*/ 	.word	index@(_ZN7cutlass13device_kernelIN5flash19enable_sm80_to_sm89INS1_16FlashAttnFwdSm80INS1_25CollectiveMainloopFwdSm80ILi8ELi1ELb1EN4cute5tupleIJNS5_1CILi128EEENS7_ILi64EEENS7_ILi256EEEEEELi256ENS_10bfloat16_tEfNS_4arch4Sm80ELb0ELb0ELb0ELb0ELb0ELb0ELb1ELb0EEENS1_21CollectiveEpilogueFwdINS6_IJS8_SA_S9_EEENS6_IJNS7_ILi1EEESI_SI_EEESC_SE_Li256ELb0ELb1ELb0ELb0EEENS1_19SingleTileSchedulerILb0ELb0ELb1ELi128EEEEEEEEEvNT_6ParamsE)
        /*0200*/ 	.word	0x000000e8


	//----- nvinfo : EIATTR_MIN_STACK_SIZE
	.align		4
.L_96:
        /*0204*/ 	.byte	0x04, 0x12
        /*0206*/ 	.short	(.L_98 - .L_97)
	.align		4
.L_97:
        /*0208*/ 	.word	index@(_ZN7cutlass13device_kernelIN5flash19enable_sm80_to_sm89INS1_16FlashAttnFwdSm80INS1_25CollectiveMainloopFwdSm80ILi8ELi1ELb1EN4cute5tupleIJNS5_1CILi128EEENS7_ILi64EEENS7_ILi256EEEEEELi256ENS_10bfloat16_tEfNS_4arch4Sm80ELb0ELb0ELb0ELb0ELb0ELb0ELb1ELb0EEENS1_21CollectiveEpilogueFwdINS6_IJS8_SA_S9_EEENS6_IJNS7_ILi1EEESI_SI_EEESC_SE_Li256ELb0ELb1ELb0ELb0EEENS1_19SingleTileSchedulerILb0ELb0ELb1ELi128EEEEEEEEEvNT_6ParamsE)
        /*020c*/ 	.word	0x000000e8


	//----- nvinfo : EIATTR_MIN_STACK_SIZE
	.align		4
.L_98:
        /*0210*/ 	.byte	0x04, 0x12
        /*0212*/ 	.short	(.L_100 - .L_99)
	.align		4
.L_99:
        /*0214*/ 	.word	index@(_ZN7cutlass13device_kernelIN5flash19enable_sm80_to_sm89INS1_16FlashAttnFwdSm80INS1_25CollectiveMainloopFwdSm80ILi8ELi1ELb1EN4cute5tupleIJNS5_1CILi128EEENS7_ILi64EEENS7_ILi256EEEEEELi256ENS_10bfloat16_tEfNS_4arch4Sm80ELb0ELb0ELb0ELb1ELb0ELb0ELb1ELb0EEENS1_21CollectiveEpilogueFwdINS6_IJS8_SA_S9_EEENS6_IJNS7_ILi1EEESI_SI_EEESC_SE_Li256ELb1ELb1ELb0ELb0EEENS1_19SingleTileSchedulerILb1ELb0ELb1ELi128EEEEEEEEEvNT_6ParamsE)
        /*0218*/ 	.word	0x000000c8


	//----- nvinfo : EIATTR_MIN_STACK_SIZE
	.align		4
.L_100:
        /*021c*/ 	.byte	0x04, 0x12
        /*021e*/ 	.short	(.L_102 - .L_101)
	.align		4
.L_101:
        /*0220*/ 	.word	index@(_ZN7cutlass13device_kernelIN5flash19enable_sm80_to_sm89INS1_16FlashAttnFwdSm80INS1_25CollectiveMainloopFwdSm80ILi8ELi1ELb0EN4cute5tupleIJNS5_1CILi128EEENS7_ILi32EEENS7_ILi256EEEEEELi256ENS_10bfloat16_tEfNS_4arch4Sm80ELb0ELb0ELb0ELb1ELb0ELb1ELb1ELb0EEENS1_21CollectiveEpilogueFwdINS6_IJS8_SA_S9_EEENS6_IJNS7_ILi1EEESI_SI_EEESC_SE_Li256ELb1ELb1ELb0ELb0EEENS1_19SingleTileSchedulerILb1ELb0ELb1ELi128EEEEEEEEEvNT_6ParamsE)
        /*0224*/ 	.word	0x00000000


	//----- nvinfo : EIATTR_MIN_STACK_SIZE
	.align		4
.L_102:
        /*0228*/ 	.byte	0x04, 0x12
        /*022a*/ 	.short	(.L_104 - .L_103)
	.align		4
.L_103:
        /*022c*/ 	.word	index@(_ZN7cutlass13device_kernelIN5flash19enable_sm80_to_sm89INS1_16FlashAttnFwdSm80INS1_25CollectiveMainloopFwdSm80ILi8ELi1ELb1EN4cute5tupleIJNS5_1CILi128EEENS7_ILi48EEENS7_ILi256EEEEEELi256ENS_10bfloat16_tEfNS_4arch4Sm80ELb0ELb1ELb0ELb0ELb0ELb0ELb1ELb0EEENS1_21CollectiveEpilogueFwdINS6_IJS8_SA_S9_EEENS6_IJNS7_ILi1EEESI_SI_EEESC_SE_Li256ELb0ELb1ELb0ELb0EEENS1_19SingleTileSchedulerILb0ELb0ELb1ELi128EEEEEEEEEvNT_6ParamsE)
        /*0230*/ 	.word	0x00000098


	//----- nvinfo : EIATTR_MIN_STACK_SIZE
	.align		4
.L_104:
        /*0234*/ 	.byte	0x04, 0x12
        /*0236*/ 	.short	(.L_106 - .L_105)
	.align		4
.L_105:
        /*0238*/ 	.word	index@(_ZN7cutlass13device_kernelIN5flash19enable_sm80_to_sm89INS1_16FlashAttnFwdSm80INS1_25CollectiveMainloopFwdSm80ILi8ELi1ELb1EN4cute5tupleIJNS5_1CILi128EEENS7_ILi48EEENS7_ILi256EEEEEELi256ENS_10bfloat16_tEfNS_4arch4Sm80ELb0ELb1ELb0ELb1ELb0ELb0ELb1ELb0EEENS1_21CollectiveEpilogueFwdINS6_IJS8_SA_S9_EEENS6_IJNS7_ILi1EEESI_SI_EEESC_SE_Li256ELb1ELb1ELb0ELb0EEENS1_19SingleTileSchedulerILb1ELb0ELb1ELi128EEEEEEEEEvNT_6ParamsE)
        /*023c*/ 	.word	0x00000098


	//----- nvinfo : EIATTR_MIN_STACK_SIZE
	.align		4
.L_106:
        /*0240*/ 	.byte	0x04, 0x12
        /*0242*/ 	.short	(.L_108 - .L_107)
	.align		4
.L_107:
        /*0244*/ 	.word	index@(_ZN7cutlass13device_kernelIN5flash19enable_sm80_to_sm89INS1_16FlashAttnFwdSm80INS1_25CollectiveMainloopFwdSm80ILi8ELi1ELb0EN4cute5tupleIJNS5_1CILi128EEENS7_ILi32EEENS7_ILi256EEEEEELi256ENS_10bfloat16_tEfNS_4arch4Sm80ELb0ELb1ELb0ELb1ELb0ELb1ELb1ELb0EEENS1_21CollectiveEpilogueFwdINS6_IJS8_SA_S9_EEENS6_IJNS7_ILi1EEESI_SI_EEESC_SE_Li256ELb1ELb1ELb0ELb0EEENS1_19SingleTileSchedulerILb1ELb0ELb1ELi128EEEEEEEEEvNT_6ParamsE)
        /*0248*/ 	.word	0x00000000


	//----- nvinfo : EIATTR_MIN_STACK_SIZE
	.align		4
.L_108:
        /*024c*/ 	.byte	0x04, 0x12
        /*024e*/ 	.short	(.L_110 - .L_109)
	.align		4
.L_109:
        /*0250*/ 	.word	index@(_ZN7cutlass13device_kernelIN5flash19enable_sm80_to_sm89INS1_16FlashAttnFwdSm80INS1_25CollectiveMainloopFwdSm80ILi8ELi1ELb1EN4cute5tupleIJNS5_1CILi128EEENS7_ILi64EEENS7_ILi256EEEEEELi256ENS_10bfloat16_tEfNS_4arch4Sm80ELb1ELb0ELb0ELb0ELb0ELb0ELb1ELb0EEENS1_21CollectiveEpilogueFwdINS6_IJS8_SA_S9_EEENS6_IJNS7_ILi1EEESI_SI_EEESC_SE_Li256ELb0ELb1ELb0ELb0EEENS1_30DynamicPersistentTileSchedulerILi256ELi256ELb0ELb1ELb0EEEEEEEEEvNT_6ParamsE)
        /*0254*/ 	.word	0x00000158


	//----- nvinfo : EIATTR_MIN_STACK_SIZE
	.align		4
.L_110:
        /*0258*/ 	.byte	0x04, 0x12
        /*025a*/ 	.short	(.L_112 - .L_111)
	.align		4
.L_111:
        /*025c*/ 	.word	index@(_ZN7cutlass13device_kernelIN5flash19enable_sm80_to_sm89INS1_16FlashAttnFwdSm80INS1_25CollectiveMainloopFwdSm80ILi8ELi1ELb1EN4cute5tupleIJNS5_1CILi128EEENS7_ILi64EEENS7_ILi256EEEEEELi256ENS_10bfloat16_tEfNS_4arch4Sm80ELb1ELb0ELb0ELb1ELb0ELb0ELb1ELb0EEENS1_21CollectiveEpilogueFwdINS6_IJS8_SA_S9_EEENS6_IJNS7_ILi1EEESI_SI_EEESC_SE_Li256ELb1ELb1ELb0ELb0EEENS1_19SingleTileSchedulerILb1ELb0ELb1ELi128EEEEEEEEEvNT_6ParamsE)
        /*0260*/ 	.word	0x00000130


	//----- nvinfo : EIATTR_MIN_STACK_SIZE
	.align		4
.L_112:
        /*0264*/ 	.byte	0x04, 0x12
        /*0266*/ 	.short	(.L_114 - .L_113)
	.align		4
.L_113:
        /*0268*/ 	.word	index@(_ZN7cutlass13device_kernelIN5flash19enable_sm80_to_sm89INS1_16FlashAttnFwdSm80INS1_25CollectiveMainloopFwdSm80ILi8ELi1ELb0EN4cute5tupleIJNS5_1CILi128EEENS7_ILi32EEENS7_ILi256EEEEEELi256ENS_10bfloat16_tEfNS_4arch4Sm80ELb1ELb0ELb0ELb1ELb0ELb1ELb1ELb0EEENS1_21CollectiveEpilogueFwdINS6_IJS8_SA_S9_EEENS6_IJNS7_ILi1EEESI_SI_EEESC_SE_Li256ELb1ELb1ELb0ELb0EEENS1_19SingleTileSchedulerILb1ELb0ELb1ELi128EEEEEEEEEvNT_6ParamsE)
        /*026c*/ 	.word	0x00000000


	//----- nvinfo : EIATTR_MIN_STACK_SIZE
	.align		4
.L_114:
        /*0270*/ 	.byte	0x04, 0x12
        /*0272*/ 	.short	(.L_116 - .L_115)
	.align		4
.L_115:
        /*0274*/ 	.word	index@(_ZN7cutlass13device_kernelIN5flash19enable_sm80_to_sm89INS1_16FlashAttnFwdSm80INS1_25CollectiveMainloopFwdSm80ILi8ELi1ELb0EN4cute5tupleIJNS5_1CILi128EEENS7_ILi96EEENS7_ILi256EEEEEELi256ENS_10bfloat16_tEfNS_4arch4Sm80ELb0ELb0ELb0ELb0ELb0ELb0ELb1ELb0EEENS1_21CollectiveEpilogueFwdINS6_IJS8_SA_S9_EEENS6_IJNS7_ILi1EEESI_SI_EEESC_SE_Li256ELb0ELb1ELb0ELb0EEENS1_19SingleTileSchedulerILb0ELb0ELb1ELi128EEEEEEEEEvNT_6ParamsE)
        /*0278*/ 	.word	0x00000068


	//----- nvinfo : EIATTR_MIN_STACK_SIZE
	.align		4
.L_116:
        /*027c*/ 	.byte	0x04, 0x12
        /*027e*/ 	.short	(.L_118 - .L_117)
	.align		4
.L_117:
        /*0280*/ 	.word	index@(_ZN7cutlass13device_kernelIN5flash19enable_sm80_to_sm89INS1_16FlashAttnFwdSm80INS1_25CollectiveMainloopFwdSm80ILi8ELi1ELb0EN4cute5tupleIJNS5_1CILi128EEENS7_ILi96EEENS7_ILi256EEEEEELi256ENS_10bfloat16_tEfNS_4arch4Sm80ELb0ELb0ELb0ELb1ELb0ELb0ELb1ELb0EEENS1_21CollectiveEpilogueFwdINS6_IJS8_SA_S9_EEENS6_IJNS7_ILi1EEESI_SI_EEESC_SE_Li256ELb1ELb1ELb0ELb0EEENS1_19SingleTileSchedulerILb1ELb0ELb1ELi128EEEEEEEEEvNT_6ParamsE)
        /*0284*/ 	.word	0x00000058


	//----- nvinfo : EIATTR_MIN_STACK_SIZE
	.align		4
.L_118:
        /*0288*/ 	.byte	0x04, 0x12
        /*028a*/ 	.short	(.L_120 - .L_119)
	.align		4
.L_119:
        /*028c*/ 	.word	index@(_ZN7cutlass13device_kernelIN5flash19enable_sm80_to_sm89INS1_16FlashAttnFwdSm80INS1_25CollectiveMainloopFwdSm80ILi8ELi1ELb0EN4cute5tupleIJNS5_1CILi128EEENS7_ILi48EEENS7_ILi256EEEEEELi256ENS_10bfloat16_tEfNS_4arch4Sm80ELb0ELb0ELb0ELb1ELb0ELb1ELb1ELb0EEENS1_21CollectiveEpilogueFwdINS6_IJS8_SA_S9_EEENS6_IJNS7_ILi1EEESI_SI_EEESC_SE_Li256ELb1ELb1ELb0ELb0EEENS1_19SingleTileSchedulerILb1ELb0ELb1ELi128EEEEEEEEEvNT_6ParamsE)
        /*0290*/ 	.word	0x00000000


	//----- nvinfo : EIATTR_MIN_STACK_SIZE
	.align		4
.L_120:
        /*0294*/ 	.byte	0x04, 0x12
        /*0296*/ 	.short	(.L_122 - .L_121)
	.align		4
.L_121:
        /*0298*/ 	.word	index@(_ZN7cutlass13device_kernelIN5flash19enable_sm80_to_sm89INS1_16FlashAttnFwdSm80INS1_25CollectiveMainloopFwdSm80ILi8ELi1ELb0EN4cute5tupleIJNS5_1CILi128EEENS7_ILi64EEENS7_ILi256EEEEEELi256ENS_10bfloat16_tEfNS_4arch4Sm80ELb0ELb1ELb0ELb0ELb0ELb0ELb1ELb0EEENS1_21CollectiveEpilogueFwdINS6_IJS8_SA_S9_EEENS6_IJNS7_ILi1EEESI_SI_EEESC_SE_Li256ELb0ELb1ELb0ELb0EEENS1_19SingleTileSchedulerILb0ELb0ELb1ELi128EEEEEEEEEvNT_6ParamsE)
        /*029c*/ 	.word	0x00000040


	//----- nvinfo : EIATTR_MIN_STACK_SIZE
	.align		4
.L_122:
        /*02a0*/ 	.byte	0x04, 0x12
        /*02a2*/ 	.short	(.L_124 - .L_123)
	.align		4
.L_123:
        /*02a4*/ 	.word	index@(_ZN7cutlass13device_kernelIN5flash19enable_sm80_to_sm89INS1_16FlashAttnFwdSm80INS1_25CollectiveMainloopFwdSm80ILi8ELi1ELb0EN4cute5tupleIJNS5_1CILi128EEENS7_ILi64EEENS7_ILi256EEEEEELi256ENS_10bfloat16_tEfNS_4arch4Sm80ELb0ELb1ELb0ELb1ELb0ELb0ELb1ELb0EEENS1_21CollectiveEpilogueFwdINS6_IJS8_SA_S9_EEENS6_IJNS7_ILi1EEESI_SI_EEESC_SE_Li256ELb1ELb1ELb0ELb0EEENS1_19SingleTileSchedulerILb1ELb0ELb1ELi128EEEEEEEEEvNT_6ParamsE)
        /*02a8*/ 	.word	0x00000018


	//----- nvinfo : EIATTR_MIN_STACK_SIZE
	.align		4
.L_124:
        /*02ac*/ 	.byte	0x04, 0x12
        /*02ae*/ 	.short	(.L_126 - .L_125)
	.align		4
.L_125:
        /*02b0*/ 	.word	index@(_ZN7cutlass13device_kernelIN5flash19enable_sm80_to_sm89INS1_16FlashAttnFwdSm80INS1_25CollectiveMainloopFwdSm80ILi8ELi1ELb0EN4cute5tupleIJNS5_1CILi128EEENS7_ILi48EEENS7_ILi256EEEEEELi256ENS_10bfloat16_tEfNS_4arch4Sm80ELb0ELb1ELb0ELb1ELb0ELb1ELb1ELb0EEENS1_21CollectiveEpilogueFwdINS6_IJS8_SA_S9_EEENS6_IJNS7_ILi1EEESI_SI_EEESC_SE_Li256ELb1ELb1ELb0ELb0EEENS1_19SingleTileSchedulerILb1ELb0ELb1ELi128EEEEEEEEEvNT_6ParamsE)
        /*02b4*/ 	.word	0x00000070


	//----- nvinfo : EIATTR_MIN_STACK_SIZE
	.align		4
.L_126:
        /*02b8*/ 	.byte	0x04, 0x12
        /*02ba*/ 	.short	(.L_128 - .L_127)
	.align		4
.L_127:
        /*02bc*/ 	.word	index@(_ZN7cutlass13device_kernelIN5flash19enable_sm80_to_sm89INS1_16FlashAttnFwdSm80INS1_25CollectiveMainloopFwdSm80ILi8ELi1ELb0EN4cute5tupleIJNS5_1CILi128EEENS7_ILi96EEENS7_ILi256EEEEEELi256ENS_10bfloat16_tEfNS_4arch4Sm80ELb1ELb0ELb0ELb0ELb0ELb0ELb1ELb0EEENS1_21CollectiveEpilogueFwdINS6_IJS8_SA_S9_EEENS6_IJNS7_ILi1EEESI_SI_EEESC_SE_Li256ELb0ELb1ELb0ELb0EEENS1_30DynamicPersistentTileSchedulerILi256ELi256ELb0ELb1ELb0EEEEEEEEEvNT_6ParamsE)
        /*02c0*/ 	.word	0x000000a8


	//----- nvinfo : EIATTR_MIN_STACK_SIZE
	.align		4
.L_128:
        /*02c4*/ 	.byte	0x04, 0x12
        /*02c6*/ 	.short	(.L_130 - .L_129)
	.align		4
.L_129:
        /*02c8*/ 	.word	index@(_ZN7cutlass13device_kernelIN5flash19enable_sm80_to_sm89INS1_16FlashAttnFwdSm80INS1_25CollectiveMainloopFwdSm80ILi8ELi1ELb0EN4cute5tupleIJNS5_1CILi128EEENS7_ILi96EEENS7_ILi256EEEEEELi256ENS_10bfloat16_tEfNS_4arch4Sm80ELb1ELb0ELb0ELb1ELb0ELb0ELb1ELb0EEENS1_21CollectiveEpilogueFwdINS6_IJS8_SA_S9_EEENS6_IJNS7_ILi1EEESI_SI_EEESC_SE_Li256ELb1ELb1ELb0ELb0EEENS1_19SingleTileSchedulerILb1ELb0ELb1ELi128EEEEEEEEEvNT_6ParamsE)
        /*02cc*/ 	.word	0x00000068


	//----- nvinfo : EIATTR_MIN_STACK_SIZE
	.align		4
.L_130:
        /*02d0*/ 	.byte	0x04, 0x12
        /*02d2*/ 	.short	(.L_132 - .L_131)
	.align		4
.L_131:
        /*02d4*/ 	.word	index@(_ZN7cutlass13device_kernelIN5flash19enable_sm80_to_sm89INS1_16FlashAttnFwdSm80INS1_25CollectiveMainloopFwdSm80ILi8ELi1ELb0EN4cute5tupleIJNS5_1CILi128EEENS7_ILi48EEENS7_ILi256EEEEEELi256ENS_10bfloat16_tEfNS_4arch4Sm80ELb1ELb0ELb0ELb1ELb0ELb1ELb1ELb0EEENS1_21CollectiveEpilogueFwdINS6_IJS8_SA_S9_EEENS6_IJNS7_ILi1EEESI_SI_EEESC_SE_Li256ELb1ELb1ELb0ELb0EEENS1_19SingleTileSchedulerILb1ELb0ELb1ELi128EEEEEEEEEvNT_6ParamsE)
        /*02d8*/ 	.word	0x00000000
.L_132:


//--------------------- .nv.info._ZN7cutlass13device_kernelIN5flash19enable_sm80_to_sm89INS1_16FlashAttnFwdSm80INS1_25CollectiveMainloopFwdSm80ILi8ELi1ELb1EN4cute5tupleIJNS5_1CILi128EEENS7_ILi64EEENS7_ILi256EEEEEELi256ENS_10bfloat16_tEfNS_4arch4Sm80ELb0ELb0ELb0ELb0ELb0ELb0ELb1ELb0EEENS1_21CollectiveEpilogueFwdINS6_IJS8_SA_S9_EEENS6_IJNS7_ILi1EEESI_SI_EEESC_SE_Li256ELb0ELb1ELb0ELb0EEENS1_19SingleTileSchedulerILb0ELb0ELb1ELi128EEEEEEEEEvNT_6ParamsE --------------------------
	.section	.nv.info._ZN7cutlass13device_kernelIN5flash19enable_sm80_to_sm89INS1_16FlashAttnFwdSm80INS1_25CollectiveMainloopFwdSm80ILi8ELi1ELb1EN4cute5tupleIJNS5_1CILi128EEENS7_ILi64EEENS7_ILi256EEEEEELi256ENS_10bfloat16_tEfNS_4arch4Sm80ELb0ELb0ELb0ELb0ELb0ELb0ELb1ELb0EEENS1_21CollectiveEpilogueFwdINS6_IJS8_SA_S9_EEENS6_IJNS7_ILi1EEESI_SI_EEESC_SE_Li256ELb0ELb1ELb0ELb0EEENS1_19SingleTileSchedulerILb0ELb0ELb1ELi128EEEEEEEEEvNT_6ParamsE,"",@"SHT_CUDA_INFO"
	.sectionflags	@""
	.align	4


	//----- nvinfo : EIATTR_CUDA_API_VERSION
	.align		4
        /*0000*/ 	.byte	0x04, 0x37
        /*0002*/ 	.short	(.L_134 - .L_133)
.L_133:
        /*0004*/ 	.word	0x00000082


	//----- nvinfo : EIATTR_SW2861232_WAR
	.align		4
.L_134:
        /*0008*/ 	.byte	0x01, 0x35
	.zero		2


	//----- nvinfo : EIATTR_PARAM_CBANK
	.align		4
        /*000c*/ 	.byte	0x04, 0x0a
        /*000e*/ 	.short	(.L_136 - .L_135)
	.align		4
.L_135:
        /*0010*/ 	.word	index@(.nv.constant0._ZN7cutlass13device_kernelIN5flash19enable_sm80_to_sm89INS1_16FlashAttnFwdSm80INS1_25CollectiveMainloopFwdSm80ILi8ELi1ELb1EN4cute5tupleIJNS5_1CILi128EEENS7_ILi64EEENS7_ILi256EEEEEELi256ENS_10bfloat16_tEfNS_4arch4Sm80ELb0ELb0ELb0ELb0ELb0ELb0ELb1ELb0EEENS1_21CollectiveEpilogueFwdINS6_IJS8_SA_S9_EEENS6_IJNS7_ILi1EEESI_SI_EEESC_SE_Li256ELb0ELb1ELb0ELb0EEENS1_19SingleTileSchedulerILb0ELb0ELb1ELi128EEEEEEEEEvNT_6ParamsE)
        /*0014*/ 	.short	0x0160
        /*0016*/ 	.short	0x0418


	//----- nvinfo : EIATTR_CBANK_PARAM_SIZE
	.align		4
.L_136:
        /*0018*/ 	.byte	0x03, 0x19
        /*001a*/ 	.short	0x0418


	//----- nvinfo : EIATTR_KPARAM_INFO
	.align		4
        /*001c*/ 	.byte	0x04, 0x17
        /*001e*/ 	.short	(.L_138 - .L_137)
.L_137:
        /*0020*/ 	.word	0x00000000
        /*0024*/ 	.short	0x0000
        /*0026*/ 	.short	0x0000
        /*0028*/ 	.byte	0x00, 0xf0, 0x61, 0x10


	//----- nvinfo : EIATTR_MAXREG_COUNT
	.align		4
.L_138:
        /*002c*/ 	.byte	0x03, 0x1b
        /*002e*/ 	.short	0x00ff


	//----- nvinfo : EIATTR_NUM_BARRIERS
	.align		4
        /*0030*/ 	.byte	0x02, 0x4c
        /*0032*/ 	.byte	0x02
	.zero		1


	//----- nvinfo : EIATTR_ANNOTATIONS
	.align		4
        /*0034*/ 	.byte	0x04, 0x55
        /*0036*/ 	.short	(.L_140 - .L_139)


	//   ....[0]....
.L_139:
        /*0038*/ 	.word	0x00000001
        /*003c*/ 	.byte	0x30, 0x02, 0x00, 0x00, 0x01, 0x00, 0x00, 0x00, 0x30, 0x04, 0x00, 0x00, 0x01, 0x00, 0x00, 0x00
        /* <DEDUP_REMOVED lines=55> */
        /*03bc*/ 	.byte	0xe0, 0x96, 0x00, 0x00


	//----- nvinfo : EIATTR_MERCURY_ISA_VERSION
	.align		4
.L_140:
        /*03c0*/ 	.byte	0x03, 0x5f
        /*03c2*/ 	.short	0x0000


	//----- nvinfo : EIATTR_COOP_GROUP_MASK_REGIDS
	.align		4
        /*03c4*/ 	.byte	0x04, 0x29
        /*03c6*/ 	.short	(.L_142 - .L_141)


	//   ....[0]....
.L_141:
        /*03c8*/ 	.word	0xffffffff


	//   ....[1]....
        /*03cc*/ 	.word	0xffffffff


	//   ....[2]....
        /*03d0*/ 	.word	0xffffffff


	//   ....[3]....
        /*03d4*/ 	.word	0xffffffff


	//   ....[4]....
        /*03d8*/ 	.word	0xffffffff


	//   ....[5]....
        /*03dc*/ 	.word	0xffffffff


	//   ....[6]....
        /*03e0*/ 	.word	0xffffffff


	//   ....[7]....
        /*03e4*/ 	.word	0xffffffff


	//   ....[8]....
        /*03e8*/ 	.word	0xffffffff


	//   ....[9]....
        /*03ec*/ 	.word	0xffffffff


	//   ....[10]....
        /*03f0*/ 	.word	0xffffffff


	//   ....[11]....
        /*03f4*/ 	.word	0xffffffff


	//   ....[12]....
        /*03f8*/ 	.word	0xffffffff


	//   ....[13]....
        /*03fc*/ 	.word	0xffffffff


	//   ....[14]....
        /*0400*/ 	.word	0xffffffff


	//   ....[15]....
        /*0404*/ 	.word	0xffffffff


	//   ....[16]....
        /*0408*/ 	.word	0xffffffff


	//   ....[17]....
        /*040c*/ 	.word	0xffffffff


	//   ....[18]....
        /*0410*/ 	.word	0xffffffff


	//   ....[19]....
        /*0414*/ 	.word	0xffffffff


	//   ....[20]....
        /*0418*/ 	.word	0xffffffff


	//   ....[21]....
        /*041c*/ 	.word	0xffffffff


	//   ....[22]....
        /*0420*/ 	.word	0xffffffff


	//   ....[23]....
        /*0424*/ 	.word	0xffffffff


	//   ....[24]....
        /*0428*/ 	.word	0xffffffff


	//   ....[25]....
        /*042c*/ 	.word	0xffffffff


	//   ....[26]....
        /*0430*/ 	.word	0xffffffff


	//   ....[27]....
        /*0434*/ 	.word	0xffffffff


	//   ....[28]....
        /*0438*/ 	.word	0xffffffff


	//   ....[29]....
        /*043c*/ 	.word	0xffffffff


	//   ....[30]....
        /*0440*/ 	.word	0xffffffff


	//   ....[31]....
        /*0444*/ 	.word	0xffffffff


	//----- nvinfo : EIATTR_COOP_GROUP_INSTR_OFFSETS
	.align		4
.L_142:
        /*0448*/ 	.byte	0x04, 0x28
        /*044a*/ 	.short	(.L_144 - .L_143)


	//   ....[0]....
.L_143:
        /*044c*/ 	.word	0x00000480


	//   ....[1]....
        /*0450*/ 	.word	0x000004d0


	//   ....[2]....
        /*0454*/ 	.word	0x00000570


	//   ....[3]....
        /*0458*/ 	.word	0x000005a0


	//   ....[4]....
        /*045c*/ 	.word	0x000007c0


	//   ....[5]....
        /*0460*/ 	.word	0x00000860


	//   ....[6]....
        /*0464*/ 	.word	0x00000a60


	//   ....[7]....
        /*0468*/ 	.word	0x00000a80


	//   ....[8]....
        /*046c*/ 	.word	0x00002c50


	//   ....[9]....
        /*0470*/ 	.word	0x00002cf0


	//   ....[10]....
        /*0474*/ 	.word	0x00002d00


	//   ....[11]....
        /*0478*/ 	.word	0x00002d30


	//   ....[12]....
        /*047c*/ 	.word	0x00005cc0


	//   ....[13]....
        /*0480*/ 	.word	0x00005cf0


	//   ....[14]....
        /*0484*/ 	.word	0x00005d20


	//   ....[15]....
        /*0488*/ 	.word	0x00005d60


	//   ....[16]....
        /*048c*/ 	.word	0x00007ee0


	//   ....[17]....
        /*0490*/ 	.word	0x00007ef0


	//   ....[18]....
        /*0494*/ 	.word	0x00007f40


	//   ....[19]....
        /*0498*/ 	.word	0x00007f60


	//   ....[20]....
        /*049c*/ 	.word	0x00009760


	//   ....[21]....
        /*04a0*/ 	.word	0x00009770


	//   ....[22]....
        /*04a4*/ 	.word	0x00009790


	//   ....[23]....
        /*04a8*/ 	.word	0x000097a0


	//   ....[24]....
        /*04ac*/ 	.word	0x000098c0


	//   ....[25]....
        /*04b0*/ 	.word	0x000098f0


	//   ....[26]....
        /*04b4*/ 	.word	0x00009ac0


	//   ....[27]....
        /*04b8*/ 	.word	0x00009af0


	//   ....[28]....
        /*04bc*/ 	.word	0x00009c80


	//   ....[29]....
        /*04c0*/ 	.word	0x00009cb0


	//   ....[30]....
        /*04c4*/ 	.word	0x00009e40


	//   ....[31]....
        /*04c8*/ 	.word	0x00009e60


	//----- nvinfo : EIATTR_EXIT_INSTR_OFFSETS
	.align		4
.L_144:
        /*04cc*/ 	.byte	0x04, 0x1c
        /*04ce*/ 	.short	(.L_146 - .L_145)


	//   ....[0]....
.L_145:
        /*04d0*/ 	.word	0x00000040


	//   ....[1]....
        /*04d4*/ 	.word	0x00009e70


	//   ....[2]....
        /*04d8*/ 	.word	0x00009f80


	//   ....[3]....
        /*04dc*/ 	.word	0x00009fe0


	//----- nvinfo : EIATTR_CTAIDZ_USED
	.align		4
.L_146:
        /*04e0*/ 	.byte	0x01, 0x04
	.zero		2


	//----- nvinfo : EIATTR_MAX_THREADS
	.align		4
        /*04e4*/ 	.byte	0x04, 0x05
        /*04e6*/ 	.short	(.L_148 - .L_147)
.L_147:
        /*04e8*/ 	.word	0x00000100
        /*04ec*/ 	.word	0x00000001
        /*04f0*/ 	.word	0x00000001


	//----- nvinfo : EIATTR_CRS_STACK_SIZE
	.align		4
.L_148:
        /*04f4*/ 	.byte	0x04, 0x1e
        /*04f6*/ 	.short	(.L_150 - .L_149)
.L_149:
        /*04f8*/ 	.word	0x00000000
.L_150:


//--------------------- .nv.info._ZN7cutlass13device_kernelIN5flash19enable_sm80_to_sm89INS1_16FlashAttnFwdSm80INS1_25CollectiveMainloopFwdSm80ILi8ELi1ELb1EN4cute5tupleIJNS5_1CILi128EEENS7_ILi64EEENS7_ILi256EEEEEELi256ENS_10bfloat16_tEfNS_4arch4Sm80ELb0ELb0ELb0ELb1ELb0ELb0ELb1ELb0EEENS1_21CollectiveEpilogueFwdINS6_IJS8_SA_S9_EEENS6_IJNS7_ILi1EEESI_SI_EEESC_SE_Li256ELb1ELb1ELb0ELb0EEENS1_19SingleTileSchedulerILb1ELb0ELb1ELi128EEEEEEEEEvNT_6ParamsE --------------------------
	.section	.nv.info._ZN7cutlass13device_kernelIN5flash19enable_sm80_to_sm89INS1_16FlashAttnFwdSm80INS1_25CollectiveMainloopFwdSm80ILi8ELi1ELb1EN4cute5tupleIJNS5_1CILi128EEENS7_ILi64EEENS7_ILi256EEEEEELi256ENS_10bfloat16_tEfNS_4arch4Sm80ELb0ELb0ELb0ELb1ELb0ELb0ELb1ELb0EEENS1_21CollectiveEpilogueFwdINS6_IJS8_SA_S9_EEENS6_IJNS7_ILi1EEESI_SI_EEESC_SE_Li256ELb1ELb1ELb0ELb0EEENS1_19SingleTileSchedulerILb1ELb0ELb1ELi128EEEEEEEEEvNT_6ParamsE,"",@"SHT_CUDA_INFO"
	.sectionflags	@""
	.align	4


	//----- nvinfo : EIATTR_CUDA_API_VERSION
	.align		4
        /*0000*/ 	.byte	0x04, 0x37
        /*0002*/ 	.short	(.L_152 - .L_151)
.L_151:
        /*0004*/ 	.word	0x00000082


	//----- nvinfo : EIATTR_SW2861232_WAR
	.align		4
.L_152:
        /*0008*/ 	.byte	0x01, 0x35
	.zero		2


	//----- nvinfo : EIATTR_PARAM_CBANK
	.align		4
        /*000c*/ 	.byte	0x04, 0x0a
        /*000e*/ 	.short	(.L_154 - .L_153)
	.align		4
.L_153:
        /*0010*/ 	.word	index@(.nv.constant0._ZN7cutlass13device_kernelIN5flash19enable_sm80_to_sm89INS1_16FlashAttnFwdSm80INS1_25CollectiveMainloopFwdSm80ILi8ELi1ELb1EN4cute5tupleIJNS5_1CILi128EEENS7_ILi64EEENS7_ILi256EEEEEELi256ENS_10bfloat16_tEfNS_4arch4Sm80ELb0ELb0ELb0ELb1ELb0ELb0ELb1ELb0EEENS1_21CollectiveEpilogueFwdINS6_IJS8_SA_S9_EEENS6_IJNS7_ILi1EEESI_SI_EEESC_SE_Li256ELb1ELb1ELb0ELb0EEENS1_19SingleTileSchedulerILb1ELb0ELb1ELi128EEEEEEEEEvNT_6ParamsE)
        /*0014*/ 	.short	0x0160
        /*0016*/ 	.short	0x0418


	//----- nvinfo : EIATTR_CBANK_PARAM_SIZE
	.align		4
.L_154:
        /*0018*/ 	.byte	0x03, 0x19
        /*001a*/ 	.short	0x0418


	//----- nvinfo : EIATTR_KPARAM_INFO
	.align		4
        /*001c*/ 	.byte	0x04, 0x17
        /*001e*/ 	.short	(.L_156 - .L_155)
.L_155:
        /*0020*/ 	.word	0x00000000
        /*0024*/ 	.short	0x0000
        /*0026*/ 	.short	0x0000
        /*0028*/ 	.byte	0x00, 0xf0, 0x61, 0x10


	//----- nvinfo : EIATTR_MAXREG_COUNT
	.align		4
.L_156:
        /*002c*/ 	.byte	0x03, 0x1b
        /*002e*/ 	.short	0x00ff


	//----- nvinfo : EIATTR_NUM_BARRIERS
	.align		4
        /*0030*/ 	.byte	0x02, 0x4c
        /*0032*/ 	.byte	0x02
	.zero		1


	//----- nvinfo : EIATTR_ANNOTATIONS
	.align		4
        /*0034*/ 	.byte	0x04, 0x55
        /*0036*/ 	.short	(.L_158 - .L_157)


	//   ....[0]....
.L_157:
        /* <DEDUP_REMOVED lines=54> */


	//----- nvinfo : EIATTR_MERCURY_ISA_VERSION
	.align		4
.L_158:
        /*0380*/ 	.byte	0x03, 0x5f
        /*0382*/ 	.short	0x0000


	//----- nvinfo : EIATTR_COOP_GROUP_MASK_REGIDS
	.align		4
        /*0384*/ 	.byte	0x04, 0x29
        /*0386*/ 	.short	(.L_160 - .L_159)


	//   ....[0]....
.L_159:
        /*0388*/ 	.word	0xffffffff


	//   ....[1]....
        /*038c*/ 	.word	0xffffffff


	//   ....[2]....
        /*0390*/ 	.word	0xffffffff


	//   ....[3]....
        /*0394*/ 	.word	0xffffffff


	//   ....[4]....
        /*0398*/ 	.word	0xffffffff


	//   ....[5]....
        /*039c*/ 	.word	0xffffffff


	//   ....[6]....
        /*03a0*/ 	.word	0xffffffff


	//   ....[7]....
        /*03a4*/ 	.word	0xffffffff


	//   ....[8]....
        /*03a8*/ 	.word	0xffffffff


	//   ....[9]....
        /*03ac*/ 	.word	0xffffffff


	//   ....[10]....
        /*03b0*/ 	.word	0xffffffff


	//   ....[11]....
        /*03b4*/ 	.word	0xffffffff


	//   ....[12]....
        /*03b8*/ 	.word	0xffffffff


	//   ....[13]....
        /*03bc*/ 	.word	0xffffffff


	//   ....[14]....
        /*03c0*/ 	.word	0xffffffff


	//   ....[15]....
        /*03c4*/ 	.word	0xffffffff


	//   ....[16]....
        /*03c8*/ 	.word	0xffffffff


	//   ....[17]....
        /*03cc*/ 	.word	0xffffffff


	//   ....[18]....
        /*03d0*/ 	.word	0xffffffff


	//   ....[19]....
        /*03d4*/ 	.word	0xffffffff


	//   ....[20]....
        /*03d8*/ 	.word	0xffffffff


	//   ....[21]....
        /*03dc*/ 	.word	0xffffffff


	//   ....[22]....
        /*03e0*/ 	.word	0xffffffff


	//   ....[23]....
        /*03e4*/ 	.word	0xffffffff


	//   ....[24]....
        /*03e8*/ 	.word	0xffffffff


	//   ....[25]....
        /*03ec*/ 	.word	0xffffffff


	//   ....[26]....
        /*03f0*/ 	.word	0xffffffff


	//   ....[27]....
        /*03f4*/ 	.word	0xffffffff


	//   ....[28]....
        /*03f8*/ 	.word	0xffffffff


	//   ....[29]....
        /*03fc*/ 	.word	0xffffffff


	//   ....[30]....
        /*0400*/ 	.word	0xffffffff


	//   ....[31]....
        /*0404*/ 	.word	0xffffffff


	//   ....[32]....
        /*0408*/ 	.word	0xffffffff


	//   ....[33]....
        /*040c*/ 	.word	0xffffffff


	//   ....[34]....
        /*0410*/ 	.word	0xffffffff


	//   ....[35]....
        /*0414*/ 	.word	0xffffffff


	//   ....[36]....
        /*0418*/ 	.word	0xffffffff


	//   ....[37]....
        /*041c*/ 	.word	0xffffffff


	//   ....[38]....
        /*0420*/ 	.word	0xffffffff


	//   ....[39]....
        /*0424*/ 	.word	0xffffffff


	//   ....[40]....
        /*0428*/ 	.word	0xffffffff


	//----- nvinfo : EIATTR_COOP_GROUP_INSTR_OFFSETS
	.align		4
.L_160:
        /*042c*/ 	.byte	0x04, 0x28
        /*042e*/ 	.short	(.L_162 - .L_161)


	//   ....[0]....
.L_161:
        /*0430*/ 	.word	0x00000090


	//   ....[1]....
        /*0434*/ 	.word	0x00000eb0


	//   ....[2]....
        /*0438*/ 	.word	0x00000ee0


	//   ....[3]....
        /*043c*/ 	.word	0x00001040


	//   ....[4]....
        /*0440*/ 	.word	0x00001090


	//   ....[5]....
        /*0444*/ 	.word	0x00001230


	//   ....[6]....
        /*0448*/ 	.word	0x00001260


	//   ....[7]....
        /*044c*/ 	.word	0x000012c0


	//   ....[8]....
        /*0450*/ 	.word	0x000012d0


	//   ....[9]....
        /*0454*/ 	.word	0x00003250


	//   ....[10]....
        /*0458*/ 	.word	0x00003300


	//   ....[11]....
        /*045c*/ 	.word	0x00003310


	//   ....[12]....
        /*0460*/ 	.word	0x00003350


	//   ....[13]....
        /*0464*/ 	.word	0x00006980


	//   ....[14]....
        /*0468*/ 	.word	0x000069b0


	//   ....[15]....
        /*046c*/ 	.word	0x000069e0


	//   ....[16]....
        /*0470*/ 	.word	0x00006a20


	//   ....[17]....
        /*0474*/ 	.word	0x00008ad0


	//   ....[18]....
        /*0478*/ 	.word	0x00008ae0


	//   ....[19]....
        /*047c*/ 	.word	0x00008b10


	//   ....[20]....
        /*0480*/ 	.word	0x00008b30


	//   ....[21]....
        /*0484*/ 	.word	0x0000a4e0


	//   ....[22]....
        /*0488*/ 	.word	0x0000a510


	//   ....[23]....
        /*048c*/ 	.word	0x0000a530


	//   ....[24]....
        /*0490*/ 	.word	0x0000a540


	//   ....[25]....
        /*0494*/ 	.word	0x0000a760


	//   ....[26]....
        /*0498*/ 	.word	0x0000a770


	//   ....[27]....
        /*049c*/ 	.word	0x0000a970


	//   ....[28]....
        /*04a0*/ 	.word	0x0000a9a0


	//   ....[29]....
        /*04a4*/ 	.word	0x0000ab60


	//   ....[30]....
        /*04a8*/ 	.word	0x0000ab90


	//   ....[31]....
        /*04ac*/ 	.word	0x0000ad50


	//   ....[32]....
        /*04b0*/ 	.word	0x0000ad70


	//   ....[33]....
        /*04b4*/ 	.word	0x0000b5e0


	//   ....[34]....
        /*04b8*/ 	.word	0x0000b600


	//   ....[35]....
        /*04bc*/ 	.word	0x0000b7c0


	//   ....[36]....
        /*04c0*/ 	.word	0x0000b7f0


	//   ....[37]....
        /*04c4*/ 	.word	0x0000b980


	//   ....[38]....
        /*04c8*/ 	.word	0x0000b9b0


	//   ....[39]....
        /*04cc*/ 	.word	0x0000bb40


	//   ....[40]....
        /*04d0*/ 	.word	0x0000bb60


	//----- nvinfo : EIATTR_EXIT_INSTR_OFFSETS
	.align		4
.L_162:
        /*04d4*/ 	.byte	0x04, 0x1c
        /*04d6*/ 	.short	(.L_164 - .L_163)


	//   ....[0]....
.L_163:
        /*04d8*/ 	.word	0x00000350


	//   ....[1]....
        /*04dc*/ 	.word	0x0000ad80


	//   ....[2]....
        /*04e0*/ 	.word	0x0000aec0


	//   ....[3]....
        /*04e4*/ 	.word	0x0000af20


	//   ....[4]....
        /*04e8*/ 	.word	0x0000bb70


	//   ....[5]....
        /*04ec*/ 	.word	0x0000bc80


	//   ....[6]....
        /*04f0*/ 	.word	0x0000bce0


	//----- nvinfo : EIATTR_CTAIDZ_USED
	.align		4
.L_164:
        /*04f4*/ 	.byte	0x01, 0x04
	.zero		2


	//----- nvinfo : EIATTR_MAX_THREADS
	.align		4
        /*04f8*/ 	.byte	0x04, 0x05
        /*04fa*/ 	.short	(.L_166 - .L_165)
.L_165:
        /*04fc*/ 	.word	0x00000100
        /*0500*/ 	.word	0x00000001
        /*0504*/ 	.word	0x00000001


	//----- nvinfo : EIATTR_CRS_STACK_SIZE
	.align		4
.L_166:
        /*0508*/ 	.byte	0x04, 0x1e
        /*050a*/ 	.short	(.L_168 - .L_167)
.L_167:
        /*050c*/ 	.word	0x00000000
.L_168:


//--------------------- .nv.info._ZN7cutlass13device_kernelIN5flash19enable_sm80_to_sm89INS1_16FlashAttnFwdSm80INS1_25CollectiveMainloopFwdSm80ILi8ELi1ELb0EN4cute5tupleIJNS5_1CILi128EEENS7_ILi32EEENS7_ILi256EEEEEELi256ENS_10bfloat16_tEfNS_4arch4Sm80ELb0ELb0ELb0ELb1ELb0ELb1ELb1ELb0EEENS1_21CollectiveEpilogueFwdINS6_IJS8_SA_S9_EEENS6_IJNS7_ILi1EEESI_SI_EEESC_SE_Li256ELb1ELb1ELb0ELb0EEENS1_19SingleTileSchedulerILb1ELb0ELb1ELi128EEEEEEEEEvNT_6ParamsE --------------------------
	.section	.nv.info._ZN7cutlass13device_kernelIN5flash19enable_sm80_to_sm89INS1_16FlashAttnFwdSm80INS1_25CollectiveMainloopFwdSm80ILi8ELi1ELb0EN4cute5tupleIJNS5_1CILi128EEENS7_ILi32EEENS7_ILi256EEEEEELi256ENS_10bfloat16_tEfNS_4arch4Sm80ELb0ELb0ELb0ELb1ELb0ELb1ELb1ELb0EEENS1_21CollectiveEpilogueFwdINS6_IJS8_SA_S9_EEENS6_IJNS7_ILi1EEESI_SI_EEESC_SE_Li256ELb1ELb1ELb0ELb0EEENS1_19SingleTileSchedulerILb1ELb0ELb1ELi128EEEEEEEEEvNT_6ParamsE,"",@"SHT_CUDA_INFO"
	.sectionflags	@""
	.align	4


	//----- nvinfo : EIATTR_CUDA_API_VERSION
	.align		4
        /*0000*/ 	.byte	0x04, 0x37
        /*0002*/ 	.short	(.L_170 - .L_169)
.L_169:
        /*0004*/ 	.word	0x00000082


	//----- nvinfo : EIATTR_SW2861232_WAR
	.align		4
.L_170:
        /*0008*/ 	.byte	0x01, 0x35
	.zero		2


	//----- nvinfo : EIATTR_PARAM_CBANK
	.align		4
        /*000c*/ 	.byte	0x04, 0x0a
        /*000e*/ 	.short	(.L_172 - .L_171)
	.align		4
.L_171:
        /*0010*/ 	.word	index@(.nv.constant0._ZN7cutlass13device_kernelIN5flash19enable_sm80_to_sm89INS1_16FlashAttnFwdSm80INS1_25CollectiveMainloopFwdSm80ILi8ELi1ELb0EN4cute5tupleIJNS5_1CILi128EEENS7_ILi32EEENS7_ILi256EEEEEELi256ENS_10bfloat16_tEfNS_4arch4Sm80ELb0ELb0ELb0ELb1ELb0ELb1ELb1ELb0EEENS1_21CollectiveEpilogueFwdINS6_IJS8_SA_S9_EEENS6_IJNS7_ILi1EEESI_SI_EEESC_SE_Li256ELb1ELb1ELb0ELb0EEENS1_19SingleTileSchedulerILb1ELb0ELb1ELi128EEEEEEEEEvNT_6ParamsE)
        /*0014*/ 	.short	0x0160
        /*0016*/ 	.short	0x0418


	//----- nvinfo : EIATTR_CBANK_PARAM_SIZE
	.align		4
.L_172:
        /*0018*/ 	.byte	0x03, 0x19
        /*001a*/ 	.short	0x0418


	//----- nvinfo : EIATTR_KPARAM_INFO
	.align		4
        /*001c*/ 	.byte	0x04, 0x17
        /*001e*/ 	.short	(.L_174 - .L_173)
.L_173:
        /*0020*/ 	.word	0x00000000
        /*0024*/ 	.short	0x0000
        /*0026*/ 	.short	0x0000
        /*0028*/ 	.byte	0x00, 0xf0, 0x61, 0x10


	//----- nvinfo : EIATTR_MAXREG_COUNT
	.align		4
.L_174:
        /*002c*/ 	.byte	0x03, 0x1b
        /*002e*/ 	.short	0x00ff


	//----- nvinfo : EIATTR_NUM_BARRIERS
	.align		4
        /*0030*/ 	.byte	0x02, 0x4c
        /*0032*/ 	.byte	0x02
	.zero		1


	//----- nvinfo : EIATTR_MERCURY_ISA_VERSION
	.align		4
        /*0034*/ 	.byte	0x03, 0x5f
        /*0036*/ 	.short	0x0000


	//----- nvinfo : EIATTR_COOP_GROUP_MASK_REGIDS
	.align		4
        /*0038*/ 	.byte	0x04, 0x29
        /*003a*/ 	.short	(.L_176 - .L_175)


	//   ....[0]....
.L_175:
        /*003c*/ 	.word	0xffffffff


	//   ....[1]....
        /*0040*/ 	.word	0xffffffff


	//   ....[2]....
        /*0044*/ 	.word	0xffffffff


	//   ....[3]....
        /*0048*/ 	.word	0xffffffff


	//   ....[4]....
        /*004c*/ 	.word	0xffffffff


	//   ....[5]....
        /*0050*/ 	.word	0xffffffff


	//   ....[6]....
        /*0054*/ 	.word	0xffffffff


	//   ....[7]....
        /*0058*/ 	.word	0xffffffff


	//   ....[8]....
        /*005c*/ 	.word	0xffffffff


	//   ....[9]....
        /*0060*/ 	.word	0xffffffff


	//   ....[10]....
        /*0064*/ 	.word	0xffffffff


	//   ....[11]....
        /*0068*/ 	.word	0xffffffff


	//   ....[12]....
        /*006c*/ 	.word	0xffffffff


	//   ....[13]....
        /*0070*/ 	.word	0xffffffff


	//   ....[14]....
        /*0074*/ 	.word	0xffffffff


	//   ....[15]....
        /*0078*/ 	.word	0xffffffff


	//   ....[16]....
        /*007c*/ 	.word	0xffffffff


	//   ....[17]....
        /*0080*/ 	.word	0xffffffff


	//   ....[18]....
        /*0084*/ 	.word	0xffffffff


	//   ....[19]....
        /*0088*/ 	.word	0xffffffff


	//   ....[20]....
        /*008c*/ 	.word	0xffffffff


	//   ....[21]....
        /*0090*/ 	.word	0xffffffff


	//   ....[22]....
        /*0094*/ 	.word	0xffffffff


	//   ....[23]....
        /*0098*/ 	.word	0xffffffff


	//   ....[24]....
        /*009c*/ 	.word	0xffffffff


	//   ....[25]....
        /*00a0*/ 	.word	0xffffffff


	//   ....[26]....
        /*00a4*/ 	.word	0xffffffff


	//   ....[27]....
        /*00a8*/ 	.word	0xffffffff


	//   ....[28]....
        /*00ac*/ 	.word	0xffffffff


	//   ....[29]....
        /*00b0*/ 	.word	0xffffffff


	//   ....[30]....
        /*00b4*/ 	.word	0xffffffff


	//   ....[31]....
        /*00b8*/ 	.word	0xffffffff


	//   ....[32]....
        /*00bc*/ 	.word	0xffffffff


	//   ....[33]....
        /*00c0*/ 	.word	0xffffffff


	//   ....[34]....
        /*00c4*/ 	.word	0xffffffff


	//   ....[35]....
        /*00c8*/ 	.word	0xffffffff


	//   ....[36]....
        /*00cc*/ 	.word	0xffffffff


	//   ....[37]....
        /*00d0*/ 	.word	0xffffffff


	//   ....[38]....
        /*00d4*/ 	.word	0xffffffff


	//   ....[39]....
        /*00d8*/ 	.word	0xffffffff


	//   ....[40]....
        /*00dc*/ 	.word	0xffffffff


	//----- nvinfo : EIATTR_COOP_GROUP_INSTR_OFFSETS
	.align		4
.L_176:
        /*00e0*/ 	.byte	0x04, 0x28
        /*00e2*/ 	.short	(.L_178 - .L_177)


	//   ....[0]....
.L_177:
        /*00e4*/ 	.word	0x00000080


	//   ....[1]....
        /*00e8*/ 	.word	0x00004c50


	//   ....[2]....
        /*00ec*/ 	.word	0x00004c90


	//   ....[3]....
        /*00f0*/ 	.word	0x000050b0


	//   ....[4]....
        /*00f4*/ 	.word	0x000050e0


	//   ....[5]....
        /*00f8*/ 	.word	0x00005490


	//   ....[6]....
        /*00fc*/ 	.word	0x000054c0


	//   ....[7]....
        /*0100*/ 	.word	0x000056d0


	//   ....[8]....
        /*0104*/ 	.word	0x00005700


	//   ....[9]....
        /*0108*/ 	.word	0x0000d480


	//   ....[10]....
        /*010c*/ 	.word	0x0000d510


	//   ....[11]....
        /*0110*/ 	.word	0x0000d550


	//   ....[12]....
        /*0114*/ 	.word	0x0000d5d0


	//   ....[13]....
        /*0118*/ 	.word	0x0000ea50


	//   ....[14]....
        /*011c*/ 	.word	0x0000ea70


	//   ....[15]....
        /*0120*/ 	.word	0x0000eaa0


	//   ....[16]....
        /*0124*/ 	.word	0x0000ead0


	//   ....[17]....
        /*0128*/ 	.word	0x0000fdf0


	//   ....[18]....
        /*012c*/ 	.word	0x0000fe20


	//   ....[19]....
        /*0130*/ 	.word	0x0000fe80


	//   ....[20]....
        /*0134*/ 	.word	0x0000fe90


	//   ....[21]....
        /*0138*/ 	.word	0x000117a0


	//   ....[22]....
        /*013c*/ 	.word	0x000117e0


	//   ....[23]....
        /*0140*/ 	.word	0x00011820


	//   ....[24]....
        /*0144*/ 	.word	0x00011860


	//   ....[25]....
        /*0148*/ 	.word	0x00011a80


	//   ....[26]....
        /*014c*/ 	.word	0x00011a90


	//   ....[27]....
        /*0150*/ 	.word	0x00011c90


	//   ....[28]....
        /*0154*/ 	.word	0x00011cc0


	//   ....[29]....
        /*0158*/ 	.word	0x00011e80


	//   ....[30]....
        /*015c*/ 	.word	0x00011eb0


	//   ....[31]....
        /*0160*/ 	.word	0x00012070


	//   ....[32]....
        /*0164*/ 	.word	0x00012090


	//   ....[33]....
        /*0168*/ 	.word	0x00012900


	//   ....[34]....
        /*016c*/ 	.word	0x00012920


	//   ....[35]....
        /*0170*/ 	.word	0x00012ab0


	//   ....[36]....
        /*0174*/ 	.word	0x00012ae0


	//   ....[37]....
        /*0178*/ 	.word	0x00012c70


	//   ....[38]....
        /*017c*/ 	.word	0x00012ca0


	//   ....[39]....
        /*0180*/ 	.word	0x00012e30


	//   ....[40]....
        /*0184*/ 	.word	0x00012e50


	//----- nvinfo : EIATTR_EXIT_INSTR_OFFSETS
	.align		4
.L_178:
        /*0188*/ 	.byte	0x04, 0x1c
        /*018a*/ 	.short	(.L_180 - .L_179)


	//   ....[0]....
.L_179:
        /*018c*/ 	.word	0x00000310


	//   ....[1]....
        /*0190*/ 	.word	0x000120a0


	//   ....[2]....
        /*0194*/ 	.word	0x000121e0


	//   ....[3]....
        /*0198*/ 	.word	0x00012240


	//   ....[4]....
        /*019c*/ 	.word	0x00012e60


	//   ....[5]....
        /*01a0*/ 	.word	0x00012f70


	//   ....[6]....
        /*01a4*/ 	.word	0x00012fd0


	//----- nvinfo : EIATTR_CTAIDZ_USED
	.align		4
.L_180:
        /*01a8*/ 	.byte	0x01, 0x04
	.zero		2


	//----- nvinfo : EIATTR_MAX_THREADS
	.align		4
        /*01ac*/ 	.byte	0x04, 0x05
        /*01ae*/ 	.short	(.L_182 - .L_181)
.L_181:
        /*01b0*/ 	.word	0x00000100
        /*01b4*/ 	.word	0x00000001
        /*01b8*/ 	.word	0x00000001


	//----- nvinfo : EIATTR_CRS_STACK_SIZE
	.align		4
.L_182:
        /*01bc*/ 	.byte	0x04, 0x1e
        /*01be*/ 	.short	(.L_184 - .L_183)
.L_183:
        /*01c0*/ 	.word	0x00000000
.L_184:


//--------------------- .nv.info._ZN7cutlass13device_kernelIN5flash19enable_sm80_to_sm89INS1_16FlashAttnFwdSm80INS1_25CollectiveMainloopFwdSm80ILi8ELi1ELb1EN4cute5tupleIJNS5_1CILi128EEENS7_ILi48EEENS7_ILi256EEEEEELi256ENS_10bfloat16_tEfNS_4arch4Sm80ELb0ELb1ELb0ELb0ELb0ELb0ELb1ELb0EEENS1_21CollectiveEpilogueFwdINS6_IJS8_SA_S9_EEENS6_IJNS7_ILi1EEESI_SI_EEESC_SE_Li256ELb0ELb1ELb0ELb0EEENS1_19SingleTileSchedulerILb0ELb0ELb1ELi128EEEEEEEEEvNT_6ParamsE --------------------------
	.section	.nv.info._ZN7cutlass13device_kernelIN5flash19enable_sm80_to_sm89INS1_16FlashAttnFwdSm80INS1_25CollectiveMainloopFwdSm80ILi8ELi1ELb1EN4cute5tupleIJNS5_1CILi128EEENS7_ILi48EEENS7_ILi256EEEEEELi256ENS_10bfloat16_tEfNS_4arch4Sm80ELb0ELb1ELb0ELb0ELb0ELb0ELb1ELb0EEENS1_21CollectiveEpilogueFwdINS6_IJS8_SA_S9_EEENS6_IJNS7_ILi1EEESI_SI_EEESC_SE_Li256ELb0ELb1ELb0ELb0EEENS1_19SingleTileSchedulerILb0ELb0ELb1ELi128EEEEEEEEEvNT_6ParamsE,"",@"SHT_CUDA_INFO"
	.sectionflags	@""
	.align	4


	//----- nvinfo : EIATTR_CUDA_API_VERSION
	.align		4
        /*0000*/ 	.byte	0x04, 0x37
        /*0002*/ 	.short	(.L_186 - .L_185)
.L_185:
        /*0004*/ 	.word	0x00000082


	//----- nvinfo : EIATTR_SW2861232_WAR
	.align		4
.L_186:
        /*0008*/ 	.byte	0x01, 0x35
	.zero		2


	//----- nvinfo : EIATTR_PARAM_CBANK
	.align		4
        /*000c*/ 	.byte	0x04, 0x0a
        /*000e*/ 	.short	(.L_188 - .L_187)
	.align		4
.L_187:
        /*0010*/ 	.word	index@(.nv.constant0._ZN7cutlass13device_kernelIN5flash19enable_sm80_to_sm89INS1_16FlashAttnFwdSm80INS1_25CollectiveMainloopFwdSm80ILi8ELi1ELb1EN4cute5tupleIJNS5_1CILi128EEENS7_ILi48EEENS7_ILi256EEEEEELi256ENS_10bfloat16_tEfNS_4arch4Sm80ELb0ELb1ELb0ELb0ELb0ELb0ELb1ELb0EEENS1_21CollectiveEpilogueFwdINS6_IJS8_SA_S9_EEENS6_IJNS7_ILi1EEESI_SI_EEESC_SE_Li256ELb0ELb1ELb0ELb0EEENS1_19SingleTileSchedulerILb0ELb0ELb1ELi128EEEEEEEEEvNT_6ParamsE)
        /*0014*/ 	.short	0x0160
        /*0016*/ 	.short	0x0418


	//----- nvinfo : EIATTR_CBANK_PARAM_SIZE
	.align		4
.L_188:
        /*0018*/ 	.byte	0x03, 0x19
        /*001a*/ 	.short	0x0418


	//----- nvinfo : EIATTR_KPARAM_INFO
	.align		4
        /*001c*/ 	.byte	0x04, 0x17
        /*001e*/ 	.short	(.L_190 - .L_189)
.L_189:
        /*0020*/ 	.word	0x00000000
        /*0024*/ 	.short	0x0000
        /*0026*/ 	.short	0x0000
        /*0028*/ 	.byte	0x00, 0xf0, 0x61, 0x10


	//----- nvinfo : EIATTR_MAXREG_COUNT
	.align		4
.L_190:
        /*002c*/ 	.byte	0x03, 0x1b
        /*002e*/ 	.short	0x00ff


	//----- nvinfo : EIATTR_NUM_BARRIERS
	.align		4
        /*0030*/ 	.byte	0x02, 0x4c
        /*0032*/ 	.byte	0x02
	.zero		1


	//----- nvinfo : EIATTR_ANNOTATIONS
	.align		4
        /*0034*/ 	.byte	0x04, 0x55
        /*0036*/ 	.short	(.L_192 - .L_191)


	//   ....[0]....
.L_191:
        /* <DEDUP_REMOVED lines=79> */
        /*051c*/ 	.byte	0x00, 0x02, 0x01, 0x00, 0x01, 0x00, 0x00, 0x00, 0x10, 0x02, 0x01, 0x00


	//----- nvinfo : EIATTR_MERCURY_ISA_VERSION
	.align		4
.L_192:
        /*0528*/ 	.byte	0x03, 0x5f
        /*052a*/ 	.short	0x0000


	//----- nvinfo : EIATTR_INT_WARP_WIDE_INSTR_OFFSETS
	.align		4
        /*052c*/ 	.byte	0x04, 0x31
        /*052e*/ 	.short	(.L_194 - .L_193)


	//   ....[0]....
.L_193:
        /*0530*/ 	.word	0x00006880


	//   ....[1]....
        /*0534*/ 	.word	0x0000a800


	//   ....[2]....
        /*0538*/ 	.word	0x0000d8d0


	//----- nvinfo : EIATTR_COOP_GROUP_MASK_REGIDS
	.align		4
.L_194:
        /*053c*/ 	.byte	0x04, 0x29
        /*053e*/ 	.short	(.L_196 - .L_195)


	//   ....[0]....
.L_195:
        /*0540*/ 	.word	0xffffffff


	//   ....[1]....
        /*0544*/ 	.word	0xffffffff


	//   ....[2]....
        /*0548*/ 	.word	0xffffffff


	//   ....[3]....
        /*054c*/ 	.word	0xffffffff


	//   ....[4]....
        /*0550*/ 	.word	0xffffffff


	//   ....[5]....
        /*0554*/ 	.word	0xffffffff


	//   ....[6]....
        /*0558*/ 	.word	0xffffffff


	//   ....[7]....
        /*055c*/ 	.word	0xffffffff


	//   ....[8]....
        /*0560*/ 	.word	0xffffffff


	//   ....[9]....
        /*0564*/ 	.word	0xffffffff


	//   ....[10]....
        /*0568*/ 	.word	0xffffffff


	//   ....[11]....
        /*056c*/ 	.word	0xffffffff


	//   ....[12]....
        /*0570*/ 	.word	0xffffffff


	//   ....[13]....
        /*0574*/ 	.word	0xffffffff


	//   ....[14]....
        /*0578*/ 	.word	0xffffffff


	//   ....[15]....
        /*057c*/ 	.word	0xffffffff


	//   ....[16]....
        /*0580*/ 	.word	0xffffffff


	//   ....[17]....
        /*0584*/ 	.word	0xffffffff


	//   ....[18]....
        /*0588*/ 	.word	0xffffffff


	//   ....[19]....
        /*058c*/ 	.word	0xffffffff


	//   ....[20]....
        /*0590*/ 	.word	0xffffffff


	//   ....[21]....
        /*0594*/ 	.word	0xffffffff


	//   ....[22]....
        /*0598*/ 	.word	0xffffffff


	//   ....[23]....
        /*059c*/ 	.word	0xffffffff


	//   ....[24]....
        /*05a0*/ 	.word	0xffffffff


	//   ....[25]....
        /*05a4*/ 	.word	0xffffffff


	//   ....[26]....
        /*05a8*/ 	.word	0xffffffff


	//   ....[27]....
        /*05ac*/ 	.word	0xffffffff


	//   ....[28]....
        /*05b0*/ 	.word	0xffffffff


	//   ....[29]....
        /*05b4*/ 	.word	0xffffffff


	//   ....[30]....
        /*05b8*/ 	.word	0xffffffff


	//   ....[31]....
        /*05bc*/ 	.word	0xffffffff


	//   ....[32]....
        /*05c0*/ 	.word	0xffffffff


	//   ....[33]....
        /*05c4*/ 	.word	0xffffffff


	//   ....[34]....
        /*05c8*/ 	.word	0xffffffff


	//   ....[35]....
        /*05cc*/ 	.word	0xffffffff


	//   ....[36]....
        /*05d0*/ 	.word	0xffffffff


	//   ....[37]....
        /*05d4*/ 	.word	0xffffffff


	//   ....[38]....
        /*05d8*/ 	.word	0xffffffff


	//   ....[39]....
        /*05dc*/ 	.word	0xffffffff


	//   ....[40]....
        /*05e0*/ 	.word	0xffffffff


	//   ....[41]....
        /*05e4*/ 	.word	0xffffffff


	//   ....[42]....
        /*05e8*/ 	.word	0xffffffff


	//   ....[43]....
        /*05ec*/ 	.word	0xffffffff


	//   ....[44]....
        /*05f0*/ 	.word	0xffffffff


	//   ....[45]....
        /*05f4*/ 	.word	0xffffffff


	//   ....[46]....
        /*05f8*/ 	.word	0xffffffff


	//   ....[47]....
        /*05fc*/ 	.word	0xffffffff


	//   ....[48]....
        /*0600*/ 	.word	0xffffffff


	//   ....[49]....
        /*0604*/ 	.word	0xffffffff


	//   ....[50]....
        /*0608*/ 	.word	0xffffffff


	//   ....[51]....
        /*060c*/ 	.word	0xffffffff


	//   ....[52]....
        /*0610*/ 	.word	0xffffffff


	//   ....[53]....
        /*0614*/ 	.word	0xffffffff


	//----- nvinfo : EIATTR_COOP_GROUP_INSTR_OFFSETS
	.align		4
.L_196:
        /*0618*/ 	.byte	0x04, 0x28
        /*061a*/ 	.short	(.L_198 - .L_197)


	//   ....[0]....
.L_197:
        /*061c*/ 	.word	0x00000f50


	//   ....[1]....
        /*0620*/ 	.word	0x00000f80


	//   ....[2]....
        /*0624*/ 	.word	0x00001180


	//   ....[3]....
        /*0628*/ 	.word	0x000011e0


	//   ....[4]....
        /*062c*/ 	.word	0x00001280


	//   ....[5]....
        /*0630*/ 	.word	0x000012f0


	//   ....[6]....
        /*0634*/ 	.word	0x00001320


	//   ....[7]....
        /*0638*/ 	.word	0x000013c0


	//   ....[8]....
        /*063c*/ 	.word	0x00002fa0


	//   ....[9]....
        /*0640*/ 	.word	0x000031f0


	//   ....[10]....
        /*0644*/ 	.word	0x00003e20


	//   ....[11]....
        /*0648*/ 	.word	0x00003e90


	//   ....[12]....
        /*064c*/ 	.word	0x00003ed0


	//   ....[13]....
        /*0650*/ 	.word	0x00003f00


	//   ....[14]....
        /*0654*/ 	.word	0x00006c60


	//   ....[15]....
        /*0658*/ 	.word	0x00007060


	//   ....[16]....
        /*065c*/ 	.word	0x00007640


	//   ....[17]....
        /*0660*/ 	.word	0x00007660


	//   ....[18]....
        /*0664*/ 	.word	0x00008090


	//   ....[19]....
        /*0668*/ 	.word	0x000080b0


	//   ....[20]....
        /*066c*/ 	.word	0x0000ac20


	//   ....[21]....
        /*0670*/ 	.word	0x0000ac40


	//   ....[22]....
        /*0674*/ 	.word	0x0000b280


	//   ....[23]....
        /*0678*/ 	.word	0x0000b2a0


	//   ....[24]....
        /*067c*/ 	.word	0x0000db20


	//   ....[25]....
        /*0680*/ 	.word	0x0000df10


	//   ....[26]....
        /*0684*/ 	.word	0x0000e4f0


	//   ....[27]....
        /*0688*/ 	.word	0x0000e510


	//   ....[28]....
        /*068c*/ 	.word	0x0000eed0


	//   ....[29]....
        /*0690*/ 	.word	0x0000eef0


	//   ....[30]....
        /*0694*/ 	.word	0x00010230


	//   ....[31]....
        /*0698*/ 	.word	0x00010240


	//   ....[32]....
        /*069c*/ 	.word	0x00010270


	//   ....[33]....
        /*06a0*/ 	.word	0x00010280


	//   ....[34]....
        /*06a4*/ 	.word	0x00011c00


	//   ....[35]....
        /*06a8*/ 	.word	0x00011c10


	//   ....[36]....
        /*06ac*/ 	.word	0x00011c30


	//   ....[37]....
        /*06b0*/ 	.word	0x00011c40


	//   ....[38]....
        /*06b4*/ 	.word	0x00011c50


	//   ....[39]....
        /*06b8*/ 	.word	0x00011c60


	//   ....[40]....
        /*06bc*/ 	.word	0x00011f60


	//   ....[41]....
        /*06c0*/ 	.word	0x00011f90


	//   ....[42]....
        /*06c4*/ 	.word	0x00012150


	//   ....[43]....
        /*06c8*/ 	.word	0x00012180


	//   ....[44]....
        /*06cc*/ 	.word	0x00012340


	//   ....[45]....
        /*06d0*/ 	.word	0x00012360


	//   ....[46]....
        /*06d4*/ 	.word	0x00012a60


	//   ....[47]....
        /*06d8*/ 	.word	0x00012a80


	//   ....[48]....
        /*06dc*/ 	.word	0x00012c30


	//   ....[49]....
        /*06e0*/ 	.word	0x00012c60


	//   ....[50]....
        /*06e4*/ 	.word	0x00012df0


	//   ....[51]....
        /*06e8*/ 	.word	0x00012e20


	//   ....[52]....
        /*06ec*/ 	.word	0x00012fb0


	//   ....[53]....
        /*06f0*/ 	.word	0x00012fd0


	//----- nvinfo : EIATTR_EXIT_INSTR_OFFSETS
	.align		4
.L_198:
        /*06f4*/ 	.byte	0x04, 0x1c
        /*06f6*/ 	.short	(.L_200 - .L_199)


	//   ....[0]....
.L_199:
        /*06f8*/ 	.word	0x00000040


	//   ....[1]....
        /*06fc*/ 	.word	0x00012370


	//   ....[2]....
        /*0700*/ 	.word	0x000124b0


	//   ....[3]....
        /*0704*/ 	.word	0x00012510


	//   ....[4]....
        /*0708*/ 	.word	0x00012fe0


	//   ....[5]....
        /*070c*/ 	.word	0x000130f0


	//   ....[6]....
        /*0710*/ 	.word	0x00013150


	//----- nvinfo : EIATTR_CTAIDZ_USED
	.align		4
.L_200:
        /*0714*/ 	.byte	0x01, 0x04
	.zero		2


	//----- nvinfo : EIATTR_MAX_THREADS
	.align		4
        /*0718*/ 	.byte	0x04, 0x05
        /*071a*/ 	.short	(.L_202 - .L_201)
.L_201:
        /*071c*/ 	.word	0x00000100
        /*0720*/ 	.word	0x00000001
        /*0724*/ 	.word	0x00000001


	//----- nvinfo : EIATTR_CRS_STACK_SIZE
	.align		4
.L_202:
        /*0728*/ 	.byte	0x04, 0x1e
        /*072a*/ 	.short	(.L_204 - .L_203)
.L_203:
        /*072c*/ 	.word	0x00000000
.L_204:


//--------------------- .nv.info._ZN7cutlass13device_kernelIN5flash19enable_sm80_to_sm89INS1_16FlashAttnFwdSm80INS1_25CollectiveMainloopFwdSm80ILi8ELi1ELb1EN4cute5tupleIJNS5_1CILi128EEENS7_ILi48EEENS7_ILi256EEEEEELi256ENS_10bfloat16_tEfNS_4arch4Sm80ELb0ELb1ELb0ELb1ELb0ELb0ELb1ELb0EEENS1_21CollectiveEpilogueFwdINS6_IJS8_SA_S9_EEENS6_IJNS7_ILi1EEESI_SI_EEESC_SE_Li256ELb1ELb1ELb0ELb0EEENS1_19SingleTileSchedulerILb1ELb0ELb1ELi128EEEEEEEEEvNT_6ParamsE --------------------------
	.section	.nv.info._ZN7cutlass13device_kernelIN5flash19enable_sm80_to_sm89INS1_16FlashAttnFwdSm80INS1_25CollectiveMainloopFwdSm80ILi8ELi1ELb1EN4cute5tupleIJNS5_1CILi128EEENS7_ILi48EEENS7_ILi256EEEEEELi256ENS_10bfloat16_tEfNS_4arch4Sm80ELb0ELb1ELb0ELb1ELb0ELb0ELb1ELb0EEENS1_21CollectiveEpilogueFwdINS6_IJS8_SA_S9_EEENS6_IJNS7_ILi1EEESI_SI_EEESC_SE_Li256ELb1ELb1ELb0ELb0EEENS1_19SingleTileSchedulerILb1ELb0ELb1ELi128EEEEEEEEEvNT_6ParamsE,"",@"SHT_CUDA_INFO"
	.sectionflags	@""
	.align	4


	//----- nvinfo : EIATTR_CUDA_API_VERSION
	.align		4
        /*0000*/ 	.byte	0x04, 0x37
        /*0002*/ 	.short	(.L_206 - .L_205)
.L_205:
        /*0004*/ 	.word	0x00000082


	//----- nvinfo : EIATTR_SW2861232_WAR
	.align		4
.L_206:
        /*0008*/ 	.byte	0x01, 0x35
	.zero		2


	//----- nvinfo : EIATTR_PARAM_CBANK
	.align		4
        /*000c*/ 	.byte	0x04, 0x0a
        /*000e*/ 	.short	(.L_208 - .L_207)
	.align		4
.L_207:
        /*0010*/ 	.word	index@(.nv.constant0._ZN7cutlass13device_kernelIN5flash19enable_sm80_to_sm89INS1_16FlashAttnFwdSm80INS1_25CollectiveMainloopFwdSm80ILi8ELi1ELb1EN4cute5tupleIJNS5_1CILi128EEENS7_ILi48EEENS7_ILi256EEEEEELi256ENS_10bfloat16_tEfNS_4arch4Sm80ELb0ELb1ELb0ELb1ELb0ELb0ELb1ELb0EEENS1_21CollectiveEpilogueFwdINS6_IJS8_SA_S9_EEENS6_IJNS7_ILi1EEESI_SI_EEESC_SE_Li256ELb1ELb1ELb0ELb0EEENS1_19SingleTileSchedulerILb1ELb0ELb1ELi128EEEEEEEEEvNT_6ParamsE)
        /*0014*/ 	.short	0x0160
        /*0016*/ 	.short	0x0418


	//----- nvinfo : EIATTR_CBANK_PARAM_SIZE
	.align		4
.L_208:
        /*0018*/ 	.byte	0x03, 0x19
        /*001a*/ 	.short	0x0418


	//----- nvinfo : EIATTR_KPARAM_INFO
	.align		4
        /*001c*/ 	.byte	0x04, 0x17
        /*001e*/ 	.short	(.L_210 - .L_209)
.L_209:
        /*0020*/ 	.word	0x00000000
        /*0024*/ 	.short	0x0000
        /*0026*/ 	.short	0x0000
        /*0028*/ 	.byte	0x00, 0xf0, 0x61, 0x10


	//----- nvinfo : EIATTR_MAXREG_COUNT
	.align		4
.L_210:
        /*002c*/ 	.byte	0x03, 0x1b
        /*002e*/ 	.short	0x00ff


	//----- nvinfo : EIATTR_NUM_BARRIERS
	.align		4
        /*0030*/ 	.byte	0x02, 0x4c
        /*0032*/ 	.byte	0x02
	.zero		1


	//----- nvinfo : EIATTR_ANNOTATIONS
	.align		4
        /*0034*/ 	.byte	0x04, 0x55
        /*0036*/ 	.short	(.L_212 - .L_211)


	//   ....[0]....
.L_211:
        /* <DEDUP_REMOVED lines=80> */


	//----- nvinfo : EIATTR_MERCURY_ISA_VERSION
	.align		4
.L_212:
        /*0528*/ 	.byte	0x03, 0x5f
        /*052a*/ 	.short	0x0000


	//----- nvinfo : EIATTR_INT_WARP_WIDE_INSTR_OFFSETS
	.align		4
        /*052c*/ 	.byte	0x04, 0x31
        /*052e*/ 	.short	(.L_214 - .L_213)


	//   ....[0]....
.L_213:
        /*0530*/ 	.word	0x000072c0


	//   ....[1]....
        /*0534*/ 	.word	0x0000b220


	//   ....[2]....
        /*0538*/ 	.word	0x0000e2f0


	//----- nvinfo : EIATTR_COOP_GROUP_MASK_REGIDS
	.align		4
.L_214:
        /*053c*/ 	.byte	0x04, 0x29
        /*053e*/ 	.short	(.L_216 - .L_215)


	//   ....[0]....
.L_215:
        /*0540*/ 	.word	0xffffffff


	//   ....[1]....
        /*0544*/ 	.word	0xffffffff


	//   ....[2]....
        /*0548*/ 	.word	0xffffffff


	//   ....[3]....
        /*054c*/ 	.word	0xffffffff


	//   ....[4]....
        /*0550*/ 	.word	0xffffffff


	//   ....[5]....
        /*0554*/ 	.word	0xffffffff


	//   ....[6]....
        /*0558*/ 	.word	0xffffffff


	//   ....[7]....
        /*055c*/ 	.word	0xffffffff


	//   ....[8]....
        /*0560*/ 	.word	0xffffffff


	//   ....[9]....
        /*0564*/ 	.word	0xffffffff


	//   ....[10]....
        /*0568*/ 	.word	0xffffffff


	//   ....[11]....
        /*056c*/ 	.word	0xffffffff


	//   ....[12]....
        /*0570*/ 	.word	0xffffffff


	//   ....[13]....
        /*0574*/ 	.word	0xffffffff


	//   ....[14]....
        /*0578*/ 	.word	0xffffffff


	//   ....[15]....
        /*057c*/ 	.word	0xffffffff


	//   ....[16]....
        /*0580*/ 	.word	0xffffffff


	//   ....[17]....
        /*0584*/ 	.word	0xffffffff


	//   ....[18]....
        /*0588*/ 	.word	0xffffffff


	//   ....[19]....
        /*058c*/ 	.word	0xffffffff


	//   ....[20]....
        /*0590*/ 	.word	0xffffffff


	//   ....[21]....
        /*0594*/ 	.word	0xffffffff


	//   ....[22]....
        /*0598*/ 	.word	0xffffffff


	//   ....[23]....
        /*059c*/ 	.word	0xffffffff


	//   ....[24]....
        /*05a0*/ 	.word	0xffffffff


	//   ....[25]....
        /*05a4*/ 	.word	0xffffffff


	//   ....[26]....
        /*05a8*/ 	.word	0xffffffff


	//   ....[27]....
        /*05ac*/ 	.word	0xffffffff


	//   ....[28]....
        /*05b0*/ 	.word	0xffffffff


	//   ....[29]....
        /*05b4*/ 	.word	0xffffffff


	//   ....[30]....
        /*05b8*/ 	.word	0xffffffff


	//   ....[31]....
        /*05bc*/ 	.word	0xffffffff


	//   ....[32]....
        /*05c0*/ 	.word	0xffffffff


	//   ....[33]....
        /*05c4*/ 	.word	0xffffffff


	//   ....[34]....
        /*05c8*/ 	.word	0xffffffff


	//   ....[35]....
        /*05cc*/ 	.word	0xffffffff


	//   ....[36]....
        /*05d0*/ 	.word	0xffffffff


	//   ....[37]....
        /*05d4*/ 	.word	0xffffffff


	//   ....[38]....
        /*05d8*/ 	.word	0xffffffff


	//   ....[39]....
        /*05dc*/ 	.word	0xffffffff


	//   ....[40]....
        /*05e0*/ 	.word	0xffffffff


	//   ....[41]....
        /*05e4*/ 	.word	0xffffffff


	//   ....[42]....
        /*05e8*/ 	.word	0xffffffff


	//   ....[43]....
        /*05ec*/ 	.word	0xffffffff


	//   ....[44]....
        /*05f0*/ 	.word	0xffffffff


	//   ....[45]....
        /*05f4*/ 	.word	0xffffffff


	//   ....[46]....
        /*05f8*/ 	.word	0xffffffff


	//   ....[47]....
        /*05fc*/ 	.word	0xffffffff


	//   ....[48]....
        /*0600*/ 	.word	0xffffffff


	//   ....[49]....
        /*0604*/ 	.word	0xffffffff


	//   ....[50]....
        /*0608*/ 	.word	0xffffffff


	//   ....[51]....
        /*060c*/ 	.word	0xffffffff


	//   ....[52]....
        /*0610*/ 	.word	0xffffffff


	//   ....[53]....
        /*0614*/ 	.word	0xffffffff


	//   ....[54]....
        /*0618*/ 	.word	0xffffffff


	//----- nvinfo : EIATTR_COOP_GROUP_INSTR_OFFSETS
	.align		4
.L_216:
        /*061c*/ 	.byte	0x04, 0x28
        /*061e*/ 	.short	(.L_218 - .L_217)


	//   ....[0]....
.L_217:
        /*0620*/ 	.word	0x000000a0


	//   ....[1]....
        /*0624*/ 	.word	0x00001820


	//   ....[2]....
        /*0628*/ 	.word	0x00001850


	//   ....[3]....
        /*062c*/ 	.word	0x000018a0


	//   ....[4]....
        /*0630*/ 	.word	0x00001900


	//   ....[5]....
        /*0634*/ 	.word	0x00001cf0


	//   ....[6]....
        /*0638*/ 	.word	0x00001d30


	//   ....[7]....
        /*063c*/ 	.word	0x00001e60


	//   ....[8]....
        /*0640*/ 	.word	0x00001e90


	//   ....[9]....
        /*0644*/ 	.word	0x00003950


	//   ....[10]....
        /*0648*/ 	.word	0x00003bc0


	//   ....[11]....
        /*064c*/ 	.word	0x00004840


	//   ....[12]....
        /*0650*/ 	.word	0x000048b0


	//   ....[13]....
        /*0654*/ 	.word	0x000048f0


	//   ....[14]....
        /*0658*/ 	.word	0x00004920


	//   ....[15]....
        /*065c*/ 	.word	0x000076b0


	//   ....[16]....
        /*0660*/ 	.word	0x00007aa0


	//   ....[17]....
        /*0664*/ 	.word	0x00008080


	//   ....[18]....
        /*0668*/ 	.word	0x000080a0


	//   ....[19]....
        /*066c*/ 	.word	0x00008ad0


	//   ....[20]....
        /*0670*/ 	.word	0x00008af0


	//   ....[21]....
        /*0674*/ 	.word	0x0000b640


	//   ....[22]....
        /*0678*/ 	.word	0x0000b660


	//   ....[23]....
        /*067c*/ 	.word	0x0000bca0


	//   ....[24]....
        /*0680*/ 	.word	0x0000bcc0


	//   ....[25]....
        /*0684*/ 	.word	0x0000e540


	//   ....[26]....
        /*0688*/ 	.word	0x0000e930


	//   ....[27]....
        /*068c*/ 	.word	0x0000ef10


	//   ....[28]....
        /*0690*/ 	.word	0x0000ef30


	//   ....[29]....
        /*0694*/ 	.word	0x0000f8f0


	//   ....[30]....
        /*0698*/ 	.word	0x0000f910


	//   ....[31]....
        /*069c*/ 	.word	0x00010c60


	//   ....[32]....
        /*06a0*/ 	.word	0x00010c70


	//   ....[33]....
        /*06a4*/ 	.word	0x00010ca0


	//   ....[34]....
        /*06a8*/ 	.word	0x00010cb0


	//   ....[35]....
        /*06ac*/ 	.word	0x00012740


	//   ....[36]....
        /*06b0*/ 	.word	0x000127a0


	//   ....[37]....
        /*06b4*/ 	.word	0x000127d0


	//   ....[38]....
        /*06b8*/ 	.word	0x00012800


	//   ....[39]....
        /*06bc*/ 	.word	0x00012a30


	//   ....[40]....
        /*06c0*/ 	.word	0x00012a40


	//   ....[41]....
        /*06c4*/ 	.word	0x00012c40


	//   ....[42]....
        /*06c8*/ 	.word	0x00012c70


	//   ....[43]....
        /*06cc*/ 	.word	0x00012e30


	//   ....[44]....
        /*06d0*/ 	.word	0x00012e60


	//   ....[45]....
        /*06d4*/ 	.word	0x00013020


	//   ....[46]....
        /*06d8*/ 	.word	0x00013040


	//   ....[47]....
        /*06dc*/ 	.word	0x00013a10


	//   ....[48]....
        /*06e0*/ 	.word	0x00013a30


	//   ....[49]....
        /*06e4*/ 	.word	0x00013bf0


	//   ....[50]....
        /*06e8*/ 	.word	0x00013c20


	//   ....[51]....
        /*06ec*/ 	.word	0x00013db0


	//   ....[52]....
        /*06f0*/ 	.word	0x00013de0


	//   ....[53]....
        /*06f4*/ 	.word	0x00013f70


	//   ....[54]....
        /*06f8*/ 	.word	0x00013f90


	//----- nvinfo : EIATTR_EXIT_INSTR_OFFSETS
	.align		4
.L_218:
        /*06fc*/ 	.byte	0x04, 0x1c
        /*06fe*/ 	.short	(.L_220 - .L_219)


	//   ....[0]....
.L_219:
        /*0700*/ 	.word	0x00000450


	//   ....[1]....
        /*0704*/ 	.word	0x00013050


	//   ....[2]....
        /*0708*/ 	.word	0x00013190


	//   ....[3]....
        /*070c*/ 	.word	0x000131f0


	//   ....[4]....
        /*0710*/ 	.word	0x00013fa0


	//   ....[5]....
        /*0714*/ 	.word	0x000140b0


	//   ....[6]....
        /*0718*/ 	.word	0x00014110


	//----- nvinfo : EIATTR_CTAIDZ_USED
	.align		4
.L_220:
        /*071c*/ 	.byte	0x01, 0x04
	.zero		2


	//----- nvinfo : EIATTR_MAX_THREADS
	.align		4
        /*0720*/ 	.byte	0x04, 0x05
        /*0722*/ 	.short	(.L_222 - .L_221)
.L_221:
        /*0724*/ 	.word	0x00000100
        /*0728*/ 	.word	0x00000001
        /*072c*/ 	.word	0x00000001


	//----- nvinfo : EIATTR_CRS_STACK_SIZE
	.align		4
.L_222:
        /*0730*/ 	.byte	0x04, 0x1e
        /*0732*/ 	.short	(.L_224 - .L_223)
.L_223:
        /*0734*/ 	.word	0x00000000
.L_224:


//--------------------- .nv.info._ZN7cutlass13device_kernelIN5flash19enable_sm80_to_sm89INS1_16FlashAttnFwdSm80INS1_25CollectiveMainloopFwdSm80ILi8ELi1ELb0EN4cute5tupleIJNS5_1CILi128EEENS7_ILi32EEENS7_ILi256EEEEEELi256ENS_10bfloat16_tEfNS_4arch4Sm80ELb0ELb1ELb0ELb1ELb0ELb1ELb1ELb0EEENS1_21CollectiveEpilogueFwdINS6_IJS8_SA_S9_EEENS6_IJNS7_ILi1EEESI_SI_EEESC_SE_Li256ELb1ELb1ELb0ELb0EEENS1_19SingleTileSchedulerILb1ELb0ELb1ELi128EEEEEEEEEvNT_6ParamsE --------------------------
	.section	.nv.info._ZN7cutlass13device_kernelIN5flash19enable_sm80_to_sm89INS1_16FlashAttnFwdSm80INS1_25CollectiveMainloopFwdSm80ILi8ELi1ELb0EN4cute5tupleIJNS5_1CILi128EEENS7_ILi32EEENS7_ILi256EEEEEELi256ENS_10bfloat16_tEfNS_4arch4Sm80ELb0ELb1ELb0ELb1ELb0ELb1ELb1ELb0EEENS1_21CollectiveEpilogueFwdINS6_IJS8_SA_S9_EEENS6_IJNS7_ILi1EEESI_SI_EEESC_SE_Li256ELb1ELb1ELb0ELb0EEENS1_19SingleTileSchedulerILb1ELb0ELb1ELi128EEEEEEEEEvNT_6ParamsE,"",@"SHT_CUDA_INFO"
	.sectionflags	@""
	.align	4


	//----- nvinfo : EIATTR_CUDA_API_VERSION
	.align		4
        /*0000*/ 	.byte	0x04, 0x37
        /*0002*/ 	.short	(.L_226 - .L_225)
.L_225:
        /*0004*/ 	.word	0x00000082


	//----- nvinfo : EIATTR_SW2861232_WAR
	.align		4
.L_226:
        /*0008*/ 	.byte	0x01, 0x35
	.zero		2


	//----- nvinfo : EIATTR_PARAM_CBANK
	.align		4
        /*000c*/ 	.byte	0x04, 0x0a
        /*000e*/ 	.short	(.L_228 - .L_227)
	.align		4
.L_227:
        /*0010*/ 	.word	index@(.nv.constant0._ZN7cutlass13device_kernelIN5flash19enable_sm80_to_sm89INS1_16FlashAttnFwdSm80INS1_25CollectiveMainloopFwdSm80ILi8ELi1ELb0EN4cute5tupleIJNS5_1CILi128EEENS7_ILi32EEENS7_ILi256EEEEEELi256ENS_10bfloat16_tEfNS_4arch4Sm80ELb0ELb1ELb0ELb1ELb0ELb1ELb1ELb0EEENS1_21CollectiveEpilogueFwdINS6_IJS8_SA_S9_EEENS6_IJNS7_ILi1EEESI_SI_EEESC_SE_Li256ELb1ELb1ELb0ELb0EEENS1_19SingleTileSchedulerILb1ELb0ELb1ELi128EEEEEEEEEvNT_6ParamsE)
        /*0014*/ 	.short	0x0160
        /*0016*/ 	.short	0x0418


	//----- nvinfo : EIATTR_CBANK_PARAM_SIZE
	.align		4
.L_228:
        /*0018*/ 	.byte	0x03, 0x19
        /*001a*/ 	.short	0x0418


	//----- nvinfo : EIATTR_KPARAM_INFO
	.align		4
        /*001c*/ 	.byte	0x04, 0x17
        /*001e*/ 	.short	(.L_230 - .L_229)
.L_229:
        /*0020*/ 	.word	0x00000000
        /*0024*/ 	.short	0x0000
        /*0026*/ 	.short	0x0000
        /*0028*/ 	.byte	0x00, 0xf0, 0x61, 0x10


	//----- nvinfo : EIATTR_MAXREG_COUNT
	.align		4
.L_230:
        /*002c*/ 	.byte	0x03, 0x1b
        /*002e*/ 	.short	0x00ff


	//----- nvinfo : EIATTR_NUM_BARRIERS
	.align		4
        /*0030*/ 	.byte	0x02, 0x4c
        /*0032*/ 	.byte	0x02
	.zero		1


	//----- nvinfo : EIATTR_MERCURY_ISA_VERSION
	.align		4
        /*0034*/ 	.byte	0x03, 0x5f
        /*0036*/ 	.short	0x0000


	//----- nvinfo : EIATTR_INT_WARP_WIDE_INSTR_OFFSETS
	.align		4
        /*0038*/ 	.byte	0x04, 0x31
        /*003a*/ 	.short	(.L_232 - .L_231)


	//   ....[0]....
.L_231:
        /*003c*/ 	.word	0x00006880


	//----- nvinfo : EIATTR_COOP_GROUP_MASK_REGIDS
	.align		4
.L_232:
        /*0040*/ 	.byte	0x04, 0x29
        /*0042*/ 	.short	(.L_234 - .L_233)


	//   ....[0]....
.L_233:
        /*0044*/ 	.word	0xffffffff


	//   ....[1]....
        /*0048*/ 	.word	0xffffffff


	//   ....[2]....
        /*004c*/ 	.word	0xffffffff


	//   ....[3]....
        /*0050*/ 	.word	0xffffffff


	//   ....[4]....
        /*0054*/ 	.word	0xffffffff


	//   ....[5]....
        /*0058*/ 	.word	0xffffffff


	//   ....[6]....
        /*005c*/ 	.word	0xffffffff


	//   ....[7]....
        /*0060*/ 	.word	0xffffffff


	//   ....[8]....
        /*0064*/ 	.word	0xffffffff


	//   ....[9]....
        /*0068*/ 	.word	0xffffffff


	//   ....[10]....
        /*006c*/ 	.word	0xffffffff


	//   ....[11]....
        /*0070*/ 	.word	0xffffffff


	//   ....[12]....
        /*0074*/ 	.word	0xffffffff


	//   ....[13]....
        /*0078*/ 	.word	0xffffffff


	//   ....[14]....
        /*007c*/ 	.word	0xffffffff


	//   ....[15]....
        /*0080*/ 	.word	0xffffffff


	//   ....[16]....
        /*0084*/ 	.word	0xffffffff


	//   ....[17]....
        /*0088*/ 	.word	0xffffffff


	//   ....[18]....
        /*008c*/ 	.word	0xffffffff


	//   ....[19]....
        /*0090*/ 	.word	0xffffffff


	//   ....[20]....
        /*0094*/ 	.word	0xffffffff


	//   ....[21]....
        /*0098*/ 	.word	0xffffffff


	//   ....[22]....
        /*009c*/ 	.word	0xffffffff


	//   ....[23]....
        /*00a0*/ 	.word	0xffffffff


	//   ....[24]....
        /*00a4*/ 	.word	0xffffffff


	//   ....[25]....
        /*00a8*/ 	.word	0xffffffff


	//   ....[26]....
        /*00ac*/ 	.word	0xffffffff


	//   ....[27]....
        /*00b0*/ 	.word	0xffffffff


	//   ....[28]....
        /*00b4*/ 	.word	0xffffffff


	//   ....[29]....
        /*00b8*/ 	.word	0xffffffff


	//   ....[30]....
        /*00bc*/ 	.word	0xffffffff


	//   ....[31]....
        /*00c0*/ 	.word	0xffffffff


	//   ....[32]....
        /*00c4*/ 	.word	0xffffffff


	//   ....[33]....
        /*00c8*/ 	.word	0xffffffff


	//   ....[34]....
        /*00cc*/ 	.word	0xffffffff


	//   ....[35]....
        /*00d0*/ 	.word	0xffffffff


	//   ....[36]....
        /*00d4*/ 	.word	0xffffffff


	//   ....[37]....
        /*00d8*/ 	.word	0xffffffff


	//   ....[38]....
        /*00dc*/ 	.word	0xffffffff


	//   ....[39]....
        /*00e0*/ 	.word	0xffffffff


	//   ....[40]....
        /*00e4*/ 	.word	0xffffffff


	//   ....[41]....
        /*00e8*/ 	.word	0xffffffff


	//   ....[42]....
        /*00ec*/ 	.word	0xffffffff


	//   ....[43]....
        /*00f0*/ 	.word	0xffffffff


	//   ....[44]....
        /*00f4*/ 	.word	0xffffffff


	//   ....[45]....
        /*00f8*/ 	.word	0xffffffff


	//   ....[46]....
        /*00fc*/ 	.word	0xffffffff


	//   ....[47]....
        /*0100*/ 	.word	0xffffffff


	//   ....[48]....
        /*0104*/ 	.word	0xffffffff


	//   ....[49]....
        /*0108*/ 	.word	0xffffffff


	//   ....[50]....
        /*010c*/ 	.word	0xffffffff


	//   ....[51]....
        /*0110*/ 	.word	0xffffffff


	//   ....[52]....
        /*0114*/ 	.word	0xffffffff


	//   ....[53]....
        /*0118*/ 	.word	0xffffffff


	//   ....[54]....
        /*011c*/ 	.word	0xffffffff


	//   ....[55]....
        /*0120*/ 	.word	0xffffffff


	//   ....[56]....
        /*0124*/ 	.word	0xffffffff


	//   ....[57]....
        /*0128*/ 	.word	0xffffffff


	//   ....[58]....
        /*012c*/ 	.word	0xffffffff


	//   ....[59]....
        /*0130*/ 	.word	0xffffffff


	//   ....[60]....
        /*0134*/ 	.word	0xffffffff


	//   ....[61]....
        /*0138*/ 	.word	0xffffffff


	//   ....[62]....
        /*013c*/ 	.word	0xffffffff


	//   ....[63]....
        /*0140*/ 	.word	0xffffffff


	//   ....[64]....
        /*0144*/ 	.word	0xffffffff


	//   ....[65]....
        /*0148*/ 	.word	0xffffffff


	//   ....[66]....
        /*014c*/ 	.word	0xffffffff


	//   ....[67]....
        /*0150*/ 	.word	0xffffffff


	//   ....[68]....
        /*0154*/ 	.word	0xffffffff


	//   ....[69]....
        /*0158*/ 	.word	0xffffffff


	//   ....[70]....
        /*015c*/ 	.word	0xffffffff


	//   ....[71]....
        /*0160*/ 	.word	0xffffffff


	//   ....[72]....
        /*0164*/ 	.word	0xffffffff


	//   ....[73]....
        /*0168*/ 	.word	0xffffffff


	//   ....[74]....
        /*016c*/ 	.word	0xffffffff


	//   ....[75]....
        /*0170*/ 	.word	0xffffffff


	//   ....[76]....
        /*0174*/ 	.word	0xffffffff


	//   ....[77]....
        /*0178*/ 	.word	0xffffffff


	//   ....[78]....
        /*017c*/ 	.word	0xffffffff


	//   ....[79]....
        /*0180*/ 	.word	0xffffffff


	//   ....[80]....
        /*0184*/ 	.word	0xffffffff


	//   ....[81]....
        /*0188*/ 	.word	0xffffffff


	//   ....[82]....
        /*018c*/ 	.word	0xffffffff


	//   ....[83]....
        /*0190*/ 	.word	0xffffffff


	//   ....[84]....
        /*0194*/ 	.word	0xffffffff


	//   ....[85]....
        /*0198*/ 	.word	0xffffffff


	//   ....[86]....
        /*019c*/ 	.word	0xffffffff


	//----- nvinfo : EIATTR_COOP_GROUP_INSTR_OFFSETS
	.align		4
.L_234:
        /*01a0*/ 	.byte	0x04, 0x28
        /*01a2*/ 	.short	(.L_236 - .L_235)


	//   ....[0]....
.L_235:
        /*01a4*/ 	.word	0x00000090


	//   ....[1]....
        /*01a8*/ 	.word	0x00005d60


	//   ....[2]....
        /*01ac*/ 	.word	0x00005d90


	//   ....[3]....
        /*01b0*/ 	.word	0x00005f70


	//   ....[4]....
        /*01b4*/ 	.word	0x00005fd0


	//   ....[5]....
        /*01b8*/ 	.word	0x000063c0


	//   ....[6]....
        /*01bc*/ 	.word	0x000063f0


	//   ....[7]....
        /*01c0*/ 	.word	0x000065a0


	//   ....[8]....
        /*01c4*/ 	.word	0x000065e0


	//   ....[9]....
        /*01c8*/ 	.word	0x00006c20


	//   ....[10]....
        /*01cc*/ 	.word	0x00006c70


	//   ....[11]....
        /*01d0*/ 	.word	0x00006cc0


	//   ....[12]....
        /*01d4*/ 	.word	0x00006cf0


	//   ....[13]....
        /*01d8*/ 	.word	0x00006fc0


	//   ....[14]....
        /*01dc*/ 	.word	0x00007180


	//   ....[15]....
        /*01e0*/ 	.word	0x000071c0


	//   ....[16]....
        /*01e4*/ 	.word	0x00007200


	//   ....[17]....
        /*01e8*/ 	.word	0x00007530


	//   ....[18]....
        /*01ec*/ 	.word	0x000076f0


	//   ....[19]....
        /*01f0*/ 	.word	0x00007730


	//   ....[20]....
        /*01f4*/ 	.word	0x00007770


	//   ....[21]....
        /*01f8*/ 	.word	0x00007ac0


	//   ....[22]....
        /*01fc*/ 	.word	0x00007c80


	//   ....[23]....
        /*0200*/ 	.word	0x00007cc0


	//   ....[24]....
        /*0204*/ 	.word	0x00007d00


	//   ....[25]....
        /*0208*/ 	.word	0x0000b720


	//   ....[26]....
        /*020c*/ 	.word	0x0000b780


	//   ....[27]....
        /*0210*/ 	.word	0x0000b7c0


	//   ....[28]....
        /*0214*/ 	.word	0x0000b7d0


	//   ....[29]....
        /*0218*/ 	.word	0x0000b9b0


	//   ....[30]....
        /*021c*/ 	.word	0x0000bb70


	//   ....[31]....
        /*0220*/ 	.word	0x0000bbb0


	//   ....[32]....
        /*0224*/ 	.word	0x0000bbf0


	//   ....[33]....
        /*0228*/ 	.word	0x0000be30


	//   ....[34]....
        /*022c*/ 	.word	0x0000bff0


	//   ....[35]....
        /*0230*/ 	.word	0x0000c030


	//   ....[36]....
        /*0234*/ 	.word	0x0000c070


	//   ....[37]....
        /*0238*/ 	.word	0x0000c2d0


	//   ....[38]....
        /*023c*/ 	.word	0x0000c490


	//   ....[39]....
        /*0240*/ 	.word	0x0000c4d0


	//   ....[40]....
        /*0244*/ 	.word	0x0000c510


	//   ....[41]....
        /*0248*/ 	.word	0x00011420


	//   ....[42]....
        /*024c*/ 	.word	0x00011680


	//   ....[43]....
        /*0250*/ 	.word	0x00011c70


	//   ....[44]....
        /*0254*/ 	.word	0x00011e10


	//   ....[45]....
        /*0258*/ 	.word	0x00011e20


	//   ....[46]....
        /*025c*/ 	.word	0x00011ee0


	//   ....[47]....
        /*0260*/ 	.word	0x00012fc0


	//   ....[48]....
        /*0264*/ 	.word	0x00013770


	//   ....[49]....
        /*0268*/ 	.word	0x00013ca0


	//   ....[50]....
        /*026c*/ 	.word	0x00013ee0


	//   ....[51]....
        /*0270*/ 	.word	0x00013f10


	//   ....[52]....
        /*0274*/ 	.word	0x00013f80


	//   ....[53]....
        /*0278*/ 	.word	0x00015f70


	//   ....[54]....
        /*027c*/ 	.word	0x00015f90


	//   ....[55]....
        /*0280*/ 	.word	0x00015fc0


	//   ....[56]....
        /*0284*/ 	.word	0x00016000


	//   ....[57]....
        /*0288*/ 	.word	0x00017ef0


	//   ....[58]....
        /*028c*/ 	.word	0x00018170


	//   ....[59]....
        /*0290*/ 	.word	0x000186a0


	//   ....[60]....
        /*0294*/ 	.word	0x000188d0


	//   ....[61]....
        /*0298*/ 	.word	0x00018900


	//   ....[62]....
        /*029c*/ 	.word	0x00018970


	//   ....[63]....
        /*02a0*/ 	.word	0x00019b90


	//   ....[64]....
        /*02a4*/ 	.word	0x00019bc0


	//   ....[65]....
        /*02a8*/ 	.word	0x00019c10


	//   ....[66]....
        /*02ac*/ 	.word	0x00019c20


	//   ....[67]....
        /*02b0*/ 	.word	0x0001b690


	//   ....[68]....
        /*02b4*/ 	.word	0x0001b6d0


	//   ....[69]....
        /*02b8*/ 	.word	0x0001b700


	//   ....[70]....
        /*02bc*/ 	.word	0x0001b730


	//   ....[71]....
        /*02c0*/ 	.word	0x0001b970


	//   ....[72]....
        /*02c4*/ 	.word	0x0001b980


	//   ....[73]....
        /*02c8*/ 	.word	0x0001bb80


	//   ....[74]....
        /*02cc*/ 	.word	0x0001bbb0


	//   ....[75]....
        /*02d0*/ 	.word	0x0001bd70


	//   ....[76]....
        /*02d4*/ 	.word	0x0001bda0


	//   ....[77]....
        /*02d8*/ 	.word	0x0001bf60


	//   ....[78]....
        /*02dc*/ 	.word	0x0001bf80


	//   ....[79]....
        /*02e0*/ 	.word	0x0001c930


	//   ....[80]....
        /*02e4*/ 	.word	0x0001c950


	//   ....[81]....
        /*02e8*/ 	.word	0x0001cae0


	//   ....[82]....
        /*02ec*/ 	.word	0x0001cb10


	//   ....[83]....
        /*02f0*/ 	.word	0x0001cca0


	//   ....[84]....
        /*02f4*/ 	.word	0x0001ccd0


	//   ....[85]....
        /*02f8*/ 	.word	0x0001ce60


	//   ....[86]....
        /*02fc*/ 	.word	0x0001ce80


	//----- nvinfo : EIATTR_EXIT_INSTR_OFFSETS
	.align		4
.L_236:
        /*0300*/ 	.byte	0x04, 0x1c
        /*0302*/ 	.short	(.L_238 - .L_237)


	//   ....[0]....
.L_237:
        /*0304*/ 	.word	0x00000440


	//   ....[1]....
        /*0308*/ 	.word	0x0001bf90


	//   ....[2]....
        /*030c*/ 	.word	0x0001c0d0


	//   ....[3]....
        /*0310*/ 	.word	0x0001c130


	//   ....[4]....
        /*0314*/ 	.word	0x0001ce90


	//   ....[5]....
        /*0318*/ 	.word	0x0001cfa0


	//   ....[6]....
        /*031c*/ 	.word	0x0001d000


	//----- nvinfo : EIATTR_CTAIDZ_USED
	.align		4
.L_238:
        /*0320*/ 	.byte	0x01, 0x04
	.zero		2


	//----- nvinfo : EIATTR_MAX_THREADS
	.align		4
        /*0324*/ 	.byte	0x04, 0x05
        /*0326*/ 	.short	(.L_240 - .L_239)
.L_239:
        /*0328*/ 	.word	0x00000100
        /*032c*/ 	.word	0x00000001
        /*0330*/ 	.word	0x00000001


	//----- nvinfo : EIATTR_CRS_STACK_SIZE
	.align		4
.L_240:
        /*0334*/ 	.byte	0x04, 0x1e
        /*0336*/ 	.short	(.L_242 - .L_241)
.L_241:
        /*0338*/ 	.word	0x00000000
.L_242:


//--------------------- .nv.info._ZN7cutlass13device_kernelIN5flash19enable_sm80_to_sm89INS1_16FlashAttnFwdSm80INS1_25CollectiveMainloopFwdSm80ILi8ELi1ELb1EN4cute5tupleIJNS5_1CILi128EEENS7_ILi64EEENS7_ILi256EEEEEELi256ENS_10bfloat16_tEfNS_4arch4Sm80ELb1ELb0ELb0ELb0ELb0ELb0ELb1ELb0EEENS1_21CollectiveEpilogueFwdINS6_IJS8_SA_S9_EEENS6_IJNS7_ILi1EEESI_SI_EEESC_SE_Li256ELb0ELb1ELb0ELb0EEENS1_30DynamicPersistentTileSchedulerILi256ELi256ELb0ELb1ELb0EEEEEEEEEvNT_6ParamsE --------------------------
	.section	.nv.info._ZN7cutlass13device_kernelIN5flash19enable_sm80_to_sm89INS1_16FlashAttnFwdSm80INS1_25CollectiveMainloopFwdSm80ILi8ELi1ELb1EN4cute5tupleIJNS5_1CILi128EEENS7_ILi64EEENS7_ILi256EEEEEELi256ENS_10bfloat16_tEfNS_4arch4Sm80ELb1ELb0ELb0ELb0ELb0ELb0ELb1ELb0EEENS1_21CollectiveEpilogueFwdINS6_IJS8_SA_S9_EEENS6_IJNS7_ILi1EEESI_SI_EEESC_SE_Li256ELb0ELb1ELb0ELb0EEENS1_30DynamicPersistentTileSchedulerILi256ELi256ELb0ELb1ELb0EEEEEEEEEvNT_6ParamsE,"",@"SHT_CUDA_INFO"
	.sectionflags	@""
	.align	4


	//----- nvinfo : EIATTR_CUDA_API_VERSION
	.align		4
        /*0000*/ 	.byte	0x04, 0x37
        /*0002*/ 	.short	(.L_244 - .L_243)
.L_243:
        /*0004*/ 	.word	0x00000082


	//----- nvinfo : EIATTR_SW2861232_WAR
	.align		4
.L_244:
        /*0008*/ 	.byte	0x01, 0x35
	.zero		2


	//----- nvinfo : EIATTR_PARAM_CBANK
	.align		4
        /*000c*/ 	.byte	0x04, 0x0a
        /*000e*/ 	.short	(.L_246 - .L_245)
	.align		4
.L_245:
        /*0010*/ 	.word	index@(.nv.constant0._ZN7cutlass13device_kernelIN5flash19enable_sm80_to_sm89INS1_16FlashAttnFwdSm80INS1_25CollectiveMainloopFwdSm80ILi8ELi1ELb1EN4cute5tupleIJNS5_1CILi128EEENS7_ILi64EEENS7_ILi256EEEEEELi256ENS_10bfloat16_tEfNS_4arch4Sm80ELb1ELb0ELb0ELb0ELb0ELb0ELb1ELb0EEENS1_21CollectiveEpilogueFwdINS6_IJS8_SA_S9_EEENS6_IJNS7_ILi1EEESI_SI_EEESC_SE_Li256ELb0ELb1ELb0ELb0EEENS1_30DynamicPersistentTileSchedulerILi256ELi256ELb0ELb1ELb0EEEEEEEEEvNT_6ParamsE)
        /*0014*/ 	.short	0x0160
        /*0016*/ 	.short	0x0428


	//----- nvinfo : EIATTR_CBANK_PARAM_SIZE
	.align		4
.L_246:
        /*0018*/ 	.byte	0x03, 0x19
        /*001a*/ 	.short	0x0428


	//----- nvinfo : EIATTR_KPARAM_INFO
	.align		4
        /*001c*/ 	.byte	0x04, 0x17
        /*001e*/ 	.short	(.L_248 - .L_247)
.L_247:
        /*0020*/ 	.word	0x00000000
        /*0024*/ 	.short	0x0000
        /*0026*/ 	.short	0x0000
        /*0028*/ 	.byte	0x00, 0xf0, 0xa1, 0x10


	//----- nvinfo : EIATTR_MAXREG_COUNT
	.align		4
.L_248:
        /*002c*/ 	.byte	0x03, 0x1b
        /*002e*/ 	.short	0x00ff


	//----- nvinfo : EIATTR_NUM_BARRIERS
	.align		4
        /*0030*/ 	.byte	0x02, 0x4c
        /*0032*/ 	.byte	0x06
	.zero		1


	//----- nvinfo : EIATTR_ANNOTATIONS
	.align		4
        /*0034*/ 	.byte	0x04, 0x55
        /*0036*/ 	.short	(.L_250 - .L_249)


	//   ....[0]....
.L_249:
        /* <DEDUP_REMOVED lines=139> */


	//----- nvinfo : EIATTR_MERCURY_ISA_VERSION
	.align		4
.L_250:
        /*08d0*/ 	.byte	0x03, 0x5f
        /*08d2*/ 	.short	0x0000


	//----- nvinfo : EIATTR_INT_WARP_WIDE_INSTR_OFFSETS
	.align		4
        /*08d4*/ 	.byte	0x04, 0x31
        /*08d6*/ 	.short	(.L_252 - .L_251)


	//   ....[0]....
.L_251:
        /*08d8*/ 	.word	0x0000d780


	//   ....[1]....
        /*08dc*/ 	.word	0x0000d800


	//----- nvinfo : EIATTR_COOP_GROUP_MASK_REGIDS
	.align		4
.L_252:
        /*08e0*/ 	.byte	0x04, 0x29
        /*08e2*/ 	.short	(.L_254 - .L_253)


	//   ....[0]....
.L_253:
        /*08e4*/ 	.word	0xffffffff


	//   ....[1]....
        /*08e8*/ 	.word	0xffffffff


	//   ....[2]....
        /*08ec*/ 	.word	0xffffffff


	//   ....[3]....
        /*08f0*/ 	.word	0xffffffff


	//   ....[4]....
        /*08f4*/ 	.word	0xffffffff


	//   ....[5]....
        /*08f8*/ 	.word	0xffffffff


	//   ....[6]....
        /*08fc*/ 	.word	0xffffffff


	//   ....[7]....
        /*0900*/ 	.word	0xffffffff


	//   ....[8]....
        /*0904*/ 	.word	0xffffffff


	//   ....[9]....
        /*0908*/ 	.word	0xffffffff


	//   ....[10]....
        /*090c*/ 	.word	0xffffffff


	//   ....[11]....
        /*0910*/ 	.word	0xffffffff


	//   ....[12]....
        /*0914*/ 	.word	0xffffffff


	//   ....[13]....
        /*0918*/ 	.word	0xffffffff


	//   ....[14]....
        /*091c*/ 	.word	0xffffffff


	//   ....[15]....
        /*0920*/ 	.word	0xffffffff


	//   ....[16]....
        /*0924*/ 	.word	0xffffffff


	//   ....[17]....
        /*0928*/ 	.word	0xffffffff


	//   ....[18]....
        /*092c*/ 	.word	0xffffffff


	//   ....[19]....
        /*0930*/ 	.word	0xffffffff


	//   ....[20]....
        /*0934*/ 	.word	0xffffffff


	//   ....[21]....
        /*0938*/ 	.word	0xffffffff


	//   ....[22]....
        /*093c*/ 	.word	0xffffffff


	//   ....[23]....
        /*0940*/ 	.word	0xffffffff


	//   ....[24]....
        /*0944*/ 	.word	0xffffffff


	//   ....[25]....
        /*0948*/ 	.word	0xffffffff


	//   ....[26]....
        /*094c*/ 	.word	0xffffffff


	//   ....[27]....
        /*0950*/ 	.word	0xffffffff


	//   ....[28]....
        /*0954*/ 	.word	0xffffffff


	//   ....[29]....
        /*0958*/ 	.word	0xffffffff


	//   ....[30]....
        /*095c*/ 	.word	0xffffffff


	//   ....[31]....
        /*0960*/ 	.word	0xffffffff


	//   ....[32]....
        /*0964*/ 	.word	0xffffffff


	//   ....[33]....
        /*0968*/ 	.word	0xffffffff


	//   ....[34]....
        /*096c*/ 	.word	0xffffffff


	//   ....[35]....
        /*0970*/ 	.word	0xffffffff


	//   ....[36]....
        /*0974*/ 	.word	0xffffffff


	//   ....[37]....
        /*0978*/ 	.word	0xffffffff


	//   ....[38]....
        /*097c*/ 	.word	0xffffffff


	//   ....[39]....
        /*0980*/ 	.word	0xffffffff


	//   ....[40]....
        /*0984*/ 	.word	0xffffffff


	//   ....[41]....
        /*0988*/ 	.word	0xffffffff


	//   ....[42]....
        /*098c*/ 	.word	0xffffffff


	//   ....[43]....
        /*0990*/ 	.word	0xffffffff


	//   ....[44]....
        /*0994*/ 	.word	0xffffffff


	//   ....[45]....
        /*0998*/ 	.word	0xffffffff


	//   ....[46]....
        /*099c*/ 	.word	0xffffffff


	//   ....[47]....
        /*09a0*/ 	.word	0xffffffff


	//   ....[48]....
        /*09a4*/ 	.word	0xffffffff


	//   ....[49]....
        /*09a8*/ 	.word	0xffffffff


	//   ....[50]....
        /*09ac*/ 	.word	0xffffffff


	//   ....[51]....
        /*09b0*/ 	.word	0xffffffff


	//   ....[52]....
        /*09b4*/ 	.word	0xffffffff


	//   ....[53]....
        /*09b8*/ 	.word	0xffffffff


	//   ....[54]....
        /*09bc*/ 	.word	0xffffffff


	//   ....[55]....
        /*09c0*/ 	.word	0xffffffff


	//   ....[56]....
        /*09c4*/ 	.word	0xffffffff


	//   ....[57]....
        /*09c8*/ 	.word	0xffffffff


	//   ....[58]....
        /*09cc*/ 	.word	0xffffffff


	//   ....[59]....
        /*09d0*/ 	.word	0xffffffff


	//   ....[60]....
        /*09d4*/ 	.word	0xffffffff


	//   ....[61]....
        /*09d8*/ 	.word	0xffffffff


	//   ....[62]....
        /*09dc*/ 	.word	0xffffffff


	//   ....[63]....
        /*09e0*/ 	.word	0xffffffff


	//----- nvinfo : EIATTR_COOP_GROUP_INSTR_OFFSETS
	.align		4
.L_254:
        /*09e4*/ 	.byte	0x04, 0x28
        /*09e6*/ 	.short	(.L_256 - .L_255)


	//   ....[0]....
.L_255:
        /*09e8*/ 	.word	0x00000050


	//   ....[1]....
        /*09ec*/ 	.word	0x00001bd0


	//   ....[2]....
        /*09f0*/ 	.word	0x00001bf0


	//   ....[3]....
        /*09f4*/ 	.word	0x00001c10


	//   ....[4]....
        /*09f8*/ 	.word	0x00001c50


	//   ....[5]....
        /*09fc*/ 	.word	0x00001de0


	//   ....[6]....
        /*0a00*/ 	.word	0x00001e00


	//   ....[7]....
        /*0a04*/ 	.word	0x00001ee0


	//   ....[8]....
        /*0a08*/ 	.word	0x00001f00


	//   ....[9]....
        /*0a0c*/ 	.word	0x00003680


	//   ....[10]....
        /*0a10*/ 	.word	0x00003690


	//   ....[11]....
        /*0a14*/ 	.word	0x00003be0


	//   ....[12]....
        /*0a18*/ 	.word	0x00003d80


	//   ....[13]....
        /*0a1c*/ 	.word	0x00003d90


	//   ....[14]....
        /*0a20*/ 	.word	0x00003dc0


	//   ....[15]....
        /*0a24*/ 	.word	0x00006b40


	//   ....[16]....
        /*0a28*/ 	.word	0x00006b90


	//   ....[17]....
        /*0a2c*/ 	.word	0x000071c0


	//   ....[18]....
        /*0a30*/ 	.word	0x000073a0


	//   ....[19]....
        /*0a34*/ 	.word	0x00007410


	//   ....[20]....
        /*0a38*/ 	.word	0x000074a0


	//   ....[21]....
        /*0a3c*/ 	.word	0x0000ab60


	//   ....[22]....
        /*0a40*/ 	.word	0x0000abc0


	//   ....[23]....
        /*0a44*/ 	.word	0x0000ac50


	//   ....[24]....
        /*0a48*/ 	.word	0x0000ac80


	//   ....[25]....
        /*0a4c*/ 	.word	0x0000cd30


	//   ....[26]....
        /*0a50*/ 	.word	0x0000cd80


	//   ....[27]....
        /*0a54*/ 	.word	0x0000cda0


	//   ....[28]....
        /*0a58*/ 	.word	0x0000cdc0


	//   ....[29]....
        /*0a5c*/ 	.word	0x0000e1e0


	//   ....[30]....
        /*0a60*/ 	.word	0x0000e5d0


	//   ....[31]....
        /*0a64*/ 	.word	0x0000e5f0


	//   ....[32]....
        /*0a68*/ 	.word	0x0000e610


	//   ....[33]....
        /*0a6c*/ 	.word	0x0000e620


	//   ....[34]....
        /*0a70*/ 	.word	0x0000e7c0


	//   ....[35]....
        /*0a74*/ 	.word	0x0000e7e0


	//   ....[36]....
        /*0a78*/ 	.word	0x0000ea20


	//   ....[37]....
        /*0a7c*/ 	.word	0x0000ea50


	//   ....[38]....
        /*0a80*/ 	.word	0x0000eb90


	//   ....[39]....
        /*0a84*/ 	.word	0x0000ebc0


	//   ....[40]....
        /*0a88*/ 	.word	0x0000ecf0


	//   ....[41]....
        /*0a8c*/ 	.word	0x0000ed00


	//   ....[42]....
        /*0a90*/ 	.word	0x0000f310


	//   ....[43]....
        /*0a94*/ 	.word	0x0000f330


	//   ....[44]....
        /*0a98*/ 	.word	0x0000f520


	//   ....[45]....
        /*0a9c*/ 	.word	0x0000f530


	//   ....[46]....
        /*0aa0*/ 	.word	0x0000f710


	//   ....[47]....
        /*0aa4*/ 	.word	0x0000f730


	//   ....[48]....
        /*0aa8*/ 	.word	0x0000f910


	//   ....[49]....
        /*0aac*/ 	.word	0x0000f920


	//   ....[50]....
        /*0ab0*/ 	.word	0x0000fb70


	//   ....[51]....
        /*0ab4*/ 	.word	0x0000fc70


	//   ....[52]....
        /*0ab8*/ 	.word	0x0000fcd0


	//   ....[53]....
        /*0abc*/ 	.word	0x0000fd20


	//   ....[54]....
        /*0ac0*/ 	.word	0x0000fd70


	//   ....[55]....
        /*0ac4*/ 	.word	0x0000fde0


	//   ....[56]....
        /*0ac8*/ 	.word	0x0000fe50


	//   ....[57]....
        /*0acc*/ 	.word	0x0000feb0


	//   ....[58]....
        /*0ad0*/ 	.word	0x0000ff10


	//   ....[59]....
        /*0ad4*/ 	.word	0x0000ff70


	//   ....[60]....
        /*0ad8*/ 	.word	0x0000ffe0


	//   ....[61]....
        /*0adc*/ 	.word	0x00010040


	//   ....[62]....
        /*0ae0*/ 	.word	0x000100a0


	//   ....[63]....
        /*0ae4*/ 	.word	0x00010100


	//----- nvinfo : EIATTR_EXIT_INSTR_OFFSETS
	.align		4
.L_256:
        /*0ae8*/ 	.byte	0x04, 0x1c
        /*0aea*/ 	.short	(.L_258 - .L_257)


	//   ....[0]....
.L_257:
        /*0aec*/ 	.word	0x000000a0


	//   ....[1]....
        /*0af0*/ 	.word	0x0000fc30


	//----- nvinfo : EIATTR_MAX_THREADS
	.align		4
.L_258:
        /*0af4*/ 	.byte	0x04, 0x05
        /*0af6*/ 	.short	(.L_260 - .L_259)
.L_259:
        /*0af8*/ 	.word	0x00000100
        /*0afc*/ 	.word	0x00000001
        /*0b00*/ 	.word	0x00000001


	//----- nvinfo : EIATTR_CRS_STACK_SIZE
	.align		4
.L_260:
        /*0b04*/ 	.byte	0x04, 0x1e
        /*0b06*/ 	.short	(.L_262 - .L_261)
.L_261:
        /*0b08*/ 	.word	0x00000000
.L_262:


//--------------------- .nv.info._ZN7cutlass13device_kernelIN5flash19enable_sm80_to_sm89INS1_16FlashAttnFwdSm80INS1_25CollectiveMainloopFwdSm80ILi8ELi1ELb1EN4cute5tupleIJNS5_1CILi128EEENS7_ILi64EEENS7_ILi256EEEEEELi256ENS_10bfloat16_tEfNS_4arch4Sm80ELb1ELb0ELb0ELb1ELb0ELb0ELb1ELb0EEENS1_21CollectiveEpilogueFwdINS6_IJS8_SA_S9_EEENS6_IJNS7_ILi1EEESI_SI_EEESC_SE_Li256ELb1ELb1ELb0ELb0EEENS1_19SingleTileSchedulerILb1ELb0ELb1ELi128EEEEEEEEEvNT_6ParamsE --------------------------
	.section	.nv.info._ZN7cutlass13device_kernelIN5flash19enable_sm80_to_sm89INS1_16FlashAttnFwdSm80INS1_25CollectiveMainloopFwdSm80ILi8ELi1ELb1EN4cute5tupleIJNS5_1CILi128EEENS7_ILi64EEENS7_ILi256EEEEEELi256ENS_10bfloat16_tEfNS_4arch4Sm80ELb1ELb0ELb0ELb1ELb0ELb0ELb1ELb0EEENS1_21CollectiveEpilogueFwdINS6_IJS8_SA_S9_EEENS6_IJNS7_ILi1EEESI_SI_EEESC_SE_Li256ELb1ELb1ELb0ELb0EEENS1_19SingleTileSchedulerILb1ELb0ELb1ELi128EEEEEEEEEvNT_6ParamsE,"",@"SHT_CUDA_INFO"
	.sectionflags	@""
	.align	4


	//----- nvinfo : EIATTR_CUDA_API_VERSION
	.align		4
        /*0000*/ 	.byte	0x04, 0x37
        /*0002*/ 	.short	(.L_264 - .L_263)
.L_263:
        /*0004*/ 	.word	0x00000082


	//----- nvinfo : EIATTR_SW2861232_WAR
	.align		4
.L_264:
        /*0008*/ 	.byte	0x01, 0x35
	.zero		2


	//----- nvinfo : EIATTR_PARAM_CBANK
	.align		4
        /*000c*/ 	.byte	0x04, 0x0a
        /*000e*/ 	.short	(.L_266 - .L_265)
	.align		4
.L_265:
        /*0010*/ 	.word	index@(.nv.constant0._ZN7cutlass13device_kernelIN5flash19enable_sm80_to_sm89INS1_16FlashAttnFwdSm80INS1_25CollectiveMainloopFwdSm80ILi8ELi1ELb1EN4cute5tupleIJNS5_1CILi128EEENS7_ILi64EEENS7_ILi256EEEEEELi256ENS_10bfloat16_tEfNS_4arch4Sm80ELb1ELb0ELb0ELb1ELb0ELb0ELb1ELb0EEENS1_21CollectiveEpilogueFwdINS6_IJS8_SA_S9_EEENS6_IJNS7_ILi1EEESI_SI_EEESC_SE_Li256ELb1ELb1ELb0ELb0EEENS1_19SingleTileSchedulerILb1ELb0ELb1ELi128EEEEEEEEEvNT_6ParamsE)
        /*0014*/ 	.short	0x0160
        /*0016*/ 	.short	0x0418


	//----- nvinfo : EIATTR_CBANK_PARAM_SIZE
	.align		4
.L_266:
        /*0018*/ 	.byte	0x03, 0x19
        /*001a*/ 	.short	0x0418


	//----- nvinfo : EIATTR_KPARAM_INFO
	.align		4
        /*001c*/ 	.byte	0x04, 0x17
        /*001e*/ 	.short	(.L_268 - .L_267)
.L_267:
        /*0020*/ 	.word	0x00000000
        /*0024*/ 	.short	0x0000
        /*0026*/ 	.short	0x0000
        /*0028*/ 	.byte	0x00, 0xf0, 0x61, 0x10


	//----- nvinfo : EIATTR_MAXREG_COUNT
	.align		4
.L_268:
        /*002c*/ 	.byte	0x03, 0x1b
        /*002e*/ 	.short	0x00ff


	//----- nvinfo : EIATTR_NUM_BARRIERS
	.align		4
        /*0030*/ 	.byte	0x02, 0x4c
        /*0032*/ 	.byte	0x02
	.zero		1


	//----- nvinfo : EIATTR_ANNOTATIONS
	.align		4
        /*0034*/ 	.byte	0x04, 0x55
        /*0036*/ 	.short	(.L_270 - .L_269)


	//   ....[0]....
.L_269:
        /* <DEDUP_REMOVED lines=99> */


	//----- nvinfo : EIATTR_MERCURY_ISA_VERSION
	.align		4
.L_270:
        /*0658*/ 	.byte	0x03, 0x5f
        /*065a*/ 	.short	0x0000


	//----- nvinfo : EIATTR_COOP_GROUP_MASK_REGIDS
	.align		4
        /*065c*/ 	.byte	0x04, 0x29
        /*065e*/ 	.short	(.L_272 - .L_271)


	//   ....[0]....
.L_271:
        /*0660*/ 	.word	0xffffffff


	//   ....[1]....
        /*0664*/ 	.word	0xffffffff


	//   ....[2]....
        /*0668*/ 	.word	0xffffffff


	//   ....[3]....
        /*066c*/ 	.word	0xffffffff


	//   ....[4]....
        /*0670*/ 	.word	0xffffffff


	//   ....[5]....
        /*0674*/ 	.word	0xffffffff


	//   ....[6]....
        /*0678*/ 	.word	0xffffffff


	//   ....[7]....
        /*067c*/ 	.word	0xffffffff


	//   ....[8]....
        /*0680*/ 	.word	0xffffffff


	//   ....[9]....
        /*0684*/ 	.word	0xffffffff


	//   ....[10]....
        /*0688*/ 	.word	0xffffffff


	//   ....[11]....
        /*068c*/ 	.word	0xffffffff


	//   ....[12]....
        /*0690*/ 	.word	0xffffffff


	//   ....[13]....
        /*0694*/ 	.word	0xffffffff


	//   ....[14]....
        /*0698*/ 	.word	0xffffffff


	//   ....[15]....
        /*069c*/ 	.word	0xffffffff


	//   ....[16]....
        /*06a0*/ 	.word	0xffffffff


	//   ....[17]....
        /*06a4*/ 	.word	0xffffffff


	//   ....[18]....
        /*06a8*/ 	.word	0xffffffff


	//   ....[19]....
        /*06ac*/ 	.word	0xffffffff


	//   ....[20]....
        /*06b0*/ 	.word	0xffffffff


	//   ....[21]....
        /*06b4*/ 	.word	0xffffffff


	//   ....[22]....
        /*06b8*/ 	.word	0xffffffff


	//   ....[23]....
        /*06bc*/ 	.word	0xffffffff


	//   ....[24]....
        /*06c0*/ 	.word	0xffffffff


	//   ....[25]....
        /*06c4*/ 	.word	0xffffffff


	//   ....[26]....
        /*06c8*/ 	.word	0xffffffff


	//   ....[27]....
        /*06cc*/ 	.word	0xffffffff


	//   ....[28]....
        /*06d0*/ 	.word	0xffffffff


	//   ....[29]....
        /*06d4*/ 	.word	0xffffffff


	//   ....[30]....
        /*06d8*/ 	.word	0xffffffff


	//   ....[31]....
        /*06dc*/ 	.word	0xffffffff


	//   ....[32]....
        /*06e0*/ 	.word	0xffffffff


	//   ....[33]....
        /*06e4*/ 	.word	0xffffffff


	//   ....[34]....
        /*06e8*/ 	.word	0xffffffff


	//   ....[35]....
        /*06ec*/ 	.word	0xffffffff


	//   ....[36]....
        /*06f0*/ 	.word	0xffffffff


	//   ....[37]....
        /*06f4*/ 	.word	0xffffffff


	//   ....[38]....
        /*06f8*/ 	.word	0xffffffff


	//   ....[39]....
        /*06fc*/ 	.word	0xffffffff


	//   ....[40]....
        /*0700*/ 	.word	0xffffffff


	//   ....[41]....
        /*0704*/ 	.word	0xffffffff


	//   ....[42]....
        /*0708*/ 	.word	0xffffffff


	//   ....[43]....
        /*070c*/ 	.word	0xffffffff


	//   ....[44]....
        /*0710*/ 	.word	0xffffffff


	//   ....[45]....
        /*0714*/ 	.word	0xffffffff


	//   ....[46]....
        /*0718*/ 	.word	0xffffffff


	//   ....[47]....
        /*071c*/ 	.word	0xffffffff


	//   ....[48]....
        /*0720*/ 	.word	0xffffffff


	//----- nvinfo : EIATTR_COOP_GROUP_INSTR_OFFSETS
	.align		4
.L_272:
        /*0724*/ 	.byte	0x04, 0x28
        /*0726*/ 	.short	(.L_274 - .L_273)


	//   ....[0]....
.L_273:
        /*0728*/ 	.word	0x00000090


	//   ....[1]....
        /*072c*/ 	.word	0x00001160


	//   ....[2]....
        /*0730*/ 	.word	0x000011a0


	//   ....[3]....
        /*0734*/ 	.word	0x000012f0


	//   ....[4]....
        /*0738*/ 	.word	0x00001330


	//   ....[5]....
        /*073c*/ 	.word	0x00001470


	//   ....[6]....
        /*0740*/ 	.word	0x000014a0


	//   ....[7]....
        /*0744*/ 	.word	0x00001610


	//   ....[8]....
        /*0748*/ 	.word	0x00001670


	//   ....[9]....
        /*074c*/ 	.word	0x00003050


	//   ....[10]....
        /*0750*/ 	.word	0x00003070


	//   ....[11]....
        /*0754*/ 	.word	0x00003690


	//   ....[12]....
        /*0758*/ 	.word	0x000037f0


	//   ....[13]....
        /*075c*/ 	.word	0x00003800


	//   ....[14]....
        /*0760*/ 	.word	0x00003860


	//   ....[15]....
        /*0764*/ 	.word	0x00007060


	//   ....[16]....
        /*0768*/ 	.word	0x00007070


	//   ....[17]....
        /*076c*/ 	.word	0x00007730


	//   ....[18]....
        /*0770*/ 	.word	0x00007800


	//   ....[19]....
        /*0774*/ 	.word	0x00007810


	//   ....[20]....
        /*0778*/ 	.word	0x00007830


	//   ....[21]....
        /*077c*/ 	.word	0x0000b000


	//   ....[22]....
        /*0780*/ 	.word	0x0000b020


	//   ....[23]....
        /*0784*/ 	.word	0x0000b740


	//   ....[24]....
        /*0788*/ 	.word	0x0000b760


	//   ....[25]....
        /*078c*/ 	.word	0x0000d130


	//   ....[26]....
        /*0790*/ 	.word	0x0000d140


	//   ....[27]....
        /*0794*/ 	.word	0x0000d170


	//   ....[28]....
        /*0798*/ 	.word	0x0000d190


	//   ....[29]....
        /*079c*/ 	.word	0x0000eb10


	//   ....[30]....
        /*07a0*/ 	.word	0x0000eb50


	//   ....[31]....
        /*07a4*/ 	.word	0x0000eb80


	//   ....[32]....
        /*07a8*/ 	.word	0x0000eba0


	//   ....[33]....
        /*07ac*/ 	.word	0x0000edc0


	//   ....[34]....
        /*07b0*/ 	.word	0x0000edd0


	//   ....[35]....
        /*07b4*/ 	.word	0x0000efd0


	//   ....[36]....
        /*07b8*/ 	.word	0x0000f000


	//   ....[37]....
        /*07bc*/ 	.word	0x0000f1c0


	//   ....[38]....
        /*07c0*/ 	.word	0x0000f1f0


	//   ....[39]....
        /*07c4*/ 	.word	0x0000f3b0


	//   ....[40]....
        /*07c8*/ 	.word	0x0000f3d0


	//   ....[41]....
        /*07cc*/ 	.word	0x0000fc40


	//   ....[42]....
        /*07d0*/ 	.word	0x0000fc60


	//   ....[43]....
        /*07d4*/ 	.word	0x0000fe20


	//   ....[44]....
        /*07d8*/ 	.word	0x0000fe50


	//   ....[45]....
        /*07dc*/ 	.word	0x0000ffe0


	//   ....[46]....
        /*07e0*/ 	.word	0x00010010


	//   ....[47]....
        /*07e4*/ 	.word	0x000101a0


	//   ....[48]....
        /*07e8*/ 	.word	0x000101c0


	//----- nvinfo : EIATTR_EXIT_INSTR_OFFSETS
	.align		4
.L_274:
        /*07ec*/ 	.byte	0x04, 0x1c
        /*07ee*/ 	.short	(.L_276 - .L_275)


	//   ....[0]....
.L_275:
        /*07f0*/ 	.word	0x00000350


	//   ....[1]....
        /*07f4*/ 	.word	0x0000f3e0


	//   ....[2]....
        /*07f8*/ 	.word	0x0000f520


	//   ....[3]....
        /*07fc*/ 	.word	0x0000f580


	//   ....[4]....
        /*0800*/ 	.word	0x000101d0


	//   ....[5]....
        /*0804*/ 	.word	0x000102e0


	//   ....[6]....
        /*0808*/ 	.word	0x00010340


	//----- nvinfo : EIATTR_CTAIDZ_USED
	.align		4
.L_276:
        /*080c*/ 	.byte	0x01, 0x04
	.zero		2


	//----- nvinfo : EIATTR_MAX_THREADS
	.align		4
        /*0810*/ 	.byte	0x04, 0x05
        /*0812*/ 	.short	(.L_278 - .L_277)
.L_277:
        /*0814*/ 	.word	0x00000100
        /*0818*/ 	.word	0x00000001
        /*081c*/ 	.word	0x00000001


	//----- nvinfo : EIATTR_CRS_STACK_SIZE
	.align		4
.L_278:
        /*0820*/ 	.byte	0x04, 0x1e
        /*0822*/ 	.short	(.L_280 - .L_279)
.L_279:
        /*0824*/ 	.word	0x00000000
.L_280:


//--------------------- .nv.info._ZN7cutlass13device_kernelIN5flash19enable_sm80_to_sm89INS1_16FlashAttnFwdSm80INS1_25CollectiveMainloopFwdSm80ILi8ELi1ELb0EN4cute5tupleIJNS5_1CILi128EEENS7_ILi32EEENS7_ILi256EEEEEELi256ENS_10bfloat16_tEfNS_4arch4Sm80ELb1ELb0ELb0ELb1ELb0ELb1ELb1ELb0EEENS1_21CollectiveEpilogueFwdINS6_IJS8_SA_S9_EEENS6_IJNS7_ILi1EEESI_SI_EEESC_SE_Li256ELb1ELb1ELb0ELb0EEENS1_19SingleTileSchedulerILb1ELb0ELb1ELi128EEEEEEEEEvNT_6ParamsE --------------------------
	.section	.nv.info._ZN7cutlass13device_kernelIN5flash19enable_sm80_to_sm89INS1_16FlashAttnFwdSm80INS1_25CollectiveMainloopFwdSm80ILi8ELi1ELb0EN4cute5tupleIJNS5_1CILi128EEENS7_ILi32EEENS7_ILi256EEEEEELi256ENS_10bfloat16_tEfNS_4arch4Sm80ELb1ELb0ELb0ELb1ELb0ELb1ELb1ELb0EEENS1_21CollectiveEpilogueFwdINS6_IJS8_SA_S9_EEENS6_IJNS7_ILi1EEESI_SI_EEESC_SE_Li256ELb1ELb1ELb0ELb0EEENS1_19SingleTileSchedulerILb1ELb0ELb1ELi128EEEEEEEEEvNT_6ParamsE,"",@"SHT_CUDA_INFO"
	.sectionflags	@""
	.align	4


	//----- nvinfo : EIATTR_CUDA_API_VERSION
	.align		4
        /*0000*/ 	.byte	0x04, 0x37
        /*0002*/ 	.short	(.L_282 - .L_281)
.L_281:
        /*0004*/ 	.word	0x00000082


	//----- nvinfo : EIATTR_SW2861232_WAR
	.align		4
.L_282:
        /*0008*/ 	.byte	0x01, 0x35
	.zero		2


	//----- nvinfo : EIATTR_PARAM_CBANK
	.align		4
        /*000c*/ 	.byte	0x04, 0x0a
        /*000e*/ 	.short	(.L_284 - .L_283)
	.align		4
.L_283:
        /*0010*/ 	.word	index@(.nv.constant0._ZN7cutlass13device_kernelIN5flash19enable_sm80_to_sm89INS1_16FlashAttnFwdSm80INS1_25CollectiveMainloopFwdSm80ILi8ELi1ELb0EN4cute5tupleIJNS5_1CILi128EEENS7_ILi32EEENS7_ILi256EEEEEELi256ENS_10bfloat16_tEfNS_4arch4Sm80ELb1ELb0ELb0ELb1ELb0ELb1ELb1ELb0EEENS1_21CollectiveEpilogueFwdINS6_IJS8_SA_S9_EEENS6_IJNS7_ILi1EEESI_SI_EEESC_SE_Li256ELb1ELb1ELb0ELb0EEENS1_19SingleTileSchedulerILb1ELb0ELb1ELi128EEEEEEEEEvNT_6ParamsE)
        /*0014*/ 	.short	0x0160
        /*0016*/ 	.short	0x0418


	//----- nvinfo : EIATTR_CBANK_PARAM_SIZE
	.align		4
.L_284:
        /*0018*/ 	.byte	0x03, 0x19
        /*001a*/ 	.short	0x0418


	//----- nvinfo : EIATTR_KPARAM_INFO
	.align		4
        /*001c*/ 	.byte	0x04, 0x17
        /*001e*/ 	.short	(.L_286 - .L_285)
.L_285:
        /*0020*/ 	.word	0x00000000
        /*0024*/ 	.short	0x0000
        /*0026*/ 	.short	0x0000
        /*0028*/ 	.byte	0x00, 0xf0, 0x61, 0x10


	//----- nvinfo : EIATTR_MAXREG_COUNT
	.align		4
.L_286:
        /*002c*/ 	.byte	0x03, 0x1b
        /*002e*/ 	.short	0x00ff


	//----- nvinfo : EIATTR_NUM_BARRIERS
	.align		4
        /*0030*/ 	.byte	0x02, 0x4c
        /*0032*/ 	.byte	0x02
	.zero		1


	//----- nvinfo : EIATTR_MERCURY_ISA_VERSION
	.align		4
        /*0034*/ 	.byte	0x03, 0x5f
        /*0036*/ 	.short	0x0000


	//----- nvinfo : EIATTR_COOP_GROUP_MASK_REGIDS
	.align		4
        /*0038*/ 	.byte	0x04, 0x29
        /*003a*/ 	.short	(.L_288 - .L_287)


	//   ....[0]....
.L_287:
        /*003c*/ 	.word	0xffffffff


	//   ....[1]....
        /*0040*/ 	.word	0xffffffff


	//   ....[2]....
        /*0044*/ 	.word	0xffffffff


	//   ....[3]....
        /*0048*/ 	.word	0xffffffff


	//   ....[4]....
        /*004c*/ 	.word	0xffffffff


	//   ....[5]....
        /*0050*/ 	.word	0xffffffff


	//   ....[6]....
        /*0054*/ 	.word	0xffffffff


	//   ....[7]....
        /*0058*/ 	.word	0xffffffff


	//   ....[8]....
        /*005c*/ 	.word	0xffffffff


	//   ....[9]....
        /*0060*/ 	.word	0xffffffff


	//   ....[10]....
        /*0064*/ 	.word	0xffffffff


	//   ....[11]....
        /*0068*/ 	.word	0xffffffff


	//   ....[12]....
        /*006c*/ 	.word	0xffffffff


	//   ....[13]....
        /*0070*/ 	.word	0xffffffff


	//   ....[14]....
        /*0074*/ 	.word	0xffffffff


	//   ....[15]....
        /*0078*/ 	.word	0xffffffff


	//   ....[16]....
        /*007c*/ 	.word	0xffffffff


	//   ....[17]....
        /*0080*/ 	.word	0xffffffff


	//   ....[18]....
        /*0084*/ 	.word	0xffffffff


	//   ....[19]....
        /*0088*/ 	.word	0xffffffff


	//   ....[20]....
        /*008c*/ 	.word	0xffffffff


	//   ....[21]....
        /*0090*/ 	.word	0xffffffff


	//   ....[22]....
        /*0094*/ 	.word	0xffffffff


	//   ....[23]....
        /*0098*/ 	.word	0xffffffff


	//   ....[24]....
        /*009c*/ 	.word	0xffffffff


	//   ....[25]....
        /*00a0*/ 	.word	0xffffffff


	//   ....[26]....
        /*00a4*/ 	.word	0xffffffff


	//   ....[27]....
        /*00a8*/ 	.word	0xffffffff


	//   ....[28]....
        /*00ac*/ 	.word	0xffffffff


	//   ....[29]....
        /*00b0*/ 	.word	0xffffffff


	//   ....[30]....
        /*00b4*/ 	.word	0xffffffff


	//   ....[31]....
        /*00b8*/ 	.word	0xffffffff


	//   ....[32]....
        /*00bc*/ 	.word	0xffffffff


	//   ....[33]....
        /*00c0*/ 	.word	0xffffffff


	//   ....[34]....
        /*00c4*/ 	.word	0xffffffff


	//   ....[35]....
        /*00c8*/ 	.word	0xffffffff


	//   ....[36]....
        /*00cc*/ 	.word	0xffffffff


	//   ....[37]....
        /*00d0*/ 	.word	0xffffffff


	//   ....[38]....
        /*00d4*/ 	.word	0xffffffff


	//   ....[39]....
        /*00d8*/ 	.word	0xffffffff


	//   ....[40]....
        /*00dc*/ 	.word	0xffffffff


	//   ....[41]....
        /*00e0*/ 	.word	0xffffffff


	//   ....[42]....
        /*00e4*/ 	.word	0xffffffff


	//   ....[43]....
        /*00e8*/ 	.word	0xffffffff


	//   ....[44]....
        /*00ec*/ 	.word	0xffffffff


	//   ....[45]....
        /*00f0*/ 	.word	0xffffffff


	//   ....[46]....
        /*00f4*/ 	.word	0xffffffff


	//   ....[47]....
        /*00f8*/ 	.word	0xffffffff


	//   ....[48]....
        /*00fc*/ 	.word	0xffffffff


	//   ....[49]....
        /*0100*/ 	.word	0xffffffff


	//   ....[50]....
        /*0104*/ 	.word	0xffffffff


	//   ....[51]....
        /*0108*/ 	.word	0xffffffff


	//   ....[52]....
        /*010c*/ 	.word	0xffffffff


	//   ....[53]....
        /*0110*/ 	.word	0xffffffff


	//   ....[54]....
        /*0114*/ 	.word	0xffffffff


	//   ....[55]....
        /*0118*/ 	.word	0xffffffff


	//   ....[56]....
        /*011c*/ 	.word	0xffffffff


	//   ....[57]....
        /*0120*/ 	.word	0xffffffff


	//   ....[58]....
        /*0124*/ 	.word	0xffffffff


	//   ....[59]....
        /*0128*/ 	.word	0xffffffff


	//   ....[60]....
        /*012c*/ 	.word	0xffffffff


	//   ....[61]....
        /*0130*/ 	.word	0xffffffff


	//   ....[62]....
        /*0134*/ 	.word	0xffffffff


	//   ....[63]....
        /*0138*/ 	.word	0xffffffff


	//   ....[64]....
        /*013c*/ 	.word	0xffffffff


	//   ....[65]....
        /*0140*/ 	.word	0xffffffff


	//   ....[66]....
        /*0144*/ 	.word	0xffffffff


	//   ....[67]....
        /*0148*/ 	.word	0xffffffff


	//   ....[68]....
        /*014c*/ 	.word	0xffffffff


	//   ....[69]....
        /*0150*/ 	.word	0xffffffff


	//   ....[70]....
        /*0154*/ 	.word	0xffffffff


	//   ....[71]....
        /*0158*/ 	.word	0xffffffff


	//   ....[72]....
        /*015c*/ 	.word	0xffffffff


	//   ....[73]....
        /*0160*/ 	.word	0xffffffff


	//   ....[74]....
        /*0164*/ 	.word	0xffffffff


	//   ....[75]....
        /*0168*/ 	.word	0xffffffff


	//   ....[76]....
        /*016c*/ 	.word	0xffffffff


	//   ....[77]....
        /*0170*/ 	.word	0xffffffff


	//   ....[78]....
        /*0174*/ 	.word	0xffffffff


	//   ....[79]....
        /*0178*/ 	.word	0xffffffff


	//   ....[80]....
        /*017c*/ 	.word	0xffffffff


	//----- nvinfo : EIATTR_COOP_GROUP_INSTR_OFFSETS
	.align		4
.L_288:
        /*0180*/ 	.byte	0x04, 0x28
        /*0182*/ 	.short	(.L_290 - .L_289)


	//   ....[0]....
.L_289:
        /*0184*/ 	.word	0x00000060


	//   ....[1]....
        /*0188*/ 	.word	0x00004d70


	//   ....[2]....
        /*018c*/ 	.word	0x00004db0


	//   ....[3]....
        /*0190*/ 	.word	0x00005330


	//   ....[4]....
        /*0194*/ 	.word	0x00005340


	//   ....[5]....
        /*0198*/ 	.word	0x00005540


	//   ....[6]....
        /*019c*/ 	.word	0x00005570


	//   ....[7]....
        /*01a0*/ 	.word	0x00005780


	//   ....[8]....
        /*01a4*/ 	.word	0x000057a0


	//   ....[9]....
        /*01a8*/ 	.word	0x00005e50


	//   ....[10]....
        /*01ac*/ 	.word	0x00005e70


	//   ....[11]....
        /*01b0*/ 	.word	0x00005e90


	//   ....[12]....
        /*01b4*/ 	.word	0x00005ea0


	//   ....[13]....
        /*01b8*/ 	.word	0x00006190


	//   ....[14]....
        /*01bc*/ 	.word	0x00006200


	//   ....[15]....
        /*01c0*/ 	.word	0x00006250


	//   ....[16]....
        /*01c4*/ 	.word	0x000062a0


	//   ....[17]....
        /*01c8*/ 	.word	0x000066a0


	//   ....[18]....
        /*01cc*/ 	.word	0x00006740


	//   ....[19]....
        /*01d0*/ 	.word	0x000067c0


	//   ....[20]....
        /*01d4*/ 	.word	0x00006830


	//   ....[21]....
        /*01d8*/ 	.word	0x00006ba0


	//   ....[22]....
        /*01dc*/ 	.word	0x00006c00


	//   ....[23]....
        /*01e0*/ 	.word	0x00006c40


	//   ....[24]....
        /*01e4*/ 	.word	0x00006c80


	//   ....[25]....
        /*01e8*/ 	.word	0x0000a750


	//   ....[26]....
        /*01ec*/ 	.word	0x0000a770


	//   ....[27]....
        /*01f0*/ 	.word	0x0000a790


	//   ....[28]....
        /*01f4*/ 	.word	0x0000a7a0


	//   ....[29]....
        /*01f8*/ 	.word	0x0000a9a0


	//   ....[30]....
        /*01fc*/ 	.word	0x0000aa40


	//   ....[31]....
        /*0200*/ 	.word	0x0000aa90


	//   ....[32]....
        /*0204*/ 	.word	0x0000ab00


	//   ....[33]....
        /*0208*/ 	.word	0x0000ada0


	//   ....[34]....
        /*020c*/ 	.word	0x0000ae40


	//   ....[35]....
        /*0210*/ 	.word	0x0000aec0


	//   ....[36]....
        /*0214*/ 	.word	0x0000af30


	//   ....[37]....
        /*0218*/ 	.word	0x0000b1c0


	//   ....[38]....
        /*021c*/ 	.word	0x0000b260


	//   ....[39]....
        /*0220*/ 	.word	0x0000b2b0


	//   ....[40]....
        /*0224*/ 	.word	0x0000b300


	//   ....[41]....
        /*0228*/ 	.word	0x0000ff60


	//   ....[42]....
        /*022c*/ 	.word	0x0000ff70


	//   ....[43]....
        /*0230*/ 	.word	0x00010260


	//   ....[44]....
        /*0234*/ 	.word	0x00010360


	//   ....[45]....
        /*0238*/ 	.word	0x00010380


	//   ....[46]....
        /*023c*/ 	.word	0x00010420


	//   ....[47]....
        /*0240*/ 	.word	0x00011820


	//   ....[48]....
        /*0244*/ 	.word	0x00011850


	//   ....[49]....
        /*0248*/ 	.word	0x00011ac0


	//   ....[50]....
        /*024c*/ 	.word	0x00011bf0


	//   ....[51]....
        /*0250*/ 	.word	0x00011c10


	//   ....[52]....
        /*0254*/ 	.word	0x00011cc0


	//   ....[53]....
        /*0258*/ 	.word	0x000139d0


	//   ....[54]....
        /*025c*/ 	.word	0x00013a00


	//   ....[55]....
        /*0260*/ 	.word	0x00013a20


	//   ....[56]....
        /*0264*/ 	.word	0x00013a40


	//   ....[57]....
        /*0268*/ 	.word	0x00014d70


	//   ....[58]....
        /*026c*/ 	.word	0x00014da0


	//   ....[59]....
        /*0270*/ 	.word	0x00014df0


	//   ....[60]....
        /*0274*/ 	.word	0x00014e00


	//   ....[61]....
        /*0278*/ 	.word	0x000166e0


	//   ....[62]....
        /*027c*/ 	.word	0x00016740


	//   ....[63]....
        /*0280*/ 	.word	0x00016790


	//   ....[64]....
        /*0284*/ 	.word	0x000167d0


	//   ....[65]....
        /*0288*/ 	.word	0x000169f0


	//   ....[66]....
        /*028c*/ 	.word	0x00016a00


	//   ....[67]....
        /*0290*/ 	.word	0x00016c00


	//   ....[68]....
        /*0294*/ 	.word	0x00016c30


	//   ....[69]....
        /*0298*/ 	.word	0x00016df0


	//   ....[70]....
        /*029c*/ 	.word	0x00016e20


	//   ....[71]....
        /*02a0*/ 	.word	0x00016fe0


	//   ....[72]....
        /*02a4*/ 	.word	0x00017000


	//   ....[73]....
        /*02a8*/ 	.word	0x00017860


	//   ....[74]....
        /*02ac*/ 	.word	0x00017880


	//   ....[75]....
        /*02b0*/ 	.word	0x00017a10


	//   ....[76]....
        /*02b4*/ 	.word	0x00017a40


	//   ....[77]....
        /*02b8*/ 	.word	0x00017bd0


	//   ....[78]....
        /*02bc*/ 	.word	0x00017c00


	//   ....[79]....
        /*02c0*/ 	.word	0x00017d90


	//   ....[80]....
        /*02c4*/ 	.word	0x00017db0


	//----- nvinfo : EIATTR_EXIT_INSTR_OFFSETS
	.align		4
.L_290:
        /*02c8*/ 	.byte	0x04, 0x1c
        /*02ca*/ 	.short	(.L_292 - .L_291)


	//   ....[0]....
.L_291:
        /*02cc*/ 	.word	0x00000330


	//   ....[1]....
        /*02d0*/ 	.word	0x00017010


	//   ....[2]....
        /*02d4*/ 	.word	0x00017150


	//   ....[3]....
        /*02d8*/ 	.word	0x000171b0


	//   ....[4]....
        /*02dc*/ 	.word	0x00017dc0


	//   ....[5]....
        /*02e0*/ 	.word	0x00017ed0


	//   ....[6]....
        /*02e4*/ 	.word	0x00017f30


	//----- nvinfo : EIATTR_CTAIDZ_USED
	.align		4
.L_292:
        /*02e8*/ 	.byte	0x01, 0x04
	.zero		2


	//----- nvinfo : EIATTR_MAX_THREADS
	.align		4
        /*02ec*/ 	.byte	0x04, 0x05
        /*02ee*/ 	.short	(.L_294 - .L_293)
.L_293:
        /*02f0*/ 	.word	0x00000100
        /*02f4*/ 	.word	0x00000001
        /*02f8*/ 	.word	0x00000001


	//----- nvinfo : EIATTR_CRS_STACK_SIZE
	.align		4
.L_294:
        /*02fc*/ 	.byte	0x04, 0x1e
        /*02fe*/ 	.short	(.L_296 - .L_295)
.L_295:
        /*0300*/ 	.word	0x00000000
.L_296:


//--------------------- .nv.info._ZN7cutlass13device_kernelIN5flash19enable_sm80_to_sm89INS1_16FlashAttnFwdSm80INS1_25CollectiveMainloopFwdSm80ILi8ELi1ELb0EN4cute5tupleIJNS5_1CILi128EEENS7_ILi96EEENS7_ILi256EEEEEELi256ENS_10bfloat16_tEfNS_4arch4Sm80ELb0ELb0ELb0ELb0ELb0ELb0ELb1ELb0EEENS1_21CollectiveEpilogueFwdINS6_IJS8_SA_S9_EEENS6_IJNS7_ILi1EEESI_SI_EEESC_SE_Li256ELb0ELb1ELb0ELb0EEENS1_19SingleTileSchedulerILb0ELb0ELb1ELi128EEEEEEEEEvNT_6ParamsE --------------------------
	.section	.nv.info._ZN7cutlass13device_kernelIN5flash19enable_sm80_to_sm89INS1_16FlashAttnFwdSm80INS1_25CollectiveMainloopFwdSm80ILi8ELi1ELb0EN4cute5tupleIJNS5_1CILi128EEENS7_ILi96EEENS7_ILi256EEEEEELi256ENS_10bfloat16_tEfNS_4arch4Sm80ELb0ELb0ELb0ELb0ELb0ELb0ELb1ELb0EEENS1_21CollectiveEpilogueFwdINS6_IJS8_SA_S9_EEENS6_IJNS7_ILi1EEESI_SI_EEESC_SE_Li256ELb0ELb1ELb0ELb0EEENS1_19SingleTileSchedulerILb0ELb0ELb1ELi128EEEEEEEEEvNT_6ParamsE,"",@"SHT_CUDA_INFO"
	.sectionflags	@""
	.align	4


	//----- nvinfo : EIATTR_CUDA_API_VERSION
	.align		4
        /*0000*/ 	.byte	0x04, 0x37
        /*0002*/ 	.short	(.L_298 - .L_297)
.L_297:
        /*0004*/ 	.word	0x00000082


	//----- nvinfo : EIATTR_SW2861232_WAR
	.align		4
.L_298:
        /*0008*/ 	.byte	0x01, 0x35
	.zero		2


	//----- nvinfo : EIATTR_PARAM_CBANK
	.align		4
        /*000c*/ 	.byte	0x04, 0x0a
        /*000e*/ 	.short	(.L_300 - .L_299)
	.align		4
.L_299:
        /*0010*/ 	.word	index@(.nv.constant0._ZN7cutlass13device_kernelIN5flash19enable_sm80_to_sm89INS1_16FlashAttnFwdSm80INS1_25CollectiveMainloopFwdSm80ILi8ELi1ELb0EN4cute5tupleIJNS5_1CILi128EEENS7_ILi96EEENS7_ILi256EEEEEELi256ENS_10bfloat16_tEfNS_4arch4Sm80ELb0ELb0ELb0ELb0ELb0ELb0ELb1ELb0EEENS1_21CollectiveEpilogueFwdINS6_IJS8_SA_S9_EEENS6_IJNS7_ILi1EEESI_SI_EEESC_SE_Li256ELb0ELb1ELb0ELb0EEENS1_19SingleTileSchedulerILb0ELb0ELb1ELi128EEEEEEEEEvNT_6ParamsE)
        /*0014*/ 	.short	0x0160
        /*0016*/ 	.short	0x0418


	//----- nvinfo : EIATTR_CBANK_PARAM_SIZE
	.align		4
.L_300:
        /*0018*/ 	.byte	0x03, 0x19
        /*001a*/ 	.short	0x0418


	//----- nvinfo : EIATTR_KPARAM_INFO
	.align		4
        /*001c*/ 	.byte	0x04, 0x17
        /*001e*/ 	.short	(.L_302 - .L_301)
.L_301:
        /*0020*/ 	.word	0x00000000
        /*0024*/ 	.short	0x0000
        /*0026*/ 	.short	0x0000
        /*0028*/ 	.byte	0x00, 0xf0, 0x61, 0x10


	//----- nvinfo : EIATTR_MAXREG_COUNT
	.align		4
.L_302:
        /*002c*/ 	.byte	0x03, 0x1b
        /*002e*/ 	.short	0x00ff


	//----- nvinfo : EIATTR_NUM_BARRIERS
	.align		4
        /*0030*/ 	.byte	0x02, 0x4c
        /*0032*/ 	.byte	0x02
	.zero		1


	//----- nvinfo : EIATTR_ANNOTATIONS
	.align		4
        /*0034*/ 	.byte	0x04, 0x55
        /*0036*/ 	.short	(.L_304 - .L_303)


	//   ....[0]....
.L_303:
        /* <DEDUP_REMOVED lines=23> */


	//----- nvinfo : EIATTR_MERCURY_ISA_VERSION
	.align		4
.L_304:
        /*0198*/ 	.byte	0x03, 0x5f
        /*019a*/ 	.short	0x0000


	//----- nvinfo : EIATTR_COOP_GROUP_MASK_REGIDS
	.align		4
        /*019c*/ 	.byte	0x04, 0x29
        /*019e*/ 	.short	(.L_306 - .L_305)


	//   ....[0]....
.L_305:
        /*01a0*/ 	.word	0xffffffff


	//   ....[1]....
        /*01a4*/ 	.word	0xffffffff


	//   ....[2]....
        /*01a8*/ 	.word	0xffffffff


	//   ....[3]....
        /*01ac*/ 	.word	0xffffffff


	//   ....[4]....
        /*01b0*/ 	.word	0xffffffff


	//   ....[5]....
        /*01b4*/ 	.word	0xffffffff


	//   ....[6]....
        /*01b8*/ 	.word	0xffffffff


	//   ....[7]....
        /*01bc*/ 	.word	0xffffffff


	//   ....[8]....
        /*01c0*/ 	.word	0xffffffff


	//   ....[9]....
        /*01c4*/ 	.word	0xffffffff


	//   ....[10]....
        /*01c8*/ 	.word	0xffffffff


	//   ....[11]....
        /*01cc*/ 	.word	0xffffffff


	//   ....[12]....
        /*01d0*/ 	.word	0xffffffff


	//   ....[13]....
        /*01d4*/ 	.word	0xffffffff


	//   ....[14]....
        /*01d8*/ 	.word	0xffffffff


	//   ....[15]....
        /*01dc*/ 	.word	0xffffffff


	//   ....[16]....
        /*01e0*/ 	.word	0xffffffff


	//   ....[17]....
        /*01e4*/ 	.word	0xffffffff


	//   ....[18]....
        /*01e8*/ 	.word	0xffffffff


	//   ....[19]....
        /*01ec*/ 	.word	0xffffffff


	//   ....[20]....
        /*01f0*/ 	.word	0xffffffff


	//   ....[21]....
        /*01f4*/ 	.word	0xffffffff


	//   ....[22]....
        /*01f8*/ 	.word	0xffffffff


	//   ....[23]....
        /*01fc*/ 	.word	0xffffffff


	//   ....[24]....
        /*0200*/ 	.word	0xffffffff


	//   ....[25]....
        /*0204*/ 	.word	0xffffffff


	//   ....[26]....
        /*0208*/ 	.word	0xffffffff


	//   ....[27]....
        /*020c*/ 	.word	0xffffffff


	//   ....[28]....
        /*0210*/ 	.word	0xffffffff


	//   ....[29]....
        /*0214*/ 	.word	0xffffffff


	//   ....[30]....
        /*0218*/ 	.word	0xffffffff


	//   ....[31]....
        /*021c*/ 	.word	0xffffffff


	//----- nvinfo : EIATTR_COOP_GROUP_INSTR_OFFSETS
	.align		4
.L_306:
        /*0220*/ 	.byte	0x04, 0x28
        /*0222*/ 	.short	(.L_308 - .L_307)


	//   ....[0]....
.L_307:
        /*0224*/ 	.word	0x000003f0


	//   ....[1]....
        /*0228*/ 	.word	0x00000420


	//   ....[2]....
        /*022c*/ 	.word	0x00000450


	//   ....[3]....
        /*0230*/ 	.word	0x00000480


	//   ....[4]....
        /*0234*/ 	.word	0x00000730


	//   ....[5]....
        /*0238*/ 	.word	0x00000770


	//   ....[6]....
        /*023c*/ 	.word	0x00000940


	//   ....[7]....
        /*0240*/ 	.word	0x00000a10


	//   ....[8]....
        /*0244*/ 	.word	0x00003760


	//   ....[9]....
        /*0248*/ 	.word	0x00003830


	//   ....[10]....
        /*024c*/ 	.word	0x00003880


	//   ....[11]....
        /*0250*/ 	.word	0x00003900


	//   ....[12]....
        /*0254*/ 	.word	0x000082f0


	//   ....[13]....
        /*0258*/ 	.word	0x00008320


	//   ....[14]....
        /*025c*/ 	.word	0x00008340


	//   ....[15]....
        /*0260*/ 	.word	0x00008360


	//   ....[16]....
        /*0264*/ 	.word	0x0000acb0


	//   ....[17]....
        /*0268*/ 	.word	0x0000acc0


	//   ....[18]....
        /*026c*/ 	.word	0x0000ad10


	//   ....[19]....
        /*0270*/ 	.word	0x0000ad30


	//   ....[20]....
        /*0274*/ 	.word	0x0000c530


	//   ....[21]....
        /*0278*/ 	.word	0x0000c540


	//   ....[22]....
        /*027c*/ 	.word	0x0000c560


	//   ....[23]....
        /*0280*/ 	.word	0x0000c570


	//   ....[24]....
        /*0284*/ 	.word	0x0000c6a0


	//   ....[25]....
        /*0288*/ 	.word	0x0000c6c0


	//   ....[26]....
        /*028c*/ 	.word	0x0000c890


	//   ....[27]....
        /*0290*/ 	.word	0x0000c8c0


	//   ....[28]....
        /*0294*/ 	.word	0x0000ca50


	//   ....[29]....
        /*0298*/ 	.word	0x0000ca80


	//   ....[30]....
        /*029c*/ 	.word	0x0000cc10


	//   ....[31]....
        /*02a0*/ 	.word	0x0000cc30


	//----- nvinfo : EIATTR_EXIT_INSTR_OFFSETS
	.align		4
.L_308:
        /*02a4*/ 	.byte	0x04, 0x1c
        /*02a6*/ 	.short	(.L_310 - .L_309)


	//   ....[0]....
.L_309:
        /*02a8*/ 	.word	0x00000040


	//   ....[1]....
        /*02ac*/ 	.word	0x0000cc40


	//   ....[2]....
        /*02b0*/ 	.word	0x0000cd50


	//   ....[3]....
        /*02b4*/ 	.word	0x0000cdb0


	//----- nvinfo : EIATTR_CTAIDZ_USED
	.align		4
.L_310:
        /*02b8*/ 	.byte	0x01, 0x04
	.zero		2


	//----- nvinfo : EIATTR_MAX_THREADS
	.align		4
        /*02bc*/ 	.byte	0x04, 0x05
        /*02be*/ 	.short	(.L_312 - .L_311)
.L_311:
        /*02c0*/ 	.word	0x00000100
        /*02c4*/ 	.word	0x00000001
        /*02c8*/ 	.word	0x00000001


	//----- nvinfo : EIATTR_CRS_STACK_SIZE
	.align		4
.L_312:
        /*02cc*/ 	.byte	0x04, 0x1e
        /*02ce*/ 	.short	(.L_314 - .L_313)
.L_313:
        /*02d0*/ 	.word	0x00000000
.L_314:


//--------------------- .nv.info._ZN7cutlass13device_kernelIN5flash19enable_sm80_to_sm89INS1_16FlashAttnFwdSm80INS1_25CollectiveMainloopFwdSm80ILi8ELi1ELb0EN4cute5tupleIJNS5_1CILi128EEENS7_ILi96EEENS7_ILi256EEEEEELi256ENS_10bfloat16_tEfNS_4arch4Sm80ELb0ELb0ELb0ELb1ELb0ELb0ELb1ELb0EEENS1_21CollectiveEpilogueFwdINS6_IJS8_SA_S9_EEENS6_IJNS7_ILi1EEESI_SI_EEESC_SE_Li256ELb1ELb1ELb0ELb0EEENS1_19SingleTileSchedulerILb1ELb0ELb1ELi128EEEEEEEEEvNT_6ParamsE --------------------------
	.section	.nv.info._ZN7cutlass13device_kernelIN5flash19enable_sm80_to_sm89INS1_16FlashAttnFwdSm80INS1_25CollectiveMainloopFwdSm80ILi8ELi1ELb0EN4cute5tupleIJNS5_1CILi128EEENS7_ILi96EEENS7_ILi256EEEEEELi256ENS_10bfloat16_tEfNS_4arch4Sm80ELb0ELb0ELb0ELb1ELb0ELb0ELb1ELb0EEENS1_21CollectiveEpilogueFwdINS6_IJS8_SA_S9_EEENS6_IJNS7_ILi1EEESI_SI_EEESC_SE_Li256ELb1ELb1ELb0ELb0EEENS1_19SingleTileSchedulerILb1ELb0ELb1ELi128EEEEEEEEEvNT_6ParamsE,"",@"SHT_CUDA_INFO"
	.sectionflags	@""
	.align	4


	//----- nvinfo : EIATTR_CUDA_API_VERSION
	.align		4
        /*0000*/ 	.byte	0x04, 0x37
        /*0002*/ 	.short	(.L_316 - .L_315)
.L_315:
        /*0004*/ 	.word	0x00000082


	//----- nvinfo : EIATTR_SW2861232_WAR
	.align		4
.L_316:
        /*0008*/ 	.byte	0x01, 0x35
	.zero		2


	//----- nvinfo : EIATTR_PARAM_CBANK
	.align		4
        /*000c*/ 	.byte	0x04, 0x0a
        /*000e*/ 	.short	(.L_318 - .L_317)
	.align		4
.L_317:
        /*0010*/ 	.word	index@(.nv.constant0._ZN7cutlass13device_kernelIN5flash19enable_sm80_to_sm89INS1_16FlashAttnFwdSm80INS1_25CollectiveMainloopFwdSm80ILi8ELi1ELb0EN4cute5tupleIJNS5_1CILi128EEENS7_ILi96EEENS7_ILi256EEEEEELi256ENS_10bfloat16_tEfNS_4arch4Sm80ELb0ELb0ELb0ELb1ELb0ELb0ELb1ELb0EEENS1_21CollectiveEpilogueFwdINS6_IJS8_SA_S9_EEENS6_IJNS7_ILi1EEESI_SI_EEESC_SE_Li256ELb1ELb1ELb0ELb0EEENS1_19SingleTileSchedulerILb1ELb0ELb1ELi128EEEEEEEEEvNT_6ParamsE)
        /*0014*/ 	.short	0x0160
        /*0016*/ 	.short	0x0418


	//----- nvinfo : EIATTR_CBANK_PARAM_SIZE
	.align		4
.L_318:
        /*0018*/ 	.byte	0x03, 0x19
        /*001a*/ 	.short	0x0418


	//----- nvinfo : EIATTR_KPARAM_INFO
	.align		4
        /*001c*/ 	.byte	0x04, 0x17
        /*001e*/ 	.short	(.L_320 - .L_319)
.L_319:
        /*0020*/ 	.word	0x00000000
        /*0024*/ 	.short	0x0000
        /*0026*/ 	.short	0x0000
        /*0028*/ 	.byte	0x00, 0xf0, 0x61, 0x10


	//----- nvinfo : EIATTR_MAXREG_COUNT
	.align		4
.L_320:
        /*002c*/ 	.byte	0x03, 0x1b
        /*002e*/ 	.short	0x00ff


	//----- nvinfo : EIATTR_NUM_BARRIERS
	.align		4
        /*0030*/ 	.byte	0x02, 0x4c
        /*0032*/ 	.byte	0x02
	.zero		1


	//----- nvinfo : EIATTR_ANNOTATIONS
	.align		4
        /*0034*/ 	.byte	0x04, 0x55
        /*0036*/ 	.short	(.L_322 - .L_321)


	//   ....[0]....
.L_321:
        /* <DEDUP_REMOVED lines=21> */


	//----- nvinfo : EIATTR_MERCURY_ISA_VERSION
	.align		4
.L_322:
        /*0170*/ 	.byte	0x03, 0x5f
        /*0172*/ 	.short	0x0000


	//----- nvinfo : EIATTR_COOP_GROUP_MASK_REGIDS
	.align		4
        /*0174*/ 	.byte	0x04, 0x29
        /*0176*/ 	.short	(.L_324 - .L_323)


	//   ....[0]....
.L_323:
        /*0178*/ 	.word	0xffffffff


	//   ....[1]....
        /*017c*/ 	.word	0xffffffff


	//   ....[2]....
        /*0180*/ 	.word	0xffffffff


	//   ....[3]....
        /*0184*/ 	.word	0xffffffff


	//   ....[4]....
        /*0188*/ 	.word	0xffffffff


	//   ....[5]....
        /*018c*/ 	.word	0xffffffff


	//   ....[6]....
        /*0190*/ 	.word	0xffffffff


	//   ....[7]....
        /*0194*/ 	.word	0xffffffff


	//   ....[8]....
        /*0198*/ 	.word	0xffffffff


	//   ....[9]....
        /*019c*/ 	.word	0xffffffff


	//   ....[10]....
        /*01a0*/ 	.word	0xffffffff


	//   ....[11]....
        /*01a4*/ 	.word	0xffffffff


	//   ....[12]....
        /*01a8*/ 	.word	0xffffffff


	//   ....[13]....
        /*01ac*/ 	.word	0xffffffff


	//   ....[14]....
        /*01b0*/ 	.word	0xffffffff


	//   ....[15]....
        /*01b4*/ 	.word	0xffffffff


	//   ....[16]....
        /*01b8*/ 	.word	0xffffffff


	//   ....[17]....
        /*01bc*/ 	.word	0xffffffff


	//   ....[18]....
        /*01c0*/ 	.word	0xffffffff


	//   ....[19]....
        /*01c4*/ 	.word	0xffffffff


	//   ....[20]....
        /*01c8*/ 	.word	0xffffffff


	//   ....[21]....
        /*01cc*/ 	.word	0xffffffff


	//   ....[22]....
        /*01d0*/ 	.word	0xffffffff


	//   ....[23]....
        /*01d4*/ 	.word	0xffffffff


	//   ....[24]....
        /*01d8*/ 	.word	0xffffffff


	//   ....[25]....
        /*01dc*/ 	.word	0xffffffff


	//   ....[26]....
        /*01e0*/ 	.word	0xffffffff


	//   ....[27]....
        /*01e4*/ 	.word	0xffffffff


	//   ....[28]....
        /*01e8*/ 	.word	0xffffffff


	//   ....[29]....
        /*01ec*/ 	.word	0xffffffff


	//   ....[30]....
        /*01f0*/ 	.word	0xffffffff


	//   ....[31]....
        /*01f4*/ 	.word	0xffffffff


	//   ....[32]....
        /*01f8*/ 	.word	0xffffffff


	//   ....[33]....
        /*01fc*/ 	.word	0xffffffff


	//   ....[34]....
        /*0200*/ 	.word	0xffffffff


	//   ....[35]....
        /*0204*/ 	.word	0xffffffff


	//   ....[36]....
        /*0208*/ 	.word	0xffffffff


	//   ....[37]....
        /*020c*/ 	.word	0xffffffff


	//   ....[38]....
        /*0210*/ 	.word	0xffffffff


	//   ....[39]....
        /*0214*/ 	.word	0xffffffff


	//   ....[40]....
        /*0218*/ 	.word	0xffffffff


	//----- nvinfo : EIATTR_COOP_GROUP_INSTR_OFFSETS
	.align		4
.L_324:
        /*021c*/ 	.byte	0x04, 0x28
        /*021e*/ 	.short	(.L_326 - .L_325)


	//   ....[0]....
.L_325:
        /*0220*/ 	.word	0x00000090


	//   ....[1]....
        /*0224*/ 	.word	0x000010a0


	//   ....[2]....
        /*0228*/ 	.word	0x000010e0


	//   ....[3]....
        /*022c*/ 	.word	0x000014f0


	//   ....[4]....
        /*0230*/ 	.word	0x00001530


	//   ....[5]....
        /*0234*/ 	.word	0x000017d0


	//   ....[6]....
        /*0238*/ 	.word	0x00001800


	//   ....[7]....
        /*023c*/ 	.word	0x000019e0


	//   ....[8]....
        /*0240*/ 	.word	0x00001a20


	//   ....[9]....
        /*0244*/ 	.word	0x000044c0


	//   ....[10]....
        /*0248*/ 	.word	0x00004590


	//   ....[11]....
        /*024c*/ 	.word	0x000045a0


	//   ....[12]....
        /*0250*/ 	.word	0x000045f0


	//   ....[13]....
        /*0254*/ 	.word	0x000097a0


	//   ....[14]....
        /*0258*/ 	.word	0x000097d0


	//   ....[15]....
        /*025c*/ 	.word	0x000097f0


	//   ....[16]....
        /*0260*/ 	.word	0x00009810


	//   ....[17]....
        /*0264*/ 	.word	0x0000c0b0


	//   ....[18]....
        /*0268*/ 	.word	0x0000c0c0


	//   ....[19]....
        /*026c*/ 	.word	0x0000c0f0


	//   ....[20]....
        /*0270*/ 	.word	0x0000c110


	//   ....[21]....
        /*0274*/ 	.word	0x0000daa0


	//   ....[22]....
        /*0278*/ 	.word	0x0000dad0


	//   ....[23]....
        /*027c*/ 	.word	0x0000daf0


	//   ....[24]....
        /*0280*/ 	.word	0x0000db00


	//   ....[25]....
        /*0284*/ 	.word	0x0000dd20


	//   ....[26]....
        /*0288*/ 	.word	0x0000dd30


	//   ....[27]....
        /*028c*/ 	.word	0x0000df30


	//   ....[28]....
        /*0290*/ 	.word	0x0000df60


	//   ....[29]....
        /*0294*/ 	.word	0x0000e120


	//   ....[30]....
        /*0298*/ 	.word	0x0000e150


	//   ....[31]....
        /*029c*/ 	.word	0x0000e310


	//   ....[32]....
        /*02a0*/ 	.word	0x0000e330


	//   ....[33]....
        /*02a4*/ 	.word	0x0000eba0


	//   ....[34]....
        /*02a8*/ 	.word	0x0000ebc0


	//   ....[35]....
        /*02ac*/ 	.word	0x0000ed80


	//   ....[36]....
        /*02b0*/ 	.word	0x0000edb0


	//   ....[37]....
        /*02b4*/ 	.word	0x0000ef40


	//   ....[38]....
        /*02b8*/ 	.word	0x0000ef70


	//   ....[39]....
        /*02bc*/ 	.word	0x0000f100


	//   ....[40]....
        /*02c0*/ 	.word	0x0000f120


	//----- nvinfo : EIATTR_EXIT_INSTR_OFFSETS
	.align		4
.L_326:
        /*02c4*/ 	.byte	0x04, 0x1c
        /*02c6*/ 	.short	(.L_328 - .L_327)


	//   ....[0]....
.L_327:
        /*02c8*/ 	.word	0x00000350


	//   ....[1]....
        /*02cc*/ 	.word	0x0000e340


	//   ....[2]....
        /*02d0*/ 	.word	0x0000e480


	//   ....[3]....
        /*02d4*/ 	.word	0x0000e4e0


	//   ....[4]....
        /*02d8*/ 	.word	0x0000f130


	//   ....[5]....
        /*02dc*/ 	.word	0x0000f240


	//   ....[6]....
        /*02e0*/ 	.word	0x0000f2a0


	//----- nvinfo : EIATTR_CTAIDZ_USED
	.align		4
.L_328:
        /*02e4*/ 	.byte	0x01, 0x04
	.zero		2


	//----- nvinfo : EIATTR_MAX_THREADS
	.align		4
        /*02e8*/ 	.byte	0x04, 0x05
        /*02ea*/ 	.short	(.L_330 - .L_329)
.L_329:
        /*02ec*/ 	.word	0x00000100
        /*02f0*/ 	.word	0x00000001
        /*02f4*/ 	.word	0x00000001


	//----- nvinfo : EIATTR_CRS_STACK_SIZE
	.align		4
.L_330:
        /*02f8*/ 	.byte	0x04, 0x1e
        /*02fa*/ 	.short	(.L_332 - .L_331)
.L_331:
        /*02fc*/ 	.word	0x00000000
.L_332:


//--------------------- .nv.info._ZN7cutlass13device_kernelIN5flash19enable_sm80_to_sm89INS1_16FlashAttnFwdSm80INS1_25CollectiveMainloopFwdSm80ILi8ELi1ELb0EN4cute5tupleIJNS5_1CILi128EEENS7_ILi48EEENS7_ILi256EEEEEELi256ENS_10bfloat16_tEfNS_4arch4Sm80ELb0ELb0ELb0ELb1ELb0ELb1ELb1ELb0EEENS1_21CollectiveEpilogueFwdINS6_IJS8_SA_S9_EEENS6_IJNS7_ILi1EEESI_SI_EEESC_SE_Li256ELb1ELb1ELb0ELb0EEENS1_19SingleTileSchedulerILb1ELb0ELb1ELi128EEEEEEEEEvNT_6ParamsE --------------------------
	.section	.nv.info._ZN7cutlass13device_kernelIN5flash19enable_sm80_to_sm89INS1_16FlashAttnFwdSm80INS1_25CollectiveMainloopFwdSm80ILi8ELi1ELb0EN4cute5tupleIJNS5_1CILi128EEENS7_ILi48EEENS7_ILi256EEEEEELi256ENS_10bfloat16_tEfNS_4arch4Sm80ELb0ELb0ELb0ELb1ELb0ELb1ELb1ELb0EEENS1_21CollectiveEpilogueFwdINS6_IJS8_SA_S9_EEENS6_IJNS7_ILi1EEESI_SI_EEESC_SE_Li256ELb1ELb1ELb0ELb0EEENS1_19SingleTileSchedulerILb1ELb0ELb1ELi128EEEEEEEEEvNT_6ParamsE,"",@"SHT_CUDA_INFO"
	.sectionflags	@""
	.align	4


	//----- nvinfo : EIATTR_CUDA_API_VERSION
	.align		4
        /*0000*/ 	.byte	0x04, 0x37
        /*0002*/ 	.short	(.L_334 - .L_333)
.L_333:
        /*0004*/ 	.word	0x00000082


	//----- nvinfo : EIATTR_SW2861232_WAR
	.align		4
.L_334:
        /*0008*/ 	.byte	0x01, 0x35
	.zero		2


	//----- nvinfo : EIATTR_PARAM_CBANK
	.align		4
        /*000c*/ 	.byte	0x04, 0x0a
        /*000e*/ 	.short	(.L_336 - .L_335)
	.align		4
.L_335:
        /*0010*/ 	.word	index@(.nv.constant0._ZN7cutlass13device_kernelIN5flash19enable_sm80_to_sm89INS1_16FlashAttnFwdSm80INS1_25CollectiveMainloopFwdSm80ILi8ELi1ELb0EN4cute5tupleIJNS5_1CILi128EEENS7_ILi48EEENS7_ILi256EEEEEELi256ENS_10bfloat16_tEfNS_4arch4Sm80ELb0ELb0ELb0ELb1ELb0ELb1ELb1ELb0EEENS1_21CollectiveEpilogueFwdINS6_IJS8_SA_S9_EEENS6_IJNS7_ILi1EEESI_SI_EEESC_SE_Li256ELb1ELb1ELb0ELb0EEENS1_19SingleTileSchedulerILb1ELb0ELb1ELi128EEEEEEEEEvNT_6ParamsE)
        /*0014*/ 	.short	0x0160
        /*0016*/ 	.short	0x0418


	//----- nvinfo : EIATTR_CBANK_PARAM_SIZE
	.align		4
.L_336:
        /*0018*/ 	.byte	0x03, 0x19
        /*001a*/ 	.short	0x0418


	//----- nvinfo : EIATTR_KPARAM_INFO
	.align		4
        /*001c*/ 	.byte	0x04, 0x17
        /*001e*/ 	.short	(.L_338 - .L_337)
.L_337:
        /*0020*/ 	.word	0x00000000
        /*0024*/ 	.short	0x0000
        /*0026*/ 	.short	0x0000
        /*0028*/ 	.byte	0x00, 0xf0, 0x61, 0x10


	//----- nvinfo : EIATTR_MAXREG_COUNT
	.align		4
.L_338:
        /*002c*/ 	.byte	0x03, 0x1b
        /*002e*/ 	.short	0x00ff


	//----- nvinfo : EIATTR_NUM_BARRIERS
	.align		4
        /*0030*/ 	.byte	0x02, 0x4c
        /*0032*/ 	.byte	0x02
	.zero		1


	//----- nvinfo : EIATTR_MERCURY_ISA_VERSION
	.align		4
        /*0034*/ 	.byte	0x03, 0x5f
        /*0036*/ 	.short	0x0000


	//----- nvinfo : EIATTR_INT_WARP_WIDE_INSTR_OFFSETS
	.align		4
        /*0038*/ 	.byte	0x04, 0x31
        /*003a*/ 	.short	(.L_340 - .L_339)


	//   ....[0]....
.L_339:
        /*003c*/ 	.word	0x00011f00


	//----- nvinfo : EIATTR_COOP_GROUP_MASK_REGIDS
	.align		4
.L_340:
        /*0040*/ 	.byte	0x04, 0x29
        /*0042*/ 	.short	(.L_342 - .L_341)


	//   ....[0]....
.L_341:
        /*0044*/ 	.word	0xffffffff


	//   ....[1]....
        /*0048*/ 	.word	0xffffffff


	//   ....[2]....
        /*004c*/ 	.word	0xffffffff


	//   ....[3]....
        /*0050*/ 	.word	0xffffffff


	//   ....[4]....
        /*0054*/ 	.word	0xffffffff


	//   ....[5]....
        /*0058*/ 	.word	0xffffffff


	//   ....[6]....
        /*005c*/ 	.word	0xffffffff


	//   ....[7]....
        /*0060*/ 	.word	0xffffffff


	//   ....[8]....
        /*0064*/ 	.word	0xffffffff


	//   ....[9]....
        /*0068*/ 	.word	0xffffffff


	//   ....[10]....
        /*006c*/ 	.word	0xffffffff


	//   ....[11]....
        /*0070*/ 	.word	0xffffffff


	//   ....[12]....
        /*0074*/ 	.word	0xffffffff


	//   ....[13]....
        /*0078*/ 	.word	0xffffffff


	//   ....[14]....
        /*007c*/ 	.word	0xffffffff


	//   ....[15]....
        /*0080*/ 	.word	0xffffffff


	//   ....[16]....
        /*0084*/ 	.word	0xffffffff


	//   ....[17]....
        /*0088*/ 	.word	0xffffffff


	//   ....[18]....
        /*008c*/ 	.word	0xffffffff


	//   ....[19]....
        /*0090*/ 	.word	0xffffffff


	//   ....[20]....
        /*0094*/ 	.word	0xffffffff


	//   ....[21]....
        /*0098*/ 	.word	0xffffffff


	//   ....[22]....
        /*009c*/ 	.word	0xffffffff


	//   ....[23]....
        /*00a0*/ 	.word	0xffffffff


	//   ....[24]....
        /*00a4*/ 	.word	0xffffffff


	//   ....[25]....
        /*00a8*/ 	.word	0xffffffff


	//   ....[26]....
        /*00ac*/ 	.word	0xffffffff


	//   ....[27]....
        /*00b0*/ 	.word	0xffffffff


	//   ....[28]....
        /*00b4*/ 	.word	0xffffffff


	//   ....[29]....
        /*00b8*/ 	.word	0xffffffff


	//   ....[30]....
        /*00bc*/ 	.word	0xffffffff


	//   ....[31]....
        /*00c0*/ 	.word	0xffffffff


	//   ....[32]....
        /*00c4*/ 	.word	0xffffffff


	//   ....[33]....
        /*00c8*/ 	.word	0xffffffff


	//   ....[34]....
        /*00cc*/ 	.word	0xffffffff


	//   ....[35]....
        /*00d0*/ 	.word	0xffffffff


	//   ....[36]....
        /*00d4*/ 	.word	0xffffffff


	//   ....[37]....
        /*00d8*/ 	.word	0xffffffff


	//   ....[38]....
        /*00dc*/ 	.word	0xffffffff


	//   ....[39]....
        /*00e0*/ 	.word	0xffffffff


	//   ....[40]....
        /*00e4*/ 	.word	0xffffffff


	//----- nvinfo : EIATTR_COOP_GROUP_INSTR_OFFSETS
	.align		4
.L_342:
        /*00e8*/ 	.byte	0x04, 0x28
        /*00ea*/ 	.short	(.L_344 - .L_343)


	//   ....[0]....
.L_343:
        /*00ec*/ 	.word	0x00000080


	//   ....[1]....
        /*00f0*/ 	.word	0x00007b00


	//   ....[2]....
        /*00f4*/ 	.word	0x00007b30


	//   ....[3]....
        /*00f8*/ 	.word	0x00008040


	//   ....[4]....
        /*00fc*/ 	.word	0x00008080


	//   ....[5]....
        /*0100*/ 	.word	0x00008330


	//   ....[6]....
        /*0104*/ 	.word	0x00008360


	//   ....[7]....
        /*0108*/ 	.word	0x00008510


	//   ....[8]....
        /*010c*/ 	.word	0x00008550


	//   ....[9]....
        /*0110*/ 	.word	0x00010d00


	//   ....[10]....
        /*0114*/ 	.word	0x00010d50


	//   ....[11]....
        /*0118*/ 	.word	0x00010d70


	//   ....[12]....
        /*011c*/ 	.word	0x00010da0


	//   ....[13]....
        /*0120*/ 	.word	0x000130d0


	//   ....[14]....
        /*0124*/ 	.word	0x000130f0


	//   ....[15]....
        /*0128*/ 	.word	0x00013130


	//   ....[16]....
        /*012c*/ 	.word	0x00013140


	//   ....[17]....
        /*0130*/ 	.word	0x000147f0


	//   ....[18]....
        /*0134*/ 	.word	0x00014820


	//   ....[19]....
        /*0138*/ 	.word	0x00014880


	//   ....[20]....
        /*013c*/ 	.word	0x00014890


	//   ....[21]....
        /*0140*/ 	.word	0x000161a0


	//   ....[22]....
        /*0144*/ 	.word	0x000161e0


	//   ....[23]....
        /*0148*/ 	.word	0x00016220


	//   ....[24]....
        /*014c*/ 	.word	0x00016260


	//   ....[25]....
        /*0150*/ 	.word	0x00016480


	//   ....[26]....
        /*0154*/ 	.word	0x00016490


	//   ....[27]....
        /*0158*/ 	.word	0x00016690


	//   ....[28]....
        /*015c*/ 	.word	0x000166c0


	//   ....[29]....
        /*0160*/ 	.word	0x00016880


	//   ....[30]....
        /*0164*/ 	.word	0x000168b0


	//   ....[31]....
        /*0168*/ 	.word	0x00016a70


	//   ....[32]....
        /*016c*/ 	.word	0x00016a90


	//   ....[33]....
        /*0170*/ 	.word	0x00017300


	//   ....[34]....
        /*0174*/ 	.word	0x00017320


	//   ....[35]....
        /*0178*/ 	.word	0x000174b0


	//   ....[36]....
        /*017c*/ 	.word	0x000174e0


	//   ....[37]....
        /*0180*/ 	.word	0x00017670


	//   ....[38]....
        /*0184*/ 	.word	0x000176a0


	//   ....[39]....
        /*0188*/ 	.word	0x00017830


	//   ....[40]....
        /*018c*/ 	.word	0x00017850


	//----- nvinfo : EIATTR_EXIT_INSTR_OFFSETS
	.align		4
.L_344:
        /*0190*/ 	.byte	0x04, 0x1c
        /*0192*/ 	.short	(.L_346 - .L_345)


	//   ....[0]....
.L_345:
        /*0194*/ 	.word	0x00000310


	//   ....[1]....
        /*0198*/ 	.word	0x00016aa0


	//   ....[2]....
        /*019c*/ 	.word	0x00016be0


	//   ....[3]....
        /*01a0*/ 	.word	0x00016c40


	//   ....[4]....
        /*01a4*/ 	.word	0x00017860


	//   ....[5]....
        /*01a8*/ 	.word	0x00017970


	//   ....[6]....
        /*01ac*/ 	.word	0x000179d0


	//----- nvinfo : EIATTR_CTAIDZ_USED
	.align		4
.L_346:
        /*01b0*/ 	.byte	0x01, 0x04
	.zero		2


	//----- nvinfo : EIATTR_MAX_THREADS
	.align		4
        /*01b4*/ 	.byte	0x04, 0x05
        /*01b6*/ 	.short	(.L_348 - .L_347)
.L_347:
        /*01b8*/ 	.word	0x00000100
        /*01bc*/ 	.word	0x00000001
        /*01c0*/ 	.word	0x00000001


	//----- nvinfo : EIATTR_CRS_STACK_SIZE
	.align		4
.L_348:
        /*01c4*/ 	.byte	0x04, 0x1e
        /*01c6*/ 	.short	(.L_350 - .L_349)
.L_349:
        /*01c8*/ 	.word	0x00000000
.L_350:


//--------------------- .nv.info._ZN7cutlass13device_kernelIN5flash19enable_sm80_to_sm89INS1_16FlashAttnFwdSm80INS1_25CollectiveMainloopFwdSm80ILi8ELi1ELb0EN4cute5tupleIJNS5_1CILi128EEENS7_ILi64EEENS7_ILi256EEEEEELi256ENS_10bfloat16_tEfNS_4arch4Sm80ELb0ELb1ELb0ELb0ELb0ELb0ELb1ELb0EEENS1_21CollectiveEpilogueFwdINS6_IJS8_SA_S9_EEENS6_IJNS7_ILi1EEESI_SI_EEESC_SE_Li256ELb0ELb1ELb0ELb0EEENS1_19SingleTileSchedulerILb0ELb0ELb1ELi128EEEEEEEEEvNT_6ParamsE --------------------------
	.section	.nv.info._ZN7cutlass13device_kernelIN5flash19enable_sm80_to_sm89INS1_16FlashAttnFwdSm80INS1_25CollectiveMainloopFwdSm80ILi8ELi1ELb0EN4cute5tupleIJNS5_1CILi128EEENS7_ILi64EEENS7_ILi256EEEEEELi256ENS_10bfloat16_tEfNS_4arch4Sm80ELb0ELb1ELb0ELb0ELb0ELb0ELb1ELb0EEENS1_21CollectiveEpilogueFwdINS6_IJS8_SA_S9_EEENS6_IJNS7_ILi1EEESI_SI_EEESC_SE_Li256ELb0ELb1ELb0ELb0EEENS1_19SingleTileSchedulerILb0ELb0ELb1ELi128EEEEEEEEEvNT_6ParamsE,"",@"SHT_CUDA_INFO"
	.sectionflags	@""
	.align	4


	//----- nvinfo : EIATTR_CUDA_API_VERSION
	.align		4
        /*0000*/ 	.byte	0x04, 0x37
        /*0002*/ 	.short	(.L_352 - .L_351)
.L_351:
        /*0004*/ 	.word	0x00000082


	//----- nvinfo : EIATTR_SW2861232_WAR
	.align		4
.L_352:
        /*0008*/ 	.byte	0x01, 0x35
	.zero		2


	//----- nvinfo : EIATTR_PARAM_CBANK
	.align		4
        /*000c*/ 	.byte	0x04, 0x0a
        /*000e*/ 	.short	(.L_354 - .L_353)
	.align		4
.L_353:
        /*0010*/ 	.word	index@(.nv.constant0._ZN7cutlass13device_kernelIN5flash19enable_sm80_to_sm89INS1_16FlashAttnFwdSm80INS1_25CollectiveMainloopFwdSm80ILi8ELi1ELb0EN4cute5tupleIJNS5_1CILi128EEENS7_ILi64EEENS7_ILi256EEEEEELi256ENS_10bfloat16_tEfNS_4arch4Sm80ELb0ELb1ELb0ELb0ELb0ELb0ELb1ELb0EEENS1_21CollectiveEpilogueFwdINS6_IJS8_SA_S9_EEENS6_IJNS7_ILi1EEESI_SI_EEESC_SE_Li256ELb0ELb1ELb0ELb0EEENS1_19SingleTileSchedulerILb0ELb0ELb1ELi128EEEEEEEEEvNT_6ParamsE)
        /*0014*/ 	.short	0x0160
        /*0016*/ 	.short	0x0418


	//----- nvinfo : EIATTR_CBANK_PARAM_SIZE
	.align		4
.L_354:
        /*0018*/ 	.byte	0x03, 0x19
        /*001a*/ 	.short	0x0418


	//----- nvinfo : EIATTR_KPARAM_INFO
	.align		4
        /*001c*/ 	.byte	0x04, 0x17
        /*001e*/ 	.short	(.L_356 - .L_355)
.L_355:
        /*0020*/ 	.word	0x00000000
        /*0024*/ 	.short	0x0000
        /*0026*/ 	.short	0x0000
        /*0028*/ 	.byte	0x00, 0xf0, 0x61, 0x10


	//----- nvinfo : EIATTR_MAXREG_COUNT
	.align		4
.L_356:
        /*002c*/ 	.byte	0x03, 0x1b
        /*002e*/ 	.short	0x00ff


	//----- nvinfo : EIATTR_NUM_BARRIERS
	.align		4
        /*0030*/ 	.byte	0x02, 0x4c
        /*0032*/ 	.byte	0x02
	.zero		1


	//----- nvinfo : EIATTR_ANNOTATIONS
	.align		4
        /*0034*/ 	.byte	0x04, 0x55
        /*0036*/ 	.short	(.L_358 - .L_357)


	//   ....[0]....
.L_357:
        /* <DEDUP_REMOVED lines=28> */


	//----- nvinfo : EIATTR_MERCURY_ISA_VERSION
	.align		4
.L_358:
        /*01e0*/ 	.byte	0x03, 0x5f
        /*01e2*/ 	.short	0x0000


	//----- nvinfo : EIATTR_COOP_GROUP_MASK_REGIDS
	.align		4
        /*01e4*/ 	.byte	0x04, 0x29
        /*01e6*/ 	.short	(.L_360 - .L_359)


	//   ....[0]....
.L_359:
        /*01e8*/ 	.word	0xffffffff


	//   ....[1]....
        /*01ec*/ 	.word	0xffffffff


	//   ....[2]....
        /*01f0*/ 	.word	0xffffffff


	//   ....[3]....
        /*01f4*/ 	.word	0xffffffff


	//   ....[4]....
        /*01f8*/ 	.word	0xffffffff


	//   ....[5]....
        /*01fc*/ 	.word	0xffffffff


	//   ....[6]....
        /*0200*/ 	.word	0xffffffff


	//   ....[7]....
        /*0204*/ 	.word	0xffffffff


	//   ....[8]....
        /*0208*/ 	.word	0xffffffff


	//   ....[9]....
        /*020c*/ 	.word	0xffffffff


	//   ....[10]....
        /*0210*/ 	.word	0xffffffff


	//   ....[11]....
        /*0214*/ 	.word	0xffffffff


	//   ....[12]....
        /*0218*/ 	.word	0xffffffff


	//   ....[13]....
        /*021c*/ 	.word	0xffffffff


	//   ....[14]....
        /*0220*/ 	.word	0xffffffff


	//   ....[15]....
        /*0224*/ 	.word	0xffffffff


	//   ....[16]....
        /*0228*/ 	.word	0xffffffff


	//   ....[17]....
        /*022c*/ 	.word	0xffffffff


	//   ....[18]....
        /*0230*/ 	.word	0xffffffff


	//   ....[19]....
        /*0234*/ 	.word	0xffffffff


	//   ....[20]....
        /*0238*/ 	.word	0xffffffff


	//   ....[21]....
        /*023c*/ 	.word	0xffffffff


	//   ....[22]....
        /*0240*/ 	.word	0xffffffff


	//   ....[23]....
        /*0244*/ 	.word	0xffffffff


	//   ....[24]....
        /*0248*/ 	.word	0xffffffff


	//   ....[25]....
        /*024c*/ 	.word	0xffffffff


	//   ....[26]....
        /*0250*/ 	.word	0xffffffff


	//   ....[27]....
        /*0254*/ 	.word	0xffffffff


	//   ....[28]....
        /*0258*/ 	.word	0xffffffff


	//   ....[29]....
        /*025c*/ 	.word	0xffffffff


	//   ....[30]....
        /*0260*/ 	.word	0xffffffff


	//   ....[31]....
        /*0264*/ 	.word	0xffffffff


	//   ....[32]....
        /*0268*/ 	.word	0xffffffff


	//   ....[33]....
        /*026c*/ 	.word	0xffffffff


	//   ....[34]....
        /*0270*/ 	.word	0xffffffff


	//   ....[35]....
        /*0274*/ 	.word	0xffffffff


	//   ....[36]....
        /*0278*/ 	.word	0xffffffff


	//   ....[37]....
        /*027c*/ 	.word	0xffffffff


	//   ....[38]....
        /*0280*/ 	.word	0xffffffff


	//   ....[39]....
        /*0284*/ 	.word	0xffffffff


	//   ....[40]....
        /*0288*/ 	.word	0xffffffff


	//   ....[41]....
        /*028c*/ 	.word	0xffffffff


	//   ....[42]....
        /*0290*/ 	.word	0xffffffff


	//   ....[43]....
        /*0294*/ 	.word	0xffffffff


	//   ....[44]....
        /*0298*/ 	.word	0xffffffff


	//   ....[45]....
        /*029c*/ 	.word	0xffffffff


	//   ....[46]....
        /*02a0*/ 	.word	0xffffffff


	//   ....[47]....
        /*02a4*/ 	.word	0xffffffff


	//   ....[48]....
        /*02a8*/ 	.word	0xffffffff


	//   ....[49]....
        /*02ac*/ 	.word	0xffffffff


	//   ....[50]....
        /*02b0*/ 	.word	0xffffffff


	//   ....[51]....
        /*02b4*/ 	.word	0xffffffff


	//   ....[52]....
        /*02b8*/ 	.word	0xffffffff


	//   ....[53]....
        /*02bc*/ 	.word	0xffffffff


	//----- nvinfo : EIATTR_COOP_GROUP_INSTR_OFFSETS
	.align		4
.L_360:
        /*02c0*/ 	.byte	0x04, 0x28
        /*02c2*/ 	.short	(.L_362 - .L_361)


	//   ....[0]....
.L_361:
        /*02c4*/ 	.word	0x00000c00


	//   ....[1]....
        /*02c8*/ 	.word	0x00000c30


	//   ....[2]....
        /*02cc*/ 	.word	0x00000c60


	//   ....[3]....
        /*02d0*/ 	.word	0x00000ca0


	//   ....[4]....
        /*02d4*/ 	.word	0x00000cc0


	//   ....[5]....
        /*02d8*/ 	.word	0x00000cf0


	//   ....[6]....
        /*02dc*/ 	.word	0x00000f10


	//   ....[7]....
        /*02e0*/ 	.word	0x00000f20


	//   ....[8]....
        /*02e4*/ 	.word	0x00002e90


	//   ....[9]....
        /*02e8*/ 	.word	0x00003120


	//   ....[10]....
        /*02ec*/ 	.word	0x00003850


	//   ....[11]....
        /*02f0*/ 	.word	0x00003b20


	//   ....[12]....
        /*02f4*/ 	.word	0x00003b60


	//   ....[13]....
        /*02f8*/ 	.word	0x00003be0


	//   ....[14]....
        /*02fc*/ 	.word	0x00006780


	//   ....[15]....
        /*0300*/ 	.word	0x00007400


	//   ....[16]....
        /*0304*/ 	.word	0x00007ce0


	//   ....[17]....
        /*0308*/ 	.word	0x00007e00


	//   ....[18]....
        /*030c*/ 	.word	0x00007e40


	//   ....[19]....
        /*0310*/ 	.word	0x00007e60


	//   ....[20]....
        /*0314*/ 	.word	0x0000b4e0


	//   ....[21]....
        /*0318*/ 	.word	0x0000b520


	//   ....[22]....
        /*031c*/ 	.word	0x0000b560


	//   ....[23]....
        /*0320*/ 	.word	0x0000b590


	//   ....[24]....
        /*0324*/ 	.word	0x0000dd40


	//   ....[25]....
        /*0328*/ 	.word	0x0000ea80


	//   ....[26]....
        /*032c*/ 	.word	0x0000f380


	//   ....[27]....
        /*0330*/ 	.word	0x0000f490


	//   ....[28]....
        /*0334*/ 	.word	0x0000f4c0


	//   ....[29]....
        /*0338*/ 	.word	0x0000f4e0


	//   ....[30]....
        /*033c*/ 	.word	0x00011110


	//   ....[31]....
        /*0340*/ 	.word	0x00011130


	//   ....[32]....
        /*0344*/ 	.word	0x00011160


	//   ....[33]....
        /*0348*/ 	.word	0x00011170


	//   ....[34]....
        /*034c*/ 	.word	0x00012b10


	//   ....[35]....
        /*0350*/ 	.word	0x00012b20


	//   ....[36]....
        /*0354*/ 	.word	0x00012b40


	//   ....[37]....
        /*0358*/ 	.word	0x00012b50


	//   ....[38]....
        /*035c*/ 	.word	0x00012b60


	//   ....[39]....
        /*0360*/ 	.word	0x00012b70


	//   ....[40]....
        /*0364*/ 	.word	0x00012e50


	//   ....[41]....
        /*0368*/ 	.word	0x00012e80


	//   ....[42]....
        /*036c*/ 	.word	0x00013040


	//   ....[43]....
        /*0370*/ 	.word	0x00013070


	//   ....[44]....
        /*0374*/ 	.word	0x00013230


	//   ....[45]....
        /*0378*/ 	.word	0x00013250


	//   ....[46]....
        /*037c*/ 	.word	0x00013950


	//   ....[47]....
        /*0380*/ 	.word	0x00013970


	//   ....[48]....
        /*0384*/ 	.word	0x00013b20


	//   ....[49]....
        /*0388*/ 	.word	0x00013b50


	//   ....[50]....
        /*038c*/ 	.word	0x00013ce0


	//   ....[51]....
        /*0390*/ 	.word	0x00013d10


	//   ....[52]....
        /*0394*/ 	.word	0x00013ea0


	//   ....[53]....
        /*0398*/ 	.word	0x00013ec0


	//----- nvinfo : EIATTR_EXIT_INSTR_OFFSETS
	.align		4
.L_362:
        /*039c*/ 	.byte	0x04, 0x1c
        /*039e*/ 	.short	(.L_364 - .L_363)


	//   ....[0]....
.L_363:
        /*03a0*/ 	.word	0x00000040


	//   ....[1]....
        /*03a4*/ 	.word	0x00013260


	//   ....[2]....
        /*03a8*/ 	.word	0x000133a0


	//   ....[3]....
        /*03ac*/ 	.word	0x00013400


	//   ....[4]....
        /*03b0*/ 	.word	0x00013ed0


	//   ....[5]....
        /*03b4*/ 	.word	0x00013fe0


	//   ....[6]....
        /*03b8*/ 	.word	0x00014040


	//----- nvinfo : EIATTR_CTAIDZ_USED
	.align		4
.L_364:
        /*03bc*/ 	.byte	0x01, 0x04
	.zero		2


	//----- nvinfo : EIATTR_MAX_THREADS
	.align		4
        /*03c0*/ 	.byte	0x04, 0x05
        /*03c2*/ 	.short	(.L_366 - .L_365)
.L_365:
        /*03c4*/ 	.word	0x00000100
        /*03c8*/ 	.word	0x00000001
        /*03cc*/ 	.word	0x00000001


	//----- nvinfo : EIATTR_CRS_STACK_SIZE
	.align		4
.L_366:
        /*03d0*/ 	.byte	0x04, 0x1e
        /*03d2*/ 	.short	(.L_368 - .L_367)
.L_367:
        /*03d4*/ 	.word	0x00000000
.L_368:


//--------------------- .nv.info._ZN7cutlass13device_kernelIN5flash19enable_sm80_to_sm89INS1_16FlashAttnFwdSm80INS1_25CollectiveMainloopFwdSm80ILi8ELi1ELb0EN4cute5tupleIJNS5_1CILi128EEENS7_ILi64EEENS7_ILi256EEEEEELi256ENS_10bfloat16_tEfNS_4arch4Sm80ELb0ELb1ELb0ELb1ELb0ELb0ELb1ELb0EEENS1_21CollectiveEpilogueFwdINS6_IJS8_SA_S9_EEENS6_IJNS7_ILi1EEESI_SI_EEESC_SE_Li256ELb1ELb1ELb0ELb0EEENS1_19SingleTileSchedulerILb1ELb0ELb1ELi128EEEEEEEEEvNT_6ParamsE --------------------------
	.section	.nv.info._ZN7cutlass13device_kernelIN5flash19enable_sm80_to_sm89INS1_16FlashAttnFwdSm80INS1_25CollectiveMainloopFwdSm80ILi8ELi1ELb0EN4cute5tupleIJNS5_1CILi128EEENS7_ILi64EEENS7_ILi256EEEEEELi256ENS_10bfloat16_tEfNS_4arch4Sm80ELb0ELb1ELb0ELb1ELb0ELb0ELb1ELb0EEENS1_21CollectiveEpilogueFwdINS6_IJS8_SA_S9_EEENS6_IJNS7_ILi1EEESI_SI_EEESC_SE_Li256ELb1ELb1ELb0ELb0EEENS1_19SingleTileSchedulerILb1ELb0ELb1ELi128EEEEEEEEEvNT_6ParamsE,"",@"SHT_CUDA_INFO"
	.sectionflags	@""
	.align	4


	//----- nvinfo : EIATTR_CUDA_API_VERSION
	.align		4
        /*0000*/ 	.byte	0x04, 0x37
        /*0002*/ 	.short	(.L_370 - .L_369)
.L_369:
        /*0004*/ 	.word	0x00000082


	//----- nvinfo : EIATTR_SW2861232_WAR
	.align		4
.L_370:
        /*0008*/ 	.byte	0x01, 0x35
	.zero		2


	//----- nvinfo : EIATTR_PARAM_CBANK
	.align		4
        /*000c*/ 	.byte	0x04, 0x0a
        /*000e*/ 	.short	(.L_372 - .L_371)
	.align		4
.L_371:
        /*0010*/ 	.word	index@(.nv.constant0._ZN7cutlass13device_kernelIN5flash19enable_sm80_to_sm89INS1_16FlashAttnFwdSm80INS1_25CollectiveMainloopFwdSm80ILi8ELi1ELb0EN4cute5tupleIJNS5_1CILi128EEENS7_ILi64EEENS7_ILi256EEEEEELi256ENS_10bfloat16_tEfNS_4arch4Sm80ELb0ELb1ELb0ELb1ELb0ELb0ELb1ELb0EEENS1_21CollectiveEpilogueFwdINS6_IJS8_SA_S9_EEENS6_IJNS7_ILi1EEESI_SI_EEESC_SE_Li256ELb1ELb1ELb0ELb0EEENS1_19SingleTileSchedulerILb1ELb0ELb1ELi128EEEEEEEEEvNT_6ParamsE)
        /*0014*/ 	.short	0x0160
        /*0016*/ 	.short	0x0418


	//----- nvinfo : EIATTR_CBANK_PARAM_SIZE
	.align		4
.L_372:
        /*0018*/ 	.byte	0x03, 0x19
        /*001a*/ 	.short	0x0418


	//----- nvinfo : EIATTR_KPARAM_INFO
	.align		4
        /*001c*/ 	.byte	0x04, 0x17
        /*001e*/ 	.short	(.L_374 - .L_373)
.L_373:
        /*0020*/ 	.word	0x00000000
        /*0024*/ 	.short	0x0000
        /*0026*/ 	.short	0x0000
        /*0028*/ 	.byte	0x00, 0xf0, 0x61, 0x10


	//----- nvinfo : EIATTR_MAXREG_COUNT
	.align		4
.L_374:
        /*002c*/ 	.byte	0x03, 0x1b
        /*002e*/ 	.short	0x00ff


	//----- nvinfo : EIATTR_NUM_BARRIERS
	.align		4
        /*0030*/ 	.byte	0x02, 0x4c
        /*0032*/ 	.byte	0x02
	.zero		1


	//----- nvinfo : EIATTR_ANNOTATIONS
	.align		4
        /*0034*/ 	.byte	0x04, 0x55
        /*0036*/ 	.short	(.L_376 - .L_375)


	//   ....[0]....
.L_375:
        /* <DEDUP_REMOVED lines=9> */


	//----- nvinfo : EIATTR_MERCURY_ISA_VERSION
	.align		4
.L_376:
        /*00b8*/ 	.byte	0x03, 0x5f
        /*00ba*/ 	.short	0x0000


	//----- nvinfo : EIATTR_COOP_GROUP_MASK_REGIDS
	.align		4
        /*00bc*/ 	.byte	0x04, 0x29
        /*00be*/ 	.short	(.L_378 - .L_377)


	//   ....[0]....
.L_377:
        /*00c0*/ 	.word	0xffffffff


	//   ....[1]....
        /*00c4*/ 	.word	0xffffffff


	//   ....[2]....
        /*00c8*/ 	.word	0xffffffff


	//   ....[3]....
        /*00cc*/ 	.word	0xffffffff


	//   ....[4]....
        /*00d0*/ 	.word	0xffffffff


	//   ....[5]....
        /*00d4*/ 	.word	0xffffffff


	//   ....[6]....
        /*00d8*/ 	.word	0xffffffff


	//   ....[7]....
        /*00dc*/ 	.word	0xffffffff


	//   ....[8]....
        /*00e0*/ 	.word	0xffffffff


	//   ....[9]....
        /*00e4*/ 	.word	0xffffffff


	//   ....[10]....
        /*00e8*/ 	.word	0xffffffff


	//   ....[11]....
        /*00ec*/ 	.word	0xffffffff


	//   ....[12]....
        /*00f0*/ 	.word	0xffffffff


	//   ....[13]....
        /*00f4*/ 	.word	0xffffffff


	//   ....[14]....
        /*00f8*/ 	.word	0xffffffff


	//   ....[15]....
        /*00fc*/ 	.word	0xffffffff


	//   ....[16]....
        /*0100*/ 	.word	0xffffffff


	//   ....[17]....
        /*0104*/ 	.word	0xffffffff


	//   ....[18]....
        /*0108*/ 	.word	0xffffffff


	//   ....[19]....
        /*010c*/ 	.word	0xffffffff


	//   ....[20]....
        /*0110*/ 	.word	0xffffffff


	//   ....[21]....
        /*0114*/ 	.word	0xffffffff


	//   ....[22]....
        /*0118*/ 	.word	0xffffffff


	//   ....[23]....
        /*011c*/ 	.word	0xffffffff


	//   ....[24]....
        /*0120*/ 	.word	0xffffffff


	//   ....[25]....
        /*0124*/ 	.word	0xffffffff


	//   ....[26]....
        /*0128*/ 	.word	0xffffffff


	//   ....[27]....
        /*012c*/ 	.word	0xffffffff


	//   ....[28]....
        /*0130*/ 	.word	0xffffffff


	//   ....[29]....
        /*0134*/ 	.word	0xffffffff


	//   ....[30]....
        /*0138*/ 	.word	0xffffffff


	//   ....[31]....
        /*013c*/ 	.word	0xffffffff


	//   ....[32]....
        /*0140*/ 	.word	0xffffffff


	//   ....[33]....
        /*0144*/ 	.word	0xffffffff


	//   ....[34]....
        /*0148*/ 	.word	0xffffffff


	//   ....[35]....
        /*014c*/ 	.word	0xffffffff


	//   ....[36]....
        /*0150*/ 	.word	0xffffffff


	//   ....[37]....
        /*0154*/ 	.word	0xffffffff


	//   ....[38]....
        /*0158*/ 	.word	0xffffffff


	//   ....[39]....
        /*015c*/ 	.word	0xffffffff


	//   ....[40]....
        /*0160*/ 	.word	0xffffffff


	//   ....[41]....
        /*0164*/ 	.word	0xffffffff


	//   ....[42]....
        /*0168*/ 	.word	0xffffffff


	//   ....[43]....
        /*016c*/ 	.word	0xffffffff


	//   ....[44]....
        /*0170*/ 	.word	0xffffffff


	//   ....[45]....
        /*0174*/ 	.word	0xffffffff


	//   ....[46]....
        /*0178*/ 	.word	0xffffffff


	//   ....[47]....
        /*017c*/ 	.word	0xffffffff


	//   ....[48]....
        /*0180*/ 	.word	0xffffffff


	//   ....[49]....
        /*0184*/ 	.word	0xffffffff


	//   ....[50]....
        /*0188*/ 	.word	0xffffffff


	//   ....[51]....
        /*018c*/ 	.word	0xffffffff


	//   ....[52]....
        /*0190*/ 	.word	0xffffffff


	//   ....[53]....
        /*0194*/ 	.word	0xffffffff


	//   ....[54]....
        /*0198*/ 	.word	0xffffffff


	//----- nvinfo : EIATTR_COOP_GROUP_INSTR_OFFSETS
	.align		4
.L_378:
        /*019c*/ 	.byte	0x04, 0x28
        /*019e*/ 	.short	(.L_380 - .L_379)


	//   ....[0]....
.L_379:
        /*01a0*/ 	.word	0x00000090


	//   ....[1]....
        /*01a4*/ 	.word	0x00001410


	//   ....[2]....
        /*01a8*/ 	.word	0x00001450


	//   ....[3]....
        /*01ac*/ 	.word	0x00001930


	//   ....[4]....
        /*01b0*/ 	.word	0x00001960


	//   ....[5]....
        /*01b4*/ 	.word	0x00001b60


	//   ....[6]....
        /*01b8*/ 	.word	0x00001b90


	//   ....[7]....
        /*01bc*/ 	.word	0x00001d80


	//   ....[8]....
        /*01c0*/ 	.word	0x00001dc0


	//   ....[9]....
        /*01c4*/ 	.word	0x00003970


	//   ....[10]....
        /*01c8*/ 	.word	0x00003b70


	//   ....[11]....
        /*01cc*/ 	.word	0x00004640


	//   ....[12]....
        /*01d0*/ 	.word	0x00004720


	//   ....[13]....
        /*01d4*/ 	.word	0x00004730


	//   ....[14]....
        /*01d8*/ 	.word	0x00004760


	//   ....[15]....
        /*01dc*/ 	.word	0x000077d0


	//   ....[16]....
        /*01e0*/ 	.word	0x00007af0


	//   ....[17]....
        /*01e4*/ 	.word	0x00008400


	//   ....[18]....
        /*01e8*/ 	.word	0x00008690


	//   ....[19]....
        /*01ec*/ 	.word	0x000086c0


	//   ....[20]....
        /*01f0*/ 	.word	0x00008730


	//   ....[21]....
        /*01f4*/ 	.word	0x0000c200


	//   ....[22]....
        /*01f8*/ 	.word	0x0000c260


	//   ....[23]....
        /*01fc*/ 	.word	0x0000c2e0


	//   ....[24]....
        /*0200*/ 	.word	0x0000c320


	//   ....[25]....
        /*0204*/ 	.word	0x0000f960


	//   ....[26]....
        /*0208*/ 	.word	0x0000fd10


	//   ....[27]....
        /*020c*/ 	.word	0x000106c0


	//   ....[28]....
        /*0210*/ 	.word	0x00010890


	//   ....[29]....
        /*0214*/ 	.word	0x000108a0


	//   ....[30]....
        /*0218*/ 	.word	0x000108c0


	//   ....[31]....
        /*021c*/ 	.word	0x000124e0


	//   ....[32]....
        /*0220*/ 	.word	0x00012510


	//   ....[33]....
        /*0224*/ 	.word	0x00012550


	//   ....[34]....
        /*0228*/ 	.word	0x00012560


	//   ....[35]....
        /*022c*/ 	.word	0x00013e70


	//   ....[36]....
        /*0230*/ 	.word	0x00013ec0


	//   ....[37]....
        /*0234*/ 	.word	0x00013f30


	//   ....[38]....
        /*0238*/ 	.word	0x00013f70


	//   ....[39]....
        /*023c*/ 	.word	0x00014170


	//   ....[40]....
        /*0240*/ 	.word	0x00014180


	//   ....[41]....
        /*0244*/ 	.word	0x00014380


	//   ....[42]....
        /*0248*/ 	.word	0x000143b0


	//   ....[43]....
        /*024c*/ 	.word	0x00014570


	//   ....[44]....
        /*0250*/ 	.word	0x000145a0


	//   ....[45]....
        /*0254*/ 	.word	0x00014760


	//   ....[46]....
        /*0258*/ 	.word	0x00014780


	//   ....[47]....
        /*025c*/ 	.word	0x00015010


	//   ....[48]....
        /*0260*/ 	.word	0x00015030


	//   ....[49]....
        /*0264*/ 	.word	0x000151c0


	//   ....[50]....
        /*0268*/ 	.word	0x000151f0


	//   ....[51]....
        /*026c*/ 	.word	0x00015380


	//   ....[52]....
        /*0270*/ 	.word	0x000153b0


	//   ....[53]....
        /*0274*/ 	.word	0x00015540


	//   ....[54]....
        /*0278*/ 	.word	0x00015560


	//----- nvinfo : EIATTR_EXIT_INSTR_OFFSETS
	.align		4
.L_380:
        /*027c*/ 	.byte	0x04, 0x1c
        /*027e*/ 	.short	(.L_382 - .L_381)


	//   ....[0]....
.L_381:
        /*0280*/ 	.word	0x00000320


	//   ....[1]....
        /*0284*/ 	.word	0x00014790


	//   ....[2]....
        /*0288*/ 	.word	0x000148d0


	//   ....[3]....
        /*028c*/ 	.word	0x00014930


	//   ....[4]....
        /*0290*/ 	.word	0x00015570


	//   ....[5]....
        /*0294*/ 	.word	0x00015680


	//   ....[6]....
        /*0298*/ 	.word	0x000156e0


	//----- nvinfo : EIATTR_CTAIDZ_USED
	.align		4
.L_382:
        /*029c*/ 	.byte	0x01, 0x04
	.zero		2


	//----- nvinfo : EIATTR_MAX_THREADS
	.align		4
        /*02a0*/ 	.byte	0x04, 0x05
        /*02a2*/ 	.short	(.L_384 - .L_383)
.L_383:
        /*02a4*/ 	.word	0x00000100
        /*02a8*/ 	.word	0x00000001
        /*02ac*/ 	.word	0x00000001


	//----- nvinfo : EIATTR_CRS_STACK_SIZE
	.align		4
.L_384:
        /*02b0*/ 	.byte	0x04, 0x1e
        /*02b2*/ 	.short	(.L_386 - .L_385)
.L_385:
        /*02b4*/ 	.word	0x00000000
.L_386:


//--------------------- .nv.info._ZN7cutlass13device_kernelIN5flash19enable_sm80_to_sm89INS1_16FlashAttnFwdSm80INS1_25CollectiveMainloopFwdSm80ILi8ELi1ELb0EN4cute5tupleIJNS5_1CILi128EEENS7_ILi48EEENS7_ILi256EEEEEELi256ENS_10bfloat16_tEfNS_4arch4Sm80ELb0ELb1ELb0ELb1ELb0ELb1ELb1ELb0EEENS1_21CollectiveEpilogueFwdINS6_IJS8_SA_S9_EEENS6_IJNS7_ILi1EEESI_SI_EEESC_SE_Li256ELb1ELb1ELb0ELb0EEENS1_19SingleTileSchedulerILb1ELb0ELb1ELi128EEEEEEEEEvNT_6ParamsE --------------------------
	.section	.nv.info._ZN7cutlass13device_kernelIN5flash19enable_sm80_to_sm89INS1_16FlashAttnFwdSm80INS1_25CollectiveMainloopFwdSm80ILi8ELi1ELb0EN4cute5tupleIJNS5_1CILi128EEENS7_ILi48EEENS7_ILi256EEEEEELi256ENS_10bfloat16_tEfNS_4arch4Sm80ELb0ELb1ELb0ELb1ELb0ELb1ELb1ELb0EEENS1_21CollectiveEpilogueFwdINS6_IJS8_SA_S9_EEENS6_IJNS7_ILi1EEESI_SI_EEESC_SE_Li256ELb1ELb1ELb0ELb0EEENS1_19SingleTileSchedulerILb1ELb0ELb1ELi128EEEEEEEEEvNT_6ParamsE,"",@"SHT_CUDA_INFO"
	.sectionflags	@""
	.align	4


	//----- nvinfo : EIATTR_CUDA_API_VERSION
	.align		4
        /*0000*/ 	.byte	0x04, 0x37
        /*0002*/ 	.short	(.L_388 - .L_387)
.L_387:
        /*0004*/ 	.word	0x00000082


	//----- nvinfo : EIATTR_SW2861232_WAR
	.align		4
.L_388:
        /*0008*/ 	.byte	0x01, 0x35
	.zero		2


	//----- nvinfo : EIATTR_PARAM_CBANK
	.align		4
        /*000c*/ 	.byte	0x04, 0x0a
        /*000e*/ 	.short	(.L_390 - .L_389)
	.align		4
.L_389:
        /*0010*/ 	.word	index@(.nv.constant0._ZN7cutlass13device_kernelIN5flash19enable_sm80_to_sm89INS1_16FlashAttnFwdSm80INS1_25CollectiveMainloopFwdSm80ILi8ELi1ELb0EN4cute5tupleIJNS5_1CILi128EEENS7_ILi48EEENS7_ILi256EEEEEELi256ENS_10bfloat16_tEfNS_4arch4Sm80ELb0ELb1ELb0ELb1ELb0ELb1ELb1ELb0EEENS1_21CollectiveEpilogueFwdINS6_IJS8_SA_S9_EEENS6_IJNS7_ILi1EEESI_SI_EEESC_SE_Li256ELb1ELb1ELb0ELb0EEENS1_19SingleTileSchedulerILb1ELb0ELb1ELi128EEEEEEEEEvNT_6ParamsE)
        /*0014*/ 	.short	0x0160
        /*0016*/ 	.short	0x0418


	//----- nvinfo : EIATTR_CBANK_PARAM_SIZE
	.align		4
.L_390:
        /*0018*/ 	.byte	0x03, 0x19
        /*001a*/ 	.short	0x0418


	//----- nvinfo : EIATTR_KPARAM_INFO
	.align		4
        /*001c*/ 	.byte	0x04, 0x17
        /*001e*/ 	.short	(.L_392 - .L_391)
.L_391:
        /*0020*/ 	.word	0x00000000
        /*0024*/ 	.short	0x0000
        /*0026*/ 	.short	0x0000
        /*0028*/ 	.byte	0x00, 0xf0, 0x61, 0x10


	//----- nvinfo : EIATTR_MAXREG_COUNT
	.align		4
.L_392:
        /*002c*/ 	.byte	0x03, 0x1b
        /*002e*/ 	.short	0x00ff


	//----- nvinfo : EIATTR_NUM_BARRIERS
	.align		4
        /*0030*/ 	.byte	0x02, 0x4c
        /*0032*/ 	.byte	0x02
	.zero		1


	//----- nvinfo : EIATTR_MERCURY_ISA_VERSION
	.align		4
        /*0034*/ 	.byte	0x03, 0x5f
        /*0036*/ 	.short	0x0000


	//----- nvinfo : EIATTR_COOP_GROUP_MASK_REGIDS
	.align		4
        /*0038*/ 	.byte	0x04, 0x29
        /*003a*/ 	.short	(.L_394 - .L_393)


	//   ....[0]....
.L_393:
        /*003c*/ 	.word	0xffffffff


	//   ....[1]....
        /*0040*/ 	.word	0xffffffff


	//   ....[2]....
        /*0044*/ 	.word	0xffffffff


	//   ....[3]....
        /*0048*/ 	.word	0xffffffff


	//   ....[4]....
        /*004c*/ 	.word	0xffffffff


	//   ....[5]....
        /*0050*/ 	.word	0xffffffff


	//   ....[6]....
        /*0054*/ 	.word	0xffffffff


	//   ....[7]....
        /*0058*/ 	.word	0xffffffff


	//   ....[8]....
        /*005c*/ 	.word	0xffffffff


	//   ....[9]....
        /*0060*/ 	.word	0xffffffff


	//   ....[10]....
        /*0064*/ 	.word	0xffffffff


	//   ....[11]....
        /*0068*/ 	.word	0xffffffff


	//   ....[12]....
        /*006c*/ 	.word	0xffffffff


	//   ....[13]....
        /*0070*/ 	.word	0xffffffff


	//   ....[14]....
        /*0074*/ 	.word	0xffffffff


	//   ....[15]....
        /*0078*/ 	.word	0xffffffff


	//   ....[16]....
        /*007c*/ 	.word	0xffffffff


	//   ....[17]....
        /*0080*/ 	.word	0xffffffff


	//   ....[18]....
        /*0084*/ 	.word	0xffffffff


	//   ....[19]....
        /*0088*/ 	.word	0xffffffff


	//   ....[20]....
        /*008c*/ 	.word	0xffffffff


	//   ....[21]....
        /*0090*/ 	.word	0xffffffff


	//   ....[22]....
        /*0094*/ 	.word	0xffffffff


	//   ....[23]....
        /*0098*/ 	.word	0xffffffff


	//   ....[24]....
        /*009c*/ 	.word	0xffffffff


	//   ....[25]....
        /*00a0*/ 	.word	0xffffffff


	//   ....[26]....
        /*00a4*/ 	.word	0xffffffff


	//   ....[27]....
        /*00a8*/ 	.word	0xffffffff


	//   ....[28]....
        /*00ac*/ 	.word	0xffffffff


	//   ....[29]....
        /*00b0*/ 	.word	0xffffffff


	//   ....[30]....
        /*00b4*/ 	.word	0xffffffff


	//   ....[31]....
        /*00b8*/ 	.word	0xffffffff


	//   ....[32]....
        /*00bc*/ 	.word	0xffffffff


	//   ....[33]....
        /*00c0*/ 	.word	0xffffffff


	//   ....[34]....
        /*00c4*/ 	.word	0xffffffff


	//   ....[35]....
        /*00c8*/ 	.word	0xffffffff


	//   ....[36]....
        /*00cc*/ 	.word	0xffffffff


	//   ....[37]....
        /*00d0*/ 	.word	0xffffffff


	//   ....[38]....
        /*00d4*/ 	.word	0xffffffff


	//   ....[39]....
        /*00d8*/ 	.word	0xffffffff


	//   ....[40]....
        /*00dc*/ 	.word	0xffffffff


	//   ....[41]....
        /*00e0*/ 	.word	0xffffffff


	//   ....[42]....
        /*00e4*/ 	.word	0xffffffff


	//   ....[43]....
        /*00e8*/ 	.word	0xffffffff


	//   ....[44]....
        /*00ec*/ 	.word	0xffffffff


	//   ....[45]....
        /*00f0*/ 	.word	0xffffffff


	//   ....[46]....
        /*00f4*/ 	.word	0xffffffff


	//   ....[47]....
        /*00f8*/ 	.word	0xffffffff


	//   ....[48]....
        /*00fc*/ 	.word	0xffffffff


	//   ....[49]....
        /*0100*/ 	.word	0xffffffff


	//   ....[50]....
        /*0104*/ 	.word	0xffffffff


	//   ....[51]....
        /*0108*/ 	.word	0xffffffff


	//   ....[52]....
        /*010c*/ 	.word	0xffffffff


	//   ....[53]....
        /*0110*/ 	.word	0xffffffff


	//   ....[54]....
        /*0114*/ 	.word	0xffffffff


	//   ....[55]....
        /*0118*/ 	.word	0xffffffff


	//   ....[56]....
        /*011c*/ 	.word	0xffffffff


	//   ....[57]....
        /*0120*/ 	.word	0xffffffff


	//   ....[58]....
        /*0124*/ 	.word	0xffffffff


	//   ....[59]....
        /*0128*/ 	.word	0xffffffff


	//   ....[60]....
        /*012c*/ 	.word	0xffffffff


	//   ....[61]....
        /*0130*/ 	.word	0xffffffff


	//   ....[62]....
        /*0134*/ 	.word	0xffffffff


	//   ....[63]....
        /*0138*/ 	.word	0xffffffff


	//   ....[64]....
        /*013c*/ 	.word	0xffffffff


	//   ....[65]....
        /*0140*/ 	.word	0xffffffff


	//   ....[66]....
        /*0144*/ 	.word	0xffffffff


	//   ....[67]....
        /*0148*/ 	.word	0xffffffff


	//   ....[68]....
        /*014c*/ 	.word	0xffffffff


	//   ....[69]....
        /*0150*/ 	.word	0xffffffff


	//   ....[70]....
        /*0154*/ 	.word	0xffffffff


	//   ....[71]....
        /*0158*/ 	.word	0xffffffff


	//   ....[72]....
        /*015c*/ 	.word	0xffffffff


	//   ....[73]....
        /*0160*/ 	.word	0xffffffff


	//   ....[74]....
        /*0164*/ 	.word	0xffffffff


	//   ....[75]....
        /*0168*/ 	.word	0xffffffff


	//   ....[76]....
        /*016c*/ 	.word	0xffffffff


	//   ....[77]....
        /*0170*/ 	.word	0xffffffff


	//   ....[78]....
        /*0174*/ 	.word	0xffffffff


	//   ....[79]....
        /*0178*/ 	.word	0xffffffff


	//   ....[80]....
        /*017c*/ 	.word	0xffffffff


	//   ....[81]....
        /*0180*/ 	.word	0xffffffff


	//   ....[82]....
        /*0184*/ 	.word	0xffffffff


	//   ....[83]....
        /*0188*/ 	.word	0xffffffff


	//   ....[84]....
        /*018c*/ 	.word	0xffffffff


	//   ....[85]....
        /*0190*/ 	.word	0xffffffff


	//   ....[86]....
        /*0194*/ 	.word	0xffffffff


	//   ....[87]....
        /*0198*/ 	.word	0xffffffff


	//   ....[88]....
        /*019c*/ 	.word	0xffffffff


	//   ....[89]....
        /*01a0*/ 	.word	0xffffffff


	//   ....[90]....
        /*01a4*/ 	.word	0xffffffff


	//   ....[91]....
        /*01a8*/ 	.word	0xffffffff


	//   ....[92]....
        /*01ac*/ 	.word	0xffffffff


	//   ....[93]....
        /*01b0*/ 	.word	0xffffffff


	//   ....[94]....
        /*01b4*/ 	.word	0xffffffff


	//   ....[95]....
        /*01b8*/ 	.word	0xffffffff


	//   ....[96]....
        /*01bc*/ 	.word	0xffffffff


	//   ....[97]....
        /*01c0*/ 	.word	0xffffffff


	//   ....[98]....
        /*01c4*/ 	.word	0xffffffff


	//   ....[99]....
        /*01c8*/ 	.word	0xffffffff


	//   ....[100]....
        /*01cc*/ 	.word	0xffffffff


	//   ....[101]....
        /*01d0*/ 	.word	0xffffffff


	//   ....[102]....
        /*01d4*/ 	.word	0xffffffff


	//   ....[103]....
        /*01d8*/ 	.word	0xffffffff


	//   ....[104]....
        /*01dc*/ 	.word	0xffffffff


	//   ....[105]....
        /*01e0*/ 	.word	0xffffffff


	//   ....[106]....
        /*01e4*/ 	.word	0xffffffff


	//   ....[107]....
        /*01e8*/ 	.word	0xffffffff


	//   ....[108]....
        /*01ec*/ 	.word	0xffffffff


	//   ....[109]....
        /*01f0*/ 	.word	0xffffffff


	//   ....[110]....
        /*01f4*/ 	.word	0xffffffff


	//   ....[111]....
        /*01f8*/ 	.word	0xffffffff


	//   ....[112]....
        /*01fc*/ 	.word	0xffffffff


	//   ....[113]....
        /*0200*/ 	.word	0xffffffff


	//   ....[114]....
        /*0204*/ 	.word	0xffffffff


	//   ....[115]....
        /*0208*/ 	.word	0xffffffff


	//   ....[116]....
        /*020c*/ 	.word	0xffffffff


	//   ....[117]....
        /*0210*/ 	.word	0xffffffff


	//   ....[118]....
        /*0214*/ 	.word	0xffffffff


	//   ....[119]....
        /*0218*/ 	.word	0xffffffff


	//   ....[120]....
        /*021c*/ 	.word	0xffffffff


	//   ....[121]....
        /*0220*/ 	.word	0xffffffff


	//   ....[122]....
        /*0224*/ 	.word	0xffffffff


	//   ....[123]....
        /*0228*/ 	.word	0xffffffff


	//   ....[124]....
        /*022c*/ 	.word	0xffffffff


	//   ....[125]....
        /*0230*/ 	.word	0xffffffff


	//   ....[126]....
        /*0234*/ 	.word	0xffffffff


	//   ....[127]....
        /*0238*/ 	.word	0xffffffff


	//   ....[128]....
        /*023c*/ 	.word	0xffffffff


	//   ....[129]....
        /*0240*/ 	.word	0xffffffff


	//   ....[130]....
        /*0244*/ 	.word	0xffffffff


	//   ....[131]....
        /*0248*/ 	.word	0xffffffff


	//   ....[132]....
        /*024c*/ 	.word	0xffffffff


	//   ....[133]....
        /*0250*/ 	.word	0xffffffff


	//   ....[134]....
        /*0254*/ 	.word	0xffffffff


	//   ....[135]....
        /*0258*/ 	.word	0xffffffff


	//   ....[136]....
        /*025c*/ 	.word	0xffffffff


	//   ....[137]....
        /*0260*/ 	.word	0xffffffff


	//   ....[138]....
        /*0264*/ 	.word	0xffffffff


	//----- nvinfo : EIATTR_COOP_GROUP_INSTR_OFFSETS
	.align		4
.L_394:
        /*0268*/ 	.byte	0x04, 0x28
        /*026a*/ 	.short	(.L_396 - .L_395)


	//   ....[0]....
.L_395:
        /*026c*/ 	.word	0x00000090


	//   ....[1]....
        /*0270*/ 	.word	0x00008a60


	//   ....[2]....
        /*0274*/ 	.word	0x00008a80


	//   ....[3]....
        /*0278*/ 	.word	0x00008ca0


	//   ....[4]....
        /*027c*/ 	.word	0x00008cb0


	//   ....[5]....
        /*0280*/ 	.word	0x00008ea0


	//   ....[6]....
        /*0284*/ 	.word	0x00008ec0


	//   ....[7]....
        /*0288*/ 	.word	0x000090b0


	//   ....[8]....
        /*028c*/ 	.word	0x000090c0


	//   ....[9]....
        /*0290*/ 	.word	0x0000ac40


	//   ....[10]....
        /*0294*/ 	.word	0x0000af40


	//   ....[11]....
        /*0298*/ 	.word	0x0000b790


	//   ....[12]....
        /*029c*/ 	.word	0x0000b840


	//   ....[13]....
        /*02a0*/ 	.word	0x0000b850


	//   ....[14]....
        /*02a4*/ 	.word	0x0000b8b0


	//   ....[15]....
        /*02a8*/ 	.word	0x0000d810


	//   ....[16]....
        /*02ac*/ 	.word	0x0000daf0


	//   ....[17]....
        /*02b0*/ 	.word	0x0000e1d0


	//   ....[18]....
        /*02b4*/ 	.word	0x0000e340


	//   ....[19]....
        /*02b8*/ 	.word	0x0000e350


	//   ....[20]....
        /*02bc*/ 	.word	0x0000e3c0


	//   ....[21]....
        /*02c0*/ 	.word	0x00010ea0


	//   ....[22]....
        /*02c4*/ 	.word	0x00010ec0


	//   ....[23]....
        /*02c8*/ 	.word	0x00010ef0


	//   ....[24]....
        /*02cc*/ 	.word	0x00010f00


	//   ....[25]....
        /*02d0*/ 	.word	0x00013a20


	//   ....[26]....
        /*02d4*/ 	.word	0x00013be0


	//   ....[27]....
        /*02d8*/ 	.word	0x000143e0


	//   ....[28]....
        /*02dc*/ 	.word	0x00014490


	//   ....[29]....
        /*02e0*/ 	.word	0x00014650


	//   ....[30]....
        /*02e4*/ 	.word	0x000146e0


	//   ....[31]....
        /*02e8*/ 	.word	0x00015d50


	//   ....[32]....
        /*02ec*/ 	.word	0x00015d80


	//   ....[33]....
        /*02f0*/ 	.word	0x00015d90


	//   ....[34]....
        /*02f4*/ 	.word	0x00015dc0


	//   ....[35]....
        /*02f8*/ 	.word	0x000176f0


	//   ....[36]....
        /*02fc*/ 	.word	0x00017730


	//   ....[37]....
        /*0300*/ 	.word	0x00017770


	//   ....[38]....
        /*0304*/ 	.word	0x00017790


	//   ....[39]....
        /*0308*/ 	.word	0x000179f0


	//   ....[40]....
        /*030c*/ 	.word	0x00017a00


	//   ....[41]....
        /*0310*/ 	.word	0x00017c00


	//   ....[42]....
        /*0314*/ 	.word	0x00017c30


	//   ....[43]....
        /*0318*/ 	.word	0x00017df0


	//   ....[44]....
        /*031c*/ 	.word	0x00017e20


	//   ....[45]....
        /*0320*/ 	.word	0x00017fe0


	//   ....[46]....
        /*0324*/ 	.word	0x00018000


	//   ....[47]....
        /*0328*/ 	.word	0x00018850


	//   ....[48]....
        /*032c*/ 	.word	0x00018870


	//   ....[49]....
        /*0330*/ 	.word	0x00018a40


	//   ....[50]....
        /*0334*/ 	.word	0x00018a50


	//   ....[51]....
        /*0338*/ 	.word	0x00018c20


	//   ....[52]....
        /*033c*/ 	.word	0x00018c40


	//   ....[53]....
        /*0340*/ 	.word	0x00018e10


	//   ....[54]....
        /*0344*/ 	.word	0x00018e20


	//   ....[55]....
        /*0348*/ 	.word	0x00019030


	//   ....[56]....
        /*034c*/ 	.word	0x000190b0


	//   ....[57]....
        /*0350*/ 	.word	0x00019120


	//   ....[58]....
        /*0354*/ 	.word	0x00019190


	//   ....[59]....
        /*0358*/ 	.word	0x00019200


	//   ....[60]....
        /*035c*/ 	.word	0x00019280


	//   ....[61]....
        /*0360*/ 	.word	0x000192f0


	//   ....[62]....
        /*0364*/ 	.word	0x00019360


	//   ....[63]....
        /*0368*/ 	.word	0x000193a0


	//   ....[64]....
        /*036c*/ 	.word	0x000193e0


	//   ....[65]....
        /*0370*/ 	.word	0x00019430


	//   ....[66]....
        /*0374*/ 	.word	0x00019480


	//   ....[67]....
        /*0378*/ 	.word	0x000194f0


	//   ....[68]....
        /*037c*/ 	.word	0x00019570


	//   ....[69]....
        /*0380*/ 	.word	0x000195f0


	//   ....[70]....
        /*0384*/ 	.word	0x00019660


	//   ....[71]....
        /*0388*/ 	.word	0x000196e0


	//   ....[72]....
        /*038c*/ 	.word	0x00019760


	//   ....[73]....
        /*0390*/ 	.word	0x000197e0


	//   ....[74]....
        /*0394*/ 	.word	0x00019850


	//   ....[75]....
        /*0398*/ 	.word	0x00019c30


	//   ....[76]....
        /*039c*/ 	.word	0x00019c50


	//   ....[77]....
        /*03a0*/ 	.word	0x00019c60


	//   ....[78]....
        /*03a4*/ 	.word	0x00019c70


	//   ....[79]....
        /*03a8*/ 	.word	0x0001a250


	//   ....[80]....
        /*03ac*/ 	.word	0x0001a260


	//   ....[81]....
        /*03b0*/ 	.word	0x0001a270


	//   ....[82]....
        /*03b4*/ 	.word	0x0001a280


	//   ....[83]....
        /*03b8*/ 	.word	0x0001a800


	//   ....[84]....
        /*03bc*/ 	.word	0x0001a820


	//   ....[85]....
        /*03c0*/ 	.word	0x0001a840


	//   ....[86]....
        /*03c4*/ 	.word	0x0001a850


	//   ....[87]....
        /*03c8*/ 	.word	0x0001ade0


	//   ....[88]....
        /*03cc*/ 	.word	0x0001ae40


	//   ....[89]....
        /*03d0*/ 	.word	0x0001ae60


	//   ....[90]....
        /*03d4*/ 	.word	0x0001ae70


	//   ....[91]....
        /*03d8*/ 	.word	0x0001eaa0


	//   ....[92]....
        /*03dc*/ 	.word	0x0001eac0


	//   ....[93]....
        /*03e0*/ 	.word	0x0001ead0


	//   ....[94]....
        /*03e4*/ 	.word	0x0001eae0


	//   ....[95]....
        /*03e8*/ 	.word	0x0001efa0


	//   ....[96]....
        /*03ec*/ 	.word	0x0001efb0


	//   ....[97]....
        /*03f0*/ 	.word	0x0001efc0


	//   ....[98]....
        /*03f4*/ 	.word	0x0001efd0


	//   ....[99]....
        /*03f8*/ 	.word	0x0001f420


	//   ....[100]....
        /*03fc*/ 	.word	0x0001f440


	//   ....[101]....
        /*0400*/ 	.word	0x0001f450


	//   ....[102]....
        /*0404*/ 	.word	0x0001f460


	//   ....[103]....
        /*0408*/ 	.word	0x0001f8d0


	//   ....[104]....
        /*040c*/ 	.word	0x0001f930


	//   ....[105]....
        /*0410*/ 	.word	0x0001f950


	//   ....[106]....
        /*0414*/ 	.word	0x0001f960


	//   ....[107]....
        /*0418*/ 	.word	0x00023b70


	//   ....[108]....
        /*041c*/ 	.word	0x00023bf0


	//   ....[109]....
        /*0420*/ 	.word	0x00023c60


	//   ....[110]....
        /*0424*/ 	.word	0x00023cd0


	//   ....[111]....
        /*0428*/ 	.word	0x00023d40


	//   ....[112]....
        /*042c*/ 	.word	0x00023db0


	//   ....[113]....
        /*0430*/ 	.word	0x00023e30


	//   ....[114]....
        /*0434*/ 	.word	0x00023ea0


	//   ....[115]....
        /*0438*/ 	.word	0x00023f10


	//   ....[116]....
        /*043c*/ 	.word	0x00023f90


	//   ....[117]....
        /*0440*/ 	.word	0x00024010


	//   ....[118]....
        /*0444*/ 	.word	0x00024080


	//   ....[119]....
        /*0448*/ 	.word	0x000240f0


	//   ....[120]....
        /*044c*/ 	.word	0x00024170


	//   ....[121]....
        /*0450*/ 	.word	0x000241f0


	//   ....[122]....
        /*0454*/ 	.word	0x00024260


	//   ....[123]....
        /*0458*/ 	.word	0x000242d0


	//   ....[124]....
        /*045c*/ 	.word	0x00024350


	//   ....[125]....
        /*0460*/ 	.word	0x000243c0


	//   ....[126]....
        /*0464*/ 	.word	0x00024430


	//   ....[127]....
        /*0468*/ 	.word	0x000244a0


	//   ....[128]....
        /*046c*/ 	.word	0x00024510


	//   ....[129]....
        /*0470*/ 	.word	0x00024590


	//   ....[130]....
        /*0474*/ 	.word	0x00024600


	//   ....[131]....
        /*0478*/ 	.word	0x00024670


	//   ....[132]....
        /*047c*/ 	.word	0x000246f0


	//   ....[133]....
        /*0480*/ 	.word	0x00024760


	//   ....[134]....
        /*0484*/ 	.word	0x000247d0


	//   ....[135]....
        /*0488*/ 	.word	0x00024840


	//   ....[136]....
        /*048c*/ 	.word	0x000248c0


	//   ....[137]....
        /*0490*/ 	.word	0x00024940


	//   ....[138]....
        /*0494*/ 	.word	0x000249b0


	//----- nvinfo : EIATTR_EXIT_INSTR_OFFSETS
	.align		4
.L_396:
        /*0498*/ 	.byte	0x04, 0x1c
        /*049a*/ 	.short	(.L_398 - .L_397)


	//   ....[0]....
.L_397:
        /*049c*/ 	.word	0x00000320


	//   ....[1]....
        /*04a0*/ 	.word	0x00018010


	//   ....[2]....
        /*04a4*/ 	.word	0x00018150


	//   ....[3]....
        /*04a8*/ 	.word	0x000181b0


	//   ....[4]....
        /*04ac*/ 	.word	0x00018e60


	//   ....[5]....
        /*04b0*/ 	.word	0x00018f70


	//   ....[6]....
        /*04b4*/ 	.word	0x00018fd0


	//----- nvinfo : EIATTR_CTAIDZ_USED
	.align		4
.L_398:
        /*04b8*/ 	.byte	0x01, 0x04
	.zero		2


	//----- nvinfo : EIATTR_MAX_THREADS
	.align		4
        /*04bc*/ 	.byte	0x04, 0x05
        /*04be*/ 	.short	(.L_400 - .L_399)
.L_399:
        /*04c0*/ 	.word	0x00000100
        /*04c4*/ 	.word	0x00000001
        /*04c8*/ 	.word	0x00000001


	//----- nvinfo : EIATTR_CRS_STACK_SIZE
	.align		4
.L_400:
        /*04cc*/ 	.byte	0x04, 0x1e
        /*04ce*/ 	.short	(.L_402 - .L_401)
.L_401:
        /*04d0*/ 	.word	0x00000000
.L_402:


//--------------------- .nv.info._ZN7cutlass13device_kernelIN5flash19enable_sm80_to_sm89INS1_16FlashAttnFwdSm80INS1_25CollectiveMainloopFwdSm80ILi8ELi1ELb0EN4cute5tupleIJNS5_1CILi128EEENS7_ILi96EEENS7_ILi256EEEEEELi256ENS_10bfloat16_tEfNS_4arch4Sm80ELb1ELb0ELb0ELb0ELb0ELb0ELb1ELb0EEENS1_21CollectiveEpilogueFwdINS6_IJS8_SA_S9_EEENS6_IJNS7_ILi1EEESI_SI_EEESC_SE_Li256ELb0ELb1ELb0ELb0EEENS1_30DynamicPersistentTileSchedulerILi256ELi256ELb0ELb1ELb0EEEEEEEEEvNT_6ParamsE --------------------------
	.section	.nv.info._ZN7cutlass13device_kernelIN5flash19enable_sm80_to_sm89INS1_16FlashAttnFwdSm80INS1_25CollectiveMainloopFwdSm80ILi8ELi1ELb0EN4cute5tupleIJNS5_1CILi128EEENS7_ILi96EEENS7_ILi256EEEEEELi256ENS_10bfloat16_tEfNS_4arch4Sm80ELb1ELb0ELb0ELb0ELb0ELb0ELb1ELb0EEENS1_21CollectiveEpilogueFwdINS6_IJS8_SA_S9_EEENS6_IJNS7_ILi1EEESI_SI_EEESC_SE_Li256ELb0ELb1ELb0ELb0EEENS1_30DynamicPersistentTileSchedulerILi256ELi256ELb0ELb1ELb0EEEEEEEEEvNT_6ParamsE,"",@"SHT_CUDA_INFO"
	.sectionflags	@""
	.align	4


	//----- nvinfo : EIATTR_CUDA_API_VERSION
	.align		4
        /*0000*/ 	.byte	0x04, 0x37
        /*0002*/ 	.short	(.L_404 - .L_403)
.L_403:
        /*0004*/ 	.word	0x00000082


	//----- nvinfo : EIATTR_SW2861232_WAR
	.align		4
.L_404:
        /*0008*/ 	.byte	0x01, 0x35
	.zero		2


	//----- nvinfo : EIATTR_PARAM_CBANK
	.align		4
        /*000c*/ 	.byte	0x04, 0x0a
        /*000e*/ 	.short	(.L_406 - .L_405)
	.align		4
.L_405:
        /*0010*/ 	.word	index@(.nv.constant0._ZN7cutlass13device_kernelIN5flash19enable_sm80_to_sm89INS1_16FlashAttnFwdSm80INS1_25CollectiveMainloopFwdSm80ILi8ELi1ELb0EN4cute5tupleIJNS5_1CILi128EEENS7_ILi96EEENS7_ILi256EEEEEELi256ENS_10bfloat16_tEfNS_4arch4Sm80ELb1ELb0ELb0ELb0ELb0ELb0ELb1ELb0EEENS1_21CollectiveEpilogueFwdINS6_IJS8_SA_S9_EEENS6_IJNS7_ILi1EEESI_SI_EEESC_SE_Li256ELb0ELb1ELb0ELb0EEENS1_30DynamicPersistentTileSchedulerILi256ELi256ELb0ELb1ELb0EEEEEEEEEvNT_6ParamsE)
        /*0014*/ 	.short	0x0160
        /*0016*/ 	.short	0x0428


	//----- nvinfo : EIATTR_CBANK_PARAM_SIZE
	.align		4
.L_406:
        /*0018*/ 	.byte	0x03, 0x19
        /*001a*/ 	.short	0x0428


	//----- nvinfo : EIATTR_KPARAM_INFO
	.align		4
        /*001c*/ 	.byte	0x04, 0x17
        /*001e*/ 	.short	(.L_408 - .L_407)
.L_407:
        /*0020*/ 	.word	0x00000000
        /*0024*/ 	.short	0x0000
        /*0026*/ 	.short	0x0000
        /*0028*/ 	.byte	0x00, 0xf0, 0xa1, 0x10


	//----- nvinfo : EIATTR_MAXREG_COUNT
	.align		4
.L_408:
        /*002c*/ 	.byte	0x03, 0x1b
        /*002e*/ 	.short	0x00ff


	//----- nvinfo : EIATTR_NUM_BARRIERS
	.align		4
        /*0030*/ 	.byte	0x02, 0x4c
        /*0032*/ 	.byte	0x06
	.zero		1


	//----- nvinfo : EIATTR_ANNOTATIONS
	.align		4
        /*0034*/ 	.byte	0x04, 0x55
        /*0036*/ 	.short	(.L_410 - .L_409)


	//   ....[0]....
.L_409:
        /* <DEDUP_REMOVED lines=90> */


	//----- nvinfo : EIATTR_MERCURY_ISA_VERSION
	.align		4
.L_410:
        /*05c0*/ 	.byte	0x03, 0x5f
        /*05c2*/ 	.short	0x0000


	//----- nvinfo : EIATTR_INT_WARP_WIDE_INSTR_OFFSETS
	.align		4
        /*05c4*/ 	.byte	0x04, 0x31
        /*05c6*/ 	.short	(.L_412 - .L_411)


	//   ....[0]....
.L_411:
        /*05c8*/ 	.word	0x00011510


	//   ....[1]....
        /*05cc*/ 	.word	0x00011590


	//----- nvinfo : EIATTR_COOP_GROUP_MASK_REGIDS
	.align		4
.L_412:
        /*05d0*/ 	.byte	0x04, 0x29
        /*05d2*/ 	.short	(.L_414 - .L_413)


	//   ....[0]....
.L_413:
        /*05d4*/ 	.word	0xffffffff


	//   ....[1]....
        /*05d8*/ 	.word	0xffffffff


	//   ....[2]....
        /*05dc*/ 	.word	0xffffffff


	//   ....[3]....
        /*05e0*/ 	.word	0xffffffff


	//   ....[4]....
        /*05e4*/ 	.word	0xffffffff


	//   ....[5]....
        /*05e8*/ 	.word	0xffffffff


	//   ....[6]....
        /*05ec*/ 	.word	0xffffffff


	//   ....[7]....
        /*05f0*/ 	.word	0xffffffff


	//   ....[8]....
        /*05f4*/ 	.word	0xffffffff


	//   ....[9]....
        /*05f8*/ 	.word	0xffffffff


	//   ....[10]....
        /*05fc*/ 	.word	0xffffffff


	//   ....[11]....
        /*0600*/ 	.word	0xffffffff


	//   ....[12]....
        /*0604*/ 	.word	0xffffffff


	//   ....[13]....
        /*0608*/ 	.word	0xffffffff


	//   ....[14]....
        /*060c*/ 	.word	0xffffffff


	//   ....[15]....
        /*0610*/ 	.word	0xffffffff


	//   ....[16]....
        /*0614*/ 	.word	0xffffffff


	//   ....[17]....
        /*0618*/ 	.word	0xffffffff


	//   ....[18]....
        /*061c*/ 	.word	0xffffffff


	//   ....[19]....
        /*0620*/ 	.word	0xffffffff


	//   ....[20]....
        /*0624*/ 	.word	0xffffffff


	//   ....[21]....
        /*0628*/ 	.word	0xffffffff


	//   ....[22]....
        /*062c*/ 	.word	0xffffffff


	//   ....[23]....
        /*0630*/ 	.word	0xffffffff


	//   ....[24]....
        /*0634*/ 	.word	0xffffffff


	//   ....[25]....
        /*0638*/ 	.word	0xffffffff


	//   ....[26]....
        /*063c*/ 	.word	0xffffffff


	//   ....[27]....
        /*0640*/ 	.word	0xffffffff


	//   ....[28]....
        /*0644*/ 	.word	0xffffffff


	//   ....[29]....
        /*0648*/ 	.word	0xffffffff


	//   ....[30]....
        /*064c*/ 	.word	0xffffffff


	//   ....[31]....
        /*0650*/ 	.word	0xffffffff


	//   ....[32]....
        /*0654*/ 	.word	0xffffffff


	//   ....[33]....
        /*0658*/ 	.word	0xffffffff


	//   ....[34]....
        /*065c*/ 	.word	0xffffffff


	//   ....[35]....
        /*0660*/ 	.word	0xffffffff


	//   ....[36]....
        /*0664*/ 	.word	0xffffffff


	//   ....[37]....
        /*0668*/ 	.word	0xffffffff


	//   ....[38]....
        /*066c*/ 	.word	0xffffffff


	//   ....[39]....
        /*0670*/ 	.word	0xffffffff


	//   ....[40]....
        /*0674*/ 	.word	0xffffffff


	//   ....[41]....
        /*0678*/ 	.word	0xffffffff


	//   ....[42]....
        /*067c*/ 	.word	0xffffffff


	//   ....[43]....
        /*0680*/ 	.word	0xffffffff


	//   ....[44]....
        /*0684*/ 	.word	0xffffffff


	//   ....[45]....
        /*0688*/ 	.word	0xffffffff


	//   ....[46]....
        /*068c*/ 	.word	0xffffffff


	//   ....[47]....
        /*0690*/ 	.word	0xffffffff


	//   ....[48]....
        /*0694*/ 	.word	0xffffffff


	//   ....[49]....
        /*0698*/ 	.word	0xffffffff


	//   ....[50]....
        /*069c*/ 	.word	0xffffffff


	//   ....[51]....
        /*06a0*/ 	.word	0xffffffff


	//   ....[52]....
        /*06a4*/ 	.word	0xffffffff


	//   ....[53]....
        /*06a8*/ 	.word	0xffffffff


	//   ....[54]....
        /*06ac*/ 	.word	0xffffffff


	//   ....[55]....
        /*06b0*/ 	.word	0xffffffff


	//   ....[56]....
        /*06b4*/ 	.word	0xffffffff


	//   ....[57]....
        /*06b8*/ 	.word	0xffffffff


	//   ....[58]....
        /*06bc*/ 	.word	0xffffffff


	//   ....[59]....
        /*06c0*/ 	.word	0xffffffff


	//   ....[60]....
        /*06c4*/ 	.word	0xffffffff


	//   ....[61]....
        /*06c8*/ 	.word	0xffffffff


	//   ....[62]....
        /*06cc*/ 	.word	0xffffffff


	//   ....[63]....
        /*06d0*/ 	.word	0xffffffff


	//   ....[64]....
        /*06d4*/ 	.word	0xffffffff


	//   ....[65]....
        /*06d8*/ 	.word	0xffffffff


	//   ....[66]....
        /*06dc*/ 	.word	0xffffffff


	//   ....[67]....
        /*06e0*/ 	.word	0xffffffff


	//   ....[68]....
        /*06e4*/ 	.word	0xffffffff


	//   ....[69]....
        /*06e8*/ 	.word	0xffffffff


	//   ....[70]....
        /*06ec*/ 	.word	0xffffffff


	//   ....[71]....
        /*06f0*/ 	.word	0xffffffff


	//   ....[72]....
        /*06f4*/ 	.word	0xffffffff


	//----- nvinfo : EIATTR_COOP_GROUP_INSTR_OFFSETS
	.align		4
.L_414:
        /*06f8*/ 	.byte	0x04, 0x28
        /*06fa*/ 	.short	(.L_416 - .L_415)


	//   ....[0]....
.L_415:
        /*06fc*/ 	.word	0x00000050


	//   ....[1]....
        /*0700*/ 	.word	0x00000060


	//   ....[2]....
        /*0704*/ 	.word	0x00001aa0


	//   ....[3]....
        /*0708*/ 	.word	0x00001ac0


	//   ....[4]....
        /*070c*/ 	.word	0x00001cb0


	//   ....[5]....
        /*0710*/ 	.word	0x00001cc0


	//   ....[6]....
        /*0714*/ 	.word	0x00001ea0


	//   ....[7]....
        /*0718*/ 	.word	0x00001ec0


	//   ....[8]....
        /*071c*/ 	.word	0x000020a0


	//   ....[9]....
        /*0720*/ 	.word	0x000020b0


	//   ....[10]....
        /*0724*/ 	.word	0x000040e0


	//   ....[11]....
        /*0728*/ 	.word	0x00004100


	//   ....[12]....
        /*072c*/ 	.word	0x000049b0


	//   ....[13]....
        /*0730*/ 	.word	0x00004b00


	//   ....[14]....
        /*0734*/ 	.word	0x00004b10


	//   ....[15]....
        /*0738*/ 	.word	0x00004b60


	//   ....[16]....
        /*073c*/ 	.word	0x00008230


	//   ....[17]....
        /*0740*/ 	.word	0x00008240


	//   ....[18]....
        /*0744*/ 	.word	0x00009bc0


	//   ....[19]....
        /*0748*/ 	.word	0x00009bd0


	//   ....[20]....
        /*074c*/ 	.word	0x00009c00


	//   ....[21]....
        /*0750*/ 	.word	0x00009c20


	//   ....[22]....
        /*0754*/ 	.word	0x0000e170


	//   ....[23]....
        /*0758*/ 	.word	0x0000e1c0


	//   ....[24]....
        /*075c*/ 	.word	0x0000e1e0


	//   ....[25]....
        /*0760*/ 	.word	0x0000e200


	//   ....[26]....
        /*0764*/ 	.word	0x00010ac0


	//   ....[27]....
        /*0768*/ 	.word	0x00010b10


	//   ....[28]....
        /*076c*/ 	.word	0x00010b30


	//   ....[29]....
        /*0770*/ 	.word	0x00010b50


	//   ....[30]....
        /*0774*/ 	.word	0x00011f60


	//   ....[31]....
        /*0778*/ 	.word	0x000122f0


	//   ....[32]....
        /*077c*/ 	.word	0x00012320


	//   ....[33]....
        /*0780*/ 	.word	0x00012340


	//   ....[34]....
        /*0784*/ 	.word	0x00012370


	//   ....[35]....
        /*0788*/ 	.word	0x000125f0


	//   ....[36]....
        /*078c*/ 	.word	0x00012610


	//   ....[37]....
        /*0790*/ 	.word	0x00012790


	//   ....[38]....
        /*0794*/ 	.word	0x000127c0


	//   ....[39]....
        /*0798*/ 	.word	0x00012900


	//   ....[40]....
        /*079c*/ 	.word	0x00012930


	//   ....[41]....
        /*07a0*/ 	.word	0x00012a60


	//   ....[42]....
        /*07a4*/ 	.word	0x00012a70


	//   ....[43]....
        /*07a8*/ 	.word	0x00013080


	//   ....[44]....
        /*07ac*/ 	.word	0x000130a0


	//   ....[45]....
        /*07b0*/ 	.word	0x00013290


	//   ....[46]....
        /*07b4*/ 	.word	0x000132a0


	//   ....[47]....
        /*07b8*/ 	.word	0x00013480


	//   ....[48]....
        /*07bc*/ 	.word	0x000134a0


	//   ....[49]....
        /*07c0*/ 	.word	0x00013680


	//   ....[50]....
        /*07c4*/ 	.word	0x00013690


	//   ....[51]....
        /*07c8*/ 	.word	0x000138d0


	//   ....[52]....
        /*07cc*/ 	.word	0x000139e0


	//   ....[53]....
        /*07d0*/ 	.word	0x00013a50


	//   ....[54]....
        /*07d4*/ 	.word	0x00013ab0


	//   ....[55]....
        /*07d8*/ 	.word	0x00013b10


	//   ....[56]....
        /*07dc*/ 	.word	0x00013b70


	//   ....[57]....
        /*07e0*/ 	.word	0x00013be0


	//   ....[58]....
        /*07e4*/ 	.word	0x00013c40


	//   ....[59]....
        /*07e8*/ 	.word	0x00013ca0


	//   ....[60]....
        /*07ec*/ 	.word	0x00013cf0


	//   ....[61]....
        /*07f0*/ 	.word	0x00013d50


	//   ....[62]....
        /*07f4*/ 	.word	0x00013da0


	//   ....[63]....
        /*07f8*/ 	.word	0x00013df0


	//   ....[64]....
        /*07fc*/ 	.word	0x00013e60


	//   ....[65]....
        /*0800*/ 	.word	0x00013ed0


	//   ....[66]....
        /*0804*/ 	.word	0x00013f30


	//   ....[67]....
        /*0808*/ 	.word	0x00013f90


	//   ....[68]....
        /*080c*/ 	.word	0x00013ff0


	//   ....[69]....
        /*0810*/ 	.word	0x00014060


	//   ....[70]....
        /*0814*/ 	.word	0x000140c0


	//   ....[71]....
        /*0818*/ 	.word	0x00014120


	//   ....[72]....
        /*081c*/ 	.word	0x00014180


	//----- nvinfo : EIATTR_EXIT_INSTR_OFFSETS
	.align		4
.L_416:
        /*0820*/ 	.byte	0x04, 0x1c
        /*0822*/ 	.short	(.L_418 - .L_417)


	//   ....[0]....
.L_417:
        /*0824*/ 	.word	0x000000b0


	//   ....[1]....
        /*0828*/ 	.word	0x00013990


	//----- nvinfo : EIATTR_MAX_THREADS
	.align		4
.L_418:
        /*082c*/ 	.byte	0x04, 0x05
        /*082e*/ 	.short	(.L_420 - .L_419)
.L_419:
        /*0830*/ 	.word	0x00000100
        /*0834*/ 	.word	0x00000001
        /*0838*/ 	.word	0x00000001


	//----- nvinfo : EIATTR_CRS_STACK_SIZE
	.align		4
.L_420:
        /*083c*/ 	.byte	0x04, 0x1e
        /*083e*/ 	.short	(.L_422 - .L_421)
.L_421:
        /*0840*/ 	.word	0x00000000
.L_422:


//--------------------- .nv.info._ZN7cutlass13device_kernelIN5flash19enable_sm80_to_sm89INS1_16FlashAttnFwdSm80INS1_25CollectiveMainloopFwdSm80ILi8ELi1ELb0EN4cute5tupleIJNS5_1CILi128EEENS7_ILi96EEENS7_ILi256EEEEEELi256ENS_10bfloat16_tEfNS_4arch4Sm80ELb1ELb0ELb0ELb1ELb0ELb0ELb1ELb0EEENS1_21CollectiveEpilogueFwdINS6_IJS8_SA_S9_EEENS6_IJNS7_ILi1EEESI_SI_EEESC_SE_Li256ELb1ELb1ELb0ELb0EEENS1_19SingleTileSchedulerILb1ELb0ELb1ELi128EEEEEEEEEvNT_6ParamsE --------------------------
	.section	.nv.info._ZN7cutlass13device_kernelIN5flash19enable_sm80_to_sm89INS1_16FlashAttnFwdSm80INS1_25CollectiveMainloopFwdSm80ILi8ELi1ELb0EN4cute5tupleIJNS5_1CILi128EEENS7_ILi96EEENS7_ILi256EEEEEELi256ENS_10bfloat16_tEfNS_4arch4Sm80ELb1ELb0ELb0ELb1ELb0ELb0ELb1ELb0EEENS1_21CollectiveEpilogueFwdINS6_IJS8_SA_S9_EEENS6_IJNS7_ILi1EEESI_SI_EEESC_SE_Li256ELb1ELb1ELb0ELb0EEENS1_19SingleTileSchedulerILb1ELb0ELb1ELi128EEEEEEEEEvNT_6ParamsE,"",@"SHT_CUDA_INFO"
	.sectionflags	@""
	.align	4


	//----- nvinfo : EIATTR_CUDA_API_VERSION
	.align		4
        /*0000*/ 	.byte	0x04, 0x37
        /*0002*/ 	.short	(.L_424 - .L_423)
.L_423:
        /*0004*/ 	.word	0x00000082


	//----- nvinfo : EIATTR_SW2861232_WAR
	.align		4
.L_424:
        /*0008*/ 	.byte	0x01, 0x35
	.zero		2


	//----- nvinfo : EIATTR_PARAM_CBANK
	.align		4
        /*000c*/ 	.byte	0x04, 0x0a
        /*000e*/ 	.short	(.L_426 - .L_425)
	.align		4
.L_425:
        /*0010*/ 	.word	index@(.nv.constant0._ZN7cutlass13device_kernelIN5flash19enable_sm80_to_sm89INS1_16FlashAttnFwdSm80INS1_25CollectiveMainloopFwdSm80ILi8ELi1ELb0EN4cute5tupleIJNS5_1CILi128EEENS7_ILi96EEENS7_ILi256EEEEEELi256ENS_10bfloat16_tEfNS_4arch4Sm80ELb1ELb0ELb0ELb1ELb0ELb0ELb1ELb0EEENS1_21CollectiveEpilogueFwdINS6_IJS8_SA_S9_EEENS6_IJNS7_ILi1EEESI_SI_EEESC_SE_Li256ELb1ELb1ELb0ELb0EEENS1_19SingleTileSchedulerILb1ELb0ELb1ELi128EEEEEEEEEvNT_6ParamsE)
        /*0014*/ 	.short	0x0160
        /*0016*/ 	.short	0x0418


	//----- nvinfo : EIATTR_CBANK_PARAM_SIZE
	.align		4
.L_426:
        /*0018*/ 	.byte	0x03, 0x19
        /*001a*/ 	.short	0x0418


	//----- nvinfo : EIATTR_KPARAM_INFO
	.align		4
        /*001c*/ 	.byte	0x04, 0x17
        /*001e*/ 	.short	(.L_428 - .L_427)
.L_427:
        /*0020*/ 	.word	0x00000000
        /*0024*/ 	.short	0x0000
        /*0026*/ 	.short	0x0000
        /*0028*/ 	.byte	0x00, 0xf0, 0x61, 0x10


	//----- nvinfo : EIATTR_MAXREG_COUNT
	.align		4
.L_428:
        /*002c*/ 	.byte	0x03, 0x1b
        /*002e*/ 	.short	0x00ff


	//----- nvinfo : EIATTR_NUM_BARRIERS
	.align		4
        /*0030*/ 	.byte	0x02, 0x4c
        /*0032*/ 	.byte	0x02
	.zero		1


	//----- nvinfo : EIATTR_ANNOTATIONS
	.align		4
        /*0034*/ 	.byte	0x04, 0x55
        /*0036*/ 	.short	(.L_430 - .L_429)


	//   ....[0]....
.L_429:
        /* <DEDUP_REMOVED lines=27> */


	//----- nvinfo : EIATTR_MERCURY_ISA_VERSION
	.align		4
.L_430:
        /*01d8*/ 	.byte	0x03, 0x5f
        /*01da*/ 	.short	0x0000


	//----- nvinfo : EIATTR_COOP_GROUP_MASK_REGIDS
	.align		4
        /*01dc*/ 	.byte	0x04, 0x29
        /*01de*/ 	.short	(.L_432 - .L_431)


	//   ....[0]....
.L_431:
        /*01e0*/ 	.word	0xffffffff


	//   ....[1]....
        /*01e4*/ 	.word	0xffffffff


	//   ....[2]....
        /*01e8*/ 	.word	0xffffffff


	//   ....[3]....
        /*01ec*/ 	.word	0xffffffff


	//   ....[4]....
        /*01f0*/ 	.word	0xffffffff


	//   ....[5]....
        /*01f4*/ 	.word	0xffffffff


	//   ....[6]....
        /*01f8*/ 	.word	0xffffffff


	//   ....[7]....
        /*01fc*/ 	.word	0xffffffff


	//   ....[8]....
        /*0200*/ 	.word	0xffffffff


	//   ....[9]....
        /*0204*/ 	.word	0xffffffff


	//   ....[10]....
        /*0208*/ 	.word	0xffffffff


	//   ....[11]....
        /*020c*/ 	.word	0xffffffff


	//   ....[12]....
        /*0210*/ 	.word	0xffffffff


	//   ....[13]....
        /*0214*/ 	.word	0xffffffff


	//   ....[14]....
        /*0218*/ 	.word	0xffffffff


	//   ....[15]....
        /*021c*/ 	.word	0xffffffff


	//   ....[16]....
        /*0220*/ 	.word	0xffffffff


	//   ....[17]....
        /*0224*/ 	.word	0xffffffff


	//   ....[18]....
        /*0228*/ 	.word	0xffffffff


	//   ....[19]....
        /*022c*/ 	.word	0xffffffff


	//   ....[20]....
        /*0230*/ 	.word	0xffffffff


	//   ....[21]....
        /*0234*/ 	.word	0xffffffff


	//   ....[22]....
        /*0238*/ 	.word	0xffffffff


	//   ....[23]....
        /*023c*/ 	.word	0xffffffff


	//   ....[24]....
        /*0240*/ 	.word	0xffffffff


	//   ....[25]....
        /*0244*/ 	.word	0xffffffff


	//   ....[26]....
        /*0248*/ 	.word	0xffffffff


	//   ....[27]....
        /*024c*/ 	.word	0xffffffff


	//   ....[28]....
        /*0250*/ 	.word	0xffffffff


	//   ....[29]....
        /*0254*/ 	.word	0xffffffff


	//   ....[30]....
        /*0258*/ 	.word	0xffffffff


	//   ....[31]....
        /*025c*/ 	.word	0xffffffff


	//   ....[32]....
        /*0260*/ 	.word	0xffffffff


	//   ....[33]....
        /*0264*/ 	.word	0xffffffff


	//   ....[34]....
        /*0268*/ 	.word	0xffffffff


	//   ....[35]....
        /*026c*/ 	.word	0xffffffff


	//   ....[36]....
        /*0270*/ 	.word	0xffffffff


	//   ....[37]....
        /*0274*/ 	.word	0xffffffff


	//   ....[38]....
        /*0278*/ 	.word	0xffffffff


	//   ....[39]....
        /*027c*/ 	.word	0xffffffff


	//   ....[40]....
        /*0280*/ 	.word	0xffffffff


	//   ....[41]....
        /*0284*/ 	.word	0xffffffff


	//   ....[42]....
        /*0288*/ 	.word	0xffffffff


	//   ....[43]....
        /*028c*/ 	.word	0xffffffff


	//   ....[44]....
        /*0290*/ 	.word	0xffffffff


	//   ....[45]....
        /*0294*/ 	.word	0xffffffff


	//   ....[46]....
        /*0298*/ 	.word	0xffffffff


	//   ....[47]....
        /*029c*/ 	.word	0xffffffff


	//   ....[48]....
        /*02a0*/ 	.word	0xffffffff


	//----- nvinfo : EIATTR_COOP_GROUP_INSTR_OFFSETS
	.align		4
.L_432:
        /*02a4*/ 	.byte	0x04, 0x28
        /*02a6*/ 	.short	(.L_434 - .L_433)


	//   ....[0]....
.L_433:
        /*02a8*/ 	.word	0x00000090


	//   ....[1]....
        /*02ac*/ 	.word	0x00001270


	//   ....[2]....
        /*02b0*/ 	.word	0x000012e0


	//   ....[3]....
        /*02b4*/ 	.word	0x000015e0


	//   ....[4]....
        /*02b8*/ 	.word	0x00001660


	//   ....[5]....
        /*02bc*/ 	.word	0x00001930


	//   ....[6]....
        /*02c0*/ 	.word	0x00001960


	//   ....[7]....
        /*02c4*/ 	.word	0x00001b50


	//   ....[8]....
        /*02c8*/ 	.word	0x00001b90


	//   ....[9]....
        /*02cc*/ 	.word	0x000040a0


	//   ....[10]....
        /*02d0*/ 	.word	0x000040b0


	//   ....[11]....
        /*02d4*/ 	.word	0x000049f0


	//   ....[12]....
        /*02d8*/ 	.word	0x00004b10


	//   ....[13]....
        /*02dc*/ 	.word	0x00004b20


	//   ....[14]....
        /*02e0*/ 	.word	0x00004b70


	//   ....[15]....
        /*02e4*/ 	.word	0x00009720


	//   ....[16]....
        /*02e8*/ 	.word	0x00009730


	//   ....[17]....
        /*02ec*/ 	.word	0x0000a2d0


	//   ....[18]....
        /*02f0*/ 	.word	0x0000a340


	//   ....[19]....
        /*02f4*/ 	.word	0x0000a3b0


	//   ....[20]....
        /*02f8*/ 	.word	0x0000a450


	//   ....[21]....
        /*02fc*/ 	.word	0x0000ed50


	//   ....[22]....
        /*0300*/ 	.word	0x0000eda0


	//   ....[23]....
        /*0304*/ 	.word	0x0000edc0


	//   ....[24]....
        /*0308*/ 	.word	0x0000edf0


	//   ....[25]....
        /*030c*/ 	.word	0x00011680


	//   ....[26]....
        /*0310*/ 	.word	0x00011690


	//   ....[27]....
        /*0314*/ 	.word	0x000116c0


	//   ....[28]....
        /*0318*/ 	.word	0x000116e0


	//   ....[29]....
        /*031c*/ 	.word	0x00013070


	//   ....[30]....
        /*0320*/ 	.word	0x000130a0


	//   ....[31]....
        /*0324*/ 	.word	0x000130c0


	//   ....[32]....
        /*0328*/ 	.word	0x000130d0


	//   ....[33]....
        /*032c*/ 	.word	0x000132f0


	//   ....[34]....
        /*0330*/ 	.word	0x00013300


	//   ....[35]....
        /*0334*/ 	.word	0x00013500


	//   ....[36]....
        /*0338*/ 	.word	0x00013530


	//   ....[37]....
        /*033c*/ 	.word	0x000136f0


	//   ....[38]....
        /*0340*/ 	.word	0x00013720


	//   ....[39]....
        /*0344*/ 	.word	0x000138e0


	//   ....[40]....
        /*0348*/ 	.word	0x00013900


	//   ....[41]....
        /*034c*/ 	.word	0x00014170


	//   ....[42]....
        /*0350*/ 	.word	0x00014190


	//   ....[43]....
        /*0354*/ 	.word	0x00014350


	//   ....[44]....
        /*0358*/ 	.word	0x00014380


	//   ....[45]....
        /*035c*/ 	.word	0x00014510


	//   ....[46]....
        /*0360*/ 	.word	0x00014540


	//   ....[47]....
        /*0364*/ 	.word	0x000146d0


	//   ....[48]....
        /*0368*/ 	.word	0x000146f0


	//----- nvinfo : EIATTR_EXIT_INSTR_OFFSETS
	.align		4
.L_434:
        /*036c*/ 	.byte	0x04, 0x1c
        /*036e*/ 	.short	(.L_436 - .L_435)


	//   ....[0]....
.L_435:
        /*0370*/ 	.word	0x00000350


	//   ....[1]....
        /*0374*/ 	.word	0x00013910


	//   ....[2]....
        /*0378*/ 	.word	0x00013a50


	//   ....[3]....
        /*037c*/ 	.word	0x00013ab0


	//   ....[4]....
        /*0380*/ 	.word	0x00014700


	//   ....[5]....
        /*0384*/ 	.word	0x00014810


	//   ....[6]....
        /*0388*/ 	.word	0x00014870


	//----- nvinfo : EIATTR_CTAIDZ_USED
	.align		4
.L_436:
        /*038c*/ 	.byte	0x01, 0x04
	.zero		2


	//----- nvinfo : EIATTR_MAX_THREADS
	.align		4
        /*0390*/ 	.byte	0x04, 0x05
        /*0392*/ 	.short	(.L_438 - .L_437)
.L_437:
        /*0394*/ 	.word	0x00000100
        /*0398*/ 	.word	0x00000001
        /*039c*/ 	.word	0x00000001


	//----- nvinfo : EIATTR_CRS_STACK_SIZE
	.align		4
.L_438:
        /*03a0*/ 	.byte	0x04, 0x1e
        /*03a2*/ 	.short	(.L_440 - .L_439)
.L_439:
        /*03a4*/ 	.word	0x00000000
.L_440:


//--------------------- .nv.info._ZN7cutlass13device_kernelIN5flash19enable_sm80_to_sm89INS1_16FlashAttnFwdSm80INS1_25CollectiveMainloopFwdSm80ILi8ELi1ELb0EN4cute5tupleIJNS5_1CILi128EEENS7_ILi48EEENS7_ILi256EEEEEELi256ENS_10bfloat16_tEfNS_4arch4Sm80ELb1ELb0ELb0ELb1ELb0ELb1ELb1ELb0EEENS1_21CollectiveEpilogueFwdINS6_IJS8_SA_S9_EEENS6_IJNS7_ILi1EEESI_SI_EEESC_SE_Li256ELb1ELb1ELb0ELb0EEENS1_19SingleTileSchedulerILb1ELb0ELb1ELi128EEEEEEEEEvNT_6ParamsE --------------------------
	.section	.nv.info._ZN7cutlass13device_kernelIN5flash19enable_sm80_to_sm89INS1_16FlashAttnFwdSm80INS1_25CollectiveMainloopFwdSm80ILi8ELi1ELb0EN4cute5tupleIJNS5_1CILi128EEENS7_ILi48EEENS7_ILi256EEEEEELi256ENS_10bfloat16_tEfNS_4arch4Sm80ELb1ELb0ELb0ELb1ELb0ELb1ELb1ELb0EEENS1_21CollectiveEpilogueFwdINS6_IJS8_SA_S9_EEENS6_IJNS7_ILi1EEESI_SI_EEESC_SE_Li256ELb1ELb1ELb0ELb0EEENS1_19SingleTileSchedulerILb1ELb0ELb1ELi128EEEEEEEEEvNT_6ParamsE,"",@"SHT_CUDA_INFO"
	.sectionflags	@""
	.align	4


	//----- nvinfo : EIATTR_CUDA_API_VERSION
	.align		4
        /*0000*/ 	.byte	0x04, 0x37
        /*0002*/ 	.short	(.L_442 - .L_441)
.L_441:
        /*0004*/ 	.word	0x00000082


	//----- nvinfo : EIATTR_SW2861232_WAR
	.align		4
.L_442:
        /*0008*/ 	.byte	0x01, 0x35
	.zero		2


	//----- nvinfo : EIATTR_PARAM_CBANK
	.align		4
        /*000c*/ 	.byte	0x04, 0x0a
        /*000e*/ 	.short	(.L_444 - .L_443)
	.align		4
.L_443:
        /*0010*/ 	.word	index@(.nv.constant0._ZN7cutlass13device_kernelIN5flash19enable_sm80_to_sm89INS1_16FlashAttnFwdSm80INS1_25CollectiveMainloopFwdSm80ILi8ELi1ELb0EN4cute5tupleIJNS5_1CILi128EEENS7_ILi48EEENS7_ILi256EEEEEELi256ENS_10bfloat16_tEfNS_4arch4Sm80ELb1ELb0ELb0ELb1ELb0ELb1ELb1ELb0EEENS1_21CollectiveEpilogueFwdINS6_IJS8_SA_S9_EEENS6_IJNS7_ILi1EEESI_SI_EEESC_SE_Li256ELb1ELb1ELb0ELb0EEENS1_19SingleTileSchedulerILb1ELb0ELb1ELi128EEEEEEEEEvNT_6ParamsE)
        /*0014*/ 	.short	0x0160
        /*0016*/ 	.short	0x0418


	//----- nvinfo : EIATTR_CBANK_PARAM_SIZE
	.align		4
.L_444:
        /*0018*/ 	.byte	0x03, 0x19
        /*001a*/ 	.short	0x0418


	//----- nvinfo : EIATTR_KPARAM_INFO
	.align		4
        /*001c*/ 	.byte	0x04, 0x17
        /*001e*/ 	.short	(.L_446 - .L_445)
.L_445:
        /*0020*/ 	.word	0x00000000
        /*0024*/ 	.short	0x0000
        /*0026*/ 	.short	0x0000
        /*0028*/ 	.byte	0x00, 0xf0, 0x61, 0x10


	//----- nvinfo : EIATTR_MAXREG_COUNT
	.align		4
.L_446:
        /*002c*/ 	.byte	0x03, 0x1b
        /*002e*/ 	.short	0x00ff


	//----- nvinfo : EIATTR_NUM_BARRIERS
	.align		4
        /*0030*/ 	.byte	0x02, 0x4c
        /*0032*/ 	.byte	0x02
	.zero		1


	//----- nvinfo : EIATTR_MERCURY_ISA_VERSION
	.align		4
        /*0034*/ 	.byte	0x03, 0x5f
        /*0036*/ 	.short	0x0000


	//----- nvinfo : EIATTR_INT_WARP_WIDE_INSTR_OFFSETS
	.align		4
        /*0038*/ 	.byte	0x04, 0x31
        /*003a*/ 	.short	(.L_448 - .L_447)


	//   ....[0]....
.L_447:
        /*003c*/ 	.word	0x00016770


	//   ....[1]....
        /*0040*/ 	.word	0x00018a50


	//----- nvinfo : EIATTR_COOP_GROUP_MASK_REGIDS
	.align		4
.L_448:
        /*0044*/ 	.byte	0x04, 0x29
        /*0046*/ 	.short	(.L_450 - .L_449)


	//   ....[0]....
.L_449:
        /*0048*/ 	.word	0xffffffff


	//   ....[1]....
        /*004c*/ 	.word	0xffffffff


	//   ....[2]....
        /*0050*/ 	.word	0xffffffff


	//   ....[3]....
        /*0054*/ 	.word	0xffffffff


	//   ....[4]....
        /*0058*/ 	.word	0xffffffff


	//   ....[5]....
        /*005c*/ 	.word	0xffffffff


	//   ....[6]....
        /*0060*/ 	.word	0xffffffff


	//   ....[7]....
        /*0064*/ 	.word	0xffffffff


	//   ....[8]....
        /*0068*/ 	.word	0xffffffff


	//   ....[9]....
        /*006c*/ 	.word	0xffffffff


	//   ....[10]....
        /*0070*/ 	.word	0xffffffff


	//   ....[11]....
        /*0074*/ 	.word	0xffffffff


	//   ....[12]....
        /*0078*/ 	.word	0xffffffff


	//   ....[13]....
        /*007c*/ 	.word	0xffffffff


	//   ....[14]....
        /*0080*/ 	.word	0xffffffff


	//   ....[15]....
        /*0084*/ 	.word	0xffffffff


	//   ....[16]....
        /*0088*/ 	.word	0xffffffff


	//   ....[17]....
        /*008c*/ 	.word	0xffffffff


	//   ....[18]....
        /*0090*/ 	.word	0xffffffff


	//   ....[19]....
        /*0094*/ 	.word	0xffffffff


	//   ....[20]....
        /*0098*/ 	.word	0xffffffff


	//   ....[21]....
        /*009c*/ 	.word	0xffffffff


	//   ....[22]....
        /*00a0*/ 	.word	0xffffffff


	//   ....[23]....
        /*00a4*/ 	.word	0xffffffff


	//   ....[24]....
        /*00a8*/ 	.word	0xffffffff


	//   ....[25]....
        /*00ac*/ 	.word	0xffffffff


	//   ....[26]....
        /*00b0*/ 	.word	0xffffffff


	//   ....[27]....
        /*00b4*/ 	.word	0xffffffff


	//   ....[28]....
        /*00b8*/ 	.word	0xffffffff


	//   ....[29]....
        /*00bc*/ 	.word	0xffffffff


	//   ....[30]....
        /*00c0*/ 	.word	0xffffffff


	//   ....[31]....
        /*00c4*/ 	.word	0xffffffff


	//   ....[32]....
        /*00c8*/ 	.word	0xffffffff


	//   ....[33]....
        /*00cc*/ 	.word	0xffffffff


	//   ....[34]....
        /*00d0*/ 	.word	0xffffffff


	//   ....[35]....
        /*00d4*/ 	.word	0xffffffff


	//   ....[36]....
        /*00d8*/ 	.word	0xffffffff


	//   ....[37]....
        /*00dc*/ 	.word	0xffffffff


	//   ....[38]....
        /*00e0*/ 	.word	0xffffffff


	//   ....[39]....
        /*00e4*/ 	.word	0xffffffff


	//   ....[40]....
        /*00e8*/ 	.word	0xffffffff


	//   ....[41]....
        /*00ec*/ 	.word	0xffffffff


	//   ....[42]....
        /*00f0*/ 	.word	0xffffffff


	//   ....[43]....
        /*00f4*/ 	.word	0xffffffff


	//   ....[44]....
        /*00f8*/ 	.word	0xffffffff


	//   ....[45]....
        /*00fc*/ 	.word	0xffffffff


	//   ....[46]....
        /*0100*/ 	.word	0xffffffff


	//   ....[47]....
        /*0104*/ 	.word	0xffffffff


	//   ....[48]....
        /*0108*/ 	.word	0xffffffff


	//   ....[49]....
        /*010c*/ 	.word	0xffffffff


	//   ....[50]....
        /*0110*/ 	.word	0xffffffff


	//   ....[51]....
        /*0114*/ 	.word	0xffffffff


	//   ....[52]....
        /*0118*/ 	.word	0xffffffff


	//   ....[53]....
        /*011c*/ 	.word	0xffffffff


	//   ....[54]....
        /*0120*/ 	.word	0xffffffff


	//   ....[55]....
        /*0124*/ 	.word	0xffffffff


	//   ....[56]....
        /*0128*/ 	.word	0xffffffff


	//   ....[57]....
        /*012c*/ 	.word	0xffffffff


	//   ....[58]....
        /*0130*/ 	.word	0xffffffff


	//   ....[59]....
        /*0134*/ 	.word	0xffffffff


	//   ....[60]....
        /*0138*/ 	.word	0xffffffff


	//   ....[61]....
        /*013c*/ 	.word	0xffffffff


	//   ....[62]....
        /*0140*/ 	.word	0xffffffff


	//   ....[63]....
        /*0144*/ 	.word	0xffffffff


	//   ....[64]....
        /*0148*/ 	.word	0xffffffff


	//   ....[65]....
        /*014c*/ 	.word	0xffffffff


	//   ....[66]....
        /*0150*/ 	.word	0xffffffff


	//   ....[67]....
        /*0154*/ 	.word	0xffffffff


	//   ....[68]....
        /*0158*/ 	.word	0xffffffff


	//   ....[69]....
        /*015c*/ 	.word	0xffffffff


	//   ....[70]....
        /*0160*/ 	.word	0xffffffff


	//   ....[71]....
        /*0164*/ 	.word	0xffffffff


	//   ....[72]....
        /*0168*/ 	.word	0xffffffff


	//   ....[73]....
        /*016c*/ 	.word	0xffffffff


	//   ....[74]....
        /*0170*/ 	.word	0xffffffff


	//   ....[75]....
        /*0174*/ 	.word	0xffffffff


	//   ....[76]....
        /*0178*/ 	.word	0xffffffff


	//   ....[77]....
        /*017c*/ 	.word	0xffffffff


	//   ....[78]....
        /*0180*/ 	.word	0xffffffff


	//   ....[79]....
        /*0184*/ 	.word	0xffffffff


	//   ....[80]....
        /*0188*/ 	.word	0xffffffff


	//----- nvinfo : EIATTR_COOP_GROUP_INSTR_OFFSETS
	.align		4
.L_450:
        /*018c*/ 	.byte	0x04, 0x28
        /*018e*/ 	.short	(.L_452 - .L_451)


	//   ....[0]....
.L_451:
        /*0190*/ 	.word	0x00000070


	//   ....[1]....
        /*0194*/ 	.word	0x000082d0


	//   ....[2]....
        /*0198*/ 	.word	0x00008310


	//   ....[3]....
        /*019c*/ 	.word	0x00008790


	//   ....[4]....
        /*01a0*/ 	.word	0x00008860


	//   ....[5]....
        /*01a4*/ 	.word	0x00008ac0


	//   ....[6]....
        /*01a8*/ 	.word	0x00008af0


	//   ....[7]....
        /*01ac*/ 	.word	0x00008cf0


	//   ....[8]....
        /*01b0*/ 	.word	0x00008d30


	//   ....[9]....
        /*01b4*/ 	.word	0x000094a0


	//   ....[10]....
        /*01b8*/ 	.word	0x00009500


	//   ....[11]....
        /*01bc*/ 	.word	0x00009520


	//   ....[12]....
        /*01c0*/ 	.word	0x00009540


	//   ....[13]....
        /*01c4*/ 	.word	0x00009810


	//   ....[14]....
        /*01c8*/ 	.word	0x000099d0


	//   ....[15]....
        /*01cc*/ 	.word	0x00009a10


	//   ....[16]....
        /*01d0*/ 	.word	0x00009a50


	//   ....[17]....
        /*01d4*/ 	.word	0x00009d80


	//   ....[18]....
        /*01d8*/ 	.word	0x00009f40


	//   ....[19]....
        /*01dc*/ 	.word	0x00009f80


	//   ....[20]....
        /*01e0*/ 	.word	0x00009fc0


	//   ....[21]....
        /*01e4*/ 	.word	0x0000a310


	//   ....[22]....
        /*01e8*/ 	.word	0x0000a4d0


	//   ....[23]....
        /*01ec*/ 	.word	0x0000a510


	//   ....[24]....
        /*01f0*/ 	.word	0x0000a550


	//   ....[25]....
        /*01f4*/ 	.word	0x0000df60


	//   ....[26]....
        /*01f8*/ 	.word	0x0000dfc0


	//   ....[27]....
        /*01fc*/ 	.word	0x0000e010


	//   ....[28]....
        /*0200*/ 	.word	0x0000e020


	//   ....[29]....
        /*0204*/ 	.word	0x0000e200


	//   ....[30]....
        /*0208*/ 	.word	0x0000e3c0


	//   ....[31]....
        /*020c*/ 	.word	0x0000e400


	//   ....[32]....
        /*0210*/ 	.word	0x0000e440


	//   ....[33]....
        /*0214*/ 	.word	0x0000e680


	//   ....[34]....
        /*0218*/ 	.word	0x0000e840


	//   ....[35]....
        /*021c*/ 	.word	0x0000e880


	//   ....[36]....
        /*0220*/ 	.word	0x0000e8c0


	//   ....[37]....
        /*0224*/ 	.word	0x0000eb20


	//   ....[38]....
        /*0228*/ 	.word	0x0000ece0


	//   ....[39]....
        /*022c*/ 	.word	0x0000ed20


	//   ....[40]....
        /*0230*/ 	.word	0x0000ed60


	//   ....[41]....
        /*0234*/ 	.word	0x000141d0


	//   ....[42]....
        /*0238*/ 	.word	0x00014200


	//   ....[43]....
        /*023c*/ 	.word	0x00014810


	//   ....[44]....
        /*0240*/ 	.word	0x00014830


	//   ....[45]....
        /*0244*/ 	.word	0x00014850


	//   ....[46]....
        /*0248*/ 	.word	0x00014870


	//   ....[47]....
        /*024c*/ 	.word	0x00016a10


	//   ....[48]....
        /*0250*/ 	.word	0x00016a20


	//   ....[49]....
        /*0254*/ 	.word	0x00016ee0


	//   ....[50]....
        /*0258*/ 	.word	0x00016f00


	//   ....[51]....
        /*025c*/ 	.word	0x00016f20


	//   ....[52]....
        /*0260*/ 	.word	0x00016f40


	//   ....[53]....
        /*0264*/ 	.word	0x00019c10


	//   ....[54]....
        /*0268*/ 	.word	0x00019c30


	//   ....[55]....
        /*026c*/ 	.word	0x00019c70


	//   ....[56]....
        /*0270*/ 	.word	0x00019c80


	//   ....[57]....
        /*0274*/ 	.word	0x0001b330


	//   ....[58]....
        /*0278*/ 	.word	0x0001b360


	//   ....[59]....
        /*027c*/ 	.word	0x0001b3b0


	//   ....[60]....
        /*0280*/ 	.word	0x0001b3c0


	//   ....[61]....
        /*0284*/ 	.word	0x0001ce70


	//   ....[62]....
        /*0288*/ 	.word	0x0001cec0


	//   ....[63]....
        /*028c*/ 	.word	0x0001cef0


	//   ....[64]....
        /*0290*/ 	.word	0x0001cf20


	//   ....[65]....
        /*0294*/ 	.word	0x0001d160


	//   ....[66]....
        /*0298*/ 	.word	0x0001d170


	//   ....[67]....
        /*029c*/ 	.word	0x0001d370


	//   ....[68]....
        /*02a0*/ 	.word	0x0001d3a0


	//   ....[69]....
        /*02a4*/ 	.word	0x0001d560


	//   ....[70]....
        /*02a8*/ 	.word	0x0001d590


	//   ....[71]....
        /*02ac*/ 	.word	0x0001d750


	//   ....[72]....
        /*02b0*/ 	.word	0x0001d770


	//   ....[73]....
        /*02b4*/ 	.word	0x0001e180


	//   ....[74]....
        /*02b8*/ 	.word	0x0001e1a0


	//   ....[75]....
        /*02bc*/ 	.word	0x0001e330


	//   ....[76]....
        /*02c0*/ 	.word	0x0001e360


	//   ....[77]....
        /*02c4*/ 	.word	0x0001e4f0


	//   ....[78]....
        /*02c8*/ 	.word	0x0001e520


	//   ....[79]....
        /*02cc*/ 	.word	0x0001e6b0


	//   ....[80]....
        /*02d0*/ 	.word	0x0001e6d0


	//----- nvinfo : EIATTR_EXIT_INSTR_OFFSETS
	.align		4
.L_452:
        /*02d4*/ 	.byte	0x04, 0x1c
        /*02d6*/ 	.short	(.L_454 - .L_453)


	//   ....[0]....
.L_453:
        /*02d8*/ 	.word	0x000003a0


	//   ....[1]....
        /*02dc*/ 	.word	0x0001d780


	//   ....[2]....
        /*02e0*/ 	.word	0x0001d8c0


	//   ....[3]....
        /*02e4*/ 	.word	0x0001d920


	//   ....[4]....
        /*02e8*/ 	.word	0x0001e6e0


	//   ....[5]....
        /*02ec*/ 	.word	0x0001e7f0


	//   ....[6]....
        /*02f0*/ 	.word	0x0001e850


	//----- nvinfo : EIATTR_CTAIDZ_USED
	.align		4
.L_454:
        /*02f4*/ 	.byte	0x01, 0x04
	.zero		2


	//----- nvinfo : EIATTR_MAX_THREADS
	.align		4
        /*02f8*/ 	.byte	0x04, 0x05
        /*02fa*/ 	.short	(.L_456 - .L_455)
.L_455:
        /*02fc*/ 	.word	0x00000100
        /*0300*/ 	.word	0x00000001
        /*0304*/ 	.word	0x00000001


	//----- nvinfo : EIATTR_CRS_STACK_SIZE
	.align		4
.L_456:
        /*0308*/ 	.byte	0x04, 0x1e
        /*030a*/ 	.short	(.L_458 - .L_457)
.L_457:
        /*030c*/ 	.word	0x00000000
.L_458:


//--------------------- .nv.callgraph             --------------------------
	.section	.nv.callgraph,"",@"SHT_CUDA_CALLGRAPH"
	.align	4
	.sectionentsize	8
	.align		4
        /*0000*/ 	.word	0x00000000
	.align		4
        /*0004*/ 	.word	0xffffffff
	.align		4
        /*0008*/ 	.word	0x00000000
	.align		4
        /*000c*/ 	.word	0xfffffffe
	.align		4
        /*0010*/ 	.word	0x00000000
	.align		4
        /*0014*/ 	.word	0xfffffffd
	.align		4
        /*0018*/ 	.word	0x00000000
	.align		4
        /*001c*/ 	.word	0xfffffffc


//--------------------- .nv.rel.action            --------------------------
	.section	.nv.rel.action,"",@"SHT_CUDA_RELOCINFO"
	.align	8
	.sectionentsize	8
        /*0000*/ 	.byte	0x73, 0x00, 0x00, 0x00, 0x00, 0x00, 0x00, 0x00, 0x00, 0x00, 0x00, 0x11, 0x25, 0x00, 0x05, 0x36


//--------------------- .nv.constant4             --------------------------
	.section	.nv.constant4,"a",@progbits
	.align	8
	.align		8
.nv.constant4:
        /*0000*/ 	.dword	_ZN66_INTERNAL_3aa6a342_30_flash_fwd_hdim256_bf16_sm80_cu_cf07d2ef_45874cuda3std3__45__cpo5beginE
	.align		8
        /*0008*/ 	.dword	_ZN66_INTERNAL_3aa6a342_30_flash_fwd_hdim256_bf16_sm80_cu_cf07d2ef_45874cuda3std3__45__cpo3endE
	.align		8
        /*0010*/ 	.dword	_ZN66_INTERNAL_3aa6a342_30_flash_fwd_hdim256_bf16_sm80_cu_cf07d2ef_45874cuda3std3__45__cpo6cbeginE
	.align		8
        /*0018*/ 	.dword	_ZN66_INTERNAL_3aa6a342_30_flash_fwd_hdim256_bf16_sm80_cu_cf07d2ef_45874cuda3std3__45__cpo4cendE
	.align		8
        /*0020*/ 	.dword	_ZN66_INTERNAL_3aa6a342_30_flash_fwd_hdim256_bf16_sm80_cu_cf07d2ef_45874cuda3std3__468_GLOBAL__N__3aa6a342_30_flash_fwd_hdim256_bf16_sm80_cu_cf07d2ef_45876ignoreE
	.align		8
        /*0028*/ 	.dword	_ZN66_INTERNAL_3aa6a342_30_flash_fwd_hdim256_bf16_sm80_cu_cf07d2ef_45874cuda3std3__419piecewise_constructE
	.align		8
        /*0030*/ 	.dword	_ZN66_INTERNAL_3aa6a342_30_flash_fwd_hdim256_bf16_sm80_cu_cf07d2ef_45874cuda3std3__48in_placeE
	.align		8
        /*0038*/ 	.dword	_ZN66_INTERNAL_3aa6a342_30_flash_fwd_hdim256_bf16_sm80_cu_cf07d2ef_45874cuda3std6ranges3__45__cpo4swapE
	.align		8
        /*0040*/ 	.dword	_ZN66_INTERNAL_3aa6a342_30_flash_fwd_hdim256_bf16_sm80_cu_cf07d2ef_45874cuda3std6ranges3__45__cpo9iter_moveE
	.align		8
        /*0048*/ 	.dword	_ZN66_INTERNAL_3aa6a342_30_flash_fwd_hdim256_bf16_sm80_cu_cf07d2ef_45874cute7productE
	.align		8
        /*0050*/ 	.dword	_ZN66_INTERNAL_3aa6a342_30_flash_fwd_hdim256_bf16_sm80_cu_cf07d2ef_45874cute1_E


//--------------------- .nv.constant0._ZN7cutlass13device_kernelIN5flash19enable_sm80_to_sm89INS1_16FlashAttnFwdSm80INS1_25CollectiveMainloopFwdSm80ILi8ELi1ELb1EN4cute5tupleIJNS5_1CILi128EEENS7_ILi64EEENS7_ILi256EEEEEELi256ENS_10bfloat16_tEfNS_4arch4Sm80ELb0ELb0ELb0ELb0ELb0ELb0ELb1ELb0EEENS1_21CollectiveEpilogueFwdINS6_IJS8_SA_S9_EEENS6_IJNS7_ILi1EEESI_SI_EEESC_SE_Li256ELb0ELb1ELb0ELb0EEENS1_19SingleTileSchedulerILb0ELb0ELb1ELi128EEEEEEEEEvNT_6ParamsE --------------------------
	.section	.nv.constant0._ZN7cutlass13device_kernelIN5flash19enable_sm80_to_sm89INS1_16FlashAttnFwdSm80INS1_25CollectiveMainloopFwdSm80ILi8ELi1ELb1EN4cute5tupleIJNS5_1CILi128EEENS7_ILi64EEENS7_ILi256EEEEEELi256ENS_10bfloat16_tEfNS_4arch4Sm80ELb0ELb0ELb0ELb0ELb0ELb0ELb1ELb0EEENS1_21CollectiveEpilogueFwdINS6_IJS8_SA_S9_EEENS6_IJNS7_ILi1EEESI_SI_EEESC_SE_Li256ELb0ELb1ELb0ELb0EEENS1_19SingleTileSchedulerILb0ELb0ELb1ELi128EEEEEEEEEvNT_6ParamsE,"a",@progbits
	.sectionflags	@""
	.align	4
.nv.constant0._ZN7cutlass13device_kernelIN5flash19enable_sm80_to_sm89INS1_16FlashAttnFwdSm80INS1_25CollectiveMainloopFwdSm80ILi8ELi1ELb1EN4cute5tupleIJNS5_1CILi128EEENS7_ILi64EEENS7_ILi256EEEEEELi256ENS_10bfloat16_tEfNS_4arch4Sm80ELb0ELb0ELb0ELb0ELb0ELb0ELb1ELb0EEENS1_21CollectiveEpilogueFwdINS6_IJS8_SA_S9_EEENS6_IJNS7_ILi1EEESI_SI_EEESC_SE_Li256ELb0ELb1ELb0ELb0EEENS1_19SingleTileSchedulerILb0ELb0ELb1ELi128EEEEEEEEEvNT_6ParamsE:
	.zero		1400


//--------------------- .nv.constant0._ZN7cutlass13device_kernelIN5flash19enable_sm80_to_sm89INS1_16FlashAttnFwdSm80INS1_25CollectiveMainloopFwdSm80ILi8ELi1ELb1EN4cute5tupleIJNS5_1CILi128EEENS7_ILi64EEENS7_ILi256EEEEEELi256ENS_10bfloat16_tEfNS_4arch4Sm80ELb0ELb0ELb0ELb1ELb0ELb0ELb1ELb0EEENS1_21CollectiveEpilogueFwdINS6_IJS8_SA_S9_EEENS6_IJNS7_ILi1EEESI_SI_EEESC_SE_Li256ELb1ELb1ELb0ELb0EEENS1_19SingleTileSchedulerILb1ELb0ELb1ELi128EEEEEEEEEvNT_6ParamsE --------------------------
	.section	.nv.constant0._ZN7cutlass13device_kernelIN5flash19enable_sm80_to_sm89INS1_16FlashAttnFwdSm80INS1_25CollectiveMainloopFwdSm80ILi8ELi1ELb1EN4cute5tupleIJNS5_1CILi128EEENS7_ILi64EEENS7_ILi256EEEEEELi256ENS_10bfloat16_tEfNS_4arch4Sm80ELb0ELb0ELb0ELb1ELb0ELb0ELb1ELb0EEENS1_21CollectiveEpilogueFwdINS6_IJS8_SA_S9_EEENS6_IJNS7_ILi1EEESI_SI_EEESC_SE_Li256ELb1ELb1ELb0ELb0EEENS1_19SingleTileSchedulerILb1ELb0ELb1ELi128EEEEEEEEEvNT_6ParamsE,"a",@progbits
	.sectionflags	@""
	.align	4
.nv.constant0._ZN7cutlass13device_kernelIN5flash19enable_sm80_to_sm89INS1_16FlashAttnFwdSm80INS1_25CollectiveMainloopFwdSm80ILi8ELi1ELb1EN4cute5tupleIJNS5_1CILi128EEENS7_ILi64EEENS7_ILi256EEEEEELi256ENS_10bfloat16_tEfNS_4arch4Sm80ELb0ELb0ELb0ELb1ELb0ELb0ELb1ELb0EEENS1_21CollectiveEpilogueFwdINS6_IJS8_SA_S9_EEENS6_IJNS7_ILi1EEESI_SI_EEESC_SE_Li256ELb1ELb1ELb0ELb0EEENS1_19SingleTileSchedulerILb1ELb0ELb1ELi128EEEEEEEEEvNT_6ParamsE:
	.zero		1400


//--------------------- .nv.constant0._ZN7cutlass13device_kernelIN5flash19enable_sm80_to_sm89INS1_16FlashAttnFwdSm80INS1_25CollectiveMainloopFwdSm80ILi8ELi1ELb0EN4cute5tupleIJNS5_1CILi128EEENS7_ILi32EEENS7_ILi256EEEEEELi256ENS_10bfloat16_tEfNS_4arch4Sm80ELb0ELb0ELb0ELb1ELb0ELb1ELb1ELb0EEENS1_21CollectiveEpilogueFwdINS6_IJS8_SA_S9_EEENS6_IJNS7_ILi1EEESI_SI_EEESC_SE_Li256ELb1ELb1ELb0ELb0EEENS1_19SingleTileSchedulerILb1ELb0ELb1ELi128EEEEEEEEEvNT_6ParamsE --------------------------
	.section	.nv.constant0._ZN7cutlass13device_kernelIN5flash19enable_sm80_to_sm89INS1_16FlashAttnFwdSm80INS1_25CollectiveMainloopFwdSm80ILi8ELi1ELb0EN4cute5tupleIJNS5_1CILi128EEENS7_ILi32EEENS7_ILi256EEEEEELi256ENS_10bfloat16_tEfNS_4arch4Sm80ELb0ELb0ELb0ELb1ELb0ELb1ELb1ELb0EEENS1_21CollectiveEpilogueFwdINS6_IJS8_SA_S9_EEENS6_IJNS7_ILi1EEESI_SI_EEESC_SE_Li256ELb1ELb1ELb0ELb0EEENS1_19SingleTileSchedulerILb1ELb0ELb1ELi128EEEEEEEEEvNT_6ParamsE,"a",@progbits
	.sectionflags	@""
	.align	4
.nv.constant0._ZN7cutlass13device_kernelIN5flash19enable_sm80_to_sm89INS1_16FlashAttnFwdSm80INS1_25CollectiveMainloopFwdSm80ILi8ELi1ELb0EN4cute5tupleIJNS5_1CILi128EEENS7_ILi32EEENS7_ILi256EEEEEELi256ENS_10bfloat16_tEfNS_4arch4Sm80ELb0ELb0ELb0ELb1ELb0ELb1ELb1ELb0EEENS1_21CollectiveEpilogueFwdINS6_IJS8_SA_S9_EEENS6_IJNS7_ILi1EEESI_SI_EEESC_SE_Li256ELb1ELb1ELb0ELb0EEENS1_19SingleTileSchedulerILb1ELb0ELb1ELi128EEEEEEEEEvNT_6ParamsE:
	.zero		1400


//--------------------- .nv.constant0._ZN7cutlass13device_kernelIN5flash19enable_sm80_to_sm89INS1_16FlashAttnFwdSm80INS1_25CollectiveMainloopFwdSm80ILi8ELi1ELb1EN4cute5tupleIJNS5_1CILi128EEENS7_ILi48EEENS7_ILi256EEEEEELi256ENS_10bfloat16_tEfNS_4arch4Sm80ELb0ELb1ELb0ELb0ELb0ELb0ELb1ELb0EEENS1_21CollectiveEpilogueFwdINS6_IJS8_SA_S9_EEENS6_IJNS7_ILi1EEESI_SI_EEESC_SE_Li256ELb0ELb1ELb0ELb0EEENS1_19SingleTileSchedulerILb0ELb0ELb1ELi128EEEEEEEEEvNT_6ParamsE --------------------------
	.section	.nv.constant0._ZN7cutlass13device_kernelIN5flash19enable_sm80_to_sm89INS1_16FlashAttnFwdSm80INS1_25CollectiveMainloopFwdSm80ILi8ELi1ELb1EN4cute5tupleIJNS5_1CILi128EEENS7_ILi48EEENS7_ILi256EEEEEELi256ENS_10bfloat16_tEfNS_4arch4Sm80ELb0ELb1ELb0ELb0ELb0ELb0ELb1ELb0EEENS1_21CollectiveEpilogueFwdINS6_IJS8_SA_S9_EEENS6_IJNS7_ILi1EEESI_SI_EEESC_SE_Li256ELb0ELb1ELb0ELb0EEENS1_19SingleTileSchedulerILb0ELb0ELb1ELi128EEEEEEEEEvNT_6ParamsE,"a",@progbits
	.sectionflags	@""
	.align	4
.nv.constant0._ZN7cutlass13device_kernelIN5flash19enable_sm80_to_sm89INS1_16FlashAttnFwdSm80INS1_25CollectiveMainloopFwdSm80ILi8ELi1ELb1EN4cute5tupleIJNS5_1CILi128EEENS7_ILi48EEENS7_ILi256EEEEEELi256ENS_10bfloat16_tEfNS_4arch4Sm80ELb0ELb1ELb0ELb0ELb0ELb0ELb1ELb0EEENS1_21CollectiveEpilogueFwdINS6_IJS8_SA_S9_EEENS6_IJNS7_ILi1EEESI_SI_EEESC_SE_Li256ELb0ELb1ELb0ELb0EEENS1_19SingleTileSchedulerILb0ELb0ELb1ELi128EEEEEEEEEvNT_6ParamsE:
	.zero		1400


//--------------------- .nv.constant0._ZN7cutlass13device_kernelIN5flash19enable_sm80_to_sm89INS1_16FlashAttnFwdSm80INS1_25CollectiveMainloopFwdSm80ILi8ELi1ELb1EN4cute5tupleIJNS5_1CILi128EEENS7_ILi48EEENS7_ILi256EEEEEELi256ENS_10bfloat16_tEfNS_4arch4Sm80ELb0ELb1ELb0ELb1ELb0ELb0ELb1ELb0EEENS1_21CollectiveEpilogueFwdINS6_IJS8_SA_S9_EEENS6_IJNS7_ILi1EEESI_SI_EEESC_SE_Li256ELb1ELb1ELb0ELb0EEENS1_19SingleTileSchedulerILb1ELb0ELb1ELi128EEEEEEEEEvNT_6ParamsE --------------------------
	.section	.nv.constant0._ZN7cutlass13device_kernelIN5flash19enable_sm80_to_sm89INS1_16FlashAttnFwdSm80INS1_25CollectiveMainloopFwdSm80ILi8ELi1ELb1EN4cute5tupleIJNS5_1CILi128EEENS7_ILi48EEENS7_ILi256EEEEEELi256ENS_10bfloat16_tEfNS_4arch4Sm80ELb0ELb1ELb0ELb1ELb0ELb0ELb1ELb0EEENS1_21CollectiveEpilogueFwdINS6_IJS8_SA_S9_EEENS6_IJNS7_ILi1EEESI_SI_EEESC_SE_Li256ELb1ELb1ELb0ELb0EEENS1_19SingleTileSchedulerILb1ELb0ELb1ELi128EEEEEEEEEvNT_6ParamsE,"a",@progbits
	.sectionflags	@""
	.align	4
.nv.constant0._ZN7cutlass13device_kernelIN5flash19enable_sm80_to_sm89INS1_16FlashAttnFwdSm80INS1_25CollectiveMainloopFwdSm80ILi8ELi1ELb1EN4cute5tupleIJNS5_1CILi128EEENS7_ILi48EEENS7_ILi256EEEEEELi256ENS_10bfloat16_tEfNS_4arch4Sm80ELb0ELb1ELb0ELb1ELb0ELb0ELb1ELb0EEENS1_21CollectiveEpilogueFwdINS6_IJS8_SA_S9_EEENS6_IJNS7_ILi1EEESI_SI_EEESC_SE_Li256ELb1ELb1ELb0ELb0EEENS1_19SingleTileSchedulerILb1ELb0ELb1ELi128EEEEEEEEEvNT_6ParamsE:
	.zero		1400


//--------------------- .nv.constant0._ZN7cutlass13device_kernelIN5flash19enable_sm80_to_sm89INS1_16FlashAttnFwdSm80INS1_25CollectiveMainloopFwdSm80ILi8ELi1ELb0EN4cute5tupleIJNS5_1CILi128EEENS7_ILi32EEENS7_ILi256EEEEEELi256ENS_10bfloat16_tEfNS_4arch4Sm80ELb0ELb1ELb0ELb1ELb0ELb1ELb1ELb0EEENS1_21CollectiveEpilogueFwdINS6_IJS8_SA_S9_EEENS6_IJNS7_ILi1EEESI_SI_EEESC_SE_Li256ELb1ELb1ELb0ELb0EEENS1_19SingleTileSchedulerILb1ELb0ELb1ELi128EEEEEEEEEvNT_6ParamsE --------------------------
	.section	.nv.constant0._ZN7cutlass13device_kernelIN5flash19enable_sm80_to_sm89INS1_16FlashAttnFwdSm80INS1_25CollectiveMainloopFwdSm80ILi8ELi1ELb0EN4cute5tupleIJNS5_1CILi128EEENS7_ILi32EEENS7_ILi256EEEEEELi256ENS_10bfloat16_tEfNS_4arch4Sm80ELb0ELb1ELb0ELb1ELb0ELb1ELb1ELb0EEENS1_21CollectiveEpilogueFwdINS6_IJS8_SA_S9_EEENS6_IJNS7_ILi1EEESI_SI_EEESC_SE_Li256ELb1ELb1ELb0ELb0EEENS1_19SingleTileSchedulerILb1ELb0ELb1ELi128EEEEEEEEEvNT_6ParamsE,"a",@progbits
	.sectionflags	@""
	.align	4
.nv.constant0._ZN7cutlass13device_kernelIN5flash19enable_sm80_to_sm89INS1_16FlashAttnFwdSm80INS1_25CollectiveMainloopFwdSm80ILi8ELi1ELb0EN4cute5tupleIJNS5_1CILi128EEENS7_ILi32EEENS7_ILi256EEEEEELi256ENS_10bfloat16_tEfNS_4arch4Sm80ELb0ELb1ELb0ELb1ELb0ELb1ELb1ELb0EEENS1_21CollectiveEpilogueFwdINS6_IJS8_SA_S9_EEENS6_IJNS7_ILi1EEESI_SI_EEESC_SE_Li256ELb1ELb1ELb0ELb0EEENS1_19SingleTileSchedulerILb1ELb0ELb1ELi128EEEEEEEEEvNT_6ParamsE:
	.zero		1400


//--------------------- .nv.constant0._ZN7cutlass13device_kernelIN5flash19enable_sm80_to_sm89INS1_16FlashAttnFwdSm80INS1_25CollectiveMainloopFwdSm80ILi8ELi1ELb1EN4cute5tupleIJNS5_1CILi128EEENS7_ILi64EEENS7_ILi256EEEEEELi256ENS_10bfloat16_tEfNS_4arch4Sm80ELb1ELb0ELb0ELb0ELb0ELb0ELb1ELb0EEENS1_21CollectiveEpilogueFwdINS6_IJS8_SA_S9_EEENS6_IJNS7_ILi1EEESI_SI_EEESC_SE_Li256ELb0ELb1ELb0ELb0EEENS1_30DynamicPersistentTileSchedulerILi256ELi256ELb0ELb1ELb0EEEEEEEEEvNT_6ParamsE --------------------------
	.section	.nv.constant0._ZN7cutlass13device_kernelIN5flash19enable_sm80_to_sm89INS1_16FlashAttnFwdSm80INS1_25CollectiveMainloopFwdSm80ILi8ELi1ELb1EN4cute5tupleIJNS5_1CILi128EEENS7_ILi64EEENS7_ILi256EEEEEELi256ENS_10bfloat16_tEfNS_4arch4Sm80ELb1ELb0ELb0ELb0ELb0ELb0ELb1ELb0EEENS1_21CollectiveEpilogueFwdINS6_IJS8_SA_S9_EEENS6_IJNS7_ILi1EEESI_SI_EEESC_SE_Li256ELb0ELb1ELb0ELb0EEENS1_30DynamicPersistentTileSchedulerILi256ELi256ELb0ELb1ELb0EEEEEEEEEvNT_6ParamsE,"a",@progbits
	.sectionflags	@""
	.align	4
.nv.constant0._ZN7cutlass13device_kernelIN5flash19enable_sm80_to_sm89INS1_16FlashAttnFwdSm80INS1_25CollectiveMainloopFwdSm80ILi8ELi1ELb1EN4cute5tupleIJNS5_1CILi128EEENS7_ILi64EEENS7_ILi256EEEEEELi256ENS_10bfloat16_tEfNS_4arch4Sm80ELb1ELb0ELb0ELb0ELb0ELb0ELb1ELb0EEENS1_21CollectiveEpilogueFwdINS6_IJS8_SA_S9_EEENS6_IJNS7_ILi1EEESI_SI_EEESC_SE_Li256ELb0ELb1ELb0ELb0EEENS1_30DynamicPersistentTileSchedulerILi256ELi256ELb0ELb1ELb0EEEEEEEEEvNT_6ParamsE:
	.zero		1416


//--------------------- .nv.constant0._ZN7cutlass13device_kernelIN5flash19enable_sm80_to_sm89INS1_16FlashAttnFwdSm80INS1_25CollectiveMainloopFwdSm80ILi8ELi1ELb1EN4cute5tupleIJNS5_1CILi128EEENS7_ILi64EEENS7_ILi256EEEEEELi256ENS_10bfloat16_tEfNS_4arch4Sm80ELb1ELb0ELb0ELb1ELb0ELb0ELb1ELb0EEENS1_21CollectiveEpilogueFwdINS6_IJS8_SA_S9_EEENS6_IJNS7_ILi1EEESI_SI_EEESC_SE_Li256ELb1ELb1ELb0ELb0EEENS1_19SingleTileSchedulerILb1ELb0ELb1ELi128EEEEEEEEEvNT_6ParamsE --------------------------
	.section	.nv.constant0._ZN7cutlass13device_kernelIN5flash19enable_sm80_to_sm89INS1_16FlashAttnFwdSm80INS1_25CollectiveMainloopFwdSm80ILi8ELi1ELb1EN4cute5tupleIJNS5_1CILi128EEENS7_ILi64EEENS7_ILi256EEEEEELi256ENS_10bfloat16_tEfNS_4arch4Sm80ELb1ELb0ELb0ELb1ELb0ELb0ELb1ELb0EEENS1_21CollectiveEpilogueFwdINS6_IJS8_SA_S9_EEENS6_IJNS7_ILi1EEESI_SI_EEESC_SE_Li256ELb1ELb1ELb0ELb0EEENS1_19SingleTileSchedulerILb1ELb0ELb1ELi128EEEEEEEEEvNT_6ParamsE,"a",@progbits
	.sectionflags	@""
	.align	4
.nv.constant0._ZN7cutlass13device_kernelIN5flash19enable_sm80_to_sm89INS1_16FlashAttnFwdSm80INS1_25CollectiveMainloopFwdSm80ILi8ELi1ELb1EN4cute5tupleIJNS5_1CILi128EEENS7_ILi64EEENS7_ILi256EEEEEELi256ENS_10bfloat16_tEfNS_4arch4Sm80ELb1ELb0ELb0ELb1ELb0ELb0ELb1ELb0EEENS1_21CollectiveEpilogueFwdINS6_IJS8_SA_S9_EEENS6_IJNS7_ILi1EEESI_SI_EEESC_SE_Li256ELb1ELb1ELb0ELb0EEENS1_19SingleTileSchedulerILb1ELb0ELb1ELi128EEEEEEEEEvNT_6ParamsE:
	.zero		1400


//--------------------- .nv.constant0._ZN7cutlass13device_kernelIN5flash19enable_sm80_to_sm89INS1_16FlashAttnFwdSm80INS1_25CollectiveMainloopFwdSm80ILi8ELi1ELb0EN4cute5tupleIJNS5_1CILi128EEENS7_ILi32EEENS7_ILi256EEEEEELi256ENS_10bfloat16_tEfNS_4arch4Sm80ELb1ELb0ELb0ELb1ELb0ELb1ELb1ELb0EEENS1_21CollectiveEpilogueFwdINS6_IJS8_SA_S9_EEENS6_IJNS7_ILi1EEESI_SI_EEESC_SE_Li256ELb1ELb1ELb0ELb0EEENS1_19SingleTileSchedulerILb1ELb0ELb1ELi128EEEEEEEEEvNT_6ParamsE --------------------------
	.section	.nv.constant0._ZN7cutlass13device_kernelIN5flash19enable_sm80_to_sm89INS1_16FlashAttnFwdSm80INS1_25CollectiveMainloopFwdSm80ILi8ELi1ELb0EN4cute5tupleIJNS5_1CILi128EEENS7_ILi32EEENS7_ILi256EEEEEELi256ENS_10bfloat16_tEfNS_4arch4Sm80ELb1ELb0ELb0ELb1ELb0ELb1ELb1ELb0EEENS1_21CollectiveEpilogueFwdINS6_IJS8_SA_S9_EEENS6_IJNS7_ILi1EEESI_SI_EEESC_SE_Li256ELb1ELb1ELb0ELb0EEENS1_19SingleTileSchedulerILb1ELb0ELb1ELi128EEEEEEEEEvNT_6ParamsE,"a",@progbits
	.sectionflags	@""
	.align	4
.nv.constant0._ZN7cutlass13device_kernelIN5flash19enable_sm80_to_sm89INS1_16FlashAttnFwdSm80INS1_25CollectiveMainloopFwdSm80ILi8ELi1ELb0EN4cute5tupleIJNS5_1CILi128EEENS7_ILi32EEENS7_ILi256EEEEEELi256ENS_10bfloat16_tEfNS_4arch4Sm80ELb1ELb0ELb0ELb1ELb0ELb1ELb1ELb0EEENS1_21CollectiveEpilogueFwdINS6_IJS8_SA_S9_EEENS6_IJNS7_ILi1EEESI_SI_EEESC_SE_Li256ELb1ELb1ELb0ELb0EEENS1_19SingleTileSchedulerILb1ELb0ELb1ELi128EEEEEEEEEvNT_6ParamsE:
	.zero		1400


//--------------------- .nv.constant0._ZN7cutlass13device_kernelIN5flash19enable_sm80_to_sm89INS1_16FlashAttnFwdSm80INS1_25CollectiveMainloopFwdSm80ILi8ELi1ELb0EN4cute5tupleIJNS5_1CILi128EEENS7_ILi96EEENS7_ILi256EEEEEELi256ENS_10bfloat16_tEfNS_4arch4Sm80ELb0ELb0ELb0ELb0ELb0ELb0ELb1ELb0EEENS1_21CollectiveEpilogueFwdINS6_IJS8_SA_S9_EEENS6_IJNS7_ILi1EEESI_SI_EEESC_SE_Li256ELb0ELb1ELb0ELb0EEENS1_19SingleTileSchedulerILb0ELb0ELb1ELi128EEEEEEEEEvNT_6ParamsE --------------------------
	.section	.nv.constant0._ZN7cutlass13device_kernelIN5flash19enable_sm80_to_sm89INS1_16FlashAttnFwdSm80INS1_25CollectiveMainloopFwdSm80ILi8ELi1ELb0EN4cute5tupleIJNS5_1CILi128EEENS7_ILi96EEENS7_ILi256EEEEEELi256ENS_10bfloat16_tEfNS_4arch4Sm80ELb0ELb0ELb0ELb0ELb0ELb0ELb1ELb0EEENS1_21CollectiveEpilogueFwdINS6_IJS8_SA_S9_EEENS6_IJNS7_ILi1EEESI_SI_EEESC_SE_Li256ELb0ELb1ELb0ELb0EEENS1_19SingleTileSchedulerILb0ELb0ELb1ELi128EEEEEEEEEvNT_6ParamsE,"a",@progbits
	.sectionflags	@""
	.align	4
.nv.constant0._ZN7cutlass13device_kernelIN5flash19enable_sm80_to_sm89INS1_16FlashAttnFwdSm80INS1_25CollectiveMainloopFwdSm80ILi8ELi1ELb0EN4cute5tupleIJNS5_1CILi128EEENS7_ILi96EEENS7_ILi256EEEEEELi256ENS_10bfloat16_tEfNS_4arch4Sm80ELb0ELb0ELb0ELb0ELb0ELb0ELb1ELb0EEENS1_21CollectiveEpilogueFwdINS6_IJS8_SA_S9_EEENS6_IJNS7_ILi1EEESI_SI_EEESC_SE_Li256ELb0ELb1ELb0ELb0EEENS1_19SingleTileSchedulerILb0ELb0ELb1ELi128EEEEEEEEEvNT_6ParamsE:
	.zero		1400


//--------------------- .nv.constant0._ZN7cutlass13device_kernelIN5flash19enable_sm80_to_sm89INS1_16FlashAttnFwdSm80INS1_25CollectiveMainloopFwdSm80ILi8ELi1ELb0EN4cute5tupleIJNS5_1CILi128EEENS7_ILi96EEENS7_ILi256EEEEEELi256ENS_10bfloat16_tEfNS_4arch4Sm80ELb0ELb0ELb0ELb1ELb0ELb0ELb1ELb0EEENS1_21CollectiveEpilogueFwdINS6_IJS8_SA_S9_EEENS6_IJNS7_ILi1EEESI_SI_EEESC_SE_Li256ELb1ELb1ELb0ELb0EEENS1_19SingleTileSchedulerILb1ELb0ELb1ELi128EEEEEEEEEvNT_6ParamsE --------------------------
	.section	.nv.constant0._ZN7cutlass13device_kernelIN5flash19enable_sm80_to_sm89INS1_16FlashAttnFwdSm80INS1_25CollectiveMainloopFwdSm80ILi8ELi1ELb0EN4cute5tupleIJNS5_1CILi128EEENS7_ILi96EEENS7_ILi256EEEEEELi256ENS_10bfloat16_tEfNS_4arch4Sm80ELb0ELb0ELb0ELb1ELb0ELb0ELb1ELb0EEENS1_21CollectiveEpilogueFwdINS6_IJS8_SA_S9_EEENS6_IJNS7_ILi1EEESI_SI_EEESC_SE_Li256ELb1ELb1ELb0ELb0EEENS1_19SingleTileSchedulerILb1ELb0ELb1ELi128EEEEEEEEEvNT_6ParamsE,"a",@progbits
	.sectionflags	@""
	.align	4
.nv.constant0._ZN7cutlass13device_kernelIN5flash19enable_sm80_to_sm89INS1_16FlashAttnFwdSm80INS1_25CollectiveMainloopFwdSm80ILi8ELi1ELb0EN4cute5tupleIJNS5_1CILi128EEENS7_ILi96EEENS7_ILi256EEEEEELi256ENS_10bfloat16_tEfNS_4arch4Sm80ELb0ELb0ELb0ELb1ELb0ELb0ELb1ELb0EEENS1_21CollectiveEpilogueFwdINS6_IJS8_SA_S9_EEENS6_IJNS7_ILi1EEESI_SI_EEESC_SE_Li256ELb1ELb1ELb0ELb0EEENS1_19SingleTileSchedulerILb1ELb0ELb1ELi128EEEEEEEEEvNT_6ParamsE:
	.zero		1400


//--------------------- .nv.constant0._ZN7cutlass13device_kernelIN5flash19enable_sm80_to_sm89INS1_16FlashAttnFwdSm80INS1_25CollectiveMainloopFwdSm80ILi8ELi1ELb0EN4cute5tupleIJNS5_1CILi128EEENS7_ILi48EEENS7_ILi256EEEEEELi256ENS_10bfloat16_tEfNS_4arch4Sm80ELb0ELb0ELb0ELb1ELb0ELb1ELb1ELb0EEENS1_21CollectiveEpilogueFwdINS6_IJS8_SA_S9_EEENS6_IJNS7_ILi1EEESI_SI_EEESC_SE_Li256ELb1ELb1ELb0ELb0EEENS1_19SingleTileSchedulerILb1ELb0ELb1ELi128EEEEEEEEEvNT_6ParamsE --------------------------
	.section	.nv.constant0._ZN7cutlass13device_kernelIN5flash19enable_sm80_to_sm89INS1_16FlashAttnFwdSm80INS1_25CollectiveMainloopFwdSm80ILi8ELi1ELb0EN4cute5tupleIJNS5_1CILi128EEENS7_ILi48EEENS7_ILi256EEEEEELi256ENS_10bfloat16_tEfNS_4arch4Sm80ELb0ELb0ELb0ELb1ELb0ELb1ELb1ELb0EEENS1_21CollectiveEpilogueFwdINS6_IJS8_SA_S9_EEENS6_IJNS7_ILi1EEESI_SI_EEESC_SE_Li256ELb1ELb1ELb0ELb0EEENS1_19SingleTileSchedulerILb1ELb0ELb1ELi128EEEEEEEEEvNT_6ParamsE,"a",@progbits
	.sectionflags	@""
	.align	4
.nv.constant0._ZN7cutlass13device_kernelIN5flash19enable_sm80_to_sm89INS1_16FlashAttnFwdSm80INS1_25CollectiveMainloopFwdSm80ILi8ELi1ELb0EN4cute5tupleIJNS5_1CILi128EEENS7_ILi48EEENS7_ILi256EEEEEELi256ENS_10bfloat16_tEfNS_4arch4Sm80ELb0ELb0ELb0ELb1ELb0ELb1ELb1ELb0EEENS1_21CollectiveEpilogueFwdINS6_IJS8_SA_S9_EEENS6_IJNS7_ILi1EEESI_SI_EEESC_SE_Li256ELb1ELb1ELb0ELb0EEENS1_19SingleTileSchedulerILb1ELb0ELb1ELi128EEEEEEEEEvNT_6ParamsE:
	.zero		1400


//--------------------- .nv.constant0._ZN7cutlass13device_kernelIN5flash19enable_sm80_to_sm89INS1_16FlashAttnFwdSm80INS1_25CollectiveMainloopFwdSm80ILi8ELi1ELb0EN4cute5tupleIJNS5_1CILi128EEENS7_ILi64EEENS7_ILi256EEEEEELi256ENS_10bfloat16_tEfNS_4arch4Sm80ELb0ELb1ELb0ELb0ELb0ELb0ELb1ELb0EEENS1_21CollectiveEpilogueFwdINS6_IJS8_SA_S9_EEENS6_IJNS7_ILi1EEESI_SI_EEESC_SE_Li256ELb0ELb1ELb0ELb0EEENS1_19SingleTileSchedulerILb0ELb0ELb1ELi128EEEEEEEEEvNT_6ParamsE --------------------------
	.section	.nv.constant0._ZN7cutlass13device_kernelIN5flash19enable_sm80_to_sm89INS1_16FlashAttnFwdSm80INS1_25CollectiveMainloopFwdSm80ILi8ELi1ELb0EN4cute5tupleIJNS5_1CILi128EEENS7_ILi64EEENS7_ILi256EEEEEELi256ENS_10bfloat16_tEfNS_4arch4Sm80ELb0ELb1ELb0ELb0ELb0ELb0ELb1ELb0EEENS1_21CollectiveEpilogueFwdINS6_IJS8_SA_S9_EEENS6_IJNS7_ILi1EEESI_SI_EEESC_SE_Li256ELb0ELb1ELb0ELb0EEENS1_19SingleTileSchedulerILb0ELb0ELb1ELi128EEEEEEEEEvNT_6ParamsE,"a",@progbits
	.sectionflags	@""
	.align	4
.nv.constant0._ZN7cutlass13device_kernelIN5flash19enable_sm80_to_sm89INS1_16FlashAttnFwdSm80INS1_25CollectiveMainloopFwdSm80ILi8ELi1ELb0EN4cute5tupleIJNS5_1CILi128EEENS7_ILi64EEENS7_ILi256EEEEEELi256ENS_10bfloat16_tEfNS_4arch4Sm80ELb0ELb1ELb0ELb0ELb0ELb0ELb1ELb0EEENS1_21CollectiveEpilogueFwdINS6_IJS8_SA_S9_EEENS6_IJNS7_ILi1EEESI_SI_EEESC_SE_Li256ELb0ELb1ELb0ELb0EEENS1_19SingleTileSchedulerILb0ELb0ELb1ELi128EEEEEEEEEvNT_6ParamsE:
	.zero		1400


//--------------------- .nv.constant0._ZN7cutlass13device_kernelIN5flash19enable_sm80_to_sm89INS1_16FlashAttnFwdSm80INS1_25CollectiveMainloopFwdSm80ILi8ELi1ELb0EN4cute5tupleIJNS5_1CILi128EEENS7_ILi64EEENS7_ILi256EEEEEELi256ENS_10bfloat16_tEfNS_4arch4Sm80ELb0ELb1ELb0ELb1ELb0ELb0ELb1ELb0EEENS1_21CollectiveEpilogueFwdINS6_IJS8_SA_S9_EEENS6_IJNS7_ILi1EEESI_SI_EEESC_SE_Li256ELb1ELb1ELb0ELb0EEENS1_19SingleTileSchedulerILb1ELb0ELb1ELi128EEEEEEEEEvNT_6ParamsE --------------------------
	.section	.nv.constant0._ZN7cutlass13device_kernelIN5flash19enable_sm80_to_sm89INS1_16FlashAttnFwdSm80INS1_25CollectiveMainloopFwdSm80ILi8ELi1ELb0EN4cute5tupleIJNS5_1CILi128EEENS7_ILi64EEENS7_ILi256EEEEEELi256ENS_10bfloat16_tEfNS_4arch4Sm80ELb0ELb1ELb0ELb1ELb0ELb0ELb1ELb0EEENS1_21CollectiveEpilogueFwdINS6_IJS8_SA_S9_EEENS6_IJNS7_ILi1EEESI_SI_EEESC_SE_Li256ELb1ELb1ELb0ELb0EEENS1_19SingleTileSchedulerILb1ELb0ELb1ELi128EEEEEEEEEvNT_6ParamsE,"a",@progbits
	.sectionflags	@""
	.align	4
.nv.constant0._ZN7cutlass13device_kernelIN5flash19enable_sm80_to_sm89INS1_16FlashAttnFwdSm80INS1_25CollectiveMainloopFwdSm80ILi8ELi1ELb0EN4cute5tupleIJNS5_1CILi128EEENS7_ILi64EEENS7_ILi256EEEEEELi256ENS_10bfloat16_tEfNS_4arch4Sm80ELb0ELb1ELb0ELb1ELb0ELb0ELb1ELb0EEENS1_21CollectiveEpilogueFwdINS6_IJS8_SA_S9_EEENS6_IJNS7_ILi1EEESI_SI_EEESC_SE_Li256ELb1ELb1ELb0ELb0EEENS1_19SingleTileSchedulerILb1ELb0ELb1ELi128EEEEEEEEEvNT_6ParamsE:
	.zero		1400


//--------------------- .nv.constant0._ZN7cutlass13device_kernelIN5flash19enable_sm80_to_sm89INS1_16FlashAttnFwdSm80INS1_25CollectiveMainloopFwdSm80ILi8ELi1ELb0EN4cute5tupleIJNS5_1CILi128EEENS7_ILi48EEENS7_ILi256EEEEEELi256ENS_10bfloat16_tEfNS_4arch4Sm80ELb0ELb1ELb0ELb1ELb0ELb1ELb1ELb0EEENS1_21CollectiveEpilogueFwdINS6_IJS8_SA_S9_EEENS6_IJNS7_ILi1EEESI_SI_EEESC_SE_Li256ELb1ELb1ELb0ELb0EEENS1_19SingleTileSchedulerILb1ELb0ELb1ELi128EEEEEEEEEvNT_6ParamsE --------------------------
	.section	.nv.constant0._ZN7cutlass13device_kernelIN5flash19enable_sm80_to_sm89INS1_16FlashAttnFwdSm80INS1_25CollectiveMainloopFwdSm80ILi8ELi1ELb0EN4cute5tupleIJNS5_1CILi128EEENS7_ILi48EEENS7_ILi256EEEEEELi256ENS_10bfloat16_tEfNS_4arch4Sm80ELb0ELb1ELb0ELb1ELb0ELb1ELb1ELb0EEENS1_21CollectiveEpilogueFwdINS6_IJS8_SA_S9_EEENS6_IJNS7_ILi1EEESI_SI_EEESC_SE_Li256ELb1ELb1ELb0ELb0EEENS1_19SingleTileSchedulerILb1ELb0ELb1ELi128EEEEEEEEEvNT_6ParamsE,"a",@progbits
	.sectionflags	@""
	.align	4
.nv.constant0._ZN7cutlass13device_kernelIN5flash19enable_sm80_to_sm89INS1_16FlashAttnFwdSm80INS1_25CollectiveMainloopFwdSm80ILi8ELi1ELb0EN4cute5tupleIJNS5_1CILi128EEENS7_ILi48EEENS7_ILi256EEEEEELi256ENS_10bfloat16_tEfNS_4arch4Sm80ELb0ELb1ELb0ELb1ELb0ELb1ELb1ELb0EEENS1_21CollectiveEpilogueFwdINS6_IJS8_SA_S9_EEENS6_IJNS7_ILi1EEESI_SI_EEESC_SE_Li256ELb1ELb1ELb0ELb0EEENS1_19SingleTileSchedulerILb1ELb0ELb1ELi128EEEEEEEEEvNT_6ParamsE:
	.zero		1400


//--------------------- .nv.constant0._ZN7cutlass13device_kernelIN5flash19enable_sm80_to_sm89INS1_16FlashAttnFwdSm80INS1_25CollectiveMainloopFwdSm80ILi8ELi1ELb0EN4cute5tupleIJNS5_1CILi128EEENS7_ILi96EEENS7_ILi256EEEEEELi256ENS_10bfloat16_tEfNS_4arch4Sm80ELb1ELb0ELb0ELb0ELb0ELb0ELb1ELb0EEENS1_21CollectiveEpilogueFwdINS6_IJS8_SA_S9_EEENS6_IJNS7_ILi1EEESI_SI_EEESC_SE_Li256ELb0ELb1ELb0ELb0EEENS1_30DynamicPersistentTileSchedulerILi256ELi256ELb0ELb1ELb0EEEEEEEEEvNT_6ParamsE --------------------------
	.section	.nv.constant0._ZN7cutlass13device_kernelIN5flash19enable_sm80_to_sm89INS1_16FlashAttnFwdSm80INS1_25CollectiveMainloopFwdSm80ILi8ELi1ELb0EN4cute5tupleIJNS5_1CILi128EEENS7_ILi96EEENS7_ILi256EEEEEELi256ENS_10bfloat16_tEfNS_4arch4Sm80ELb1ELb0ELb0ELb0ELb0ELb0ELb1ELb0EEENS1_21CollectiveEpilogueFwdINS6_IJS8_SA_S9_EEENS6_IJNS7_ILi1EEESI_SI_EEESC_SE_Li256ELb0ELb1ELb0ELb0EEENS1_30DynamicPersistentTileSchedulerILi256ELi256ELb0ELb1ELb0EEEEEEEEEvNT_6ParamsE,"a",@progbits
	.sectionflags	@""
	.align	4
.nv.constant0._ZN7cutlass13device_kernelIN5flash19enable_sm80_to_sm89INS1_16FlashAttnFwdSm80INS1_25CollectiveMainloopFwdSm80ILi8ELi1ELb0EN4cute5tupleIJNS5_1CILi128EEENS7_ILi96EEENS7_ILi256EEEEEELi256ENS_10bfloat16_tEfNS_4arch4Sm80ELb1ELb0ELb0ELb0ELb0ELb0ELb1ELb0EEENS1_21CollectiveEpilogueFwdINS6_IJS8_SA_S9_EEENS6_IJNS7_ILi1EEESI_SI_EEESC_SE_Li256ELb0ELb1ELb0ELb0EEENS1_30DynamicPersistentTileSchedulerILi256ELi256ELb0ELb1ELb0EEEEEEEEEvNT_6ParamsE:
	.zero		1416


//--------------------- .nv.constant0._ZN7cutlass13device_kernelIN5flash19enable_sm80_to_sm89INS1_16FlashAttnFwdSm80INS1_25CollectiveMainloopFwdSm80ILi8ELi1ELb0EN4cute5tupleIJNS5_1CILi128EEENS7_ILi96EEENS7_ILi256EEEEEELi256ENS_10bfloat16_tEfNS_4arch4Sm80ELb1ELb0ELb0ELb1ELb0ELb0ELb1ELb0EEENS1_21CollectiveEpilogueFwdINS6_IJS8_SA_S9_EEENS6_IJNS7_ILi1EEESI_SI_EEESC_SE_Li256ELb1ELb1ELb0ELb0EEENS1_19SingleTileSchedulerILb1ELb0ELb1ELi128EEEEEEEEEvNT_6ParamsE --------------------------
	.section	.nv.constant0._ZN7cutlass13device_kernelIN5flash19enable_sm80_to_sm89INS1_16FlashAttnFwdSm80INS1_25CollectiveMainloopFwdSm80ILi8ELi1ELb0EN4cute5tupleIJNS5_1CILi128EEENS7_ILi96EEENS7_ILi256EEEEEELi256ENS_10bfloat16_tEfNS_4arch4Sm80ELb1ELb0ELb0ELb1ELb0ELb0ELb1ELb0EEENS1_21CollectiveEpilogueFwdINS6_IJS8_SA_S9_EEENS6_IJNS7_ILi1EEESI_SI_EEESC_SE_Li256ELb1ELb1ELb0ELb0EEENS1_19SingleTileSchedulerILb1ELb0ELb1ELi128EEEEEEEEEvNT_6ParamsE,"a",@progbits
	.sectionflags	@""
	.align	4
.nv.constant0._ZN7cutlass13device_kernelIN5flash19enable_sm80_to_sm89INS1_16FlashAttnFwdSm80INS1_25CollectiveMainloopFwdSm80ILi8ELi1ELb0EN4cute5tupleIJNS5_1CILi128EEENS7_ILi96EEENS7_ILi256EEEEEELi256ENS_10bfloat16_tEfNS_4arch4Sm80ELb1ELb0ELb0ELb1ELb0ELb0ELb1ELb0EEENS1_21CollectiveEpilogueFwdINS6_IJS8_SA_S9_EEENS6_IJNS7_ILi1EEESI_SI_EEESC_SE_Li256ELb1ELb1ELb0ELb0EEENS1_19SingleTileSchedulerILb1ELb0ELb1ELi128EEEEEEEEEvNT_6ParamsE:
	.zero		1400


//--------------------- .nv.constant0._ZN7cutlass13device_kernelIN5flash19enable_sm80_to_sm89INS1_16FlashAttnFwdSm80INS1_25CollectiveMainloopFwdSm80ILi8ELi1ELb0EN4cute5tupleIJNS5_1CILi128EEENS7_ILi48EEENS7_ILi256EEEEEELi256ENS_10bfloat16_tEfNS_4arch4Sm80ELb1ELb0ELb0ELb1ELb0ELb1ELb1ELb0EEENS1_21CollectiveEpilogueFwdINS6_IJS8_SA_S9_EEENS6_IJNS7_ILi1EEESI_SI_EEESC_SE_Li256ELb1ELb1ELb0ELb0EEENS1_19SingleTileSchedulerILb1ELb0ELb1ELi128EEEEEEEEEvNT_6ParamsE --------------------------
	.section	.nv.constant0._ZN7cutlass13device_kernelIN5flash19enable_sm80_to_sm89INS1_16FlashAttnFwdSm80INS1_25CollectiveMainloopFwdSm80ILi8ELi1ELb0EN4cute5tupleIJNS5_1CILi128EEENS7_ILi48EEENS7_ILi256EEEEEELi256ENS_10bfloat16_tEfNS_4arch4Sm80ELb1ELb0ELb0ELb1ELb0ELb1ELb1ELb0EEENS1_21CollectiveEpilogueFwdINS6_IJS8_SA_S9_EEENS6_IJNS7_ILi1EEESI_SI_EEESC_SE_Li256ELb1ELb1ELb0ELb0EEENS1_19SingleTileSchedulerILb1ELb0ELb1ELi128EEEEEEEEEvNT_6ParamsE,"a",@progbits
	.sectionflags	@""
	.align	4
.nv.constant0._ZN7cutlass13device_kernelIN5flash19enable_sm80_to_sm89INS1_16FlashAttnFwdSm80INS1_25CollectiveMainloopFwdSm80ILi8ELi1ELb0EN4cute5tupleIJNS5_1CILi128EEENS7_ILi48EEENS7_ILi256EEEEEELi256ENS_10bfloat16_tEfNS_4arch4Sm80ELb1ELb0ELb0ELb1ELb0ELb1ELb1ELb0EEENS1_21CollectiveEpilogueFwdINS6_IJS8_SA_S9_EEENS6_IJNS7_ILi1EEESI_SI_EEESC_SE_Li256ELb1ELb1ELb0ELb0EEENS1_19SingleTileSchedulerILb1ELb0ELb1ELi128EEEEEEEEEvNT_6ParamsE:
	.zero		1400


//--------------------- .text._ZN7cutlass13device_kernelIN5flash19enable_sm80_to_sm89INS1_16FlashAttnFwdSm80INS1_25CollectiveMainloopFwdSm80ILi8ELi1ELb1EN4cute5tupleIJNS5_1CILi128EEENS7_ILi64EEENS7_ILi256EEEEEELi256ENS_10bfloat16_tEfNS_4arch4Sm80ELb0ELb0ELb0ELb0ELb0ELb0ELb1ELb0EEENS1_21CollectiveEpilogueFwdINS6_IJS8_SA_S9_EEENS6_IJNS7_ILi1EEESI_SI_EEESC_SE_Li256ELb0ELb1ELb0ELb0EEENS1_19SingleTileSchedulerILb0ELb0ELb1ELi128EEEEEEEEEvNT_6ParamsE --------------------------
	.section	.text._ZN7cutlass13device_kernelIN5flash19enable_sm80_to_sm89INS1_16FlashAttnFwdSm80INS1_25CollectiveMainloopFwdSm80ILi8ELi1ELb1EN4cute5tupleIJNS5_1CILi128EEENS7_ILi64EEENS7_ILi256EEEEEELi256ENS_10bfloat16_tEfNS_4arch4Sm80ELb0ELb0ELb0ELb0ELb0ELb0ELb1ELb0EEENS1_21CollectiveEpilogueFwdINS6_IJS8_SA_S9_EEENS6_IJNS7_ILi1EEESI_SI_EEESC_SE_Li256ELb0ELb1ELb0ELb0EEENS1_19SingleTileSchedulerILb0ELb0ELb1ELi128EEEEEEEEEvNT_6ParamsE,"ax",@progbits
	.sectioninfo	@"SHI_REGISTERS=255"
	.align	128
.text._ZN7cutlass13device_kernelIN5flash19enable_sm80_to_sm89INS1_16FlashAttnFwdSm80INS1_25CollectiveMainloopFwdSm80ILi8ELi1ELb1EN4cute5tupleIJNS5_1CILi128EEENS7_ILi64EEENS7_ILi256EEEEEELi256ENS_10bfloat16_tEfNS_4arch4Sm80ELb0ELb0ELb0ELb0ELb0ELb0ELb1ELb0EEENS1_21CollectiveEpilogueFwdINS6_IJS8_SA_S9_EEENS6_IJNS7_ILi1EEESI_SI_EEESC_SE_Li256ELb0ELb1ELb0ELb0EEENS1_19SingleTileSchedulerILb0ELb0ELb1ELi128EEEEEEEEEvNT_6ParamsE:
        .type           _ZN7cutlass13device_kernelIN5flash19enable_sm80_to_sm89INS1_16FlashAttnFwdSm80INS1_25CollectiveMainloopFwdSm80ILi8ELi1ELb1EN4cute5tupleIJNS5_1CILi128EEENS7_ILi64EEENS7_ILi256EEEEEELi256ENS_10bfloat16_tEfNS_4arch4Sm80ELb0ELb0ELb0ELb0ELb0ELb0ELb1ELb0EEENS1_21CollectiveEpilogueFwdINS6_IJS8_SA_S9_EEENS6_IJNS7_ILi1EEESI_SI_EEESC_SE_Li256ELb0ELb1ELb0ELb0EEENS1_19SingleTileSchedulerILb0ELb0ELb1ELi128EEEEEEEEEvNT_6ParamsE,@function
        .size           _ZN7cutlass13device_kernelIN5flash19enable_sm80_to_sm89INS1_16FlashAttnFwdSm80INS1_25CollectiveMainloopFwdSm80ILi8ELi1ELb1EN4cute5tupleIJNS5_1CILi128EEENS7_ILi64EEENS7_ILi256EEEEEELi256ENS_10bfloat16_tEfNS_4arch4Sm80ELb0ELb0ELb0ELb0ELb0ELb0ELb1ELb0EEENS1_21CollectiveEpilogueFwdINS6_IJS8_SA_S9_EEENS6_IJNS7_ILi1EEESI_SI_EEESC_SE_Li256ELb0ELb1ELb0ELb0EEENS1_19SingleTileSchedulerILb0ELb0ELb1ELi128EEEEEEEEEvNT_6ParamsE,(.L_x_1528 - _ZN7cutlass13device_kernelIN5flash19enable_sm80_to_sm89INS1_16FlashAttnFwdSm80INS1_25CollectiveMainloopFwdSm80ILi8ELi1ELb1EN4cute5tupleIJNS5_1CILi128EEENS7_ILi64EEENS7_ILi256EEEEEELi256ENS_10bfloat16_tEfNS_4arch4Sm80ELb0ELb0ELb0ELb0ELb0ELb0ELb1ELb0EEENS1_21CollectiveEpilogueFwdINS6_IJS8_SA_S9_EEENS6_IJNS7_ILi1EEESI_SI_EEESC_SE_Li256ELb0ELb1ELb0ELb0EEENS1_19SingleTileSchedulerILb0ELb0ELb1ELi128EEEEEEEEEvNT_6ParamsE)
        .other          _ZN7cutlass13device_kernelIN5flash19enable_sm80_to_sm89INS1_16FlashAttnFwdSm80INS1_25CollectiveMainloopFwdSm80ILi8ELi1ELb1EN4cute5tupleIJNS5_1CILi128EEENS7_ILi64EEENS7_ILi256EEEEEELi256ENS_10bfloat16_tEfNS_4arch4Sm80ELb0ELb0ELb0ELb0ELb0ELb0ELb1ELb0EEENS1_21CollectiveEpilogueFwdINS6_IJS8_SA_S9_EEENS6_IJNS7_ILi1EEESI_SI_EEESC_SE_Li256ELb0ELb1ELb0ELb0EEENS1_19SingleTileSchedulerILb0ELb0ELb1ELi128EEEEEEEEEvNT_6ParamsE,@"STO_CUDA_ENTRY STV_DEFAULT"
_ZN7cutlass13device_kernelIN5flash19enable_sm80_to_sm89INS1_16FlashAttnFwdSm80INS1_25CollectiveMainloopFwdSm80ILi8ELi1ELb1EN4cute5tupleIJNS5_1CILi128EEENS7_ILi64EEENS7_ILi256EEEEEELi256ENS_10bfloat16_tEfNS_4arch4Sm80ELb0ELb0ELb0ELb0ELb0ELb0ELb1ELb0EEENS1_21CollectiveEpilogueFwdINS6_IJS8_SA_S9_EEENS6_IJNS7_ILi1EEESI_SI_EEESC_SE_Li256ELb0ELb1ELb0ELb0EEENS1_19SingleTileSchedulerILb0ELb0ELb1ELi128EEEEEEEEEvNT_6ParamsE:
[----:B------:R-:W-:-:S03]  /*0000*/  MOV R1, c[0x0][0x28] ;  /* 0x00000a0000017a02 */ /* 0x000fc60000000f00 */
[----:B------:R-:W1:Y:S01]  /*0010*/  S2R R10, SR_CTAID.Z ;  /* 0x00000000000a7919 */ /* 0x000e620000002700 */
[----:B------:R-:W-:Y:S02]  /*0020*/  IADD3 R1, R1, -0xe8, RZ ;  /* 0xffffff1801017810 */ /* 0x000fe40007ffe0ff */
[----:B-1----:R-:W-:-:S13]  /*0030*/  ISETP.GE.AND P0, PT, R10, RZ, PT ;  /* 0x000000ff0a00720c */ /* 0x002fda0003f06270 */
[----:B------:R-:W-:Y:S05]  /*0040*/  @!P0 EXIT ;  /* 0x000000000000894d */ /* 0x000fea0003800000 */
[----:B------:R-:W-:Y:S01]  /*0050*/  ISETP.NE.U32.AND P0, PT, RZ, c[0x0][0x340], PT ;  /* 0x0000d000ff007a0c */ /* 0x000fe20003f05070 */
[----:B------:R-:W-:-:S03]  /*0060*/  ULDC.64 UR8, c[0x0][0x118] ;  /* 0x0000460000087ab9 */ /* 0x000fc60000000a00 */
[----:B------:R-:W-:-:S13]  /*0070*/  ISETP.NE.AND.EX P0, PT, RZ, c[0x0][0x344], PT, P0 ;  /* 0x0000d100ff007a0c */ /* 0x000fda0003f05300 */
[----:B------:R-:W-:-:S04]  /*0080*/  @P0 IMAD.MOV.U32 R2, RZ, RZ, 0x4 ;  /* 0x00000004ff020424 */ /* 0x000fc800078e00ff */
[----:B------:R-:W-:-:S05]  /*0090*/  @P0 IMAD.WIDE R2, R10, R2, c[0x0][0x340] ;  /* 0x0000d0000a020625 */ /* 0x000fca00078e0202 */
[----:B------:R1:W2:Y:S01]  /*00a0*/  @P0 LDG.E R7, [R2.64] ;  /* 0x0000000802070981 */ /* 0x0002a2000c1e1900 */
[----:B------:R-:W-:Y:S01]  /*00b0*/  IMAD.MOV.U32 R13, RZ, RZ, c[0x0][0x2c4] ;  /* 0x0000b100ff0d7624 */ /* 0x000fe200078e00ff */
[----:B------:R-:W-:Y:S01]  /*00c0*/  SHF.R.S32.HI R11, RZ, 0x1f, R10 ;  /* 0x0000001fff0b7819 */ /* 0x000fe2000001140a */
[----:B------:R-:W-:Y:S01]  /*00d0*/  IMAD.MOV.U32 R83, RZ, RZ, c[0x0][0x1d0] ;  /* 0x00007400ff537624 */ /* 0x000fe200078e00ff */
[----:B------:R-:W3:Y:S01]  /*00e0*/  S2R R81, SR_TID.X ;  /* 0x0000000000517919 */ /* 0x000ee20000002100 */
[----:B------:R-:W-:-:S03]  /*00f0*/  IMAD.MOV.U32 R82, RZ, RZ, 0x6 ;  /* 0x00000006ff527424 */ /* 0x000fc600078e00ff */
[----:B------:R-:W-:Y:S01]  /*0100*/  BAR.SYNC.DEFER_BLOCKING 0x0 ;  /* 0x0000000000007b1d */ /* 0x000fe20000010000 */
[----:B------:R-:W-:Y:S01]  /*0110*/  ISETP.NE.AND P1, PT, R13, 0x1, PT ;  /* 0x000000010d00780c */ /* 0x000fe20003f25270 */
[----:B------:R-:W-:-:S04]  /*0120*/  IMAD R5, R11, c[0x0][0x1c0], RZ ;  /* 0x000070000b057a24 */ /* 0x000fc800078e02ff */
[----:B------:R-:W4:Y:S04]  /*0130*/  S2R R40, SR_CTAID.Y ;  /* 0x0000000000287919 */ /* 0x000f280000002600 */
[----:B------:R-:W5:Y:S01]  /*0140*/  S2R R12, SR_CTAID.X ;  /* 0x00000000000c7919 */ /* 0x000f620000002500 */
[----:B---3--:R-:W-:-:S04]  /*0150*/  SHF.R.S32.HI R24, RZ, 0x1f, R81 ;  /* 0x0000001fff187819 */ /* 0x008fc80000011451 */
[----:B-1----:R-:W-:-:S04]  /*0160*/  LEA.HI R2, R24, R81, RZ, 0x3 ;  /* 0x0000005118027211 */ /* 0x002fc800078f18ff */
[----:B------:R-:W-:Y:S02]  /*0170*/  LOP3.LUT R0, R2, 0xfffffff8, RZ, 0xc0, !PT ;  /* 0xfffffff802007812 */ /* 0x000fe400078ec0ff */
[----:B------:R-:W-:Y:S01]  /*0180*/  SHF.R.S32.HI R18, RZ, 0x3, R2 ;  /* 0x00000003ff127819 */ /* 0x000fe20000011402 */
[----:B----4-:R-:W-:Y:S01]  /*0190*/  IMAD.WIDE.U32 R8, R40, c[0x0][0x1b8], RZ ;  /* 0x00006e0028087a25 */ /* 0x010fe200078e00ff */
[----:B------:R-:W-:Y:S02]  /*01a0*/  SHF.R.S32.HI R41, RZ, 0x1f, R40 ;  /* 0x0000001fff297819 */ /* 0x000fe40000011428 */
[----:B------:R-:W-:Y:S01]  /*01b0*/  SHF.R.S32.HI R22, RZ, 0x1f, R18 ;  /* 0x0000001fff167819 */ /* 0x000fe20000011412 */
[----:B------:R-:W-:Y:S02]  /*01c0*/  IMAD.IADD R19, R81, 0x1, -R0 ;  /* 0x0000000151137824 */ /* 0x000fe400078e0a00 */
[----:B------:R-:W-:Y:S02]  /*01d0*/  IMAD R2, R41, c[0x0][0x1b8], RZ ;  /* 0x00006e0029027a24 */ /* 0x000fe400078e02ff */
[----:B------:R-:W-:-:S02]  /*01e0*/  IMAD R0, R19, 0x20, R18 ;  /* 0x0000002013007824 */ /* 0x000fc400078e0212 */
[----:B------:R-:W-:Y:S02]  /*01f0*/  IMAD R2, R40, c[0x0][0x1bc], R2 ;  /* 0x00006f0028027a24 */ /* 0x000fe400078e0202 */
[----:B-----5:R-:W-:Y:S02]  /*0200*/  IMAD R14, R12, 0x80, R0 ;  /* 0x000000800c0e7824 */ /* 0x020fe400078e0200 */
[----:B------:R-:W-:Y:S02]  /*0210*/  IMAD.IADD R3, R9, 0x1, R2 ;  /* 0x0000000109037824 */ /* 0x000fe400078e0202 */
[----:B------:R-:W-:Y:S01]  /*0220*/  @P1 IMAD.HI.U32 R4, R14, c[0x0][0x2c8], RZ ;  /* 0x0000b2000e041a27 */ /* 0x000fe200078e00ff */
[----:B------:R1:W-:Y:S03]  /*0230*/  STL [R1+0xbc], R14 ;  /* 0x0000bc0e01007387 */ /* 0x0003e60000100800 */
[----:B------:R-:W-:Y:S01]  /*0240*/  IMAD.MOV.U32 R0, RZ, RZ, R14 ;  /* 0x000000ffff007224 */ /* 0x000fe200078e000e */
[----:B------:R-:W-:Y:S01]  /*0250*/  @P1 SHF.R.U32.HI R0, RZ, c[0x0][0x2cc], R4 ;  /* 0x0000b300ff001a19 */ /* 0x000fe20000011604 */
[----:B------:R-:W-:Y:S01]  /*0260*/  IMAD.MOV.U32 R2, RZ, RZ, R8 ;  /* 0x000000ffff027224 */ /* 0x000fe200078e0008 */
[----:B------:R-:W-:Y:S01]  /*0270*/  IADD3 R8, R83, 0x3f, RZ ;  /* 0x0000003f53087810 */ /* 0x000fe20007ffe0ff */
[C---:B------:R-:W-:Y:S01]  /*0280*/  IMAD R4, R10.reuse, c[0x0][0x1c4], R5 ;  /* 0x000071000a047a24 */ /* 0x040fe200078e0205 */
[----:B------:R-:W-:Y:S01]  /*0290*/  SHF.R.S32.HI R5, RZ, 0x1f, R0 ;  /* 0x0000001fff057819 */ /* 0x000fe20000011400 */
[----:B------:R-:W-:-:S04]  /*02a0*/  IMAD.WIDE.U32 R2, R10, c[0x0][0x1c0], R2 ;  /* 0x000070000a027a25 */ /* 0x000fc800078e0002 */
[----:B------:R-:W-:Y:S02]  /*02b0*/  IMAD.IADD R3, R3, 0x1, R4 ;  /* 0x0000000103037824 */ /* 0x000fe400078e0204 */
[----:B------:R-:W-:Y:S02]  /*02c0*/  IMAD R4, R5, c[0x0][0x1b0], RZ ;  /* 0x00006c0005047a24 */ /* 0x000fe400078e02ff */
[----:B------:R-:W-:Y:S02]  /*02d0*/  IMAD.MOV R6, RZ, RZ, -R0 ;  /* 0x000000ffff067224 */ /* 0x000fe400078e0a00 */
[----:B------:R-:W-:-:S04]  /*02e0*/  IMAD.WIDE.U32 R2, R0, c[0x0][0x1b0], R2 ;  /* 0x00006c0000027a25 */ /* 0x000fc800078e0002 */
[----:B------:R-:W-:Y:S02]  /*02f0*/  IMAD R4, R0, c[0x0][0x1b4], R4 ;  /* 0x00006d0000047a24 */ /* 0x000fe400078e0204 */
[----:B------:R-:W-:Y:S02]  /*0300*/  IMAD R0, R6, c[0x0][0x2c4], R14 ;  /* 0x0000b10006007a24 */ /* 0x000fe400078e020e */
[----:B------:R-:W-:Y:S02]  /*0310*/  IMAD.IADD R3, R3, 0x1, R4 ;  /* 0x0000000103037824 */ /* 0x000fe400078e0204 */
[----:B------:R-:W-:Y:S01]  /*0320*/  IMAD.SHL.U32 R4, R18, 0x40, RZ ;  /* 0x0000004012047824 */ /* 0x000fe200078e00ff */
[----:B------:R-:W-:Y:S01]  /*0330*/  SHF.R.S32.HI R5, RZ, 0x1f, R0 ;  /* 0x0000001fff057819 */ /* 0x000fe20000011400 */
[----:B------:R-:W-:-:S03]  /*0340*/  IMAD.WIDE.U32 R2, R0, c[0x0][0x1a8], R2 ;  /* 0x00006a0000027a25 */ /* 0x000fc600078e0002 */
[----:B------:R-:W-:Y:S01]  /*0350*/  LOP3.LUT R4, R4, 0x1c0, RZ, 0xc0, !PT ;  /* 0x000001c004047812 */ /* 0x000fe200078ec0ff */
[----:B------:R-:W-:Y:S01]  /*0360*/  IMAD R5, R5, c[0x0][0x1a8], RZ ;  /* 0x00006a0005057a24 */ /* 0x000fe200078e02ff */
[----:B------:R-:W-:Y:S01]  /*0370*/  LEA R17, P1, R2, c[0x0][0x160], 0x1 ;  /* 0x0000580002117a11 */ /* 0x000fe200078208ff */
[----:B------:R-:W-:Y:S02]  /*0380*/  IMAD.SHL.U32 R42, R19, 0x8, RZ ;  /* 0x00000008132a7824 */ /* 0x000fe400078e00ff */
[----:B------:R-:W-:Y:S01]  /*0390*/  IMAD R6, R0, c[0x0][0x1ac], R5 ;  /* 0x00006b0000067a24 */ /* 0x000fe200078e0205 */
[----:B------:R-:W-:Y:S01]  /*03a0*/  SHF.R.S32.HI R0, RZ, 0x1f, R8 ;  /* 0x0000001fff007819 */ /* 0x000fe20000011408 */
[----:B------:R-:W-:Y:S01]  /*03b0*/  IMAD R23, R12, 0x80, R18 ;  /* 0x000000800c177824 */ /* 0x000fe200078e0212 */
[----:B------:R-:W-:Y:S01]  /*03c0*/  LOP3.LUT R5, R4, 0x38, R42, 0xf8, !PT ;  /* 0x0000003804057812 */ /* 0x000fe200078ef82a */
[----:B------:R-:W-:Y:S01]  /*03d0*/  IMAD R9, R22, c[0x0][0x1e0], RZ ;  /* 0x0000780016097a24 */ /* 0x000fe200078e02ff */
[----:B------:R-:W-:Y:S01]  /*03e0*/  LEA.HI R153, R0, R8, RZ, 0x6 ;  /* 0x0000000800997211 */ /* 0x000fe200078f30ff */
[----:B------:R-:W-:Y:S01]  /*03f0*/  IMAD.IADD R0, R3, 0x1, R6 ;  /* 0x0000000103007824 */ /* 0x000fe200078e0206 */
[----:B------:R-:W-:Y:S01]  /*0400*/  LEA.HI R3, R24, R81, RZ, 0x6 ;  /* 0x0000005118037211 */ /* 0x000fe200078f30ff */
[----:B------:R-:W-:Y:S01]  /*0410*/  IMAD R9, R18, c[0x0][0x1e4], R9 ;  /* 0x0000790012097a24 */ /* 0x000fe200078e0209 */
[----:B------:R-:W-:Y:S01]  /*0420*/  SHF.R.U32.HI R4, RZ, 0x3, R4 ;  /* 0x00000003ff047819 */ /* 0x000fe20000011604 */
[----:B------:R-:W-:Y:S01]  /*0430*/  STL [R1+0xb8], R23 ;  /* 0x0000b81701007387 */ /* 0x000fe20000100800 */
[----:B------:R-:W-:Y:S01]  /*0440*/  LEA.HI.X R16, R2, c[0x0][0x164], R0, 0x1, P1 ;  /* 0x0000590002107a11 */ /* 0x000fe200008f0c00 */
[----:B------:R-:W-:Y:S01]  /*0450*/  IMAD R0, R13, c[0x0][0x168], RZ ;  /* 0x00005a000d007a24 */ /* 0x000fe200078e02ff */
[----:B------:R-:W-:Y:S01]  /*0460*/  LOP3.LUT R4, R5, R4, RZ, 0x3c, !PT ;  /* 0x0000000405047212 */ /* 0x000fe200078e3cff */
[----:B------:R-:W-:Y:S01]  /*0470*/  IMAD.SHL.U32 R3, R3, 0x8, RZ ;  /* 0x0000000803037824 */ /* 0x000fe200078e00ff */
[----:B------:R-:W-:Y:S01]  /*0480*/  SHFL.IDX PT, R2, R17, RZ, 0x181f ;  /* 0x00181fff11027589 */ /* 0x000fe200000e0000 */
[----:B------:R-:W-:-:S02]  /*0490*/  IADD3 R5, R23, 0x20, RZ ;  /* 0x0000002017057810 */ /* 0x000fc40007ffe0ff */
[-C--:B------:R-:W-:Y:S02]  /*04a0*/  ISETP.GE.AND P4, PT, R23, R0.reuse, PT ;  /* 0x000000001700720c */ /* 0x080fe40003f86270 */
[----:B------:R-:W-:Y:S02]  /*04b0*/  LOP3.LUT R87, R4, 0xfffffe00, R3, 0xf8, !PT ;  /* 0xfffffe0004577812 */ /* 0x000fe400078ef803 */
[C---:B------:R-:W-:Y:S01]  /*04c0*/  IADD3 R27, R42.reuse, 0x40, RZ ;  /* 0x000000402a1b7810 */ /* 0x040fe20007ffe0ff */
[----:B------:R-:W3:Y:S01]  /*04d0*/  SHFL.IDX PT, R3, R16, RZ, 0x181f ;  /* 0x00181fff10037589 */ /* 0x000ee200000e0000 */
[C---:B------:R-:W-:Y:S02]  /*04e0*/  IADD3 R26, R42.reuse, 0x80, RZ ;  /* 0x000000802a1a7810 */ /* 0x040fe40007ffe0ff */
[----:B------:R-:W-:Y:S01]  /*04f0*/  ISETP.GE.AND P1, PT, R5, R0, PT ;  /* 0x000000000500720c */ /* 0x000fe20003f26270 */
[----:B------:R-:W-:Y:S01]  /*0500*/  STL [R1+0xb4], R87 ;  /* 0x0000b45701007387 */ /* 0x000fe20000100800 */
[----:B------:R-:W-:-:S02]  /*0510*/  IADD3 R25, R42, 0xc0, RZ ;  /* 0x000000c02a197810 */ /* 0x000fc40007ffe0ff */
[----:B------:R-:W-:Y:S02]  /*0520*/  ISETP.GE.AND P3, PT, R42, c[0x0][0x198], PT ;  /* 0x000066002a007a0c */ /* 0x000fe40003f66270 */
[----:B------:R-:W-:Y:S02]  /*0530*/  @!P4 SHF.R.S32.HI R5, RZ, 0x1f, R27 ;  /* 0x0000001fff05c819 */ /* 0x000fe4000001141b */
[----:B------:R-:W-:Y:S02]  /*0540*/  @!P4 SHF.R.S32.HI R4, RZ, 0x1f, R26 ;  /* 0x0000001fff04c819 */ /* 0x000fe4000001141a */
[----:B------:R-:W-:Y:S02]  /*0550*/  @!P4 LEA.HI R5, R5, R27, RZ, 0x3 ;  /* 0x0000001b0505c211 */ /* 0x000fe400078f18ff */
[----:B------:R-:W-:Y:S02]  /*0560*/  @!P4 LEA.HI R8, R4, R26, RZ, 0x3 ;  /* 0x0000001a0408c211 */ /* 0x000fe400078f18ff */
[----:B------:R-:W4:Y:S01]  /*0570*/  SHFL.IDX PT, R4, R17, 0x1, 0x181f ;  /* 0x00381f0011047f89 */ /* 0x000f2200000e0000 */
[----:B-1----:R-:W-:-:S02]  /*0580*/  @!P4 LOP3.LUT R14, R5, 0xfffffff8, RZ, 0xc0, !PT ;  /* 0xfffffff8050ec812 */ /* 0x002fc400078ec0ff */
[----:B------:R-:W-:Y:S01]  /*0590*/  ISETP.GE.AND P6, PT, R26, c[0x0][0x198], PT ;  /* 0x000066001a007a0c */ /* 0x000fe20003fc6270 */
[----:B------:R-:W1:Y:S01]  /*05a0*/  SHFL.IDX PT, R5, R16, 0x1, 0x181f ;  /* 0x00381f0010057f89 */ /* 0x000e6200000e0000 */
[----:B------:R-:W-:Y:S02]  /*05b0*/  ISETP.GE.AND P5, PT, R25, c[0x0][0x198], PT ;  /* 0x0000660019007a0c */ /* 0x000fe40003fa6270 */
[----:B------:R-:W-:Y:S01]  /*05c0*/  SHF.R.S32.HI R43, RZ, 0x1f, R42 ;  /* 0x0000001fff2b7819 */ /* 0x000fe2000001142a */
[--C-:B---3--:R-:W-:Y:S01]  /*05d0*/  @!P4 IMAD.WIDE R14, R14, 0x2, R2.reuse ;  /* 0x000000020e0ec825 */ /* 0x108fe200078e0202 */
[----:B------:R-:W-:Y:S02]  /*05e0*/  @!P4 LEA R6, P2, R42, R2, 0x1 ;  /* 0x000000022a06c211 */ /* 0x000fe400078408ff */
[----:B------:R-:W-:Y:S01]  /*05f0*/  @!P4 LOP3.LUT R12, R8, 0xfffffff8, RZ, 0xc0, !PT ;  /* 0xfffffff8080cc812 */ /* 0x000fe200078ec0ff */
[----:B------:R-:W-:Y:S01]  /*0600*/  @!P4 IMAD.SHL.U32 R8, R87, 0x2, RZ ;  /* 0x000000025708c824 */ /* 0x000fe200078e00ff */
[----:B------:R-:W-:Y:S01]  /*0610*/  LEA.HI.SX32 R80, R153, 0xffffffff, 0x1a ;  /* 0xffffffff99507811 */ /* 0x000fe200078fd2ff */
[----:B------:R-:W-:Y:S02]  /*0620*/  STL.64 [R1+0xa0], R42 ;  /* 0x0000a02a01007387 */ /* 0x000fe40000100a00 */
[----:B------:R-:W-:-:S02]  /*0630*/  @!P4 IMAD.WIDE R12, R12, 0x2, R2 ;  /* 0x000000020c0cc825 */ /* 0x000fc400078e0202 */
[----:B------:R-:W-:Y:S04]  /*0640*/  STL [R1+0xac], R27 ;  /* 0x0000ac1b01007387 */ /* 0x000fe80000100800 */
[----:B------:R-:W-:Y:S04]  /*0650*/  STL [R1+0xb0], R26 ;  /* 0x0000b01a01007387 */ /* 0x000fe80000100800 */
[----:B------:R-:W-:Y:S01]  /*0660*/  STL [R1+0xa8], R25 ;  /* 0x0000a81901007387 */ /* 0x000fe20000100800 */
[--C-:B--2---:R-:W-:Y:S01]  /*0670*/  @P0 SHF.R.S32.HI R21, RZ, 0x1f, R7.reuse ;  /* 0x0000001fff150819 */ /* 0x104fe20000011407 */
[----:B------:R-:W-:Y:S01]  /*0680*/  @P0 IMAD.MOV.U32 R20, RZ, RZ, R7 ;  /* 0x000000ffff140224 */ /* 0x000fe200078e0007 */
[----:B------:R-:W-:Y:S01]  /*0690*/  @!P4 SHF.R.S32.HI R7, RZ, 0x1f, R25 ;  /* 0x0000001fff07c819 */ /* 0x000fe20000011419 */
[----:B------:R-:W-:-:S02]  /*06a0*/  @!P0 IMAD.MOV.U32 R20, RZ, RZ, R10 ;  /* 0x000000ffff148224 */ /* 0x000fc400078e000a */
[----:B------:R-:W-:Y:S01]  /*06b0*/  @!P0 IMAD.MOV.U32 R21, RZ, RZ, R11 ;  /* 0x000000ffff158224 */ /* 0x000fe200078e000b */
[----:B------:R-:W-:Y:S02]  /*06c0*/  ISETP.GE.AND P0, PT, R27, c[0x0][0x198], PT ;  /* 0x000066001b007a0c */ /* 0x000fe40003f06270 */
[----:B------:R-:W-:-:S04]  /*06d0*/  @!P4 LEA.HI R7, R7, R25, RZ, 0x3 ;  /* 0x000000190707c211 */ /* 0x000fc800078f18ff */
[----:B------:R-:W-:Y:S02]  /*06e0*/  @!P4 LOP3.LUT R10, R7, 0xfffffff8, RZ, 0xc0, !PT ;  /* 0xfffffff8070ac812 */ /* 0x000fe400078ec0ff */
[----:B------:R-:W-:-:S03]  /*06f0*/  @!P4 LEA.HI.X R7, R42, R3, R43, 0x1, P2 ;  /* 0x000000032a07c211 */ /* 0x000fc600010f0c2b */
[----:B------:R-:W-:Y:S02]  /*0700*/  @!P4 IMAD.WIDE R10, R10, 0x2, R2 ;  /* 0x000000020a0ac825 */ /* 0x000fe400078e0202 */
[----:B------:R2:W-:Y:S02]  /*0710*/  @!P4 LDGSTS.E.BYPASS.LTC128B.128 [R8+0x100], [R6.64], !P3 ;  /* 0x001000000608cfae */ /* 0x0005e4000d901d48 */
[----:B------:R-:W-:Y:S02]  /*0720*/  IMAD.WIDE.U32 R2, R18, c[0x0][0x1e0], R42 ;  /* 0x0000780012027a25 */ /* 0x000fe400078e002a */
[----:B------:R3:W-:Y:S04]  /*0730*/  @!P4 LDGSTS.E.BYPASS.LTC128B.128 [R8+0x4100], [R14.64], !P0 ;  /* 0x041000000e08cfae */ /* 0x0007e8000c101d48 */
[----:B------:R4:W-:Y:S04]  /*0740*/  @!P4 LDGSTS.E.BYPASS.LTC128B.128 [R8+0x8100], [R12.64], !P6 ;  /* 0x081000000c08cfae */ /* 0x0009e8000f101d48 */
[----:B------:R5:W-:Y:S01]  /*0750*/  @!P4 LDGSTS.E.BYPASS.LTC128B.128 [R8+0xc100], [R10.64], !P5 ;  /* 0x0c1000000a08cfae */ /* 0x000be2000e901d48 */
[----:B--2---:R-:W-:-:S02]  /*0760*/  IADD3 R7, R23, 0x40, RZ ;  /* 0x0000004017077810 */ /* 0x004fc40007ffe0ff */
[----:B------:R-:W-:Y:S01]  /*0770*/  IADD3 R6, R23, 0x60, RZ ;  /* 0x0000006017067810 */ /* 0x000fe20007ffe0ff */
[----:B---3--:R-:W-:Y:S01]  /*0780*/  IMAD.IADD R15, R3, 0x1, R9 ;  /* 0x00000001030f7824 */ /* 0x008fe200078e0209 */
[----:B------:R-:W-:Y:S01]  /*0790*/  @!P1 SHF.R.S32.HI R3, RZ, 0x1f, R27 ;  /* 0x0000001fff039819 */ /* 0x000fe2000001141b */
[----:B------:R-:W-:Y:S01]  /*07a0*/  IMAD.MOV.U32 R14, RZ, RZ, R2 ;  /* 0x000000ffff0e7224 */ /* 0x000fe200078e0002 */
[----:B------:R-:W-:Y:S01]  /*07b0*/  ISETP.GE.AND P2, PT, R7, R0, PT ;  /* 0x000000000700720c */ /* 0x000fe20003f46270 */
[----:B------:R-:W2:Y:S01]  /*07c0*/  SHFL.IDX PT, R2, R17, 0x2, 0x181f ;  /* 0x00581f0011027f89 */ /* 0x000ea200000e0000 */
[C---:B----4-:R-:W-:Y:S02]  /*07d0*/  @!P1 LEA R12, P4, R42.reuse, R4, 0x1 ;  /* 0x000000042a0c9211 */ /* 0x050fe400078808ff */
[----:B------:R-:W-:Y:S02]  /*07e0*/  @!P1 LEA.HI R3, R3, R27, RZ, 0x3 ;  /* 0x0000001b03039211 */ /* 0x000fe400078f18ff */
[----:B-1----:R-:W-:-:S02]  /*07f0*/  @!P1 LEA.HI.X R13, R42, R5, R43, 0x1, P4 ;  /* 0x000000052a0d9211 */ /* 0x002fc400020f0c2b */
[----:B------:R-:W-:Y:S02]  /*0800*/  ISETP.GE.AND P4, PT, R6, R0, PT ;  /* 0x000000000600720c */ /* 0x000fe40003f86270 */
[----:B------:R-:W-:Y:S02]  /*0810*/  @!P1 SHF.R.S32.HI R0, RZ, 0x1f, R26 ;  /* 0x0000001fff009819 */ /* 0x000fe4000001141a */
[----:B------:R-:W-:Y:S02]  /*0820*/  @!P1 SHF.R.S32.HI R7, RZ, 0x1f, R25 ;  /* 0x0000001fff079819 */ /* 0x000fe40000011419 */
[----:B------:R-:W-:Y:S02]  /*0830*/  @!P1 LEA.HI R6, R0, R26, RZ, 0x3 ;  /* 0x0000001a00069211 */ /* 0x000fe400078f18ff */
[----:B-----5:R-:W-:Y:S02]  /*0840*/  @!P1 LOP3.LUT R8, R3, 0xfffffff8, RZ, 0xc0, !PT ;  /* 0xfffffff803089812 */ /* 0x020fe400078ec0ff */
[----:B------:R-:W-:Y:S01]  /*0850*/  @!P1 LEA.HI R0, R7, R25, RZ, 0x3 ;  /* 0x0000001907009211 */ /* 0x000fe200078f18ff */
[----:B------:R-:W1:Y:S01]  /*0860*/  SHFL.IDX PT, R3, R16, 0x2, 0x181f ;  /* 0x00581f0010037f89 */ /* 0x000e6200000e0000 */
[----:B------:R-:W-:Y:S01]  /*0870*/  @!P1 LOP3.LUT R6, R6, 0xfffffff8, RZ, 0xc0, !PT ;  /* 0xfffffff806069812 */ /* 0x000fe200078ec0ff */
[----:B------:R-:W-:Y:S01]  /*0880*/  @!P1 IMAD.WIDE R8, R8, 0x2, R4 ;  /* 0x0000000208089825 */ /* 0x000fe200078e0204 */
[----:B------:R-:W-:-:S02]  /*0890*/  @!P1 LOP3.LUT R10, R0, 0xfffffff8, RZ, 0xc0, !PT ;  /* 0xfffffff8000a9812 */ /* 0x000fc400078ec0ff */
[----:B------:R-:W-:Y:S01]  /*08a0*/  SHF.R.S32.HI R23, RZ, 0x1f, R80 ;  /* 0x0000001fff177819 */ /* 0x000fe20000011450 */
[----:B------:R-:W-:Y:S02]  /*08b0*/  @!P1 IMAD.SHL.U32 R0, R87, 0x2, RZ ;  /* 0x0000000257009824 */ /* 0x000fe400078e00ff */
[----:B------:R-:W-:-:S03]  /*08c0*/  @!P1 IMAD.WIDE R6, R6, 0x2, R4 ;  /* 0x0000000206069825 */ /* 0x000fc600078e0204 */
[----:B------:R3:W-:Y:S01]  /*08d0*/  @!P1 LDGSTS.E.BYPASS.LTC128B.128 [R0+0x1100], [R12.64], !P3 ;  /* 0x011000000c009fae */ /* 0x0007e2000d901d48 */
[----:B------:R-:W-:-:S03]  /*08e0*/  @!P1 IMAD.WIDE R4, R10, 0x2, R4 ;  /* 0x000000020a049825 */ /* 0x000fc600078e0204 */
[----:B------:R4:W-:Y:S04]  /*08f0*/  @!P1 LDGSTS.E.BYPASS.LTC128B.128 [R0+0x5100], [R8.64], !P0 ;  /* 0x0510000008009fae */ /* 0x0009e8000c101d48 */
[----:B------:R5:W-:Y:S04]  /*0900*/  @!P1 LDGSTS.E.BYPASS.LTC128B.128 [R0+0x9100], [R6.64], !P6 ;  /* 0x0910000006009fae */ /* 0x000be8000f101d48 */
[----:B------:R1:W-:Y:S01]  /*0910*/  @!P1 LDGSTS.E.BYPASS.LTC128B.128 [R0+0xd100], [R4.64], !P5 ;  /* 0x0d10000004009fae */ /* 0x0003e2000e901d48 */
[----:B---3--:R-:W-:Y:S01]  /*0920*/  IMAD.SHL.U32 R12, R18, 0x8, RZ ;  /* 0x00000008120c7824 */ /* 0x008fe200078e00ff */
[----:B----4-:R-:W-:-:S02]  /*0930*/  @!P2 SHF.R.S32.HI R8, RZ, 0x1f, R27 ;  /* 0x0000001fff08a819 */ /* 0x010fc4000001141b */
[----:B-----5:R-:W-:Y:S02]  /*0940*/  @!P2 SHF.R.S32.HI R6, RZ, 0x1f, R26 ;  /* 0x0000001fff06a819 */ /* 0x020fe4000001141a */
[----:B------:R-:W-:Y:S02]  /*0950*/  @!P2 SHF.R.S32.HI R7, RZ, 0x1f, R25 ;  /* 0x0000001fff07a819 */ /* 0x000fe40000011419 */
[----:B------:R-:W-:Y:S02]  /*0960*/  @!P2 LEA.HI R8, R8, R27, RZ, 0x3 ;  /* 0x0000001b0808a211 */ /* 0x000fe400078f18ff */
[----:B-1----:R-:W-:Y:S02]  /*0970*/  @!P2 LEA.HI R5, R6, R26, RZ, 0x3 ;  /* 0x0000001a0605a211 */ /* 0x002fe400078f18ff */
[----:B------:R-:W-:Y:S02]  /*0980*/  @!P2 LEA.HI R0, R7, R25, RZ, 0x3 ;  /* 0x000000190700a211 */ /* 0x000fe400078f18ff */
[----:B------:R-:W-:-:S02]  /*0990*/  @!P2 LOP3.LUT R8, R8, 0xfffffff8, RZ, 0xc0, !PT ;  /* 0xfffffff80808a812 */ /* 0x000fc400078ec0ff */
[----:B--2---:R-:W-:Y:S02]  /*09a0*/  @!P2 LEA R4, P1, R42, R2, 0x1 ;  /* 0x000000022a04a211 */ /* 0x004fe400078208ff */
[----:B------:R-:W-:Y:S01]  /*09b0*/  @!P2 LOP3.LUT R6, R5, 0xfffffff8, RZ, 0xc0, !PT ;  /* 0xfffffff80506a812 */ /* 0x000fe200078ec0ff */
[----:B------:R-:W-:Y:S01]  /*09c0*/  @!P2 IMAD.WIDE R8, R8, 0x2, R2 ;  /* 0x000000020808a825 */ /* 0x000fe200078e0202 */
[----:B------:R-:W-:Y:S02]  /*09d0*/  @!P2 LOP3.LUT R10, R0, 0xfffffff8, RZ, 0xc0, !PT ;  /* 0xfffffff8000aa812 */ /* 0x000fe400078ec0ff */
[----:B------:R-:W-:Y:S01]  /*09e0*/  @!P2 LEA.HI.X R5, R42, R3, R43, 0x1, P1 ;  /* 0x000000032a05a211 */ /* 0x000fe200008f0c2b */
[----:B------:R-:W-:Y:S02]  /*09f0*/  @!P2 IMAD.SHL.U32 R0, R87, 0x2, RZ ;  /* 0x000000025700a824 */ /* 0x000fe400078e00ff */
[----:B------:R-:W-:-:S03]  /*0a00*/  @!P2 IMAD.WIDE R6, R6, 0x2, R2 ;  /* 0x000000020606a825 */ /* 0x000fc600078e0202 */
[----:B------:R1:W-:Y:S01]  /*0a10*/  @!P2 LDGSTS.E.BYPASS.LTC128B.128 [R0+0x2100], [R4.64], !P3 ;  /* 0x021000000400afae */ /* 0x0003e2000d901d48 */
[----:B------:R-:W-:-:S03]  /*0a20*/  @!P2 IMAD.WIDE R2, R10, 0x2, R2 ;  /* 0x000000020a02a825 */ /* 0x000fc600078e0202 */
[----:B------:R2:W-:Y:S04]  /*0a30*/  @!P2 LDGSTS.E.BYPASS.LTC128B.128 [R0+0x6100], [R8.64], !P0 ;  /* 0x061000000800afae */ /* 0x0005e8000c101d48 */
[----:B------:R3:W-:Y:S04]  /*0a40*/  @!P2 LDGSTS.E.BYPASS.LTC128B.128 [R0+0xa100], [R6.64], !P6 ;  /* 0x0a1000000600afae */ /* 0x0007e8000f101d48 */
[----:B------:R4:W-:Y:S04]  /*0a50*/  @!P2 LDGSTS.E.BYPASS.LTC128B.128 [R0+0xe100], [R2.64], !P5 ;  /* 0x0e1000000200afae */ /* 0x0009e8000e901d48 */
[----:B-1----:R-:W1:Y:S01]  /*0a60*/  SHFL.IDX PT, R4, R17, 0x3, 0x181f ;  /* 0x00781f0011047f89 */ /* 0x002e6200000e0000 */
[----:B--2---:R-:W-:-:S03]  /*0a70*/  LEA.HI R9, R24, R81, RZ, 0x4 ;  /* 0x0000005118097211 */ /* 0x004fc600078f20ff */
[----:B------:R2:W5:Y:S01]  /*0a80*/  SHFL.IDX PT, R5, R16, 0x3, 0x181f ;  /* 0x00781f0010057f89 */ /* 0x00056200000e0000 */
[----:B------:R-:W-:Y:S01]  /*0a90*/  LOP3.LUT R8, R9, 0xfffffff0, RZ, 0xc0, !PT ;  /* 0xfffffff009087812 */ /* 0x000fe200078ec0ff */
[----:B---3--:R-:W-:Y:S01]  /*0aa0*/  IMAD R7, R41, c[0x0][0x1e8], RZ ;  /* 0x00007a0029077a24 */ /* 0x008fe200078e02ff */
[----:B------:R-:W-:Y:S01]  /*0ab0*/  SHF.R.S32.HI R10, RZ, 0x4, R9 ;  /* 0x00000004ff0a7819 */ /* 0x000fe20000011409 */
[----:B----4-:R-:W-:Y:S01]  /*0ac0*/  IMAD.SHL.U32 R2, R19, 0x40, RZ ;  /* 0x0000004013027824 */ /* 0x010fe200078e00ff */
[----:B------:R-:W-:Y:S01]  /*0ad0*/  IADD3 R6, -R18, c[0x0][0x1d0], RZ ;  /* 0x0000740012067a10 */ /* 0x000fe20007ffe1ff */
[----:B------:R-:W-:Y:S01]  /*0ae0*/  IMAD.IADD R8, R81, 0x1, -R8 ;  /* 0x0000000151087824 */ /* 0x000fe200078e0a08 */
[----:B------:R-:W-:Y:S01]  /*0af0*/  LEA.HI R0, R9, R10, RZ, 0x1 ;  /* 0x0000000a09007211 */ /* 0x000fe200078f08ff */
[----:B------:R-:W-:Y:S02]  /*0b00*/  IMAD R7, R40, c[0x0][0x1ec], R7 ;  /* 0x00007b0028077a24 */ /* 0x000fe400078e0207 */
[----:B------:R-:W-:Y:S01]  /*0b10*/  IMAD R9, R80, -0x40, R6 ;  /* 0xffffffc050097824 */ /* 0x000fe200078e0206 */
[----:B------:R-:W-:-:S02]  /*0b20*/  SHF.R.S32.HI R3, RZ, 0x1f, R8 ;  /* 0x0000001fff037819 */ /* 0x000fc40000011408 */
[----:B------:R-:W-:Y:S02]  /*0b30*/  LOP3.LUT R13, R0, 0xfffffffe, RZ, 0xc0, !PT ;  /* 0xfffffffe000d7812 */ /* 0x000fe400078ec0ff */
[----:B------:R-:W-:Y:S02]  /*0b40*/  LOP3.LUT R0, R2, 0x1c0, RZ, 0xc0, !PT ;  /* 0x000001c002007812 */ /* 0x000fe400078ec0ff */
[----:B-1----:R-:W-:Y:S02]  /*0b50*/  @!P4 LEA R6, P1, R42, R4, 0x1 ;  /* 0x000000042a06c211 */ /* 0x002fe400078208ff */
[----:B------:R-:W-:Y:S02]  /*0b60*/  LOP3.LUT R12, R0, 0x8, R12, 0xf8, !PT ;  /* 0x00000008000c7812 */ /* 0x000fe400078ef80c */
[----:B--2---:R-:W-:Y:S01]  /*0b70*/  LEA.HI R16, R3, R8, RZ, 0x3 ;  /* 0x0000000803107211 */ /* 0x004fe200078f18ff */
[----:B------:R-:W-:Y:S01]  /*0b80*/  IMAD.WIDE.U32 R2, R40, c[0x0][0x1e8], R14 ;  /* 0x00007a0028027a25 */ /* 0x000fe200078e000e */
[----:B------:R-:W-:-:S02]  /*0b90*/  SHF.R.U32.HI R0, RZ, 0x3, R0 ;  /* 0x00000003ff007819 */ /* 0x000fc40000011600 */
[----:B------:R-:W-:Y:S01]  /*0ba0*/  LOP3.LUT R11, R16, 0xfffffff8, RZ, 0xc0, !PT ;  /* 0xfffffff8100b7812 */ /* 0x000fe200078ec0ff */
[----:B------:R-:W-:Y:S01]  /*0bb0*/  IMAD.IADD R3, R3, 0x1, R7 ;  /* 0x0000000103037824 */ /* 0x000fe200078e0207 */
[----:B------:R-:W-:Y:S01]  /*0bc0*/  LOP3.LUT R17, R12, R0, RZ, 0x3c, !PT ;  /* 0x000000000c117212 */ /* 0x000fe200078e3cff */
[----:B------:R-:W-:Y:S01]  /*0bd0*/  IMAD.MOV.U32 R0, RZ, RZ, 0x5 ;  /* 0x00000005ff007424 */ /* 0x000fe200078e00ff */
[----:B-----5:R-:W-:Y:S01]  /*0be0*/  @!P4 LEA.HI.X R7, R42, R5, R43, 0x1, P1 ;  /* 0x000000052a07c211 */ /* 0x020fe200008f0c2b */
[----:B------:R-:W-:Y:S01]  /*0bf0*/  IMAD.IADD R14, R8, 0x1, -R11 ;  /* 0x00000001080e7824 */ /* 0x000fe200078e0a0b */
[C---:B------:R-:W-:Y:S01]  /*0c00*/  ISETP.GE.AND P2, PT, R9.reuse, 0x1, PT ;  /* 0x000000010900780c */ /* 0x040fe20003f46270 */
[----:B------:R-:W-:Y:S01]  /*0c10*/  IMAD.MOV.U32 R8, RZ, RZ, c[0x0][0x1e0] ;  /* 0x00007800ff087624 */ /* 0x000fe200078e00ff */
[----:B------:R-:W-:Y:S01]  /*0c20*/  ISETP.GE.AND P1, PT, R9, 0x21, PT ;  /* 0x000000210900780c */ /* 0x000fe20003f26270 */
[----:B------:R-:W-:Y:S02]  /*0c30*/  @!P4 IMAD.SHL.U32 R12, R87, 0x2, RZ ;  /* 0x00000002570cc824 */ /* 0x000fe400078e00ff */
[----:B------:R-:W-:Y:S01]  /*0c40*/  IMAD.WIDE.U32 R28, R20, c[0x0][0x1f0], R2 ;  /* 0x00007c00141c7a25 */ /* 0x000fe200078e0002 */
[----:B------:R-:W-:-:S02]  /*0c50*/  SHF.L.U64.HI R86, R8, R0, c[0x0][0x1e4] ;  /* 0x0000790008567619 */ /* 0x000fc40000010200 */
[----:B------:R1:W-:Y:S01]  /*0c60*/  @!P4 LDGSTS.E.BYPASS.LTC128B.128 [R12+0x3100], [R6.64], !P3 ;  /* 0x03100000060ccfae */ /* 0x0003e2000d901d48 */
[----:B------:R-:W-:Y:S01]  /*0c70*/  IMAD R0, R21, c[0x0][0x1f0], RZ ;  /* 0x00007c0015007a24 */ /* 0x000fe200078e02ff */
[C---:B------:R-:W-:Y:S01]  /*0c80*/  SHF.L.U64.HI R82, R8.reuse, R82, c[0x0][0x1e4] ;  /* 0x0000790008527619 */ /* 0x040fe20000010252 */
[----:B------:R-:W-:Y:S01]  /*0c90*/  IMAD.SHL.U32 R84, R8, 0x40, RZ ;  /* 0x0000004008547824 */ /* 0x000fe200078e00ff */
[----:B------:R-:W-:Y:S01]  /*0ca0*/  @!P4 SHF.R.S32.HI R2, RZ, 0x1f, R26 ;  /* 0x0000001fff02c819 */ /* 0x000fe2000001141a */
[----:B------:R-:W-:Y:S01]  /*0cb0*/  IMAD.MOV.U32 R88, RZ, RZ, R28 ;  /* 0x000000ffff587224 */ /* 0x000fe200078e001c */
[----:B------:R-:W-:Y:S01]  /*0cc0*/  STL [R1+0xc4], R86 ;  /* 0x0000c45601007387 */ /* 0x000fe20000100800 */
[----:B------:R-:W-:Y:S02]  /*0cd0*/  IMAD R3, R82, R80, RZ ;  /* 0x0000005052037224 */ /* 0x000fe400078e02ff */
[----:B------:R-:W-:Y:S01]  /*0ce0*/  IMAD.IADD R15, R10, 0x1, -R13 ;  /* 0x000000010a0f7824 */ /* 0x000fe200078e0a0d */
[----:B------:R-:W-:Y:S01]  /*0cf0*/  STL.64 [R1+0x98], R28 ;  /* 0x0000981c01007387 */ /* 0x000fe20000100a00 */
[----:B------:R-:W-:-:S02]  /*0d00*/  IMAD R13, R23, R84, R3 ;  /* 0x00000054170d7224 */ /* 0x000fc400078e0203 */
[----:B------:R-:W-:Y:S01]  /*0d10*/  IMAD.SHL.U32 R85, R8, 0x20, RZ ;  /* 0x0000002008557824 */ /* 0x000fe200078e00ff */
[----:B-1----:R-:W-:Y:S01]  /*0d20*/  @!P4 SHF.R.S32.HI R6, RZ, 0x1f, R27 ;  /* 0x0000001fff06c819 */ /* 0x002fe2000001141b */
[----:B------:R-:W-:Y:S01]  /*0d30*/  IMAD R7, R20, c[0x0][0x1f4], R0 ;  /* 0x00007d0014077a24 */ /* 0x000fe200078e0200 */
[----:B------:R-:W-:Y:S02]  /*0d40*/  @!P4 SHF.R.S32.HI R0, RZ, 0x1f, R25 ;  /* 0x0000001fff00c819 */ /* 0x000fe40000011419 */
[----:B------:R-:W-:Y:S01]  /*0d50*/  @!P4 LEA.HI R6, R6, R27, RZ, 0x3 ;  /* 0x0000001b0606c211 */ /* 0x000fe200078f18ff */
[----:B------:R-:W-:Y:S01]  /*0d60*/  IMAD.IADD R89, R29, 0x1, R7 ;  /* 0x000000011d597824 */ /* 0x000fe200078e0207 */
[----:B------:R-:W-:Y:S02]  /*0d70*/  @!P4 LEA.HI R7, R2, R26, RZ, 0x3 ;  /* 0x0000001a0207c211 */ /* 0x000fe400078f18ff */
[----:B------:R-:W-:Y:S01]  /*0d80*/  @!P4 LEA.HI R0, R0, R25, RZ, 0x3 ;  /* 0x000000190000c211 */ /* 0x000fe200078f18ff */
[----:B------:R-:W-:Y:S01]  /*0d90*/  IMAD.WIDE.U32 R2, R80, R84, R88 ;  /* 0x0000005450027225 */ /* 0x000fe200078e0058 */
[----:B------:R-:W-:Y:S01]  /*0da0*/  @!P4 LOP3.LUT R6, R6, 0xfffffff8, RZ, 0xc0, !PT ;  /* 0xfffffff80606c812 */ /* 0x000fe200078ec0ff */
[----:B------:R-:W-:Y:S01]  /*0db0*/  STL.64 [R1+0x88], R88 ;  /* 0x0000885801007387 */ /* 0x000fe20000100a00 */
[----:B------:R-:W-:Y:S01]  /*0dc0*/  @!P4 LOP3.LUT R7, R7, 0xfffffff8, RZ, 0xc0, !PT ;  /* 0xfffffff80707c812 */ /* 0x000fe200078ec0ff */
[----:B------:R-:W-:Y:S01]  /*0dd0*/  IMAD.IADD R13, R3, 0x1, R13 ;  /* 0x00000001030d7824 */ /* 0x000fe200078e020d */
[----:B------:R-:W-:Y:S01]  /*0de0*/  @!P4 LOP3.LUT R0, R0, 0xfffffff8, RZ, 0xc0, !PT ;  /* 0xfffffff80000c812 */ /* 0x000fe200078ec0ff */
[----:B------:R-:W-:Y:S01]  /*0df0*/  @!P4 IMAD.WIDE R10, R6, 0x2, R4 ;  /* 0x00000002060ac825 */ /* 0x000fe200078e0204 */
[----:B------:R-:W-:-:S03]  /*0e00*/  @P2 LEA R6, P3, R2, c[0x0][0x1c8], 0x1 ;  /* 0x0000720002062a11 */ /* 0x000fc600078608ff */
[----:B------:R-:W-:Y:S01]  /*0e10*/  @!P4 IMAD.WIDE R8, R7, 0x2, R4 ;  /* 0x000000020708c825 */ /* 0x000fe200078e0204 */
[----:B------:R1:W-:Y:S01]  /*0e20*/  @!P4 LDGSTS.E.BYPASS.LTC128B.128 [R12+0x7100], [R10.64], !P0 ;  /* 0x071000000a0ccfae */ /* 0x0003e2000c101d48 */
[----:B------:R-:W-:Y:S02]  /*0e30*/  @P2 LEA.HI.X R7, R2, c[0x0][0x1cc], R13, 0x1, P3 ;  /* 0x0000730002072a11 */ /* 0x000fe400018f0c0d */
[----:B------:R-:W-:Y:S01]  /*0e40*/  @!P4 IMAD.WIDE R4, R0, 0x2, R4 ;  /* 0x000000020004c825 */ /* 0x000fe200078e0204 */
[----:B------:R2:W-:Y:S01]  /*0e50*/  @!P4 LDGSTS.E.BYPASS.LTC128B.128 [R12+0xb100], [R8.64], !P6 ;  /* 0x0b100000080ccfae */ /* 0x0005e2000f101d48 */
[----:B------:R-:W-:Y:S02]  /*0e60*/  ISETP.GE.AND P6, PT, R42, c[0x0][0x1d4], PT ;  /* 0x000075002a007a0c */ /* 0x000fe40003fc6270 */
[----:B------:R-:W-:Y:S01]  /*0e70*/  IMAD.SHL.U32 R0, R14, 0x40, RZ ;  /* 0x000000400e007824 */ /* 0x000fe200078e00ff */
[----:B------:R3:W-:Y:S01]  /*0e80*/  @!P4 LDGSTS.E.BYPASS.LTC128B.128 [R12+0xf100], [R4.64], !P5 ;  /* 0x0f100000040ccfae */ /* 0x0007e2000e901d48 */
[----:B------:R-:W-:-:S02]  /*0e90*/  ISETP.GE.AND P5, PT, R27, c[0x0][0x1d4], PT ;  /* 0x000075001b007a0c */ /* 0x000fc40003fa6270 */
[----:B------:R-:W-:Y:S01]  /*0ea0*/  ISETP.GE.AND P4, PT, R26, c[0x0][0x1d4], PT ;  /* 0x000075001a007a0c */ /* 0x000fe20003f86270 */
[----:B------:R-:W0:Y:S01]  /*0eb0*/  LDGDEPBAR ;  /* 0x00000000000079af */ /* 0x000e220000000000 */
[----:B------:R-:W-:Y:S02]  /*0ec0*/  LOP3.LUT R0, R0, 0x1c0, RZ, 0xc0, !PT ;  /* 0x000001c000007812 */ /* 0x000fe400078ec0ff */
[----:B------:R-:W-:Y:S02]  /*0ed0*/  ISETP.GE.AND P3, PT, R25, c[0x0][0x1d4], PT ;  /* 0x0000750019007a0c */ /* 0x000fe40003f66270 */
[----:B------:R-:W-:Y:S02]  /*0ee0*/  SHF.R.U32.HI R3, RZ, 0x3, R0 ;  /* 0x00000003ff037819 */ /* 0x000fe40000011600 */
[----:B-1----:R-:W-:Y:S01]  /*0ef0*/  @P1 IADD3 R10, P0, R85, R2, RZ ;  /* 0x00000002550a1210 */ /* 0x002fe20007f1e0ff */
[----:B------:R-:W-:Y:S01]  /*0f00*/  IMAD.SHL.U32 R2, R15, 0x8, RZ ;  /* 0x000000080f027824 */ /* 0x000fe200078e00ff */
[----:B--2---:R-:W-:-:S04]  /*0f10*/  LEA.HI R9, R24, R81, RZ, 0x5 ;  /* 0x0000005118097211 */ /* 0x004fc800078f28ff */
[----:B---3--:R-:W-:Y:S01]  /*0f20*/  LOP3.LUT R5, R0, 0x8, R2, 0xf8, !PT ;  /* 0x0000000800057812 */ /* 0x008fe200078ef802 */
[----:B------:R-:W-:Y:S01]  /*0f30*/  @P1 IMAD.X R4, R86, 0x1, R13, P0 ;  /* 0x0000000156041824 */ /* 0x000fe200000e060d */
[C---:B------:R-:W-:Y:S01]  /*0f40*/  @P1 LEA R2, P0, R10.reuse, c[0x0][0x1c8], 0x1 ;  /* 0x000072000a021a11 */ /* 0x040fe200078008ff */
[----:B------:R-:W-:Y:S01]  /*0f50*/  IMAD R0, R15, 0x200, R17 ;  /* 0x000002000f007824 */ /* 0x000fe200078e0211 */
[----:B------:R-:W-:Y:S01]  /*0f60*/  LOP3.LUT R8, R5, R3, RZ, 0x3c, !PT ;  /* 0x0000000305087212 */ /* 0x000fe200078e3cff */
[C---:B------:R-:W-:Y:S01]  /*0f70*/  @P2 IMAD.SHL.U32 R5, R87.reuse, 0x2, RZ ;  /* 0x0000000257052824 */ /* 0x040fe200078e00ff */
[----:B------:R-:W-:Y:S01]  /*0f80*/  @P1 LEA.HI.X R3, R10, c[0x0][0x1cc], R4, 0x1, P0 ;  /* 0x000073000a031a11 */ /* 0x000fe200000f0c04 */
[----:B------:R-:W-:Y:S01]  /*0f90*/  @P1 IMAD.SHL.U32 R4, R87, 0x2, RZ ;  /* 0x0000000257041824 */ /* 0x000fe200078e00ff */
[----:B------:R-:W-:Y:S01]  /*0fa0*/  SHF.R.S32.HI R232, RZ, 0x5, R9 ;  /* 0x00000005ffe87819 */ /* 0x000fe20000011409 */
[----:B------:R-:W-:Y:S01]  /*0fb0*/  IMAD.SHL.U32 R155, R0, 0x2, RZ ;  /* 0x00000002009b7824 */ /* 0x000fe200078e00ff */
[----:B------:R1:W-:Y:S01]  /*0fc0*/  @P2 LDGSTS.E.BYPASS.LTC128B.128 [R5+0x10100], [R6.64], !P6 ;  /* 0x1010000006052fae */ /* 0x0003e2000f101d48 */
[----:B------:R-:W-:Y:S01]  /*0fd0*/  IMAD.MOV.U32 R0, RZ, RZ, 0x20 ;  /* 0x00000020ff007424 */ /* 0x000fe200078e00ff */
[----:B------:R-:W-:-:S02]  /*0fe0*/  LOP3.LUT P0, RZ, R19, 0x2, RZ, 0xc0, !PT ;  /* 0x0000000213ff7812 */ /* 0x000fc4000780c0ff */
[----:B------:R1:W-:Y:S01]  /*0ff0*/  @P2 LDGSTS.E.BYPASS.LTC128B.128 [R5+0x12100], [R6.64+0x80], !P5 ;  /* 0x1210008006052fae */ /* 0x0003e2000e901d48 */
[----:B------:R-:W-:-:S03]  /*1000*/  IADD3 R90, R155, 0x10120, RZ ;  /* 0x000101209b5a7810 */ /* 0x000fc60007ffe0ff */
[----:B------:R1:W-:Y:S04]  /*1010*/  @P2 LDGSTS.E.BYPASS.LTC128B.128 [R5+0x14100], [R6.64+0x100], !P4 ;  /* 0x1410010006052fae */ /* 0x0003e8000e101d48 */
[----:B------:R1:W-:Y:S01]  /*1020*/  @P2 LDGSTS.E.BYPASS.LTC128B.128 [R5+0x16100], [R6.64+0x180], !P3 ;  /* 0x1610018006052fae */ /* 0x0003e2000d901d48 */
[----:B------:R-:W-:-:S03]  /*1030*/  LOP3.LUT P2, RZ, R14, 0x4, RZ, 0xc0, !PT ;  /* 0x000000040eff7812 */ /* 0x000fc6000784c0ff */
[----:B------:R2:W-:Y:S01]  /*1040*/  @P1 LDGSTS.E.BYPASS.LTC128B.128 [R4+0x11100], [R2.64], !P6 ;  /* 0x1110000002041fae */ /* 0x0005e2000f101d48 */
[----:B------:R-:W-:-:S03]  /*1050*/  SEL R0, R0, 0xffffffe0, !P2 ;  /* 0xffffffe000007807 */ /* 0x000fc60005000000 */
[----:B------:R2:W-:Y:S04]  /*1060*/  @P1 LDGSTS.E.BYPASS.LTC128B.128 [R4+0x13100], [R2.64+0x80], !P5 ;  /* 0x1310008002041fae */ /* 0x0005e8000e901d48 */
[----:B------:R2:W-:Y:S04]  /*1070*/  @P1 LDGSTS.E.BYPASS.LTC128B.128 [R4+0x15100], [R2.64+0x100], !P4 ;  /* 0x1510010002041fae */ /* 0x0005e8000e101d48 */
[----:B------:R2:W-:Y:S01]  /*1080*/  @P1 LDGSTS.E.BYPASS.LTC128B.128 [R4+0x17100], [R2.64+0x180], !P3 ;  /* 0x1710018002041fae */ /* 0x0005e2000d901d48 */
[----:B------:R-:W-:-:S03]  /*1090*/  LOP3.LUT P1, RZ, R14, 0x2, RZ, 0xc0, !PT ;  /* 0x000000020eff7812 */ /* 0x000fc6000782c0ff */
[----:B------:R-:W0:Y:S01]  /*10a0*/  LDGDEPBAR ;  /* 0x00000000000079af */ /* 0x000e220000000000 */
[----:B-1----:R-:W-:Y:S02]  /*10b0*/  IMAD.SHL.U32 R5, R16, 0x40, RZ ;  /* 0x0000004010057824 */ /* 0x002fe400078e00ff */
[----:B------:R-:W-:-:S03]  /*10c0*/  IMAD R7, R21, c[0x0][0x218], RZ ;  /* 0x0000860015077a24 */ /* 0x000fc600078e02ff */
[----:B------:R-:W-:Y:S01]  /*10d0*/  LOP3.LUT R5, R8, 0xfffffe00, R5, 0xf8, !PT ;  /* 0xfffffe0008057812 */ /* 0x000fe200078ef805 */
[----:B------:R-:W-:-:S04]  /*10e0*/  IMAD R7, R20, c[0x0][0x21c], R7 ;  /* 0x0000870014077a24 */ /* 0x000fc800078e0207 */
[----:B------:R-:W-:-:S04]  /*10f0*/  IMAD R232, R232, 0x400, R5 ;  /* 0x00000400e8e87824 */ /* 0x000fc800078e0205 */
[----:B------:R-:W-:Y:S02]  /*1100*/  IMAD.SHL.U32 R232, R232, 0x2, RZ ;  /* 0x00000002e8e87824 */ /* 0x000fe400078e00ff */
[----:B--2---:R-:W-:Y:S01]  /*1110*/  IMAD.MOV.U32 R4, RZ, RZ, 0x10 ;  /* 0x00000010ff047424 */ /* 0x004fe200078e00ff */
[----:B------:R-:W-:-:S04]  /*1120*/  DEPBAR.LE SB0, 0x1 ;  /* 0x000080400000791a */ /* 0x000fc80000000000 */
[----:B------:R-:W-:Y:S01]  /*1130*/  BAR.SYNC.DEFER_BLOCKING 0x0 ;  /* 0x0000000000007b1d */ /* 0x000fe20000010000 */
[----:B------:R-:W-:Y:S01]  /*1140*/  SEL R4, R4, 0xfffffff0, !P1 ;  /* 0xfffffff004047807 */ /* 0x000fe20004800000 */
[----:B------:R-:W-:Y:S01]  /*1150*/  IMAD R240, R0, 0x2, R232 ;  /* 0x0000000200f07824 */ /* 0x000fe200078e02e8 */
[----:B------:R-:W-:-:S03]  /*1160*/  IADD3 R2, R155, 0x10100, RZ ;  /* 0x000101009b027810 */ /* 0x000fc60007ffe0ff */
[----:B------:R-:W-:Y:S01]  /*1170*/  IMAD R236, R4, 0x2, R232 ;  /* 0x0000000204ec7824 */ /* 0x000fe200078e02e8 */
[----:B------:R-:W-:Y:S01]  /*1180*/  @P0 IADD3 R90, R2, -0x20, RZ ;  /* 0xffffffe0025a0810 */ /* 0x000fe20007ffe0ff */
[----:B------:R-:W-:Y:S01]  /*1190*/  IMAD R2, R22, c[0x0][0x208], RZ ;  /* 0x0000820016027a24 */ /* 0x000fe200078e02ff */
[----:B------:R-:W-:Y:S01]  /*11a0*/  ISETP.GE.AND P0, PT, R83, 0x1, PT ;  /* 0x000000015300780c */ /* 0x000fe20003f06270 */
[----:B------:R-:W-:Y:S02]  /*11b0*/  IMAD R244, R0, 0x2, R236 ;  /* 0x0000000200f47824 */ /* 0x000fe400078e02ec */
[C---:B------:R-:W-:Y:S01]  /*11c0*/  IMAD R6, R18.reuse, c[0x0][0x20c], R2 ;  /* 0x0000830012067a24 */ /* 0x040fe200078e0202 */
[----:B------:R-:W-:Y:S01]  /*11d0*/  STL [R1+0x4], R90 ;  /* 0x0000045a01007387 */ /* 0x000fe20000100800 */
[----:B------:R-:W-:-:S04]  /*11e0*/  IMAD.WIDE.U32 R2, R18, c[0x0][0x208], R42 ;  /* 0x0000820012027a25 */ /* 0x000fc800078e002a */
[----:B------:R-:W-:Y:S02]  /*11f0*/  IMAD.IADD R3, R3, 0x1, R6 ;  /* 0x0000000103037824 */ /* 0x000fe400078e0206 */
[----:B------:R-:W-:Y:S02]  /*1200*/  IMAD R6, R41, c[0x0][0x210], RZ ;  /* 0x0000840029067a24 */ /* 0x000fe400078e02ff */
[C---:B------:R-:W-:Y:S01]  /*1210*/  IMAD.WIDE.U32 R2, R40.reuse, c[0x0][0x210], R2 ;  /* 0x0000840028027a25 */ /* 0x040fe200078e0002 */
[----:B------:R-:W1:Y:S03]  /*1220*/  LDSM.16.M88.4 R168, [R232+0x100] ;  /* 0x00010000e8a8783b */ /* 0x000e660000000200 */
[----:B------:R-:W-:Y:S01]  /*1230*/  IMAD R6, R40, c[0x0][0x214], R6 ;  /* 0x0000850028067a24 */ /* 0x000fe200078e0206 */
[----:B------:R-:W2:Y:S03]  /*1240*/  LDSM.16.M88.4 R200, [R232+0x4100] ;  /* 0x00410000e8c8783b */ /* 0x000ea60000000200 */
[----:B------:R-:W-:Y:S01]  /*1250*/  IMAD.IADD R3, R3, 0x1, R6 ;  /* 0x0000000103037824 */ /* 0x000fe200078e0206 */
[----:B------:R-:W-:Y:S01]  /*1260*/  LOP3.LUT R6, R9, 0xffffffe0, RZ, 0xc0, !PT ;  /* 0xffffffe009067812 */ /* 0x000fe200078ec0ff */
[----:B------:R-:W3:Y:S02]  /*1270*/  LDSM.16.M88.4 R216, [R232+0x8100] ;  /* 0x00810000e8d8783b */ /* 0x000ee40000000200 */
[----:B------:R-:W-:Y:S01]  /*1280*/  IMAD.WIDE.U32 R42, R20, c[0x0][0x218], R2 ;  /* 0x00008600142a7a25 */ /* 0x000fe200078e0002 */
[C---:B------:R-:W-:Y:S01]  /*1290*/  IADD3 R2, R90.reuse, 0x800, RZ ;  /* 0x000008005a027810 */ /* 0x040fe20007ffe0ff */
[----:B------:R-:W4:Y:S01]  /*12a0*/  LDSM.16.M88.4 R172, [R236+0x100] ;  /* 0x00010000ecac783b */ /* 0x000f220000000200 */
[----:B------:R-:W-:Y:S01]  /*12b0*/  IADD3 R3, R90, 0x1000, RZ ;  /* 0x000010005a037810 */ /* 0x000fe20007ffe0ff */
[----:B------:R-:W-:-:S02]  /*12c0*/  IMAD.IADD R154, R43, 0x1, R7 ;  /* 0x000000012b9a7824 */ /* 0x000fc400078e0207 */
[----:B------:R-:W1:Y:S01]  /*12d0*/  LDSM.16.M88.4 R204, [R236+0x4100] ;  /* 0x00410000eccc783b */ /* 0x000e620000000200 */
[----:B------:R-:W-:-:S03]  /*12e0*/  IMAD.IADD R81, R81, 0x1, -R6 ;  /* 0x0000000151517824 */ /* 0x000fc600078e0a06 */
[----:B------:R-:W1:Y:S04]  /*12f0*/  LDSM.16.M88.4 R220, [R236+0x8100] ;  /* 0x00810000ecdc783b */ /* 0x000e680000000200 */
        /* <DEDUP_REMOVED lines=10> */
[----:B------:R-:W-:Y:S06]  /*13a0*/  BAR.SYNC.DEFER_BLOCKING 0x0 ;  /* 0x0000000000007b1d */ /* 0x000fec0000010000 */
[----:B------:R-:W-:Y:S04]  /*13b0*/  STL.64 [R1+0x90], R42 ;  /* 0x0000902a01007387 */ /* 0x000fe80000100a00 */
[----:B------:R5:W-:Y:S04]  /*13c0*/  STL [R1+0x40], R2 ;  /* 0x0000400201007387 */ /* 0x000be80000100800 */
[----:B------:R1:W-:Y:S04]  /*13d0*/  STL [R1+0x3c], R3 ;  /* 0x00003c0301007387 */ /* 0x0003e80000100800 */
[----:B------:R1:W-:Y:S01]  /*13e0*/  STL [R1+0x84], R154 ;  /* 0x0000849a01007387 */ /* 0x0003e20000100800 */
[----:B------:R-:W-:-:S04]  /*13f0*/  DEPBAR.LE SB0, 0x0 ;  /* 0x000080000000791a */ /* 0x000fc80000000000 */
[----:B------:R-:W-:Y:S01]  /*1400*/  BAR.SYNC.DEFER_BLOCKING 0x0 ;  /* 0x0000000000007b1d */ /* 0x000fe20000010000 */
[----:B-----5:R-:W-:-:S05]  /*1410*/  IADD3 R2, R90, 0x1800, RZ ;  /* 0x000018005a027810 */ /* 0x020fca0007ffe0ff */
[----:B------:R1:W-:Y:S04]  /*1420*/  STL [R1+0x38], R2 ;  /* 0x0000380201007387 */ /* 0x0003e80000100800 */
[----:B------:R1:W1:Y:S04]  /*1430*/  LDSM.16.M88.4 R12, [R155+0x10100] ;  /* 0x010100009b0c783b */ /* 0x0002680000000200 */
[----:B------:R1:W1:Y:S04]  /*1440*/  LDSM.16.M88.4 R24, [R155+0x10900] ;  /* 0x010900009b18783b */ /* 0x0002680000000200 */
[----:B------:R1:W1:Y:S04]  /*1450*/  LDSM.16.M88.4 R28, [R155+0x11100] ;  /* 0x011100009b1c783b */ /* 0x0002680000000200 */
[----:B------:R1:W1:Y:S04]  /*1460*/  LDSM.16.M88.4 R36, [R155+0x11900] ;  /* 0x011900009b24783b */ /* 0x0002680000000200 */
[----:B------:R1:W1:Y:S04]  /*1470*/  LDSM.16.M88.4 R32, [R90] ;  /* 0x000000005a20783b */ /* 0x0002680000000200 */
[----:B------:R1:W1:Y:S04]  /*1480*/  LDSM.16.M88.4 R60, [R90+0x800] ;  /* 0x000800005a3c783b */ /* 0x0002680000000200 */
[----:B------:R1:W1:Y:S04]  /*1490*/  LDSM.16.M88.4 R64, [R90+0x1000] ;  /* 0x001000005a40783b */ /* 0x0002680000000200 */
[----:B------:R1:W1:Y:S01]  /*14a0*/  LDSM.16.M88.4 R68, [R90+0x1800] ;  /* 0x001800005a44783b */ /* 0x0002620000000200 */
[----:B------:R-:W-:Y:S05]  /*14b0*/  @!P0 BRA `(.L_x_0) ;  /* 0x000002d000008947 */ /* 0x000fea0003800000 */
[----:B-1234-:R-:W-:Y:S01]  /*14c0*/  IMAD R2, R23, c[0x0][0x208], RZ ;  /* 0x0000820017027a24 */ /* 0x01efe200078e02ff */
[----:B------:R-:W-:Y:S01]  /*14d0*/  SEL R3, RZ, 0x1, P6 ;  /* 0x00000001ff037807 */ /* 0x000fe20003000000 */
[----:B------:R-:W-:Y:S01]  /*14e0*/  IMAD.WIDE.U32 R16, R80, c[0x0][0x208], RZ ;  /* 0x0000820050107a25 */ /* 0x000fe200078e00ff */
[----:B------:R-:W-:-:S02]  /*14f0*/  SEL R8, RZ, 0x2, P5 ;  /* 0x00000002ff087807 */ /* 0x000fc40002800000 */
[----:B------:R-:W-:Y:S01]  /*1500*/  SEL R6, RZ, 0x4, P4 ;  /* 0x00000004ff067807 */ /* 0x000fe20002000000 */
[----:B------:R-:W-:Y:S01]  /*1510*/  IMAD R2, R80, c[0x0][0x20c], R2 ;  /* 0x0000830050027a24 */ /* 0x000fe200078e0202 */
[----:B------:R-:W-:Y:S01]  /*1520*/  LEA R7, P0, R16, R42, 0x6 ;  /* 0x0000002a10077211 */ /* 0x000fe200078030ff */
[----:B------:R-:W-:Y:S01]  /*1530*/  IMAD R10, R80, -0x40, R83 ;  /* 0xffffffc0500a7824 */ /* 0x000fe200078e0253 */
[----:B------:R-:W-:Y:S01]  /*1540*/  IADD3 R9, R6, R8, R3 ;  /* 0x0000000806097210 */ /* 0x000fe20007ffe003 */
[----:B------:R-:W-:Y:S01]  /*1550*/  IMAD.IADD R2, R17, 0x1, R2 ;  /* 0x0000000111027824 */ /* 0x000fe200078e0202 */
[----:B------:R-:W-:Y:S02]  /*1560*/  SEL R3, RZ, 0x8, P3 ;  /* 0x00000008ff037807 */ /* 0x000fe40001800000 */
[----:B------:R-:W-:Y:S02]  /*1570*/  P2R R11, PR, RZ, 0x20 ;  /* 0x00000020ff0b7803 */ /* 0x000fe40000000000 */
[----:B------:R-:W-:Y:S01]  /*1580*/  LEA.HI.X R8, R16, R154, R2, 0x6, P0 ;  /* 0x0000009a10087211 */ /* 0x000fe200000f3402 */
[----:B------:R-:W-:Y:S01]  /*1590*/  IMAD.IADD R3, R9, 0x1, R3 ;  /* 0x0000000109037824 */ /* 0x000fe200078e0203 */
[----:B------:R-:W-:Y:S01]  /*15a0*/  LEA R6, P0, R7, c[0x0][0x1f8], 0x1 ;  /* 0x00007e0007067a11 */ /* 0x000fe200078008ff */
[----:B------:R-:W-:-:S02]  /*15b0*/  IMAD.MOV.U32 R9, RZ, RZ, c[0x0][0x208] ;  /* 0x00008200ff097624 */ /* 0x000fc400078e00ff */
[----:B------:R-:W-:Y:S01]  /*15c0*/  IMAD.IADD R2, R10, 0x1, -R18 ;  /* 0x000000010a027824 */ /* 0x000fe200078e0a12 */
[----:B------:R-:W-:Y:S01]  /*15d0*/  LEA.HI.X R7, R7, c[0x0][0x1fc], R8, 0x1, P0 ;  /* 0x00007f0007077a11 */ /* 0x000fe200000f0c08 */
[----:B------:R-:W-:Y:S01]  /*15e0*/  IMAD.MOV.U32 R10, RZ, RZ, c[0x0][0x20c] ;  /* 0x00008300ff0a7624 */ /* 0x000fe200078e00ff */
[----:B------:R-:W-:Y:S02]  /*15f0*/  LEA R8, P0, R9, R6, 0x6 ;  /* 0x0000000609087211 */ /* 0x000fe400078030ff */
[C---:B------:R-:W-:Y:S02]  /*1600*/  ISETP.LT.OR P1, PT, R2.reuse, 0x1, P6 ;  /* 0x000000010200780c */ /* 0x040fe40003721670 */
[----:B------:R-:W-:Y:S02]  /*1610*/  LOP3.LUT P2, RZ, R3, 0x2, RZ, 0xc0, !PT ;  /* 0x0000000203ff7812 */ /* 0x000fe4000784c0ff */
[----:B------:R-:W-:Y:S01]  /*1620*/  LEA.HI.X R9, R9, R7, R10, 0x6, P0 ;  /* 0x0000000709097211 */ /* 0x000fe200000f340a */
[----:B------:R-:W-:Y:S01]  /*1630*/  IMAD.SHL.U32 R10, R87, 0x2, RZ ;  /* 0x00000002570a7824 */ /* 0x000fe200078e00ff */
[----:B------:R-:W-:-:S02]  /*1640*/  ISETP.LT.OR P0, PT, R2, 0x1, !P2 ;  /* 0x000000010200780c */ /* 0x000fc40005701670 */
[----:B------:R-:W-:-:S05]  /*1650*/  ISETP.LT.OR P2, PT, R2, 0x21, !P2 ;  /* 0x000000210200780c */ /* 0x000fca0005741670 */
[----:B------:R-:W-:Y:S01]  /*1660*/  @!PT LDS RZ, [RZ] ;  /* 0x00000000fffff984 */ /* 0x000fe20000000800 */
[----:B------:R-:W-:Y:S01]  /*1670*/  @!PT LDS RZ, [RZ] ;  /* 0x00000000fffff984 */ /* 0x000fe20000000800 */
[----:B------:R-:W-:Y:S01]  /*1680*/  @!PT LDS RZ, [RZ] ;  /* 0x00000000fffff984 */ /* 0x000fe20000000800 */
[----:B------:R1:W-:Y:S01]  /*1690*/  LDGSTS.E.BYPASS.LTC128B.128 [R10+0x100], [R6.64], !P1 ;  /* 0x00100000060a7fae */ /* 0x0003e2000c901d48 */
[----:B------:R-:W-:-:S05]  /*16a0*/  LOP3.LUT P1, RZ, R3, 0x4, RZ, 0xc0, !PT ;  /* 0x0000000403ff7812 */ /* 0x000fca000782c0ff */
[----:B------:R1:W-:Y:S01]  /*16b0*/  LDGSTS.E.BYPASS.LTC128B.128 [R10+0x2100], [R6.64+0x80], !P0 ;  /* 0x02100080060a7fae */ /* 0x0003e2000c101d48 */
[C---:B------:R-:W-:Y:S02]  /*16c0*/  ISETP.LT.OR P0, PT, R2.reuse, 0x1, !P1 ;  /* 0x000000010200780c */ /* 0x040fe40004f01670 */
[----:B------:R-:W-:-:S11]  /*16d0*/  ISETP.LT.OR P1, PT, R2, 0x21, !P1 ;  /* 0x000000210200780c */ /* 0x000fd60004f21670 */
[----:B------:R1:W-:Y:S01]  /*16e0*/  LDGSTS.E.BYPASS.LTC128B.128 [R10+0x4100], [R6.64+0x100], !P0 ;  /* 0x04100100060a7fae */ /* 0x0003e2000c101d48 */
[----:B------:R-:W-:-:S04]  /*16f0*/  LOP3.LUT P0, RZ, R3, 0x8, RZ, 0xc0, !PT ;  /* 0x0000000803ff7812 */ /* 0x000fc8000780c0ff */
[C---:B------:R-:W-:Y:S02]  /*1700*/  ISETP.LT.OR P5, PT, R2.reuse, 0x1, !P0 ;  /* 0x000000010200780c */ /* 0x040fe400047a1670 */
[----:B------:R-:W-:-:S11]  /*1710*/  ISETP.LT.OR P0, PT, R2, 0x21, !P0 ;  /* 0x000000210200780c */ /* 0x000fd60004701670 */
[----:B------:R1:W-:Y:S01]  /*1720*/  LDGSTS.E.BYPASS.LTC128B.128 [R10+0x6100], [R6.64+0x180], !P5 ;  /* 0x06100180060a7fae */ /* 0x0003e2000e901d48 */
[----:B------:R-:W-:-:S13]  /*1730*/  ISETP.LT.OR P5, PT, R2, 0x21, P6 ;  /* 0x000000210200780c */ /* 0x000fda00037a1670 */
[----:B------:R1:W-:Y:S01]  /*1740*/  LDGSTS.E.BYPASS.LTC128B.128 [R10+0x1100], [R8.64], !P5 ;  /* 0x01100000080a7fae */ /* 0x0003e2000e901d48 */
[----:B------:R-:W-:-:S03]  /*1750*/  ISETP.NE.AND P5, PT, R11, RZ, PT ;  /* 0x000000ff0b00720c */ /* 0x000fc60003fa5270 */
[----:B------:R1:W-:Y:S04]  /*1760*/  LDGSTS.E.BYPASS.LTC128B.128 [R10+0x3100], [R8.64+0x80], !P2 ;  /* 0x03100080080a7fae */ /* 0x0003e8000d101d48 */
[----:B------:R1:W-:Y:S04]  /*1770*/  LDGSTS.E.BYPASS.LTC128B.128 [R10+0x5100], [R8.64+0x100], !P1 ;  /* 0x05100100080a7fae */ /* 0x0003e8000c901d48 */
[----:B------:R1:W-:Y:S02]  /*1780*/  LDGSTS.E.BYPASS.LTC128B.128 [R10+0x7100], [R8.64+0x180], !P0 ;  /* 0x07100180080a7fae */ /* 0x0003e4000c101d48 */
.L_x_0:
[----:B-1234-:R-:W-:Y:S01]  /*1790*/  HMMA.16816.F32.BF16 R8, R168, R12, RZ ;  /* 0x0000000ca808723c */ /* 0x01efe200000418ff */
[----:B------:R-:W-:Y:S01]  /*17a0*/  IMAD.MOV.U32 R2, RZ, RZ, 0x40 ;  /* 0x00000040ff027424 */ /* 0x000fe200078e00ff */
[----:B------:R-:W-:Y:S01]  /*17b0*/  LOP3.LUT P0, RZ, R19, 0x4, RZ, 0xc0, !PT ;  /* 0x0000000413ff7812 */ /* 0x000fe2000780c0ff */
[----:B------:R-:W-:Y:S01]  /*17c0*/  LDSM.16.M88.4 R76, [R90+0x7800] ;  /* 0x007800005a4c783b */ /* 0x000fe20000000200 */
[----:B------:R-:W-:-:S02]  /*17d0*/  IADD3 R6, R90, 0x2000, RZ ;  /* 0x000020005a067810 */ /* 0x000fc40007ffe0ff */
[----:B------:R-:W-:Y:S01]  /*17e0*/  SEL R2, R2, 0xffffffc0, !P0 ;  /* 0xffffffc002027807 */ /* 0x000fe20004000000 */
[----:B------:R-:W0:Y:S01]  /*17f0*/  LDGDEPBAR ;  /* 0x00000000000079af */ /* 0x000e220000000000 */
[C---:B------:R-:W-:Y:S01]  /*1800*/  HMMA.16816.F32.BF16 R20, R168.reuse, R14, RZ ;  /* 0x0000000ea814723c */ /* 0x040fe200000418ff */
[----:B------:R-:W-:Y:S02]  /*1810*/  ISETP.GE.AND P2, PT, R83, 0x41, PT ;  /* 0x000000415300780c */ /* 0x000fe40003f46270 */
[--C-:B------:R-:W-:Y:S02]  /*1820*/  IMAD.IADD R3, R155, 0x1, R2.reuse ;  /* 0x000000019b037824 */ /* 0x100fe400078e0202 */
[C---:B------:R-:W-:Y:S01]  /*1830*/  IMAD.IADD R250, R90.reuse, 0x1, R2 ;  /* 0x000000015afa7824 */ /* 0x040fe200078e0202 */
[C---:B------:R-:W-:Y:S02]  /*1840*/  IADD3 R2, R90.reuse, 0x3000, RZ ;  /* 0x000030005a027810 */ /* 0x040fe40007ffe0ff */
[----:B------:R-:W-:Y:S01]  /*1850*/  HMMA.16816.F32.BF16 R12, R168, R24, RZ ;  /* 0x00000018a80c723c */ /* 0x000fe200000418ff */
[----:B------:R-:W1:Y:S04]  /*1860*/  LDSM.16.M88.4 R44, [R3+0x10100] ;  /* 0x01010000032c783b */ /* 0x000e680000000200 */
[----:B------:R-:W2:Y:S03]  /*1870*/  LDSM.16.M88.4 R48, [R3+0x10900] ;  /* 0x010900000330783b */ /* 0x000ea60000000200 */
[----:B------:R-:W-:Y:S01]  /*1880*/  HMMA.16816.F32.BF16 R40, R172, R32, R8 ;  /* 0x00000020ac28723c */ /* 0x000fe20000041808 */
[----:B------:R-:W3:Y:S04]  /*1890*/  LDSM.16.M88.4 R52, [R3+0x11100] ;  /* 0x011100000334783b */ /* 0x000ee80000000200 */
[----:B------:R-:W4:Y:S03]  /*18a0*/  LDSM.16.M88.4 R56, [R3+0x11900] ;  /* 0x011900000338783b */ /* 0x000f260000000200 */
[C---:B------:R-:W-:Y:S01]  /*18b0*/  HMMA.16816.F32.BF16 R8, R168.reuse, R26, RZ ;  /* 0x0000001aa808723c */ /* 0x040fe200000418ff */
[----:B------:R-:W-:Y:S04]  /*18c0*/  LDSM.16.M88.4 R72, [R250+0x1800] ;  /* 0x00180000fa48783b */ /* 0x000fe80000000200 */
[----:B------:R-:W-:Y:S03]  /*18d0*/  STL [R1], R3 ;  /* 0x0000000301007387 */ /* 0x000fe60000100800 */
[C---:B------:R-:W-:Y:S01]  /*18e0*/  HMMA.16816.F32.BF16 R24, R168.reuse, R28, RZ ;  /* 0x0000001ca818723c */ /* 0x040fe200000418ff */
[----:B------:R5:W-:Y:S07]  /*18f0*/  STL [R1+0x34], R6 ;  /* 0x0000340601007387 */ /* 0x000bee0000100800 */
[C---:B------:R-:W-:Y:S08]  /*1900*/  HMMA.16816.F32.BF16 R28, R168.reuse, R30, RZ ;  /* 0x0000001ea81c723c */ /* 0x040ff000000418ff */
[C---:B------:R-:W-:Y:S08]  /*1910*/  HMMA.16816.F32.BF16 R16, R168.reuse, R36, RZ ;  /* 0x00000024a810723c */ /* 0x040ff000000418ff */
[----:B------:R-:W-:Y:S01]  /*1920*/  HMMA.16816.F32.BF16 R36, R168, R38, RZ ;  /* 0x00000026a824723c */ /* 0x000fe200000418ff */
[----:B-----5:R-:W-:-:S07]  /*1930*/  IADD3 R6, R90, 0x3800, RZ ;  /* 0x000038005a067810 */ /* 0x020fce0007ffe0ff */
[C---:B------:R-:W-:Y:S08]  /*1940*/  HMMA.16816.F32.BF16 R32, R172.reuse, R34, R20 ;  /* 0x00000022ac20723c */ /* 0x040ff00000041814 */
[C---:B------:R-:W-:Y:S08]  /*1950*/  HMMA.16816.F32.BF16 R12, R172.reuse, R60, R12 ;  /* 0x0000003cac0c723c */ /* 0x040ff0000004180c */
[C---:B------:R-:W-:Y:S01]  /*1960*/  HMMA.16816.F32.BF16 R8, R172.reuse, R62, R8 ;  /* 0x0000003eac08723c */ /* 0x040fe20000041808 */
[----:B------:R-:W-:Y:S07]  /*1970*/  LDSM.16.M88.4 R60, [R250+0x800] ;  /* 0x00080000fa3c783b */ /* 0x000fee0000000200 */
[C---:B------:R-:W-:Y:S08]  /*1980*/  HMMA.16816.F32.BF16 R20, R172.reuse, R64, R24 ;  /* 0x00000040ac14723c */ /* 0x040ff00000041818 */
[C---:B------:R-:W-:Y:S01]  /*1990*/  HMMA.16816.F32.BF16 R24, R172.reuse, R66, R28 ;  /* 0x00000042ac18723c */ /* 0x040fe2000004181c */
[----:B------:R-:W-:Y:S07]  /*19a0*/  LDSM.16.M88.4 R64, [R250+0x1000] ;  /* 0x00100000fa40783b */ /* 0x000fee0000000200 */
[C---:B------:R-:W-:Y:S01]  /*19b0*/  HMMA.16816.F32.BF16 R28, R172.reuse, R68, R16 ;  /* 0x00000044ac1c723c */ /* 0x040fe20000041810 */
[----:B------:R-:W5:Y:S07]  /*19c0*/  LDSM.16.M88.4 R16, [R250] ;  /* 0x00000000fa10783b */ /* 0x000f6e0000000200 */
[----:B------:R-:W-:Y:S01]  /*19d0*/  HMMA.16816.F32.BF16 R36, R172, R70, R36 ;  /* 0x00000046ac24723c */ /* 0x000fe20000041824 */
[----:B------:R-:W-:Y:S07]  /*19e0*/  LDSM.16.M88.4 R68, [R155+0x13900] ;  /* 0x013900009b44783b */ /* 0x000fee0000000200 */
[C---:B-1----:R-:W-:Y:S08]  /*19f0*/  HMMA.16816.F32.BF16 R40, R192.reuse, R44, R40 ;  /* 0x0000002cc028723c */ /* 0x042ff00000041828 */
[C---:B------:R-:W-:Y:S01]  /*1a00*/  HMMA.16816.F32.BF16 R32, R192.reuse, R46, R32 ;  /* 0x0000002ec020723c */ /* 0x040fe20000041820 */
[----:B------:R-:W1:Y:S07]  /*1a10*/  LDSM.16.M88.4 R44, [R155+0x12100] ;  /* 0x012100009b2c783b */ /* 0x000e6e0000000200 */
[C---:B--2---:R-:W-:Y:S08]  /*1a20*/  HMMA.16816.F32.BF16 R12, R192.reuse, R48, R12 ;  /* 0x00000030c00c723c */ /* 0x044ff0000004180c */
[C---:B------:R-:W-:Y:S01]  /*1a30*/  HMMA.16816.F32.BF16 R8, R192.reuse, R50, R8 ;  /* 0x00000032c008723c */ /* 0x040fe20000041808 */
[----:B------:R-:W2:Y:S07]  /*1a40*/  LDSM.16.M88.4 R48, [R155+0x12900] ;  /* 0x012900009b30783b */ /* 0x000eae0000000200 */
[C---:B---3--:R-:W-:Y:S08]  /*1a50*/  HMMA.16816.F32.BF16 R20, R192.reuse, R52, R20 ;  /* 0x00000034c014723c */ /* 0x048ff00000041814 */
[C---:B------:R-:W-:Y:S01]  /*1a60*/  HMMA.16816.F32.BF16 R24, R192.reuse, R54, R24 ;  /* 0x00000036c018723c */ /* 0x040fe20000041818 */
[----:B------:R-:W-:Y:S07]  /*1a70*/  LDSM.16.M88.4 R52, [R90+0x2800] ;  /* 0x002800005a34783b */ /* 0x000fee0000000200 */
[C---:B----4-:R-:W-:Y:S08]  /*1a80*/  HMMA.16816.F32.BF16 R28, R192.reuse, R56, R28 ;  /* 0x00000038c01c723c */ /* 0x050ff0000004181c */
[----:B------:R-:W-:Y:S01]  /*1a90*/  HMMA.16816.F32.BF16 R36, R192, R58, R36 ;  /* 0x0000003ac024723c */ /* 0x000fe20000041824 */
[----:B------:R-:W3:Y:S07]  /*1aa0*/  LDSM.16.M88.4 R56, [R155+0x13100] ;  /* 0x013100009b38783b */ /* 0x000eee0000000200 */
[C---:B-----5:R-:W-:Y:S08]  /*1ab0*/  HMMA.16816.F32.BF16 R40, R196.reuse, R16, R40 ;  /* 0x00000010c428723c */ /* 0x060ff00000041828 */
[C---:B------:R-:W-:Y:S01]  /*1ac0*/  HMMA.16816.F32.BF16 R32, R196.reuse, R18, R32 ;  /* 0x00000012c420723c */ /* 0x040fe20000041820 */
[----:B------:R-:W4:Y:S07]  /*1ad0*/  LDSM.16.M88.4 R16, [R90+0x2000] ;  /* 0x002000005a10783b */ /* 0x000f2e0000000200 */
[C---:B------:R-:W-:Y:S08]  /*1ae0*/  HMMA.16816.F32.BF16 R12, R196.reuse, R60, R12 ;  /* 0x0000003cc40c723c */ /* 0x040ff0000004180c */
[C---:B------:R-:W-:Y:S01]  /*1af0*/  HMMA.16816.F32.BF16 R8, R196.reuse, R62, R8 ;  /* 0x0000003ec408723c */ /* 0x040fe20000041808 */
[----:B------:R-:W5:Y:S07]  /*1b00*/  LDSM.16.M88.4 R60, [R90+0x3000] ;  /* 0x003000005a3c783b */ /* 0x000f6e0000000200 */
[C---:B------:R-:W-:Y:S08]  /*1b10*/  HMMA.16816.F32.BF16 R20, R196.reuse, R64, R20 ;  /* 0x00000040c414723c */ /* 0x040ff00000041814 */
[C---:B------:R-:W-:Y:S01]  /*1b20*/  HMMA.16816.F32.BF16 R24, R196.reuse, R66, R24 ;  /* 0x00000042c418723c */ /* 0x040fe20000041818 */
[----:B------:R-:W-:Y:S07]  /*1b30*/  LDSM.16.M88.4 R64, [R3+0x13900] ;  /* 0x013900000340783b */ /* 0x000fee0000000200 */
[C---:B------:R-:W-:Y:S08]  /*1b40*/  HMMA.16816.F32.BF16 R28, R196.reuse, R72, R28 ;  /* 0x00000048c41c723c */ /* 0x040ff0000004181c */
[----:B------:R-:W-:Y:S01]  /*1b50*/  HMMA.16816.F32.BF16 R36, R196, R74, R36 ;  /* 0x0000004ac424723c */ /* 0x000fe20000041824 */
[----:B------:R-:W4:Y:S07]  /*1b60*/  LDSM.16.M88.4 R72, [R90+0x3800] ;  /* 0x003800005a48783b */ /* 0x000f2e0000000200 */
        /* <DEDUP_REMOVED lines=8> */
[----:B------:R-:W3:Y:S07]  /*1bf0*/  LDSM.16.M88.4 R56, [R3+0x13100] ;  /* 0x013100000338783b */ /* 0x000eee0000000200 */
[C---:B------:R-:W-:Y:S08]  /*1c00*/  HMMA.16816.F32.BF16 R28, R200.reuse, R68, R28 ;  /* 0x00000044c81c723c */ /* 0x040ff0000004181c */
[----:B------:R-:W-:Y:S01]  /*1c10*/  HMMA.16816.F32.BF16 R36, R200, R70, R36 ;  /* 0x00000046c824723c */ /* 0x000fe20000041824 */
[----:B------:R-:W-:Y:S07]  /*1c20*/  LDSM.16.M88.4 R68, [R155+0x15900] ;  /* 0x015900009b44783b */ /* 0x000fee0000000200 */
[C---:B----4-:R-:W-:Y:S08]  /*1c30*/  HMMA.16816.F32.BF16 R40, R204.reuse, R16, R40 ;  /* 0x00000010cc28723c */ /* 0x050ff00000041828 */
[C---:B------:R-:W-:Y:S01]  /*1c40*/  HMMA.16816.F32.BF16 R32, R204.reuse, R18, R32 ;  /* 0x00000012cc20723c */ /* 0x040fe20000041820 */
[----:B------:R-:W4:Y:S07]  /*1c50*/  LDSM.16.M88.4 R16, [R250+0x2000] ;  /* 0x00200000fa10783b */ /* 0x000f2e0000000200 */
[C---:B------:R-:W-:Y:S08]  /*1c60*/  HMMA.16816.F32.BF16 R12, R204.reuse, R52, R12 ;  /* 0x00000034cc0c723c */ /* 0x040ff0000004180c */
[C---:B------:R-:W-:Y:S01]  /*1c70*/  HMMA.16816.F32.BF16 R8, R204.reuse, R54, R8 ;  /* 0x00000036cc08723c */ /* 0x040fe20000041808 */
[----:B------:R-:W2:Y:S07]  /*1c80*/  LDSM.16.M88.4 R52, [R250+0x2800] ;  /* 0x00280000fa34783b */ /* 0x000eae0000000200 */
[C---:B-----5:R-:W-:Y:S08]  /*1c90*/  HMMA.16816.F32.BF16 R20, R204.reuse, R60, R20 ;  /* 0x0000003ccc14723c */ /* 0x060ff00000041814 */
[C---:B------:R-:W-:Y:S01]  /*1ca0*/  HMMA.16816.F32.BF16 R24, R204.reuse, R62, R24 ;  /* 0x0000003ecc18723c */ /* 0x040fe20000041818 */
[----:B------:R-:W5:Y:S07]  /*1cb0*/  LDSM.16.M88.4 R60, [R250+0x3000] ;  /* 0x00300000fa3c783b */ /* 0x000f6e0000000200 */
        /* <DEDUP_REMOVED lines=23> */
[----:B------:R-:W-:Y:S07]  /*1e30*/  LDSM.16.M88.4 R60, [R3+0x15100] ;  /* 0x01510000033c783b */ /* 0x000fee0000000200 */
[C---:B------:R-:W-:Y:S08]  /*1e40*/  HMMA.16816.F32.BF16 R28, R212.reuse, R72, R28 ;  /* 0x00000048d41c723c */ /* 0x040ff0000004181c */
[----:B------:R-:W-:Y:S01]  /*1e50*/  HMMA.16816.F32.BF16 R36, R212, R74, R36 ;  /* 0x0000004ad424723c */ /* 0x000fe20000041824 */
[----:B------:R-:W5:Y:S07]  /*1e60*/  LDSM.16.M88.4 R72, [R90+0x5800] ;  /* 0x005800005a48783b */ /* 0x000f6e0000000200 */
        /* <DEDUP_REMOVED lines=9> */
[C---:B------:R-:W-:Y:S08]  /*1f00*/  HMMA.16816.F32.BF16 R28, R216.reuse, R68, R28 ;  /* 0x00000044d81c723c */ /* 0x040ff0000004181c */
[----:B------:R-:W-:Y:S01]  /*1f10*/  HMMA.16816.F32.BF16 R36, R216, R70, R36 ;  /* 0x00000046d824723c */ /* 0x000fe20000041824 */
[----:B------:R-:W3:Y:S07]  /*1f20*/  LDSM.16.M88.4 R68, [R3+0x15900] ;  /* 0x015900000344783b */ /* 0x000eee0000000200 */
[C---:B----4-:R-:W-:Y:S08]  /*1f30*/  HMMA.16816.F32.BF16 R40, R220.reuse, R16, R40 ;  /* 0x00000010dc28723c */ /* 0x050ff00000041828 */
[C---:B------:R-:W-:Y:S01]  /*1f40*/  HMMA.16816.F32.BF16 R32, R220.reuse, R18, R32 ;  /* 0x00000012dc20723c */ /* 0x040fe20000041820 */
[----:B------:R-:W4:Y:S07]  /*1f50*/  LDSM.16.M88.4 R16, [R250+0x4000] ;  /* 0x00400000fa10783b */ /* 0x000f2e0000000200 */
[C---:B------:R-:W-:Y:S08]  /*1f60*/  HMMA.16816.F32.BF16 R12, R220.reuse, R52, R12 ;  /* 0x00000034dc0c723c */ /* 0x040ff0000004180c */
[C---:B------:R-:W-:Y:S01]  /*1f70*/  HMMA.16816.F32.BF16 R8, R220.reuse, R54, R8 ;  /* 0x00000036dc08723c */ /* 0x040fe20000041808 */
[----:B------:R-:W-:Y:S07]  /*1f80*/  LDSM.16.M88.4 R52, [R155+0x16900] ;  /* 0x016900009b34783b */ /* 0x000fee0000000200 */
[C---:B------:R-:W-:Y:S08]  /*1f90*/  HMMA.16816.F32.BF16 R20, R220.reuse, R64, R20 ;  /* 0x00000040dc14723c */ /* 0x040ff00000041814 */
[C---:B------:R-:W-:Y:S01]  /*1fa0*/  HMMA.16816.F32.BF16 R24, R220.reuse, R66, R24 ;  /* 0x00000042dc18723c */ /* 0x040fe20000041818 */
[----:B------:R-:W3:Y:S07]  /*1fb0*/  LDSM.16.M88.4 R64, [R250+0x5000] ;  /* 0x00500000fa40783b */ /* 0x000eee0000000200 */
[C---:B-----5:R-:W-:Y:S08]  /*1fc0*/  HMMA.16816.F32.BF16 R28, R220.reuse, R72, R28 ;  /* 0x00000048dc1c723c */ /* 0x060ff0000004181c */
[----:B------:R-:W-:Y:S01]  /*1fd0*/  HMMA.16816.F32.BF16 R36, R220, R74, R36 ;  /* 0x0000004adc24723c */ /* 0x000fe20000041824 */
[----:B------:R-:W5:Y:S07]  /*1fe0*/  LDSM.16.M88.4 R72, [R250+0x5800] ;  /* 0x00580000fa48783b */ /* 0x000f6e0000000200 */
[C---:B-1----:R-:W-:Y:S08]  /*1ff0*/  HMMA.16816.F32.BF16 R40, R224.reuse, R44, R40 ;  /* 0x0000002ce028723c */ /* 0x042ff00000041828 */
[C---:B------:R-:W-:Y:S01]  /*2000*/  HMMA.16816.F32.BF16 R32, R224.reuse, R46, R32 ;  /* 0x0000002ee020723c */ /* 0x040fe20000041820 */
[----:B------:R-:W-:Y:S07]  /*2010*/  LDSM.16.M88.4 R44, [R90+0x6000] ;  /* 0x006000005a2c783b */ /* 0x000fee0000000200 */
[C---:B--2---:R-:W-:Y:S08]  /*2020*/  HMMA.16816.F32.BF16 R12, R224.reuse, R48, R12 ;  /* 0x00000030e00c723c */ /* 0x044ff0000004180c */
[C---:B------:R-:W-:Y:S01]  /*2030*/  HMMA.16816.F32.BF16 R8, R224.reuse, R50, R8 ;  /* 0x00000032e008723c */ /* 0x040fe20000041808 */
[----:B------:R-:W1:Y:S07]  /*2040*/  LDSM.16.M88.4 R48, [R155+0x16100] ;  /* 0x016100009b30783b */ /* 0x000e6e0000000200 */
[C---:B------:R-:W-:Y:S08]  /*2050*/  HMMA.16816.F32.BF16 R20, R224.reuse, R60, R20 ;  /* 0x0000003ce014723c */ /* 0x040ff00000041814 */
[C---:B------:R-:W-:Y:S01]  /*2060*/  HMMA.16816.F32.BF16 R24, R224.reuse, R62, R24 ;  /* 0x0000003ee018723c */ /* 0x040fe20000041818 */
[----:B------:R-:W2:Y:S07]  /*2070*/  LDSM.16.M88.4 R60, [R155+0x17100] ;  /* 0x017100009b3c783b */ /* 0x000eae0000000200 */
[C---:B---3--:R-:W-:Y:S08]  /*2080*/  HMMA.16816.F32.BF16 R28, R224.reuse, R68, R28 ;  /* 0x00000044e01c723c */ /* 0x048ff0000004181c */
[----:B------:R-:W-:Y:S01]  /*2090*/  HMMA.16816.F32.BF16 R36, R224, R70, R36 ;  /* 0x00000046e024723c */ /* 0x000fe20000041824 */
[----:B------:R-:W3:Y:S07]  /*20a0*/  LDSM.16.M88.4 R68, [R155+0x17900] ;  /* 0x017900009b44783b */ /* 0x000eee0000000200 */
[C---:B----4-:R-:W-:Y:S08]  /*20b0*/  HMMA.16816.F32.BF16 R40, R228.reuse, R16, R40 ;  /* 0x00000010e428723c */ /* 0x050ff00000041828 */
[C---:B------:R-:W-:Y:S08]  /*20c0*/  HMMA.16816.F32.BF16 R32, R228.reuse, R18, R32 ;  /* 0x00000012e420723c */ /* 0x040ff00000041820 */
[C---:B------:R-:W-:Y:S08]  /*20d0*/  HMMA.16816.F32.BF16 R16, R228.reuse, R56, R12 ;  /* 0x00000038e410723c */ /* 0x040ff0000004180c */
[C---:B------:R-:W-:Y:S01]  /*20e0*/  HMMA.16816.F32.BF16 R12, R228.reuse, R58, R8 ;  /* 0x0000003ae40c723c */ /* 0x040fe20000041808 */
[----:B------:R-:W4:Y:S07]  /*20f0*/  LDSM.16.M88.4 R56, [R90+0x6800] ;  /* 0x006800005a38783b */ /* 0x000f2e0000000200 */
[C---:B------:R-:W-:Y:S08]  /*2100*/  HMMA.16816.F32.BF16 R8, R228.reuse, R64, R20 ;  /* 0x00000040e408723c */ /* 0x040ff00000041814 */
[C---:B------:R-:W-:Y:S01]  /*2110*/  HMMA.16816.F32.BF16 R24, R228.reuse, R66, R24 ;  /* 0x00000042e418723c */ /* 0x040fe20000041818 */
[----:B------:R-:W2:Y:S07]  /*2120*/  LDSM.16.M88.4 R64, [R90+0x7000] ;  /* 0x007000005a40783b */ /* 0x000eae0000000200 */
[C---:B-----5:R-:W-:Y:S08]  /*2130*/  HMMA.16816.F32.BF16 R28, R228.reuse, R72, R28 ;  /* 0x00000048e41c723c */ /* 0x060ff0000004181c */
[----:B------:R-:W-:Y:S01]  /*2140*/  HMMA.16816.F32.BF16 R36, R228, R74, R36 ;  /* 0x0000004ae424723c */ /* 0x000fe20000041824 */
[----:B------:R-:W-:Y:S07]  /*2150*/  LDSM.16.M88.4 R72, [R3+0x17900] ;  /* 0x017900000348783b */ /* 0x000fee0000000200 */
[C---:B------:R-:W-:Y:S08]  /*2160*/  HMMA.16816.F32.BF16 R20, R232.reuse, R52, R16 ;  /* 0x00000034e814723c */ /* 0x040ff00000041810 */
[C---:B------:R-:W-:Y:S01]  /*2170*/  HMMA.16816.F32.BF16 R16, R232.reuse, R54, R12 ;  /* 0x00000036e810723c */ /* 0x040fe2000004180c */
[----:B------:R-:W-:Y:S07]  /*2180*/  LDSM.16.M88.4 R52, [R3+0x16100] ;  /* 0x016100000334783b */ /* 0x000fee0000000200 */
[C---:B-1----:R-:W-:Y:S08]  /*2190*/  HMMA.16816.F32.BF16 R40, R232.reuse, R48, R40 ;  /* 0x00000030e828723c */ /* 0x042ff00000041828 */
[C---:B--2---:R-:W-:Y:S08]  /*21a0*/  HMMA.16816.F32.BF16 R12, R232.reuse, R60, R8 ;  /* 0x0000003ce80c723c */ /* 0x044ff00000041808 */
[C---:B------:R-:W-:Y:S01]  /*21b0*/  HMMA.16816.F32.BF16 R32, R232.reuse, R50, R32 ;  /* 0x00000032e820723c */ /* 0x040fe20000041820 */
[----:B------:R-:W-:Y:S07]  /*21c0*/  LDSM.16.M88.4 R48, [R250+0x6800] ;  /* 0x00680000fa30783b */ /* 0x000fee0000000200 */
[C---:B------:R-:W-:Y:S01]  /*21d0*/  HMMA.16816.F32.BF16 R8, R232.reuse, R62, R24 ;  /* 0x0000003ee808723c */ /* 0x040fe20000041818 */
[----:B------:R-:W1:Y:S07]  /*21e0*/  LDSM.16.M88.4 R60, [R3+0x16900] ;  /* 0x01690000033c783b */ /* 0x000e6e0000000200 */
[C---:B---3--:R-:W-:Y:S08]  /*21f0*/  HMMA.16816.F32.BF16 R28, R232.reuse, R68, R28 ;  /* 0x00000044e81c723c */ /* 0x048ff0000004181c */
[----:B------:R-:W-:Y:S01]  /*2200*/  HMMA.16816.F32.BF16 R36, R232, R70, R36 ;  /* 0x00000046e824723c */ /* 0x000fe20000041824 */
[----:B------:R2:W3:Y:S07]  /*2210*/  LDSM.16.M88.4 R68, [R3+0x17100] ;  /* 0x017100000344783b */ /* 0x0004ee0000000200 */
[C---:B----4-:R-:W-:Y:S08]  /*2220*/  HMMA.16816.F32.BF16 R24, R236.reuse, R56, R20 ;  /* 0x00000038ec18723c */ /* 0x050ff00000041814 */
[C---:B------:R-:W-:Y:S01]  /*2230*/  HMMA.16816.F32.BF16 R20, R236.reuse, R58, R16 ;  /* 0x0000003aec14723c */ /* 0x040fe20000041810 */
[----:B------:R-:W-:Y:S07]  /*2240*/  LDSM.16.M88.4 R56, [R250+0x7000] ;  /* 0x00700000fa38783b */ /* 0x000fee0000000200 */
[----:B------:R-:W-:Y:S01]  /*2250*/  HMMA.16816.F32.BF16 R40, R236, R44, R40 ;  /* 0x0000002cec28723c */ /* 0x000fe20000041828 */
[----:B--2---:R-:W-:-:S05]  /*2260*/  IADD3 R3, R90, 0x2800, RZ ;  /* 0x000028005a037810 */ /* 0x004fca0007ffe0ff */
[----:B------:R2:W-:Y:S02]  /*2270*/  STL [R1+0x30], R3 ;  /* 0x0000300301007387 */ /* 0x0005e40000100800 */
[C---:B------:R-:W-:Y:S02]  /*2280*/  HMMA.16816.F32.BF16 R16, R236.reuse, R64, R12 ;  /* 0x00000040ec10723c */ /* 0x040fe4000004180c */
[----:B------:R4:W-:Y:S04]  /*2290*/  STL [R1+0x2c], R2 ;  /* 0x00002c0201007387 */ /* 0x0009e80000100800 */
[----:B------:R5:W-:Y:S02]  /*22a0*/  STL [R1+0x28], R6 ;  /* 0x0000280601007387 */ /* 0x000be40000100800 */
[C---:B------:R-:W-:Y:S02]  /*22b0*/  HMMA.16816.F32.BF16 R32, R236.reuse, R46, R32 ;  /* 0x0000002eec20723c */ /* 0x040fe40000041820 */
[----:B------:R-:W3:Y:S06]  /*22c0*/  LDSM.16.M88.4 R44, [R250+0x6000] ;  /* 0x00600000fa2c783b */ /* 0x000eec0000000200 */
[----:B------:R-:W-:Y:S01]  /*22d0*/  HMMA.16816.F32.BF16 R12, R236, R66, R8 ;  /* 0x00000042ec0c723c */ /* 0x000fe20000041808 */
[----:B------:R-:W3:Y:S01]  /*22e0*/  LDSM.16.M88.4 R64, [R250+0x7800] ;  /* 0x00780000fa40783b */ /* 0x000ee20000000200 */
[----:B------:R-:W-:-:S04]  /*22f0*/  DEPBAR.LE SB0, 0x0 ;  /* 0x000080000000791a */ /* 0x000fc80000000000 */
[C---:B--2---:R-:W-:Y:S02]  /*2300*/  IADD3 R3, R90.reuse, 0x4000, RZ ;  /* 0x000040005a037810 */ /* 0x044fe40007ffe0ff */
[----:B------:R-:W-:Y:S01]  /*2310*/  HMMA.16816.F32.BF16 R8, R236, R76, R28 ;  /* 0x0000004cec08723c */ /* 0x000fe2000004181c */
[C---:B----4-:R-:W-:Y:S02]  /*2320*/  IADD3 R2, R90.reuse, 0x4800, RZ ;  /* 0x000048005a027810 */ /* 0x050fe40007ffe0ff */
[----:B------:R2:W-:Y:S01]  /*2330*/  STL [R1+0x24], R3 ;  /* 0x0000240301007387 */ /* 0x0005e20000100800 */
[----:B-----5:R-:W-:-:S04]  /*2340*/  IADD3 R6, R90, 0x5000, RZ ;  /* 0x000050005a067810 */ /* 0x020fc80007ffe0ff */
[----:B------:R-:W-:Y:S01]  /*2350*/  HMMA.16816.F32.BF16 R36, R236, R78, R36 ;  /* 0x0000004eec24723c */ /* 0x000fe20000041824 */
[----:B------:R4:W-:Y:S04]  /*2360*/  STL [R1+0x20], R2 ;  /* 0x0000200201007387 */ /* 0x0009e80000100800 */
[----:B------:R5:W-:Y:S03]  /*2370*/  STL [R1+0x1c], R6 ;  /* 0x00001c0601007387 */ /* 0x000be60000100800 */
[C---:B-1----:R-:W-:Y:S08]  /*2380*/  HMMA.16816.F32.BF16 R28, R240.reuse, R60, R24 ;  /* 0x0000003cf01c723c */ /* 0x042ff00000041818 */
[----:B------:R-:W-:Y:S01]  /*2390*/  HMMA.16816.F32.BF16 R24, R240, R62, R20 ;  /* 0x0000003ef018723c */ /* 0x000fe20000041814 */
[----:B--2---:R-:W-:-:S07]  /*23a0*/  IADD3 R3, R90, 0x5800, RZ ;  /* 0x000058005a037810 */ /* 0x004fce0007ffe0ff */
[----:B------:R-:W-:Y:S01]  /*23b0*/  HMMA.16816.F32.BF16 R40, R240, R52, R40 ;  /* 0x00000034f028723c */ /* 0x000fe20000041828 */
[C---:B----4-:R-:W-:Y:S01]  /*23c0*/  IADD3 R2, R90.reuse, 0x6000, RZ ;  /* 0x000060005a027810 */ /* 0x050fe20007ffe0ff */
[----:B------:R1:W-:Y:S01]  /*23d0*/  STL [R1+0x18], R3 ;  /* 0x0000180301007387 */ /* 0x0003e20000100800 */
[----:B-----5:R-:W-:-:S03]  /*23e0*/  IADD3 R6, R90, 0x6800, RZ ;  /* 0x000068005a067810 */ /* 0x020fc60007ffe0ff */
[----:B------:R2:W-:Y:S02]  /*23f0*/  STL [R1+0x14], R2 ;  /* 0x0000140201007387 */ /* 0x0005e40000100800 */
[C---:B---3--:R-:W-:Y:S02]  /*2400*/  HMMA.16816.F32.BF16 R20, R240.reuse, R68, R16 ;  /* 0x00000044f014723c */ /* 0x048fe40000041810 */
[----:B------:R3:W-:Y:S06]  /*2410*/  STL [R1+0x10], R6 ;  /* 0x0000100601007387 */ /* 0x0007ec0000100800 */
[C---:B------:R-:W-:Y:S08]  /*2420*/  HMMA.16816.F32.BF16 R32, R240.reuse, R54, R32 ;  /* 0x00000036f020723c */ /* 0x040ff00000041820 */
[----:B------:R-:W-:Y:S01]  /*2430*/  HMMA.16816.F32.BF16 R16, R240, R70, R12 ;  /* 0x00000046f010723c */ /* 0x000fe2000004180c */
[----:B-1----:R-:W-:-:S07]  /*2440*/  IADD3 R3, R90, 0x7000, RZ ;  /* 0x000070005a037810 */ /* 0x002fce0007ffe0ff */
[----:B------:R-:W-:Y:S01]  /*2450*/  HMMA.16816.F32.BF16 R12, R240, R72, R8 ;  /* 0x00000048f00c723c */ /* 0x000fe20000041808 */
[----:B--2---:R-:W-:-:S05]  /*2460*/  IADD3 R2, R90, 0x7800, RZ ;  /* 0x000078005a027810 */ /* 0x004fca0007ffe0ff */
[----:B------:R3:W-:Y:S02]  /*2470*/  STL [R1+0x8], R2 ;  /* 0x0000080201007387 */ /* 0x0007e40000100800 */
[----:B------:R-:W-:Y:S02]  /*2480*/  HMMA.16816.F32.BF16 R8, R240, R74, R36 ;  /* 0x0000004af008723c */ /* 0x000fe40000041824 */
[----:B------:R3:W-:Y:S06]  /*2490*/  STL [R1+0xc], R3 ;  /* 0x00000c0301007387 */ /* 0x0007ec0000100800 */
[C---:B------:R-:W-:Y:S08]  /*24a0*/  HMMA.16816.F32.BF16 R52, R244.reuse, R44, R40 ;  /* 0x0000002cf434723c */ /* 0x040ff00000041828 */
[C---:B------:R-:W-:Y:S08]  /*24b0*/  HMMA.16816.F32.BF16 R44, R244.reuse, R46, R32 ;  /* 0x0000002ef42c723c */ /* 0x040ff00000041820 */
[C---:B------:R-:W-:Y:S08]  /*24c0*/  HMMA.16816.F32.BF16 R28, R244.reuse, R48, R28 ;  /* 0x00000030f41c723c */ /* 0x040ff0000004181c */
[C---:B------:R-:W-:Y:S08]  /*24d0*/  HMMA.16816.F32.BF16 R32, R244.reuse, R50, R24 ;  /* 0x00000032f420723c */ /* 0x040ff00000041818 */
[C---:B------:R-:W-:Y:S08]  /*24e0*/  HMMA.16816.F32.BF16 R36, R244.reuse, R56, R20 ;  /* 0x00000038f424723c */ /* 0x040ff00000041814 */
[C---:B------:R-:W-:Y:S08]  /*24f0*/  HMMA.16816.F32.BF16 R24, R244.reuse, R58, R16 ;  /* 0x0000003af418723c */ /* 0x040ff00000041810 */
[C---:B------:R-:W-:Y:S08]  /*2500*/  HMMA.16816.F32.BF16 R40, R244.reuse, R64, R12 ;  /* 0x00000040f428723c */ /* 0x040ff0000004180c */
[----:B------:R-:W-:Y:S01]  /*2510*/  HMMA.16816.F32.BF16 R48, R244, R66, R8 ;  /* 0x00000042f430723c */ /* 0x000fe20000041808 */
[----:B------:R-:W-:Y:S06]  /*2520*/  BAR.SYNC.DEFER_BLOCKING 0x0 ;  /* 0x0000000000007b1d */ /* 0x000fec0000010000 */
[----:B------:R-:W-:Y:S05]  /*2530*/  @!P2 BRA `(.L_x_1) ;  /* 0x000001600000a947 */ /* 0x000fea0003800000 */
[----:B---3--:R-:W-:-:S04]  /*2540*/  LEA.HI.SX32 R8, R153, 0xfffffffe, 0x1a ;  /* 0xfffffffe99087811 */ /* 0x008fc800078fd2ff */
[----:B------:R-:W-:Y:S01]  /*2550*/  SHF.R.S32.HI R3, RZ, 0x1f, R8 ;  /* 0x0000001fff037819 */ /* 0x000fe20000011408 */
[----:B------:R-:W-:Y:S02]  /*2560*/  IMAD R2, R82, R8, RZ ;  /* 0x0000000852027224 */ /* 0x000fe400078e02ff */
[----:B------:R-:W-:-:S04]  /*2570*/  IMAD.WIDE.U32 R8, R8, R84, R88 ;  /* 0x0000005408087225 */ /* 0x000fc800078e0058 */
[----:B------:R-:W-:Y:S01]  /*2580*/  IMAD R3, R3, R84, R2 ;  /* 0x0000005403037224 */ /* 0x000fe200078e0202 */
[----:B------:R-:W-:-:S03]  /*2590*/  LEA R2, P1, R8, c[0x0][0x1c8], 0x1 ;  /* 0x0000720008027a11 */ /* 0x000fc600078208ff */
[----:B------:R-:W-:Y:S01]  /*25a0*/  IMAD.IADD R3, R9, 0x1, R3 ;  /* 0x0000000109037824 */ /* 0x000fe200078e0203 */
[----:B------:R-:W-:-:S04]  /*25b0*/  LEA R6, P0, R85, R2, 0x1 ;  /* 0x0000000255067211 */ /* 0x000fc800078008ff */
[----:B------:R-:W-:Y:S01]  /*25c0*/  LEA.HI.X R3, R8, c[0x0][0x1cc], R3, 0x1, P1 ;  /* 0x0000730008037a11 */ /* 0x000fe200008f0c03 */
[----:B------:R-:W-:-:S03]  /*25d0*/  IMAD.SHL.U32 R8, R87, 0x2, RZ ;  /* 0x0000000257087824 */ /* 0x000fc600078e00ff */
[----:B------:R-:W-:Y:S02]  /*25e0*/  LEA.HI.X R7, R85, R3, R86, 0x1, P0 ;  /* 0x0000000355077211 */ /* 0x000fe400000f0c56 */
[----:B------:R-:W-:Y:S01]  /*25f0*/  @!PT LDS RZ, [RZ] ;  /* 0x00000000fffff984 */ /* 0x000fe20000000800 */
[----:B------:R-:W-:Y:S01]  /*2600*/  @!PT LDS RZ, [RZ] ;  /* 0x00000000fffff984 */ /* 0x000fe20000000800 */
[----:B------:R-:W-:Y:S01]  /*2610*/  @!PT LDS RZ, [RZ] ;  /* 0x00000000fffff984 */ /* 0x000fe20000000800 */
[----:B------:R1:W-:Y:S04]  /*2620*/  LDGSTS.E.BYPASS.LTC128B.128 [R8+0x10100], [R2.64], !P6 ;  /* 0x1010000002087fae */ /* 0x0003e8000f101d48 */
[----:B------:R1:W-:Y:S04]  /*2630*/  LDGSTS.E.BYPASS.LTC128B.128 [R8+0x12100], [R2.64+0x80], !P5 ;  /* 0x1210008002087fae */ /* 0x0003e8000e901d48 */
[----:B------:R1:W-:Y:S04]  /*2640*/  LDGSTS.E.BYPASS.LTC128B.128 [R8+0x14100], [R2.64+0x100], !P4 ;  /* 0x1410010002087fae */ /* 0x0003e8000e101d48 */
[----:B------:R1:W-:Y:S04]  /*2650*/  LDGSTS.E.BYPASS.LTC128B.128 [R8+0x16100], [R2.64+0x180], !P3 ;  /* 0x1610018002087fae */ /* 0x0003e8000d901d48 */
[----:B------:R1:W-:Y:S04]  /*2660*/  LDGSTS.E.BYPASS.LTC128B.128 [R8+0x11100], [R6.64], !P6 ;  /* 0x1110000006087fae */ /* 0x0003e8000f101d48 */
[----:B------:R1:W-:Y:S04]  /*2670*/  LDGSTS.E.BYPASS.LTC128B.128 [R8+0x13100], [R6.64+0x80], !P5 ;  /* 0x1310008006087fae */ /* 0x0003e8000e901d48 */
[----:B------:R1:W-:Y:S04]  /*2680*/  LDGSTS.E.BYPASS.LTC128B.128 [R8+0x15100], [R6.64+0x100], !P4 ;  /* 0x1510010006087fae */ /* 0x0003e8000e101d48 */
[----:B------:R1:W-:Y:S02]  /*2690*/  LDGSTS.E.BYPASS.LTC128B.128 [R8+0x17100], [R6.64+0x180], !P3 ;  /* 0x1710018006087fae */ /* 0x0003e4000d901d48 */
.L_x_1:
[----:B-1-3--:R-:W-:Y:S01]  /*26a0*/  SHF.R.S32.HI R2, RZ, 0x1f, R81 ;  /* 0x0000001fff027819 */ /* 0x00afe20000011451 */
[----:B------:R-:W-:Y:S01]  /*26b0*/  IMAD.SHL.U32 R248, R5, 0x2, RZ ;  /* 0x0000000205f87824 */ /* 0x000fe200078e00ff */
[----:B------:R-:W0:Y:S02]  /*26c0*/  LDGDEPBAR ;  /* 0x00000000000079af */ /* 0x000e240000000000 */
[----:B------:R-:W-:Y:S01]  /*26d0*/  LEA.HI R3, R2, R81, RZ, 0x2 ;  /* 0x0000005102037211 */ /* 0x000fe200078f10ff */
[----:B------:R-:W-:Y:S01]  /*26e0*/  IMAD R249, R4, 0x2, R248 ;  /* 0x0000000204f97824 */ /* 0x000fe200078e02f8 */
[C---:B------:R-:W-:Y:S01]  /*26f0*/  LEA R252, R0.reuse, R248, 0x1 ;  /* 0x000000f800fc7211 */ /* 0x040fe200078e08ff */
[----:B------:R-:W-:Y:S01]  /*2700*/  LDSM.16.MT88.4 R64, [R248+0x2100] ;  /* 0x00210000f840783b */ /* 0x000fe20000004200 */
[----:B------:R-:W-:Y:S01]  /*2710*/  LOP3.LUT R2, R3, 0x7ffffffc, RZ, 0xc0, !PT ;  /* 0x7ffffffc03027812 */ /* 0x000fe200078ec0ff */
[----:B------:R-:W-:-:S02]  /*2720*/  IMAD R251, R0, 0x2, R249 ;  /* 0x0000000200fb7824 */ /* 0x000fc400078e02f9 */
[----:B------:R1:W-:Y:S02]  /*2730*/  STL [R1+0xc0], R3 ;  /* 0x0000c00301007387 */ /* 0x0003e40000100800 */
[----:B------:R-:W-:Y:S02]  /*2740*/  IMAD.IADD R2, R81, 0x1, -R2 ;  /* 0x0000000151027824 */ /* 0x000fe400078e0a02 */
[----:B------:R-:W-:Y:S04]  /*2750*/  LDSM.16.MT88.4 R56, [R251+0x100] ;  /* 0x00010000fb38783b */ /* 0x000fe80000004200 */
[----:B------:R-:W-:Y:S04]  /*2760*/  LDSM.16.MT88.4 R68, [R251+0x900] ;  /* 0x00090000fb44783b */ /* 0x000fe80000004200 */
[----:B------:R-:W-:Y:S01]  /*2770*/  LDSM.16.MT88.4 R72, [R249+0x2100] ;  /* 0x00210000f948783b */ /* 0x000fe20000004200 */
[----:B-1----:R-:W-:-:S04]  /*2780*/  IMAD R3, R80, -0x40, R83 ;  /* 0xffffffc050037824 */ /* 0x002fc800078e0253 */
[----:B------:R-:W-:-:S05]  /*2790*/  IMAD R2, R2, -0x2, R3 ;  /* 0xfffffffe02027824 */ /* 0x000fca00078e0203 */
[C---:B------:R-:W-:Y:S02]  /*27a0*/  ISETP.GT.AND P1, PT, R2.reuse, RZ, PT ;  /* 0x000000ff0200720c */ /* 0x040fe40003f24270 */
[----:B------:R-:W-:Y:S02]  /*27b0*/  ISETP.GT.AND P0, PT, R2, 0x1, PT ;  /* 0x000000010200780c */ /* 0x000fe40003f04270 */
[----:B------:R-:W-:Y:S02]  /*27c0*/  FSEL R12, R54, -INF , P1 ;  /* 0xff800000360c7808 */ /* 0x000fe40000800000 */
[----:B------:R-:W-:Y:S02]  /*27d0*/  FSEL R7, R52, -INF , P1 ;  /* 0xff80000034077808 */ /* 0x000fe40000800000 */
[----:B------:R-:W-:Y:S02]  /*27e0*/  ISETP.GT.AND P1, PT, R2, 0x8, PT ;  /* 0x000000080200780c */ /* 0x000fe40003f24270 */
[----:B------:R-:W-:-:S02]  /*27f0*/  FSEL R3, R53, -INF , P0 ;  /* 0xff80000035037808 */ /* 0x000fc40000000000 */
[----:B------:R-:W-:Y:S02]  /*2800*/  FSEL R11, R55, -INF , P0 ;  /* 0xff800000370b7808 */ /* 0x000fe40000000000 */
[----:B------:R-:W-:Y:S02]  /*2810*/  ISETP.GT.AND P0, PT, R2, 0x9, PT ;  /* 0x000000090200780c */ /* 0x000fe40003f04270 */
[----:B------:R-:W-:Y:S02]  /*2820*/  FSEL R9, R44, -INF , P1 ;  /* 0xff8000002c097808 */ /* 0x000fe40000800000 */
[----:B------:R-:W-:Y:S02]  /*2830*/  FMNMX.FTZ R6, R7, R3, !PT ;  /* 0x0000000307067209 */ /* 0x000fe40007810000 */
[----:B------:R-:W-:Y:S02]  /*2840*/  FSEL R10, R46, -INF , P1 ;  /* 0xff8000002e0a7808 */ /* 0x000fe40000800000 */
[----:B------:R-:W-:-:S02]  /*2850*/  ISETP.GT.AND P1, PT, R2, 0x10, PT ;  /* 0x000000100200780c */ /* 0x000fc40003f24270 */
[----:B------:R-:W-:Y:S02]  /*2860*/  FSEL R8, R45, -INF , P0 ;  /* 0xff8000002d087808 */ /* 0x000fe40000000000 */
[----:B------:R-:W-:Y:S02]  /*2870*/  FMNMX.FTZ R6, R9, R6, !PT ;  /* 0x0000000609067209 */ /* 0x000fe40007810000 */
[----:B------:R-:W-:Y:S02]  /*2880*/  FSEL R14, R47, -INF , P0 ;  /* 0xff8000002f0e7808 */ /* 0x000fe40000000000 */
[----:B------:R-:W-:Y:S02]  /*2890*/  ISETP.GT.AND P0, PT, R2, 0x11, PT ;  /* 0x000000110200780c */ /* 0x000fe40003f04270 */
[----:B------:R-:W-:Y:S02]  /*28a0*/  FSEL R13, R28, -INF , P1 ;  /* 0xff8000001c0d7808 */ /* 0x000fe40000800000 */
[----:B------:R-:W-:-:S02]  /*28b0*/  FMNMX.FTZ R6, R8, R6, !PT ;  /* 0x0000000608067209 */ /* 0x000fc40007810000 */
[----:B------:R-:W-:Y:S02]  /*28c0*/  FSEL R19, R30, -INF , P1 ;  /* 0xff8000001e137808 */ /* 0x000fe40000800000 */
[C---:B------:R-:W-:Y:S02]  /*28d0*/  ISETP.GT.AND P1, PT, R2.reuse, 0x18, PT ;  /* 0x000000180200780c */ /* 0x040fe40003f24270 */
        /* <DEDUP_REMOVED lines=11> */
[----:B------:R-:W-:Y:S01]  /*2990*/  ISETP.GT.AND P0, PT, R2, 0x21, PT ;  /* 0x000000210200780c */ /* 0x000fe20003f04270 */
[----:B------:R-:W-:Y:S01]  /*29a0*/  LDSM.16.MT88.4 R32, [R252+0x900] ;  /* 0x00090000fc20783b */ /* 0x000fe20000004200 */
[----:B------:R-:W-:Y:S02]  /*29b0*/  FSEL R99, R36, -INF , P1 ;  /* 0xff80000024637808 */ /* 0x000fe40000800000 */
[----:B------:R-:W-:Y:S02]  /*29c0*/  FMNMX.FTZ R6, R18, R6, !PT ;  /* 0x0000000612067209 */ /* 0x000fe40007810000 */
[----:B------:R-:W-:Y:S02]  /*29d0*/  FMNMX.FTZ R16, R12, R11, !PT ;  /* 0x0000000b0c107209 */ /* 0x000fe40007810000 */
[----:B------:R-:W-:-:S02]  /*29e0*/  FSEL R105, R38, -INF , P1 ;  /* 0xff80000026697808 */ /* 0x000fc40000800000 */
[----:B------:R-:W-:Y:S02]  /*29f0*/  ISETP.GT.AND P1, PT, R2, 0x28, PT ;  /* 0x000000280200780c */ /* 0x000fe40003f24270 */
[----:B------:R-:W-:Y:S02]  /*2a00*/  FSEL R97, R37, -INF , P0 ;  /* 0xff80000025617808 */ /* 0x000fe40000000000 */
[----:B------:R-:W-:Y:S02]  /*2a10*/  FMNMX.FTZ R6, R99, R6, !PT ;  /* 0x0000000663067209 */ /* 0x000fe40007810000 */
[----:B------:R-:W-:Y:S02]  /*2a20*/  FMNMX.FTZ R16, R10, R16, !PT ;  /* 0x000000100a107209 */ /* 0x000fe40007810000 */
[----:B------:R-:W-:Y:S02]  /*2a30*/  FSEL R104, R39, -INF , P0 ;  /* 0xff80000027687808 */ /* 0x000fe40000000000 */
[----:B------:R-:W-:Y:S01]  /*2a40*/  ISETP.GT.AND P0, PT, R2, 0x29, PT ;  /* 0x000000290200780c */ /* 0x000fe20003f04270 */
[----:B------:R-:W-:Y:S01]  /*2a50*/  LDSM.16.MT88.4 R36, [R249+0x900] ;  /* 0x00090000f924783b */ /* 0x000fe20000004200 */
[----:B------:R-:W-:-:S02]  /*2a60*/  FSEL R95, R24, -INF , P1 ;  /* 0xff800000185f7808 */ /* 0x000fc40000800000 */
[----:B------:R-:W-:Y:S02]  /*2a70*/  FMNMX.FTZ R6, R97, R6, !PT ;  /* 0x0000000661067209 */ /* 0x000fe40007810000 */
[----:B------:R-:W-:Y:S02]  /*2a80*/  FMNMX.FTZ R16, R14, R16, !PT ;  /* 0x000000100e107209 */ /* 0x000fe40007810000 */
[----:B------:R-:W-:Y:S02]  /*2a90*/  FSEL R103, R26, -INF , P1 ;  /* 0xff8000001a677808 */ /* 0x000fe40000800000 */
[----:B------:R-:W-:Y:S02]  /*2aa0*/  FSEL R94, R25, -INF , P0 ;  /* 0xff800000195e7808 */ /* 0x000fe40000000000 */
[----:B------:R-:W-:Y:S02]  /*2ab0*/  ISETP.GT.AND P1, PT, R2, 0x30, PT ;  /* 0x000000300200780c */ /* 0x000fe40003f24270 */
[----:B------:R-:W-:-:S02]  /*2ac0*/  FMNMX.FTZ R6, R95, R6, !PT ;  /* 0x000000065f067209 */ /* 0x000fc40007810000 */
[----:B------:R-:W-:Y:S02]  /*2ad0*/  FMNMX.FTZ R16, R19, R16, !PT ;  /* 0x0000001013107209 */ /* 0x000fe40007810000 */
[----:B------:R-:W-:Y:S02]  /*2ae0*/  FSEL R102, R27, -INF , P0 ;  /* 0xff8000001b667808 */ /* 0x000fe40000000000 */
[----:B------:R-:W-:Y:S01]  /*2af0*/  ISETP.GT.AND P0, PT, R2, 0x31, PT ;  /* 0x000000310200780c */ /* 0x000fe20003f04270 */
[----:B------:R-:W-:Y:S01]  /*2b00*/  LDSM.16.MT88.4 R24, [R248+0x100] ;  /* 0x00010000f818783b */ /* 0x000fe20000004200 */
[----:B------:R-:W-:Y:S02]  /*2b10*/  FSEL R93, R40, -INF , P1 ;  /* 0xff800000285d7808 */ /* 0x000fe40000800000 */
[----:B------:R-:W-:Y:S02]  /*2b20*/  FMNMX.FTZ R6, R94, R6, !PT ;  /* 0x000000065e067209 */ /* 0x000fe40007810000 */
[----:B------:R-:W-:-:S02]  /*2b30*/  FMNMX.FTZ R16, R22, R16, !PT ;  /* 0x0000001016107209 */ /* 0x000fc40007810000 */
[----:B------:R-:W-:Y:S02]  /*2b40*/  FSEL R101, R42, -INF , P1 ;  /* 0xff8000002a657808 */ /* 0x000fe40000800000 */
[----:B------:R-:W-:Y:S02]  /*2b50*/  FSEL R92, R41, -INF , P0 ;  /* 0xff800000295c7808 */ /* 0x000fe40000000000 */
[----:B------:R-:W-:Y:S02]  /*2b60*/  ISETP.GT.AND P1, PT, R2, 0x38, PT ;  /* 0x000000380200780c */ /* 0x000fe40003f24270 */
[----:B------:R-:W-:Y:S02]  /*2b70*/  FMNMX.FTZ R6, R93, R6, !PT ;  /* 0x000000065d067209 */ /* 0x000fe40007810000 */
[----:B------:R-:W-:Y:S02]  /*2b80*/  FMNMX.FTZ R16, R21, R16, !PT ;  /* 0x0000001015107209 */ /* 0x000fe40007810000 */
[----:B------:R-:W-:-:S02]  /*2b90*/  FSEL R100, R43, -INF , P0 ;  /* 0xff8000002b647808 */ /* 0x000fc40000000000 */
[----:B------:R-:W-:Y:S01]  /*2ba0*/  ISETP.GT.AND P0, PT, R2, 0x39, PT ;  /* 0x000000390200780c */ /* 0x000fe20003f04270 */
[----:B------:R-:W-:Y:S01]  /*2bb0*/  LDSM.16.MT88.4 R40, [R248+0x900] ;  /* 0x00090000f828783b */ /* 0x000fe20000004200 */
[----:B------:R-:W-:Y:S02]  /*2bc0*/  FSEL R91, R48, -INF , P1 ;  /* 0xff800000305b7808 */ /* 0x000fe40000800000 */
[----:B------:R-:W-:Y:S02]  /*2bd0*/  FMNMX.FTZ R152, R92, R6, !PT ;  /* 0x000000065c987209 */ /* 0x000fe40007810000 */
[----:B------:R-:W-:Y:S02]  /*2be0*/  FMNMX.FTZ R2, R20, R16, !PT ;  /* 0x0000001014027209 */ /* 0x000fe40007810000 */
[----:B------:R-:W-:Y:S02]  /*2bf0*/  FSEL R90, R49, -INF , P0 ;  /* 0xff800000315a7808 */ /* 0x000fe40000000000 */
[----:B------:R-:W-:-:S02]  /*2c00*/  FMNMX.FTZ R152, R91, R152, !PT ;  /* 0x000000985b987209 */ /* 0x000fc40007810000 */
[----:B------:R-:W-:Y:S02]  /*2c10*/  FMNMX.FTZ R2, R105, R2, !PT ;  /* 0x0000000269027209 */ /* 0x000fe40007810000 */
[----:B------:R-:W-:Y:S02]  /*2c20*/  FMNMX.FTZ R152, R90, R152, !PT ;  /* 0x000000985a987209 */ /* 0x000fe40007810000 */
[----:B------:R-:W-:Y:S02]  /*2c30*/  FMNMX.FTZ R2, R104, R2, !PT ;  /* 0x0000000268027209 */ /* 0x000fe40007810000 */
[----:B------:R-:W-:Y:S01]  /*2c40*/  FSEL R98, R50, -INF , P1 ;  /* 0xff80000032627808 */ /* 0x000fe20000800000 */
[----:B------:R-:W1:Y:S01]  /*2c50*/  SHFL.BFLY PT, R6, R152, 0x2, 0x1f ;  /* 0x0c401f0098067f89 */ /* 0x000e6200000e0000 */
[----:B------:R-:W-:Y:S02]  /*2c60*/  FMNMX.FTZ R2, R103, R2, !PT ;  /* 0x0000000267027209 */ /* 0x000fe40007810000 */
[----:B------:R-:W-:-:S02]  /*2c70*/  FSEL R96, R51, -INF , P0 ;  /* 0xff80000033607808 */ /* 0x000fc40000000000 */
[----:B------:R-:W-:Y:S01]  /*2c80*/  FMNMX.FTZ R2, R102, R2, !PT ;  /* 0x0000000266027209 */ /* 0x000fe20007810000 */
[----:B------:R-:W-:Y:S03]  /*2c90*/  LDSM.16.MT88.4 R48, [R252+0x100] ;  /* 0x00010000fc30783b */ /* 0x000fe60000004200 */
[----:B------:R-:W-:-:S04]  /*2ca0*/  FMNMX.FTZ R2, R101, R2, !PT ;  /* 0x0000000265027209 */ /* 0x000fc80007810000 */
[----:B------:R-:W-:-:S04]  /*2cb0*/  FMNMX.FTZ R2, R100, R2, !PT ;  /* 0x0000000264027209 */ /* 0x000fc80007810000 */
[----:B------:R-:W-:-:S04]  /*2cc0*/  FMNMX.FTZ R2, R98, R2, !PT ;  /* 0x0000000262027209 */ /* 0x000fc80007810000 */
[----:B------:R-:W-:Y:S02]  /*2cd0*/  FMNMX.FTZ R2, R96, R2, !PT ;  /* 0x0000000260027209 */ /* 0x000fe40007810000 */
[----:B-1----:R-:W-:-:S03]  /*2ce0*/  FMNMX.FTZ R152, R152, R6, !PT ;  /* 0x0000000698987209 */ /* 0x002fc60007810000 */
[----:B------:R-:W1:Y:S04]  /*2cf0*/  SHFL.BFLY PT, R6, R2, 0x2, 0x1f ;  /* 0x0c401f0002067f89 */ /* 0x000e6800000e0000 */
[----:B------:R-:W2:Y:S01]  /*2d00*/  SHFL.BFLY PT, R16, R152, 0x1, 0x1f ;  /* 0x0c201f0098107f89 */ /* 0x000ea200000e0000 */
[----:B-1----:R-:W-:Y:S02]  /*2d10*/  FMNMX.FTZ R2, R2, R6, !PT ;  /* 0x0000000602027209 */ /* 0x002fe40007810000 */
[----:B--2---:R-:W-:-:S03]  /*2d20*/  FMNMX.FTZ R152, R152, R16, !PT ;  /* 0x0000001098987209 */ /* 0x004fc60007810000 */
[----:B------:R-:W1:Y:S01]  /*2d30*/  SHFL.BFLY PT, R16, R2, 0x1, 0x1f ;  /* 0x0c201f0002107f89 */ /* 0x000e6200000e0000 */
[C---:B------:R-:W-:Y:S01]  /*2d40*/  FSETP.NEU.FTZ.AND P0, PT, R152.reuse, -INF , PT ;  /* 0xff8000009800780b */ /* 0x040fe20003f1d000 */
[----:B------:R-:W-:-:S05]  /*2d50*/  FMUL.FTZ R6, R152, c[0x0][0x2d0] ;  /* 0x0000b40098067a20 */ /* 0x000fca0000410000 */
[----:B------:R-:W-:-:S05]  /*2d60*/  FSEL R6, R6, RZ, P0 ;  /* 0x000000ff06067208 */ /* 0x000fca0000000000 */
[--C-:B------:R-:W-:Y:S02]  /*2d70*/  FFMA.FTZ R3, R3, c[0x0][0x2d0], -R6.reuse ;  /* 0x0000b40003037a23 */ /* 0x100fe40000010806 */
[--C-:B------:R-:W-:Y:S02]  /*2d80*/  FFMA.FTZ R7, R7, c[0x0][0x2d0], -R6.reuse ;  /* 0x0000b40007077a23 */ /* 0x100fe40000010806 */
[----:B------:R1:W-:Y:S01]  /*2d90*/  MUFU.EX2 R77, R3 ;  /* 0x00000003004d7308 */ /* 0x0003e20000000800 */
[--C-:B------:R-:W-:Y:S02]  /*2da0*/  FFMA.FTZ R9, R9, c[0x0][0x2d0], -R6.reuse ;  /* 0x0000b40009097a23 */ /* 0x100fe40000010806 */
[--C-:B------:R-:W-:Y:S02]  /*2db0*/  FFMA.FTZ R8, R8, c[0x0][0x2d0], -R6.reuse ;  /* 0x0000b40008087a23 */ /* 0x100fe40000010806 */
[----:B------:R-:W-:-:S03]  /*2dc0*/  FFMA.FTZ R0, R18, c[0x0][0x2d0], -R6 ;  /* 0x0000b40012007a23 */ /* 0x000fc60000010806 */
[----:B------:R-:W-:Y:S01]  /*2dd0*/  MUFU.EX2 R78, R7 ;  /* 0x00000007004e7308 */ /* 0x000fe20000000800 */
[----:B-1----:R-:W-:-:S07]  /*2de0*/  FMNMX.FTZ R3, R2, R16, !PT ;  /* 0x0000001002037209 */ /* 0x002fce0007810000 */
[----:B------:R-:W-:Y:S01]  /*2df0*/  MUFU.EX2 R79, R9 ;  /* 0x00000009004f7308 */ /* 0x000fe20000000800 */
[C---:B------:R-:W-:Y:S01]  /*2e00*/  FSETP.NEU.FTZ.AND P0, PT, R3.reuse, -INF , PT ;  /* 0xff8000000300780b */ /* 0x040fe20003f1d000 */
[----:B------:R-:W-:-:S06]  /*2e10*/  FMUL.FTZ R2, R3, c[0x0][0x2d0] ;  /* 0x0000b40003027a20 */ /* 0x000fcc0000410000 */
[----:B------:R-:W1:Y:S01]  /*2e20*/  MUFU.EX2 R84, R8 ;  /* 0x0000000800547308 */ /* 0x000e620000000800 */
[----:B------:R-:W-:-:S05]  /*2e30*/  FSEL R2, R2, RZ, P0 ;  /* 0x000000ff02027208 */ /* 0x000fca0000000000 */
[--C-:B------:R-:W-:Y:S02]  /*2e40*/  FFMA.FTZ R5, R11, c[0x0][0x2d0], -R2.reuse ;  /* 0x0000b4000b057a23 */ /* 0x100fe40000010802 */
[--C-:B------:R-:W-:Y:S01]  /*2e50*/  FFMA.FTZ R12, R12, c[0x0][0x2d0], -R2.reuse ;  /* 0x0000b4000c0c7a23 */ /* 0x100fe20000010802 */
[----:B------:R2:W-:Y:S01]  /*2e60*/  MUFU.EX2 R88, R0 ;  /* 0x0000000000587308 */ /* 0x0005e20000000800 */
[----:B------:R-:W-:Y:S01]  /*2e70*/  FFMA.FTZ R4, R14, c[0x0][0x2d0], -R2 ;  /* 0x0000b4000e047a23 */ /* 0x000fe20000010802 */
[----:B-1----:R-:W-:-:S06]  /*2e80*/  F2FP.BF16.PACK_AB R14, R84, R79 ;  /* 0x0000004f540e723e */ /* 0x002fcc00000010ff */
[----:B------:R1:W-:Y:S08]  /*2e90*/  MUFU.EX2 R7, R5 ;  /* 0x0000000500077308 */ /* 0x0003f00000000800 */
[----:B------:R3:W4:Y:S01]  /*2ea0*/  MUFU.EX2 R76, R12 ;  /* 0x0000000c004c7308 */ /* 0x0007220000000800 */
[--C-:B--2---:R-:W-:Y:S02]  /*2eb0*/  FFMA.FTZ R0, R19, c[0x0][0x2d0], -R2.reuse ;  /* 0x0000b40013007a23 */ /* 0x104fe40000010802 */
[----:B-1----:R-:W-:-:S05]  /*2ec0*/  FFMA.FTZ R5, R10, c[0x0][0x2d0], -R2 ;  /* 0x0000b4000a057a23 */ /* 0x002fca0000010802 */
[----:B------:R1:W-:Y:S01]  /*2ed0*/  MUFU.EX2 R82, R4 ;  /* 0x0000000400527308 */ /* 0x0003e20000000800 */
[----:B------:R-:W2:Y:S01]  /*2ee0*/  LDSM.16.MT88.4 R8, [R249+0x100] ;  /* 0x00010000f908783b */ /* 0x000ea20000004200 */
[----:B---3--:R-:W-:-:S06]  /*2ef0*/  F2FP.BF16.PACK_AB R12, R77, R78 ;  /* 0x0000004e4d0c723e */ /* 0x008fcc00000010ff */
[----:B------:R-:W3:Y:S08]  /*2f00*/  MUFU.EX2 R5, R5 ;  /* 0x0000000500057308 */ /* 0x000ef00000000800 */
[----:B------:R5:W-:Y:S01]  /*2f10*/  MUFU.EX2 R81, R0 ;  /* 0x0000000000517308 */ /* 0x000be20000000800 */
[----:B-1----:R-:W-:Y:S01]  /*2f20*/  FFMA.FTZ R4, R13, c[0x0][0x2d0], -R6 ;  /* 0x0000b4000d047a23 */ /* 0x002fe20000010806 */
[----:B----4-:R-:W-:-:S06]  /*2f30*/  F2FP.BF16.PACK_AB R13, R7, R76 ;  /* 0x0000004c070d723e */ /* 0x010fcc00000010ff */
[----:B------:R1:W-:Y:S01]  /*2f40*/  MUFU.EX2 R80, R4 ;  /* 0x0000000400507308 */ /* 0x0003e20000000800 */
[----:B-----5:R-:W-:-:S07]  /*2f50*/  FFMA.FTZ R0, R22, c[0x0][0x2d0], -R2 ;  /* 0x0000b40016007a23 */ /* 0x020fce0000010802 */
[----:B------:R4:W-:Y:S01]  /*2f60*/  MUFU.EX2 R86, R0 ;  /* 0x0000000000567308 */ /* 0x0009e20000000800 */
[----:B-1----:R-:W-:Y:S01]  /*2f70*/  FFMA.FTZ R4, R15, c[0x0][0x2d0], -R6 ;  /* 0x0000b4000f047a23 */ /* 0x002fe20000010806 */
[----:B---3--:R-:W-:-:S06]  /*2f80*/  F2FP.BF16.PACK_AB R15, R82, R5 ;  /* 0x00000005520f723e */ /* 0x008fcc00000010ff */
[----:B------:R1:W3:Y:S01]  /*2f90*/  MUFU.EX2 R83, R4 ;  /* 0x0000000400537308 */ /* 0x0002e20000000800 */
[----:B------:R-:W-:Y:S01]  /*2fa0*/  HMMA.16816.F32.BF16 R60, R12, R24, RZ ;  /* 0x000000180c3c723c */ /* 0x000fe200000418ff */
[----:B----4-:R-:W-:-:S06]  /*2fb0*/  FFMA.FTZ R0, R21, c[0x0][0x2d0], -R2 ;  /* 0x0000b40015007a23 */ /* 0x010fcc0000010802 */
[----:B------:R4:W-:Y:S01]  /*2fc0*/  MUFU.EX2 R87, R0 ;  /* 0x0000000000577308 */ /* 0x0009e20000000800 */
[----:B------:R-:W-:Y:S01]  /*2fd0*/  HMMA.16816.F32.BF16 R52, R12, R26, RZ ;  /* 0x0000001a0c34723c */ /* 0x000fe200000418ff */
[----:B-1----:R-:W-:-:S06]  /*2fe0*/  FFMA.FTZ R4, R17, c[0x0][0x2d0], -R6 ;  /* 0x0000b40011047a23 */ /* 0x002fcc0000010806 */
[----:B------:R-:W1:Y:S01]  /*2ff0*/  MUFU.EX2 R85, R4 ;  /* 0x0000000400557308 */ /* 0x000e620000000800 */
[----:B--2---:R-:W-:Y:S01]  /*3000*/  HMMA.16816.F32.BF16 R44, R12, R8, RZ ;  /* 0x000000080c2c723c */ /* 0x004fe200000418ff */
[----:B----4-:R-:W-:-:S07]  /*3010*/  FFMA.FTZ R0, R20, c[0x0][0x2d0], -R2 ;  /* 0x0000b40014007a23 */ /* 0x010fce0000010802 */
[----:B------:R-:W-:Y:S01]  /*3020*/  HMMA.16816.F32.BF16 R28, R12, R10, RZ ;  /* 0x0000000a0c1c723c */ /* 0x000fe200000418ff */
[----:B---3--:R-:W-:Y:S01]  /*3030*/  F2FP.BF16.PACK_AB R8, R83, R80 ;  /* 0x000000505308723e */ /* 0x008fe200000010ff */
[----:B------:R-:W2:Y:S01]  /*3040*/  MUFU.EX2 R89, R0 ;  /* 0x0000000000597308 */ /* 0x000ea20000000800 */
[----:B------:R-:W-:-:S04]  /*3050*/  F2FP.BF16.PACK_AB R9, R86, R81 ;  /* 0x000000515609723e */ /* 0x000fc800000010ff */
[----:B-1----:R-:W-:Y:S01]  /*3060*/  F2FP.BF16.PACK_AB R10, R88, R85 ;  /* 0x00000055580a723e */ /* 0x002fe200000010ff */
[C---:B------:R-:W-:Y:S08]  /*3070*/  HMMA.16816.F32.BF16 R20, R12.reuse, R50, RZ ;  /* 0x000000320c14723c */ /* 0x040ff000000418ff */
[----:B------:R-:W-:Y:S01]  /*3080*/  HMMA.16816.F32.BF16 R16, R12, R56, RZ ;  /* 0x000000380c10723c */ /* 0x000fe200000418ff */
[----:B--2---:R-:W-:-:S07]  /*3090*/  F2FP.BF16.PACK_AB R11, R89, R87 ;  /* 0x00000057590b723e */ /* 0x004fce00000010ff */
[----:B------:R-:W-:Y:S01]  /*30a0*/  HMMA.16816.F32.BF16 R24, R12, R48, RZ ;  /* 0x000000300c18723c */ /* 0x000fe200000418ff */
[----:B------:R-:W-:Y:S07]  /*30b0*/  LDSM.16.MT88.4 R48, [R251+0x2100] ;  /* 0x00210000fb30783b */ /* 0x000fee0000004200 */
[C---:B------:R-:W-:Y:S01]  /*30c0*/  HMMA.16816.F32.BF16 R156, R8.reuse, R40, R60 ;  /* 0x00000028089c723c */ /* 0x040fe2000004183c */
[----:B------:R-:W-:Y:S07]  /*30d0*/  LDSM.16.MT88.4 R60, [R248+0x4100] ;  /* 0x00410000f83c783b */ /* 0x000fee0000004200 */
[C---:B------:R-:W-:Y:S01]  /*30e0*/  HMMA.16816.F32.BF16 R112, R8.reuse, R42, R52 ;  /* 0x0000002a0870723c */ /* 0x040fe20000041834 */
[----:B------:R-:W-:Y:S07]  /*30f0*/  LDSM.16.MT88.4 R52, [R251+0x2900] ;  /* 0x00290000fb34783b */ /* 0x000fee0000004200 */
[C---:B------:R-:W-:Y:S01]  /*3100*/  HMMA.16816.F32.BF16 R40, R8.reuse, R36, R44 ;  /* 0x000000240828723c */ /* 0x040fe2000004182c */
[----:B------:R-:W1:Y:S07]  /*3110*/  LDSM.16.MT88.4 R44, [R248+0x2900] ;  /* 0x00290000f82c783b */ /* 0x000e6e0000004200 */
[C---:B------:R-:W-:Y:S01]  /*3120*/  HMMA.16816.F32.BF16 R28, R8.reuse, R38, R28 ;  /* 0x00000026081c723c */ /* 0x040fe2000004181c */
[----:B------:R-:W2:Y:S07]  /*3130*/  LDSM.16.MT88.4 R36, [R249+0x2900] ;  /* 0x00290000f924783b */ /* 0x000eae0000004200 */
[----:B------:R-:W-:Y:S01]  /*3140*/  HMMA.16816.F32.BF16 R20, R8, R34, R20 ;  /* 0x000000220814723c */ /* 0x000fe20000041814 */
[----:B------:R-:W-:Y:S01]  /*3150*/  IMAD.MOV.U32 R109, RZ, RZ, R114 ;  /* 0x000000ffff6d7224 */ /* 0x000fe200078e0072 */
[----:B------:R-:W-:Y:S01]  /*3160*/  MOV R187, R112 ;  /* 0x0000007000bb7202 */ /* 0x000fe20000000f00 */
[----:B------:R-:W-:-:S02]  /*3170*/  IMAD.MOV.U32 R110, RZ, RZ, R113 ;  /* 0x000000ffff6e7224 */ /* 0x000fc400078e0071 */
[----:B------:R-:W-:-:S03]  /*3180*/  IMAD.MOV.U32 R176, RZ, RZ, R115 ;  /* 0x000000ffffb07224 */ /* 0x000fc600078e0073 */
[----:B------:R-:W-:Y:S01]  /*3190*/  IMAD.MOV.U32 R114, RZ, RZ, R40 ;  /* 0x000000ffff727224 */ /* 0x000fe200078e0028 */
[----:B------:R-:W-:Y:S01]  /*31a0*/  MOV R106, R42 ;  /* 0x0000002a006a7202 */ /* 0x000fe20000000f00 */
[----:B------:R-:W-:Y:S01]  /*31b0*/  IMAD.MOV.U32 R111, RZ, RZ, R41 ;  /* 0x000000ffff6f7224 */ /* 0x000fe200078e0029 */
[C---:B------:R-:W-:Y:S01]  /*31c0*/  HMMA.16816.F32.BF16 R16, R8.reuse, R68, R16 ;  /* 0x000000440810723c */ /* 0x040fe20000041810 */
[----:B------:R-:W-:Y:S02]  /*31d0*/  IMAD.MOV.U32 R107, RZ, RZ, R43 ;  /* 0x000000ffff6b7224 */ /* 0x000fe400078e002b */
[----:B------:R-:W3:Y:S02]  /*31e0*/  LDSM.16.MT88.4 R40, [R252+0x2100] ;  /* 0x00210000fc28783b */ /* 0x000ee40000004200 */
[----:B------:R-:W-:Y:S01]  /*31f0*/  IMAD.MOV.U32 R186, RZ, RZ, R30 ;  /* 0x000000ffffba7224 */ /* 0x000fe200078e001e */
[----:B------:R-:W-:Y:S01]  /*3200*/  MOV R177, R29 ;  /* 0x0000001d00b17202 */ /* 0x000fe20000000f00 */
[----:B------:R-:W-:Y:S01]  /*3210*/  IMAD.MOV.U32 R185, RZ, RZ, R31 ;  /* 0x000000ffffb97224 */ /* 0x000fe200078e001f */
[----:B------:R-:W-:Y:S01]  /*3220*/  HMMA.16816.F32.BF16 R24, R8, R32, R24 ;  /* 0x000000200818723c */ /* 0x000fe20000041818 */
[----:B------:R-:W-:-:S04]  /*3230*/  IMAD.MOV.U32 R139, RZ, RZ, R28 ;  /* 0x000000ffff8b7224 */ /* 0x000fc800078e001c */
[----:B------:R-:W-:Y:S01]  /*3240*/  IMAD.MOV.U32 R108, RZ, RZ, R23 ;  /* 0x000000ffff6c7224 */ /* 0x000fe200078e0017 */
[----:B------:R-:W-:Y:S01]  /*3250*/  MOV R112, R22 ;  /* 0x0000001600707202 */ /* 0x000fe20000000f00 */
[----:B------:R-:W-:Y:S01]  /*3260*/  IMAD.MOV.U32 R113, RZ, RZ, R21 ;  /* 0x000000ffff717224 */ /* 0x000fe200078e0015 */
[----:B------:R-:W-:Y:S01]  /*3270*/  HMMA.16816.F32.BF16 R28, R12, R64, RZ ;  /* 0x000000400c1c723c */ /* 0x000fe200000418ff */
[----:B------:R-:W-:-:S07]  /*3280*/  IMAD.MOV.U32 R0, RZ, RZ, R20 ;  /* 0x000000ffff007224 */ /* 0x000fce00078e0014 */
[----:B------:R-:W-:Y:S01]  /*3290*/  HMMA.16816.F32.BF16 R20, R12, R72, RZ ;  /* 0x000000480c14723c */ /* 0x000fe200000418ff */
[----:B------:R-:W-:Y:S01]  /*32a0*/  IMAD.MOV.U32 R184, RZ, RZ, R18 ;  /* 0x000000ffffb87224 */ /* 0x000fe200078e0012 */
[----:B------:R-:W-:Y:S01]  /*32b0*/  MOV R179, R19 ;  /* 0x0000001300b37202 */ /* 0x000fe20000000f00 */
[----:B------:R-:W-:Y:S02]  /*32c0*/  IMAD.MOV.U32 R178, RZ, RZ, R17 ;  /* 0x000000ffffb27224 */ /* 0x000fe400078e0011 */
[----:B------:R-:W-:-:S03]  /*32d0*/  IMAD.MOV.U32 R164, RZ, RZ, R16 ;  /* 0x000000ffffa47224 */ /* 0x000fc600078e0010 */
[----:B------:R-:W-:Y:S01]  /*32e0*/  HMMA.16816.F32.BF16 R32, R12, R58, RZ ;  /* 0x0000003a0c20723c */ /* 0x000fe200000418ff */
[----:B------:R-:W4:Y:S01]  /*32f0*/  LDSM.16.MT88.4 R56, [R252+0x2900] ;  /* 0x00290000fc38783b */ /* 0x000f220000004200 */
[----:B------:R-:W-:Y:S01]  /*3300*/  IMAD.MOV.U32 R138, RZ, RZ, R25 ;  /* 0x000000ffff8a7224 */ /* 0x000fe200078e0019 */
[----:B------:R-:W-:Y:S01]  /*3310*/  MOV R136, R27 ;  /* 0x0000001b00887202 */ /* 0x000fe20000000f00 */
[----:B------:R-:W-:Y:S02]  /*3320*/  IMAD.MOV.U32 R137, RZ, RZ, R26 ;  /* 0x000000ffff897224 */ /* 0x000fe400078e001a */
[----:B------:R-:W-:Y:S02]  /*3330*/  IMAD.MOV.U32 R4, RZ, RZ, R24 ;  /* 0x000000ffff047224 */ /* 0x000fe400078e0018 */
[----:B-1----:R-:W-:Y:S08]  /*3340*/  HMMA.16816.F32.BF16 R116, R8, R44, R28 ;  /* 0x0000002c0874723c */ /* 0x002ff0000004181c */
[C---:B------:R-:W-:Y:S08]  /*3350*/  HMMA.16816.F32.BF16 R16, R12.reuse, R74, RZ ;  /* 0x0000004a0c10723c */ /* 0x040ff000000418ff */
[----:B------:R-:W-:Y:S01]  /*3360*/  HMMA.16816.F32.BF16 R24, R12, R66, RZ ;  /* 0x000000420c18723c */ /* 0x000fe200000418ff */
[----:B------:R-:W-:Y:S07]  /*3370*/  LDSM.16.MT88.4 R64, [R248+0x4900] ;  /* 0x00490000f840783b */ /* 0x000fee0000004200 */
[----:B--2---:R-:W-:Y:S01]  /*3380*/  HMMA.16816.F32.BF16 R20, R8, R36, R20 ;  /* 0x000000240814723c */ /* 0x004fe20000041814 */
[----:B------:R-:W-:Y:S01]  /*3390*/  MOV R44, R116 ;  /* 0x00000074002c7202 */ /* 0x000fe20000000f00 */
[----:B------:R-:W-:Y:S01]  /*33a0*/  IMAD.MOV.U32 R167, RZ, RZ, R117 ;  /* 0x000000ffffa77224 */ /* 0x000fe200078e0075 */
[----:B------:R-:W-:Y:S01]  /*33b0*/  MOV R165, R119 ;  /* 0x0000007700a57202 */ /* 0x000fe20000000f00 */
[----:B------:R-:W-:-:S04]  /*33c0*/  IMAD.MOV.U32 R166, RZ, RZ, R118 ;  /* 0x000000ffffa67224 */ /* 0x000fc800078e0076 */
[----:B------:R-:W-:Y:S08]  /*33d0*/  HMMA.16816.F32.BF16 R188, R8, R70, R32 ;  /* 0x0000004608bc723c */ /* 0x000ff00000041820 */
[C---:B---3--:R-:W-:Y:S08]  /*33e0*/  HMMA.16816.F32.BF16 R32, R12.reuse, R40, RZ ;  /* 0x000000280c20723c */ /* 0x048ff000000418ff */
[----:B------:R-:W-:Y:S01]  /*33f0*/  HMMA.16816.F32.BF16 R28, R12, R42, RZ ;  /* 0x0000002a0c1c723c */ /* 0x000fe200000418ff */
[----:B------:R-:W1:Y:S01]  /*3400*/  LDSM.16.MT88.4 R40, [R249+0x4100] ;  /* 0x00410000f928783b */ /* 0x000e620000004200 */
[----:B------:R-:W-:Y:S01]  /*3410*/  IMAD.MOV.U32 R75, RZ, RZ, R21 ;  /* 0x000000ffff4b7224 */ /* 0x000fe200078e0015 */
[----:B------:R-:W-:Y:S01]  /*3420*/  MOV R73, R23 ;  /* 0x0000001700497202 */ /* 0x000fe20000000f00 */
[----:B------:R-:W-:-:S02]  /*3430*/  IMAD.MOV.U32 R74, RZ, RZ, R22 ;  /* 0x000000ffff4a7224 */ /* 0x000fc400078e0016 */
[----:B------:R-:W-:Y:S02]  /*3440*/  IMAD.MOV.U32 R72, RZ, RZ, R20 ;  /* 0x000000ffff487224 */ /* 0x000fe400078e0014 */
[C---:B------:R-:W-:Y:S01]  /*3450*/  HMMA.16816.F32.BF16 R180, R8.reuse, R38, R16 ;  /* 0x0000002608b4723c */ /* 0x040fe20000041810 */
[----:B------:R-:W-:Y:S07]  /*3460*/  LDSM.16.MT88.4 R36, [R252+0x4900] ;  /* 0x00490000fc24783b */ /* 0x000fee0000004200 */
[----:B------:R-:W-:Y:S08]  /*3470*/  HMMA.16816.F32.BF16 R68, R8, R46, R24 ;  /* 0x0000002e0844723c */ /* 0x000ff00000041818 */
[C---:B------:R-:W-:Y:S07]  /*3480*/  HMMA.16816.F32.BF16 R16, R12.reuse, R60, RZ ;  /* 0x0000003c0c10723c */ /* 0x040fee00000418ff */
[----:B------:R-:W-:Y:S01]  /*3490*/  IMAD.MOV.U32 R61, RZ, RZ, R44 ;  /* 0x000000ffff3d7224 */ /* 0x000fe200078e002c */
[----:B------:R-:W-:Y:S01]  /*34a0*/  HMMA.16816.F32.BF16 R24, R12, R48, RZ ;  /* 0x000000300c18723c */ /* 0x000fe200000418ff */
[----:B------:R-:W2:Y:S01]  /*34b0*/  LDSM.16.MT88.4 R44, [R252+0x4100] ;  /* 0x00410000fc2c783b */ /* 0x000ea20000004200 */
[----:B------:R-:W-:-:S05]  /*34c0*/  IMAD.MOV.U32 R60, RZ, RZ, R108 ;  /* 0x000000ffff3c7224 */ /* 0x000fca00078e006c */
[----:B------:R-:W-:Y:S01]  /*34d0*/  IMAD.MOV.U32 R49, RZ, RZ, R110 ;  /* 0x000000ffff317224 */ /* 0x000fe200078e006e */
[----:B------:R-:W-:Y:S01]  /*34e0*/  HMMA.16816.F32.BF16 R20, R12, R50, RZ ;  /* 0x000000320c14723c */ /* 0x000fe200000418ff */
[----:B------:R-:W-:-:S06]  /*34f0*/  MOV R48, R109 ;  /* 0x0000006d00307202 */ /* 0x000fcc0000000f00 */
[----:B------:R-:W-:Y:S01]  /*3500*/  IMAD.MOV.U32 R50, RZ, RZ, R111 ;  /* 0x000000ffff327224 */ /* 0x000fe200078e006f */
[----:B----4-:R-:W-:Y:S01]  /*3510*/  HMMA.16816.F32.BF16 R160, R8, R56, R32 ;  /* 0x0000003808a0723c */ /* 0x010fe20000041820 */
[----:B------:R-:W3:Y:S01]  /*3520*/  LDSM.16.MT88.4 R32, [R249+0x4900] ;  /* 0x00490000f920783b */ /* 0x000ee20000004200 */
[----:B------:R-:W-:-:S05]  /*3530*/  MOV R51, R114 ;  /* 0x0000007200337202 */ /* 0x000fca0000000f00 */
[----:B------:R-:W-:Y:S01]  /*3540*/  MOV R56, R137 ;  /* 0x0000008900387202 */ /* 0x000fe20000000f00 */
[----:B------:R-:W-:Y:S01]  /*3550*/  HMMA.16816.F32.BF16 R148, R8, R52, R24 ;  /* 0x000000340894723c */ /* 0x000fe20000041818 */
[----:B------:R-:W-:-:S06]  /*3560*/  IMAD.MOV.U32 R57, RZ, RZ, R136 ;  /* 0x000000ffff397224 */ /* 0x000fcc00078e0088 */
[----:B------:R-:W-:Y:S01]  /*3570*/  IMAD.MOV.U32 R52, RZ, RZ, R185 ;  /* 0x000000ffff347224 */ /* 0x000fe200078e00b9 */
[----:B------:R-:W-:Y:S01]  /*3580*/  HMMA.16816.F32.BF16 R108, R8, R54, R20 ;  /* 0x00000036086c723c */ /* 0x000fe20000041814 */
[----:B------:R-:W-:-:S06]  /*3590*/  MOV R53, R177 ;  /* 0x000000b100357202 */ /* 0x000fcc0000000f00 */
[----:B------:R-:W-:Y:S01]  /*35a0*/  MOV R54, R187 ;  /* 0x000000bb00367202 */ /* 0x000fe20000000f00 */
[----:B-1----:R-:W-:Y:S01]  /*35b0*/  HMMA.16816.F32.BF16 R24, R12, R40, RZ ;  /* 0x000000280c18723c */ /* 0x002fe200000418ff */
[----:B------:R-:W-:-:S07]  /*35c0*/  IMAD.MOV.U32 R55, RZ, RZ, R186 ;  /* 0x000000ffff377224 */ /* 0x000fce00078e00ba */
[----:B------:R-:W-:Y:S01]  /*35d0*/  HMMA.16816.F32.BF16 R20, R12, R42, RZ ;  /* 0x0000002a0c14723c */ /* 0x000fe200000418ff */
[----:B------:R-:W1:Y:S07]  /*35e0*/  LDSM.16.MT88.4 R40, [R251+0x4100] ;  /* 0x00410000fb28783b */ /* 0x000e6e0000004200 */
[----:B------:R-:W-:Y:S07]  /*35f0*/  HMMA.16816.F32.BF16 R144, R8, R64, R16 ;  /* 0x000000400890723c */ /* 0x000fee0000041810 */
[----:B------:R-:W-:Y:S01]  /*3600*/  IMAD.MOV.U32 R64, RZ, RZ, R48 ;  /* 0x000000ffff407224 */ /* 0x000fe200078e0030 */
[----:B--2---:R-:W-:Y:S01]  /*3610*/  HMMA.16816.F32.BF16 R16, R12, R44, RZ ;  /* 0x0000002c0c10723c */ /* 0x004fe200000418ff */
[----:B------:R-:W-:Y:S01]  /*3620*/  MOV R48, R184 ;  /* 0x000000b800307202 */ /* 0x000fe20000000f00 */
[----:B------:R-:W-:-:S02]  /*3630*/  IMAD.MOV.U32 R65, RZ, RZ, R49 ;  /* 0x000000ffff417224 */ /* 0x000fc400078e0031 */
[----:B------:R-:W-:-:S04]  /*3640*/  IMAD.MOV.U32 R49, RZ, RZ, R179 ;  /* 0x000000ffff317224 */ /* 0x000fc800078e00b3 */
[C---:B---3--:R-:W-:Y:S01]  /*3650*/  HMMA.16816.F32.BF16 R116, R8.reuse, R32, R24 ;  /* 0x000000200874723c */ /* 0x048fe20000041818 */
[----:B------:R-:W2:Y:S06]  /*3660*/  LDSM.16.MT88.4 R24, [R251+0x4900] ;  /* 0x00490000fb18783b */ /* 0x000eac0000004200 */
[--C-:B------:R-:W-:Y:S01]  /*3670*/  FFMA.FTZ R32, R105, c[0x0][0x2d0], -R2.reuse ;  /* 0x0000b40069207a23 */ /* 0x100fe20000010802 */
[----:B------:R-:W-:Y:S01]  /*3680*/  HMMA.16816.F32.BF16 R140, R8, R58, R28 ;  /* 0x0000003a088c723c */ /* 0x000fe2000004181c */
[----:B------:R-:W-:-:S06]  /*3690*/  FFMA.FTZ R33, R104, c[0x0][0x2d0], -R2 ;  /* 0x0000b40068217a23 */ /* 0x000fcc0000010802 */
[----:B------:R-:W-:Y:S01]  /*36a0*/  IMAD.MOV.U32 R58, RZ, RZ, R139 ;  /* 0x000000ffff3a7224 */ /* 0x000fe200078e008b */
[----:B------:R-:W-:Y:S01]  /*36b0*/  HMMA.16816.F32.BF16 R28, R12, R62, RZ ;  /* 0x0000003e0c1c723c */ /* 0x000fe200000418ff */
[----:B------:R-:W-:-:S04]  /*36c0*/  IMAD.MOV.U32 R59, RZ, RZ, R138 ;  /* 0x000000ffff3b7224 */ /* 0x000fc800078e008a */
[----:B------:R-:W-:Y:S02]  /*36d0*/  IMAD.MOV.U32 R45, RZ, RZ, R59 ;  /* 0x000000ffff2d7224 */ /* 0x000fe400078e003b */
[----:B------:R-:W-:Y:S01]  /*36e0*/  IMAD.MOV.U32 R62, RZ, RZ, R113 ;  /* 0x000000ffff3e7224 */ /* 0x000fe200078e0071 */
[----:B------:R-:W-:Y:S01]  /*36f0*/  HMMA.16816.F32.BF16 R124, R8, R36, R16 ;  /* 0x00000024087c723c */ /* 0x000fe20000041810 */
[----:B------:R-:W-:-:S06]  /*3700*/  MOV R63, R112 ;  /* 0x00000070003f7202 */ /* 0x000fcc0000000f00 */
[----:B------:R-:W-:Y:S01]  /*3710*/  FFMA.FTZ R37, R90, c[0x0][0x2d0], -R6 ;  /* 0x0000b4005a257a23 */ /* 0x000fe20000010806 */
[----:B-1----:R-:W-:Y:S01]  /*3720*/  HMMA.16816.F32.BF16 R16, R12, R40, RZ ;  /* 0x000000280c10723c */ /* 0x002fe200000418ff */
[----:B------:R-:W-:-:S06]  /*3730*/  FFMA.FTZ R36, R101, c[0x0][0x2d0], -R2 ;  /* 0x0000b40065247a23 */ /* 0x000fcc0000010802 */
[----:B------:R-:W-:Y:S01]  /*3740*/  IMAD.MOV.U32 R41, RZ, RZ, R0 ;  /* 0x000000ffff297224 */ /* 0x000fe200078e0000 */
[C---:B------:R-:W-:Y:S01]  /*3750*/  HMMA.16816.F32.BF16 R120, R8.reuse, R34, R20 ;  /* 0x000000220878723c */ /* 0x040fe20000041814 */
[----:B------:R-:W-:Y:S02]  /*3760*/  FADD.FTZ R0, R78, R77 ;  /* 0x0000004d4e007221 */ /* 0x000fe40000010000 */
[----:B------:R-:W-:Y:S02]  /*3770*/  IMAD.MOV.U32 R77, RZ, RZ, R75 ;  /* 0x000000ffff4d7224 */ /* 0x000fe400078e004b */
[----:B------:R-:W-:Y:S01]  /*3780*/  FADD.FTZ R0, R79, R0 ;  /* 0x000000004f007221 */ /* 0x000fe20000010000 */
[----:B------:R-:W-:Y:S01]  /*3790*/  MOV R79, R73 ;  /* 0x00000049004f7202 */ /* 0x000fe20000000f00 */
[----:B------:R-:W-:Y:S01]  /*37a0*/  IMAD.MOV.U32 R78, RZ, RZ, R74 ;  /* 0x000000ffff4e7224 */ /* 0x000fe200078e004a */
[----:B------:R-:W-:Y:S01]  /*37b0*/  HMMA.16816.F32.BF16 R112, R8, R66, R28 ;  /* 0x000000420870723c */ /* 0x000fe2000004181c */
[----:B------:R-:W1:Y:S01]  /*37c0*/  LDSM.16.MT88.4 R28, [R248+0x6100] ;  /* 0x00610000f81c783b */ /* 0x000e620000004200 */
[----:B------:R-:W-:Y:S01]  /*37d0*/  FADD.FTZ R0, R84, R0 ;  /* 0x0000000054007221 */ /* 0x000fe20000010000 */
[----:B------:R-:W-:Y:S01]  /*37e0*/  MOV R84, R176 ;  /* 0x000000b000547202 */ /* 0x000fe20000000f00 */
[----:B------:R-:W-:-:S02]  /*37f0*/  FFMA.FTZ R34, R103, c[0x0][0x2d0], -R2 ;  /* 0x0000b40067227a23 */ /* 0x000fc40000010802 */
[----:B------:R-:W-:Y:S01]  /*3800*/  FADD.FTZ R0, R80, R0 ;  /* 0x0000000050007221 */ /* 0x000fe20000010000 */
[----:B------:R-:W-:Y:S01]  /*3810*/  MOV R103, R84 ;  /* 0x0000005400677202 */ /* 0x000fe20000000f00 */
[----:B------:R-:W-:Y:S01]  /*3820*/  HMMA.16816.F32.BF16 R20, R12, R46, RZ ;  /* 0x0000002e0c14723c */ /* 0x000fe200000418ff */
[----:B------:R-:W-:Y:S02]  /*3830*/  FFMA.FTZ R35, R102, c[0x0][0x2d0], -R2 ;  /* 0x0000b40066237a23 */ /* 0x000fe40000010802 */
[----:B------:R-:W-:Y:S02]  /*3840*/  FADD.FTZ R0, R83, R0 ;  /* 0x0000000053007221 */ /* 0x000fe40000010000 */
[----:B------:R-:W-:Y:S02]  /*3850*/  FFMA.FTZ R40, R98, c[0x0][0x2d0], -R2 ;  /* 0x0000b40062287a23 */ /* 0x000fe40000010802 */
[----:B------:R-:W-:Y:S01]  /*3860*/  IMAD.MOV.U32 R83, RZ, RZ, R52 ;  /* 0x000000ffff537224 */ /* 0x000fe200078e0034 */
[----:B--2---:R-:W-:Y:S01]  /*3870*/  HMMA.16816.F32.BF16 R132, R8, R24, R16 ;  /* 0x000000180884723c */ /* 0x004fe20000041810 */
[----:B------:R-:W-:Y:S01]  /*3880*/  MOV R52, R164 ;  /* 0x000000a400347202 */ /* 0x000fe20000000f00 */
[----:B------:R-:W-:Y:S01]  /*3890*/  IMAD.MOV.U32 R80, RZ, RZ, R58 ;  /* 0x000000ffff507224 */ /* 0x000fe200078e003a */
[----:B------:R-:W-:Y:S01]  /*38a0*/  MOV R46, R56 ;  /* 0x00000038002e7202 */ /* 0x000fe20000000f00 */
[----:B------:R-:W-:-:S03]  /*38b0*/  IMAD.MOV.U32 R47, RZ, RZ, R57 ;  /* 0x000000ffff2f7224 */ /* 0x000fc600078e0039 */
[----:B------:R-:W-:Y:S01]  /*38c0*/  FFMA.FTZ R24, R99, c[0x0][0x2d0], -R6 ;  /* 0x0000b40063187a23 */ /* 0x000fe20000010806 */
[----:B------:R-:W-:Y:S01]  /*38d0*/  HMMA.16816.F32.BF16 R16, R12, R42, RZ ;  /* 0x0000002a0c10723c */ /* 0x000fe200000418ff */
[----:B------:R-:W-:Y:S02]  /*38e0*/  IMAD.MOV.U32 R99, RZ, RZ, R64 ;  /* 0x000000ffff637224 */ /* 0x000fe400078e0040 */
[----:B------:R-:W-:Y:S02]  /*38f0*/  FADD.FTZ R25, R85, R0 ;  /* 0x0000000055197221 */ /* 0x000fe40000010000 */
[----:B------:R-:W-:Y:S02]  /*3900*/  IMAD.MOV.U32 R102, RZ, RZ, R99 ;  /* 0x000000ffff667224 */ /* 0x000fe400078e0063 */
[----:B------:R-:W-:Y:S01]  /*3910*/  MOV R42, R51 ;  /* 0x00000033002a7202 */ /* 0x000fe20000000f00 */
[----:B------:R-:W-:Y:S01]  /*3920*/  HMMA.16816.F32.BF16 R128, R8, R38, R20 ;  /* 0x000000260880723c */ /* 0x000fe20000041814 */
[----:B------:R-:W2:Y:S01]  /*3930*/  LDSM.16.MT88.4 R20, [R248+0x6900] ;  /* 0x00690000f814783b */ /* 0x000ea20000004200 */
[----:B------:R-:W-:-:S02]  /*3940*/  IMAD.MOV.U32 R51, RZ, RZ, R178 ;  /* 0x000000ffff337224 */ /* 0x000fc400078e00b2 */
[----:B------:R-:W-:Y:S02]  /*3950*/  IMAD.MOV.U32 R43, RZ, RZ, R50 ;  /* 0x000000ffff2b7224 */ /* 0x000fe400078e0032 */
[----:B------:R-:W-:Y:S02]  /*3960*/  IMAD.MOV.U32 R50, RZ, RZ, R4 ;  /* 0x000000ffff327224 */ /* 0x000fe400078e0004 */
[----:B------:R-:W-:Y:S02]  /*3970*/  FADD.FTZ R4, R76, R7 ;  /* 0x000000074c047221 */ /* 0x000fe40000010000 */
[----:B------:R-:W-:Y:S02]  /*3980*/  FFMA.FTZ R38, R91, c[0x0][0x2d0], -R6 ;  /* 0x0000b4005b267a23 */ /* 0x000fe40000010806 */
[----:B------:R-:W-:Y:S02]  /*3990*/  FADD.FTZ R4, R5, R4 ;  /* 0x0000000405047221 */ /* 0x000fe40000010000 */
[----:B------:R-:W-:-:S02]  /*39a0*/  IMAD.MOV.U32 R76, RZ, RZ, R72 ;  /* 0x000000ffff4c7224 */ /* 0x000fc400078e0048 */
[----:B------:R-:W-:Y:S01]  /*39b0*/  HMMA.16816.F32.BF16 R136, R8, R26, R16 ;  /* 0x0000001a0888723c */ /* 0x000fe20000041810 */
[----:B------:R-:W-:Y:S02]  /*39c0*/  FADD.FTZ R4, R82, R4 ;  /* 0x0000000452047221 */ /* 0x000fe40000010000 */
[----:B------:R-:W-:Y:S02]  /*39d0*/  FFMA.FTZ R39, R96, c[0x0][0x2d0], -R2 ;  /* 0x0000b40060277a23 */ /* 0x000fe40000010802 */
[----:B------:R-:W-:Y:S02]  /*39e0*/  IMAD.MOV.U32 R82, RZ, RZ, R55 ;  /* 0x000000ffff527224 */ /* 0x000fe400078e0037 */
[----:B------:R-:W-:Y:S01]  /*39f0*/  FFMA.FTZ R27, R97, c[0x0][0x2d0], -R6 ;  /* 0x0000b400611b7a23 */ /* 0x000fe20000010806 */
[----:B-1----:R-:W-:Y:S01]  /*3a00*/  HMMA.16816.F32.BF16 R16, R12, R28, RZ ;  /* 0x0000001c0c10723c */ /* 0x002fe200000418ff */
[----:B------:R-:W-:Y:S02]  /*3a10*/  FADD.FTZ R26, R81, R4 ;  /* 0x00000004511a7221 */ /* 0x000fe40000010000 */
[----:B------:R-:W-:Y:S01]  /*3a20*/  IMAD.MOV.U32 R97, RZ, RZ, R65 ;  /* 0x000000ffff617224 */ /* 0x000fe200078e0041 */
[----:B------:R-:W-:Y:S01]  /*3a30*/  MUFU.EX2 R0, R27 ;  /* 0x0000001b00007308 */ /* 0x000fe20000000800 */
[----:B------:R-:W-:-:S02]  /*3a40*/  IMAD.MOV.U32 R44, RZ, RZ, R50 ;  /* 0x000000ffff2c7224 */ /* 0x000fc400078e0032 */
[--C-:B------:R-:W-:Y:S01]  /*3a50*/  FFMA.FTZ R28, R95, c[0x0][0x2d0], -R6.reuse ;  /* 0x0000b4005f1c7a23 */ /* 0x100fe20000010806 */
[----:B------:R-:W-:Y:S01]  /*3a60*/  MOV R95, R54 ;  /* 0x00000036005f7202 */ /* 0x000fe20000000f00 */
[----:B------:R-:W-:Y:S01]  /*3a70*/  FFMA.FTZ R29, R94, c[0x0][0x2d0], -R6 ;  /* 0x0000b4005e1d7a23 */ /* 0x000fe20000010806 */
[----:B------:R-:W-:Y:S01]  /*3a80*/  MOV R94, R53 ;  /* 0x00000035005e7202 */ /* 0x000fe20000000f00 */
[----:B------:R-:W-:Y:S01]  /*3a90*/  IMAD.MOV.U32 R54, RZ, RZ, R48 ;  /* 0x000000ffff367224 */ /* 0x000fe200078e0030 */
[----:B------:R-:W-:Y:S01]  /*3aa0*/  MOV R53, R51 ;  /* 0x0000003300357202 */ /* 0x000fe20000000f00 */
[----:B------:R-:W-:Y:S02]  /*3ab0*/  IMAD.MOV.U32 R55, RZ, RZ, R49 ;  /* 0x000000ffff377224 */ /* 0x000fe400078e0031 */
[----:B------:R-:W-:Y:S02]  /*3ac0*/  IMAD.MOV.U32 R81, RZ, RZ, R94 ;  /* 0x000000ffff517224 */ /* 0x000fe400078e005e */
[----:B------:R-:W-:-:S02]  /*3ad0*/  IMAD.MOV.U32 R94, RZ, RZ, R63 ;  /* 0x000000ffff5e7224 */ /* 0x000fc400078e003f */
[----:B------:R-:W-:Y:S02]  /*3ae0*/  IMAD.MOV.U32 R63, RZ, RZ, R165 ;  /* 0x000000ffff3f7224 */ /* 0x000fe400078e00a5 */
[----:B------:R-:W-:Y:S02]  /*3af0*/  IMAD.MOV.U32 R101, RZ, RZ, R97 ;  /* 0x000000ffff657224 */ /* 0x000fe400078e0061 */
[----:B------:R-:W-:Y:S01]  /*3b00*/  IMAD.MOV.U32 R104, RZ, RZ, R42 ;  /* 0x000000ffff687224 */ /* 0x000fe200078e002a */
[----:B--2---:R-:W-:Y:S01]  /*3b10*/  HMMA.16816.F32.BF16 R184, R8, R20, R16 ;  /* 0x0000001408b8723c */ /* 0x004fe20000041810 */
[----:B------:R-:W-:-:S07]  /*3b20*/  IMAD.MOV.U32 R105, RZ, RZ, R43 ;  /* 0x000000ffff697224 */ /* 0x000fce00078e002b */
[----:B------:R-:W-:Y:S07]  /*3b30*/  HMMA.16816.F32.BF16 R16, R12, R30, RZ ;  /* 0x0000001e0c10723c */ /* 0x000fee00000418ff */
[--C-:B------:R-:W-:Y:S02]  /*3b40*/  FFMA.FTZ R30, R93, c[0x0][0x2d0], -R6.reuse ;  /* 0x0000b4005d1e7a23 */ /* 0x100fe40000010806 */
[----:B------:R-:W-:Y:S01]  /*3b50*/  FFMA.FTZ R31, R92, c[0x0][0x2d0], -R6 ;  /* 0x0000b4005c1f7a23 */ /* 0x000fe20000010806 */
[----:B------:R-:W-:Y:S01]  /*3b60*/  MOV R92, R41 ;  /* 0x00000029005c7202 */ /* 0x000fe20000000f00 */
[----:B------:R-:W-:Y:S01]  /*3b70*/  IMAD.MOV.U32 R93, RZ, RZ, R62 ;  /* 0x000000ffff5d7224 */ /* 0x000fe200078e003e */
[----:B------:R-:W-:Y:S11]  /*3b80*/  MOV R62, R166 ;  /* 0x000000a6003e7202 */ /* 0x000ff60000000f00 */
[----:B------:R-:W-:Y:S01]  /*3b90*/  @!UPT UIADD3 URZ, URZ, URZ, URZ ;  /* 0x0000003f3f3ff290 */ /* 0x000fe2000fffe03f */
[----:B------:R-:W-:Y:S01]  /*3ba0*/  HMMA.16816.F32.BF16 R176, R8, R22, R16 ;  /* 0x0000001608b0723c */ /* 0x000fe20000041810 */
[----:B------:R-:W1:Y:S04]  /*3bb0*/  LDSM.16.MT88.4 R16, [R249+0x6100] ;  /* 0x00610000f910783b */ /* 0x000e680000004200 */
[----:B------:R-:W2:Y:S03]  /*3bc0*/  LDSM.16.MT88.4 R20, [R249+0x6900] ;  /* 0x00690000f914783b */ /* 0x000ea60000004200 */
[C---:B-1----:R-:W-:Y:S08]  /*3bd0*/  HMMA.16816.F32.BF16 R4, R12.reuse, R16, RZ ;  /* 0x000000100c04723c */ /* 0x042ff000000418ff */
[----:B------:R-:W-:Y:S11]  /*3be0*/  HMMA.16816.F32.BF16 R16, R12, R18, RZ ;  /* 0x000000120c10723c */ /* 0x000ff600000418ff */
[----:B------:R-:W-:Y:S05]  /*3bf0*/  @!UPT UIADD3 URZ, URZ, URZ, URZ ;  /* 0x0000003f3f3ff290 */ /* 0x000fea000fffe03f */
[C---:B--2---:R-:W-:Y:S01]  /*3c00*/  HMMA.16816.F32.BF16 R72, R8.reuse, R20, R4 ;  /* 0x000000140848723c */ /* 0x044fe20000041804 */
[----:B------:R-:W1:Y:S07]  /*3c10*/  MUFU.EX2 R4, R24 ;  /* 0x0000001800047308 */ /* 0x000e6e0000000800 */
[----:B------:R-:W-:Y:S01]  /*3c20*/  HMMA.16816.F32.BF16 R64, R8, R22, R16 ;  /* 0x000000160840723c */ /* 0x000fe20000041810 */
[----:B------:R-:W2:Y:S01]  /*3c30*/  LDSM.16.MT88.4 R20, [R252+0x6100] ;  /* 0x00610000fc14783b */ /* 0x000ea20000004200 */
[----:B------:R-:W3:Y:S05]  /*3c40*/  MUFU.EX2 R5, R28 ;  /* 0x0000001c00057308 */ /* 0x000eea0000000800 */
[----:B------:R-:W-:-:S02]  /*3c50*/  FADD.FTZ R16, R88, R25 ;  /* 0x0000001958107221 */ /* 0x000fc40000010000 */
[----:B------:R-:W-:Y:S01]  /*3c60*/  FADD.FTZ R17, R86, R26 ;  /* 0x0000001a56117221 */ /* 0x000fe20000010000 */
[----:B------:R-:W4:Y:S01]  /*3c70*/  MUFU.EX2 R6, R29 ;  /* 0x0000001d00067308 */ /* 0x000f220000000800 */
[----:B-1----:R-:W-:Y:S01]  /*3c80*/  FADD.FTZ R16, R4, R16 ;  /* 0x0000001004107221 */ /* 0x002fe20000010000 */
[----:B------:R-:W1:Y:S01]  /*3c90*/  LDSM.16.MT88.4 R24, [R252+0x6900] ;  /* 0x00690000fc18783b */ /* 0x000e620000004200 */
[----:B------:R-:W-:Y:S01]  /*3ca0*/  FADD.FTZ R17, R87, R17 ;  /* 0x0000001157117221 */ /* 0x000fe20000010000 */
[C---:B------:R-:W-:Y:S01]  /*3cb0*/  F2FP.BF16.PACK_AB R4, R0.reuse, R4 ;  /* 0x000000040004723e */ /* 0x040fe200000010ff */
[----:B------:R-:W-:-:S03]  /*3cc0*/  FADD.FTZ R16, R0, R16 ;  /* 0x0000001000107221 */ /* 0x000fc60000010000 */
[----:B------:R5:W5:Y:S01]  /*3cd0*/  MUFU.EX2 R7, R30 ;  /* 0x0000001e00077308 */ /* 0x000b620000000800 */
[----:B---3--:R-:W-:-:S04]  /*3ce0*/  FADD.FTZ R16, R5, R16 ;  /* 0x0000001005107221 */ /* 0x008fc80000010000 */
[C---:B----4-:R-:W-:Y:S01]  /*3cf0*/  FADD.FTZ R16, R6.reuse, R16 ;  /* 0x0000001006107221 */ /* 0x050fe20000010000 */
[----:B------:R-:W-:Y:S01]  /*3d00*/  F2FP.BF16.PACK_AB R6, R6, R5 ;  /* 0x000000050606723e */ /* 0x000fe200000010ff */
[----:B------:R-:W-:Y:S01]  /*3d10*/  FADD.FTZ R29, R89, R17 ;  /* 0x00000011591d7221 */ /* 0x000fe20000010000 */
[----:B------:R-:W-:Y:S01]  /*3d20*/  MUFU.EX2 R5, R33 ;  /* 0x0000002100057308 */ /* 0x000fe20000000800 */
[----:B------:R-:W-:Y:S01]  /*3d30*/  LDSM.16.MT88.4 R88, [R251+0x3900] ;  /* 0x00390000fb58783b */ /* 0x000fe20000004200 */
[----:B-----5:R-:W-:Y:S01]  /*3d40*/  FFMA.FTZ R30, R100, c[0x0][0x2d0], -R2 ;  /* 0x0000b400641e7a23 */ /* 0x020fe20000010802 */
[----:B------:R-:W-:Y:S01]  /*3d50*/  MOV R100, R95 ;  /* 0x0000005f00647202 */ /* 0x000fe20000000f00 */
[----:B------:R-:W-:-:S04]  /*3d60*/  FADD.FTZ R0, R7, R16 ;  /* 0x0000001007007221 */ /* 0x000fc80000010000 */
[----:B------:R-:W3:Y:S01]  /*3d70*/  MUFU.EX2 R2, R31 ;  /* 0x0000001f00027308 */ /* 0x000ee20000000800 */
[----:B------:R-:W-:Y:S01]  /*3d80*/  MOV R95, R60 ;  /* 0x0000003c005f7202 */ /* 0x000fe20000000f00 */
[----:B------:R-:W-:Y:S01]  /*3d90*/  IMAD.MOV.U32 R60, RZ, RZ, R61 ;  /* 0x000000ffff3c7224 */ /* 0x000fe200078e003d */
[----:B--2---:R-:W-:Y:S01]  /*3da0*/  HMMA.16816.F32.BF16 R16, R12, R20, RZ ;  /* 0x000000140c10723c */ /* 0x004fe200000418ff */
[----:B------:R-:W-:-:S07]  /*3db0*/  IMAD.MOV.U32 R61, RZ, RZ, R167 ;  /* 0x000000ffff3d7224 */ /* 0x000fce00078e00a7 */
[----:B------:R-:W-:Y:S01]  /*3dc0*/  HMMA.16816.F32.BF16 R20, R12, R22, RZ ;  /* 0x000000160c14723c */ /* 0x000fe200000418ff */
[C---:B---3--:R-:W-:Y:S01]  /*3dd0*/  F2FP.BF16.PACK_AB R164, R2.reuse, R7 ;  /* 0x0000000702a4723e */ /* 0x048fe200000010ff */
[----:B------:R-:W-:Y:S01]  /*3de0*/  FADD.FTZ R28, R2, R0 ;  /* 0x00000000021c7221 */ /* 0x000fe20000010000 */
[----:B------:R-:W2:Y:S08]  /*3df0*/  MUFU.EX2 R7, R32 ;  /* 0x0000002000077308 */ /* 0x000eb00000000800 */
[----:B------:R-:W3:Y:S05]  /*3e00*/  MUFU.EX2 R2, R38 ;  /* 0x0000002600027308 */ /* 0x000eea0000000800 */
[C---:B-1----:R-:W-:Y:S03]  /*3e10*/  HMMA.16816.F32.BF16 R56, R8.reuse, R24, R16 ;  /* 0x000000180838723c */ /* 0x042fe60000041810 */
[----:B------:R-:W1:Y:S05]  /*3e20*/  MUFU.EX2 R17, R34 ;  /* 0x0000002200117308 */ /* 0x000e6a0000000800 */
[----:B------:R-:W-:Y:S03]  /*3e30*/  HMMA.16816.F32.BF16 R48, R8, R26, R20 ;  /* 0x0000001a0830723c */ /* 0x000fe60000041814 */
[----:B------:R-:W4:Y:S04]  /*3e40*/  MUFU.EX2 R0, R37 ;  /* 0x0000002500007308 */ /* 0x000f280000000800 */
[----:B--2---:R-:W-:-:S04]  /*3e50*/  FADD.FTZ R20, R7, R29 ;  /* 0x0000001d07147221 */ /* 0x004fc80000010000 */
[C---:B------:R-:W-:Y:S01]  /*3e60*/  FADD.FTZ R21, R5.reuse, R20 ;  /* 0x0000001405157221 */ /* 0x040fe20000010000 */
[----:B------:R-:W-:Y:S01]  /*3e70*/  F2FP.BF16.PACK_AB R5, R5, R7 ;  /* 0x000000070505723e */ /* 0x000fe200000010ff */
[----:B---3--:R-:W-:Y:S01]  /*3e80*/  FADD.FTZ R20, R2, R28 ;  /* 0x0000001c02147221 */ /* 0x008fe20000010000 */
[----:B------:R-:W2:Y:S01]  /*3e90*/  MUFU.EX2 R16, R35 ;  /* 0x0000002300107308 */ /* 0x000ea20000000800 */
[----:B-1----:R-:W-:-:S07]  /*3ea0*/  FADD.FTZ R21, R17, R21 ;  /* 0x0000001511157221 */ /* 0x002fce0000010000 */
[----:B------:R-:W1:Y:S01]  /*3eb0*/  MUFU.EX2 R19, R36 ;  /* 0x0000002400137308 */ /* 0x000e620000000800 */
[C---:B----4-:R-:W-:Y:S01]  /*3ec0*/  FADD.FTZ R20, R0.reuse, R20 ;  /* 0x0000001400147221 */ /* 0x050fe20000010000 */
[----:B------:R-:W-:-:S04]  /*3ed0*/  F2FP.BF16.PACK_AB R166, R0, R2 ;  /* 0x0000000200a6723e */ /* 0x000fc800000010ff */
[----:B------:R-:W-:Y:S02]  /*3ee0*/  STL [R1+0x4c], R20 ;  /* 0x00004c1401007387 */ /* 0x000fe40000100800 */
[----:B------:R-:W3:Y:S01]  /*3ef0*/  MUFU.EX2 R18, R30 ;  /* 0x0000001e00127308 */ /* 0x000ee20000000800 */
[C---:B--2---:R-:W-:Y:S01]  /*3f00*/  FADD.FTZ R0, R16.reuse, R21 ;  /* 0x0000001510007221 */ /* 0x044fe20000010000 */
[----:B------:R-:W-:Y:S01]  /*3f10*/  F2FP.BF16.PACK_AB R7, R16, R17 ;  /* 0x000000111007723e */ /* 0x000fe200000010ff */
[----:B------:R-:W2:Y:S02]  /*3f20*/  LDSM.16.MT88.4 R20, [R251+0x6100] ;  /* 0x00610000fb14783b */ /* 0x000ea40000004200 */
[----:B-1----:R-:W-:-:S03]  /*3f30*/  FADD.FTZ R0, R19, R0 ;  /* 0x0000000013007221 */ /* 0x002fc60000010000 */
[----:B------:R-:W1:Y:S01]  /*3f40*/  MUFU.EX2 R2, R40 ;  /* 0x0000002800027308 */ /* 0x000e620000000800 */
[C---:B---3--:R-:W-:Y:S01]  /*3f50*/  FADD.FTZ R16, R18.reuse, R0 ;  /* 0x0000000012107221 */ /* 0x048fe20000010000 */
[----:B------:R-:W-:-:S06]  /*3f60*/  F2FP.BF16.PACK_AB R165, R18, R19 ;  /* 0x0000001312a5723e */ /* 0x000fcc00000010ff */
[----:B------:R-:W3:Y:S01]  /*3f70*/  MUFU.EX2 R0, R39 ;  /* 0x0000002700007308 */ /* 0x000ee20000000800 */
[----:B-1----:R-:W-:Y:S01]  /*3f80*/  FADD.FTZ R16, R2, R16 ;  /* 0x0000001002107221 */ /* 0x002fe20000010000 */
[----:B------:R-:W-:Y:S03]  /*3f90*/  LDSM.16.MT88.4 R40, [R249+0x1900] ;  /* 0x00190000f928783b */ /* 0x000fe60000004200 */
[C---:B---3--:R-:W-:Y:S01]  /*3fa0*/  FADD.FTZ R16, R0.reuse, R16 ;  /* 0x0000001000107221 */ /* 0x048fe20000010000 */
[----:B------:R-:W-:-:S04]  /*3fb0*/  F2FP.BF16.PACK_AB R167, R0, R2 ;  /* 0x0000000200a7723e */ /* 0x000fc800000010ff */
[----:B------:R-:W-:Y:S04]  /*3fc0*/  STL [R1+0x50], R16 ;  /* 0x0000501001007387 */ /* 0x000fe80000100800 */
[----:B------:R-:W1:Y:S01]  /*3fd0*/  LDSM.16.MT88.4 R16, [R251+0x6900] ;  /* 0x00690000fb10783b */ /* 0x000e620000004200 */
[C---:B--2---:R-:W-:Y:S08]  /*3fe0*/  HMMA.16816.F32.BF16 R24, R12.reuse, R20, RZ ;  /* 0x000000140c18723c */ /* 0x044ff000000418ff */
[----:B------:R-:W-:Y:S11]  /*3ff0*/  HMMA.16816.F32.BF16 R12, R12, R22, RZ ;  /* 0x000000160c0c723c */ /* 0x000ff600000418ff */
[----:B------:R-:W-:Y:S05]  /*4000*/  @!UPT UIADD3 URZ, URZ, URZ, URZ ;  /* 0x0000003f3f3ff290 */ /* 0x000fea000fffe03f */
[C---:B-1----:R-:W-:Y:S08]  /*4010*/  HMMA.16816.F32.BF16 R24, R8.reuse, R16, R24 ;  /* 0x000000100818723c */ /* 0x042ff00000041818 */
[----:B------:R-:W-:Y:S01]  /*4020*/  HMMA.16816.F32.BF16 R12, R8, R18, R12 ;  /* 0x00000012080c723c */ /* 0x000fe2000004180c */
[----:B------:R-:W1:Y:S07]  /*4030*/  LDSM.16.MT88.4 R8, [R248+0x1100] ;  /* 0x00110000f808783b */ /* 0x000e6e0000004200 */
[C---:B-1----:R-:W-:Y:S08]  /*4040*/  HMMA.16816.F32.BF16 R156, R4.reuse, R8, R156 ;  /* 0x00000008049c723c */ /* 0x042ff0000004189c */
[C---:B------:R-:W-:Y:S01]  /*4050*/  HMMA.16816.F32.BF16 R16, R4.reuse, R10, R100 ;  /* 0x0000000a0410723c */ /* 0x040fe20000041864 */
[----:B------:R-:W1:Y:S07]  /*4060*/  LDSM.16.MT88.4 R8, [R249+0x1100] ;  /* 0x00110000f908783b */ /* 0x000e6e0000004200 */
[C---:B-1----:R-:W-:Y:S01]  /*4070*/  HMMA.16816.F32.BF16 R36, R4.reuse, R8, R104 ;  /* 0x000000080424723c */ /* 0x042fe20000041868 */
[----:B------:R-:W-:Y:S07]  /*4080*/  LDSM.16.MT88.4 R104, [R249+0x5900] ;  /* 0x00590000f968783b */ /* 0x000fee0000004200 */
[----:B------:R-:W-:Y:S01]  /*4090*/  HMMA.16816.F32.BF16 R20, R4, R10, R80 ;  /* 0x0000000a0414723c */ /* 0x000fe20000041850 */
[----:B------:R-:W1:Y:S11]  /*40a0*/  LDSM.16.MT88.4 R8, [R252+0x1100] ;  /* 0x00110000fc08783b */ /* 0x000e760000004200 */
[----:B------:R-:W-:Y:S04]  /*40b0*/  @!UPT UIADD3 URZ, URZ, URZ, URZ ;  /* 0x0000003f3f3ff290 */ /* 0x000fe8000fffe03f */
[C---:B------:R-:W-:Y:S08]  /*40c0*/  HMMA.16816.F32.BF16 R36, R164.reuse, R40, R36 ;  /* 0x00000028a424723c */ /* 0x040ff00000041824 */
[----:B------:R-:W-:Y:S08]  /*40d0*/  HMMA.16816.F32.BF16 R40, R164, R42, R20 ;  /* 0x0000002aa428723c */ /* 0x000ff00000041814 */
[C---:B-1----:R-:W-:Y:S08]  /*40e0*/  HMMA.16816.F32.BF16 R44, R4.reuse, R8, R44 ;  /* 0x00000008042c723c */ /* 0x042ff0000004182c */
[C---:B------:R-:W-:Y:S01]  /*40f0*/  HMMA.16816.F32.BF16 R28, R4.reuse, R10, R92 ;  /* 0x0000000a041c723c */ /* 0x040fe2000004185c */
[----:B------:R-:W1:Y:S07]  /*4100*/  LDSM.16.MT88.4 R8, [R251+0x1100] ;  /* 0x00110000fb08783b */ /* 0x000e6e0000004200 */
        /* <DEDUP_REMOVED lines=9> */
[C---:B-1----:R-:W-:Y:S01]  /*41a0*/  HMMA.16816.F32.BF16 R84, R4.reuse, R8, R160 ;  /* 0x000000080454723c */ /* 0x042fe200000418a0 */
[----:B------:R-:W1:Y:S07]  /*41b0*/  LDSM.16.MT88.4 R160, [R248+0x1900] ;  /* 0x00190000f8a0783b */ /* 0x000e6e0000004200 */
[----:B------:R-:W-:Y:S01]  /*41c0*/  HMMA.16816.F32.BF16 R92, R4, R10, R140 ;  /* 0x0000000a045c723c */ /* 0x000fe2000004188c */
[----:B------:R-:W2:Y:S07]  /*41d0*/  LDSM.16.MT88.4 R8, [R251+0x3100] ;  /* 0x00310000fb08783b */ /* 0x000eae0000004200 */
[----:B-1----:R-:W-:Y:S08]  /*41e0*/  HMMA.16816.F32.BF16 R156, R164, R160, R156 ;  /* 0x000000a0a49c723c */ /* 0x002ff0000004189c */
[C---:B--2---:R-:W-:Y:S08]  /*41f0*/  HMMA.16816.F32.BF16 R96, R4.reuse, R8, R148 ;  /* 0x000000080460723c */ /* 0x044ff00000041894 */
[----:B------:R-:W-:Y:S01]  /*4200*/  HMMA.16816.F32.BF16 R100, R4, R10, R108 ;  /* 0x0000000a0464723c */ /* 0x000fe2000004186c */
[----:B------:R-:W1:Y:S07]  /*4210*/  LDSM.16.MT88.4 R8, [R248+0x5100] ;  /* 0x00510000f808783b */ /* 0x000e6e0000004200 */
        /* <DEDUP_REMOVED lines=19> */
[----:B------:R-:W2:Y:S04]  /*4350*/  LDSM.16.MT88.4 R72, [R249+0x3900] ;  /* 0x00390000f948783b */ /* 0x000ea80000004200 */
[----:B------:R-:W3:Y:S03]  /*4360*/  LDSM.16.MT88.4 R8, [R252+0x7100] ;  /* 0x00710000fc08783b */ /* 0x000ee60000004200 */
[C---:B-1----:R-:W-:Y:S08]  /*4370*/  HMMA.16816.F32.BF16 R60, R164.reuse, R64, R60 ;  /* 0x00000040a43c723c */ /* 0x042ff0000004183c */
[C---:B------:R-:W-:Y:S08]  /*4380*/  HMMA.16816.F32.BF16 R64, R164.reuse, R66, R68 ;  /* 0x00000042a440723c */ /* 0x040ff00000041844 */
[C---:B--2---:R-:W-:Y:S08]  /*4390*/  HMMA.16816.F32.BF16 R68, R164.reuse, R72, R76 ;  /* 0x00000048a444723c */ /* 0x044ff0000004184c */
[----:B------:R-:W-:Y:S01]  /*43a0*/  HMMA.16816.F32.BF16 R72, R164, R74, R80 ;  /* 0x0000004aa448723c */ /* 0x000fe20000041850 */
[----:B------:R-:W1:Y:S07]  /*43b0*/  LDSM.16.MT88.4 R80, [R252+0x3900] ;  /* 0x00390000fc50783b */ /* 0x000e6e0000004200 */
[C---:B---3--:R-:W-:Y:S01]  /*43c0*/  HMMA.16816.F32.BF16 R180, R4.reuse, R8, R56 ;  /* 0x0000000804b4723c */ /* 0x048fe20000041838 */
[----:B------:R-:W-:Y:S07]  /*43d0*/  LDSM.16.MT88.4 R56, [R251+0x1900] ;  /* 0x00190000fb38783b */ /* 0x000fee0000004200 */
[----:B------:R-:W-:Y:S01]  /*43e0*/  HMMA.16816.F32.BF16 R148, R4, R10, R48 ;  /* 0x0000000a0494723c */ /* 0x000fe20000041830 */
[----:B------:R-:W2:Y:S04]  /*43f0*/  LDSM.16.MT88.4 R8, [R251+0x7100] ;  /* 0x00710000fb08783b */ /* 0x000ea80000004200 */
[----:B------:R-:W-:Y:S03]  /*4400*/  LDSM.16.MT88.4 R48, [R252+0x1900] ;  /* 0x00190000fc30783b */ /* 0x000fe60000004200 */
[C---:B-1----:R-:W-:Y:S08]  /*4410*/  HMMA.16816.F32.BF16 R76, R164.reuse, R80, R84 ;  /* 0x00000050a44c723c */ /* 0x042ff00000041854 */
[C---:B------:R-:W-:Y:S01]  /*4420*/  HMMA.16816.F32.BF16 R84, R164.reuse, R88, R96 ;  /* 0x00000058a454723c */ /* 0x040fe20000041860 */
[----:B------:R-:W1:Y:S07]  /*4430*/  LDSM.16.MT88.4 R96, [R248+0x5900] ;  /* 0x00590000f860783b */ /* 0x000e6e0000004200 */
[C---:B------:R-:W-:Y:S08]  /*4440*/  HMMA.16816.F32.BF16 R88, R164.reuse, R90, R100 ;  /* 0x0000005aa458723c */ /* 0x040ff00000041864 */
[C---:B------:R-:W-:Y:S08]  /*4450*/  HMMA.16816.F32.BF16 R100, R164.reuse, R104, R116 ;  /* 0x00000068a464723c */ /* 0x040ff00000041874 */
[C---:B------:R-:W-:Y:S01]  /*4460*/  HMMA.16816.F32.BF16 R104, R164.reuse, R106, R120 ;  /* 0x0000006aa468723c */ /* 0x040fe20000041878 */
[----:B------:R-:W3:Y:S07]  /*4470*/  LDSM.16.MT88.4 R120, [R251+0x5900] ;  /* 0x00590000fb78783b */ /* 0x000eee0000004200 */
[----:B------:R-:W-:Y:S08]  /*4480*/  HMMA.16816.F32.BF16 R80, R164, R82, R92 ;  /* 0x00000052a450723c */ /* 0x000ff0000004185c */
[----:B--2---:R-:W-:Y:S08]  /*4490*/  HMMA.16816.F32.BF16 R24, R4, R8, R24 ;  /* 0x000000080418723c */ /* 0x004ff00000041818 */
[C---:B-1----:R-:W-:Y:S08]  /*44a0*/  HMMA.16816.F32.BF16 R92, R164.reuse, R96, R108 ;  /* 0x00000060a45c723c */ /* 0x042ff0000004186c */
[----:B------:R-:W-:Y:S01]  /*44b0*/  HMMA.16816.F32.BF16 R96, R164, R98, R112 ;  /* 0x00000062a460723c */ /* 0x000fe20000041870 */
[----:B------:R-:W1:Y:S07]  /*44c0*/  LDSM.16.MT88.4 R112, [R252+0x5900] ;  /* 0x00590000fc70783b */ /* 0x000e6e0000004200 */
[----:B------:R-:W-:Y:S01]  /*44d0*/  HMMA.16816.F32.BF16 R12, R4, R10, R12 ;  /* 0x0000000a040c723c */ /* 0x000fe2000004180c */
[----:B------:R-:W-:Y:S07]  /*44e0*/  LDSM.16.MT88.4 R4, [R251+0x7900] ;  /* 0x00790000fb04783b */ /* 0x000fee0000004200 */
[C---:B---3--:R-:W-:Y:S08]  /*44f0*/  HMMA.16816.F32.BF16 R116, R164.reuse, R120, R132 ;  /* 0x00000078a474723c */ /* 0x048ff00000041884 */
[C---:B------:R-:W-:Y:S01]  /*4500*/  HMMA.16816.F32.BF16 R120, R164.reuse, R122, R136 ;  /* 0x0000007aa478723c */ /* 0x040fe20000041888 */
[----:B------:R-:W2:Y:S07]  /*4510*/  LDSM.16.MT88.4 R136, [R249+0x7900] ;  /* 0x00790000f988783b */ /* 0x000eae0000004200 */
[C---:B------:R-:W-:Y:S08]  /*4520*/  HMMA.16816.F32.BF16 R44, R164.reuse, R48, R44 ;  /* 0x00000030a42c723c */ /* 0x040ff0000004182c */
[C---:B------:R-:W-:Y:S08]  /*4530*/  HMMA.16816.F32.BF16 R52, R164.reuse, R56, R52 ;  /* 0x00000038a434723c */ /* 0x040ff00000041834 */
[C---:B-1----:R-:W-:Y:S08]  /*4540*/  HMMA.16816.F32.BF16 R108, R164.reuse, R112, R124 ;  /* 0x00000070a46c723c */ /* 0x042ff0000004187c */
[C---:B------:R-:W-:Y:S01]  /*4550*/  HMMA.16816.F32.BF16 R112, R164.reuse, R114, R128 ;  /* 0x00000072a470723c */ /* 0x040fe20000041880 */
[----:B------:R-:W1:Y:S07]  /*4560*/  LDSM.16.MT88.4 R128, [R248+0x7900] ;  /* 0x00790000f880783b */ /* 0x000e6e0000004200 */
[C---:B------:R-:W-:Y:S08]  /*4570*/  HMMA.16816.F32.BF16 R48, R164.reuse, R50, R28 ;  /* 0x00000032a430723c */ /* 0x040ff0000004181c */
[C---:B--2---:R-:W-:Y:S01]  /*4580*/  HMMA.16816.F32.BF16 R132, R164.reuse, R136, R144 ;  /* 0x00000088a484723c */ /* 0x044fe20000041890 */
[----:B------:R-:W2:Y:S07]  /*4590*/  LDSM.16.MT88.4 R144, [R252+0x7900] ;  /* 0x00790000fc90783b */ /* 0x000eae0000004200 */
[C---:B------:R-:W-:Y:S08]  /*45a0*/  HMMA.16816.F32.BF16 R136, R164.reuse, R138, R140 ;  /* 0x0000008aa488723c */ /* 0x040ff0000004188c */
[C---:B------:R-:W-:Y:S08]  /*45b0*/  HMMA.16816.F32.BF16 R56, R164.reuse, R58, R32 ;  /* 0x0000003aa438723c */ /* 0x040ff00000041820 */
[C---:B-1----:R-:W-:Y:S08]  /*45c0*/  HMMA.16816.F32.BF16 R124, R164.reuse, R128, R184 ;  /* 0x00000080a47c723c */ /* 0x042ff000000418b8 */
[C---:B------:R-:W-:Y:S08]  /*45d0*/  HMMA.16816.F32.BF16 R128, R164.reuse, R130, R176 ;  /* 0x00000082a480723c */ /* 0x040ff000000418b0 */
[C---:B--2---:R-:W-:Y:S08]  /*45e0*/  HMMA.16816.F32.BF16 R140, R164.reuse, R144, R180 ;  /* 0x00000090a48c723c */ /* 0x044ff000000418b4 */
[C---:B------:R-:W-:Y:S08]  /*45f0*/  HMMA.16816.F32.BF16 R144, R164.reuse, R146, R148 ;  /* 0x00000092a490723c */ /* 0x040ff00000041894 */
[C---:B------:R-:W-:Y:S08]  /*4600*/  HMMA.16816.F32.BF16 R148, R164.reuse, R4, R24 ;  /* 0x00000004a494723c */ /* 0x040ff00000041818 */
[----:B------:R-:W-:Y:S01]  /*4610*/  HMMA.16816.F32.BF16 R164, R164, R6, R12 ;  /* 0x00000006a4a4723c */ /* 0x000fe2000004180c */
[----:B------:R-:W-:Y:S07]  /*4620*/  @!P2 BRA `(.L_x_2) ;  /* 0x000037b00000a947 */ /* 0x000fee0003800000 */
[----:B------:R-:W2:Y:S04]  /*4630*/  LDL.64 R8, [R1+0x90] ;  /* 0x0000900001087983 */ /* 0x000ea80000100a00 */
[----:B------:R-:W3:Y:S04]  /*4640*/  LDL.64 R188, [R1+0x98] ;  /* 0x0000980001bc7983 */ /* 0x000ee80000100a00 */
[----:B------:R-:W4:Y:S01]  /*4650*/  LDL.64 R190, [R1+0x88] ;  /* 0x0000880001be7983 */ /* 0x000f220000100a00 */
[----:B------:R-:W-:-:S02]  /*4660*/  LEA.HI.SX32 R0, R153, 0xfffffffe, 0x1a ;  /* 0xfffffffe99007811 */ /* 0x000fc400078fd2ff */
[----:B------:R-:W-:-:S03]  /*4670*/  MOV R153, R152 ;  /* 0x0000009800997202 */ /* 0x000fc60000000f00 */
[----:B------:R1:W-:Y:S01]  /*4680*/  STL [R1+0x48], R0 ;  /* 0x0000480001007387 */ /* 0x0003e20000100800 */
[C---:B--2---:R-:W-:Y:S02]  /*4690*/  IADD3 R4, P2, R8.reuse, 0x40, RZ ;  /* 0x0000004008047810 */ /* 0x044fe40007f5e0ff */
[C---:B------:R-:W-:Y:S02]  /*46a0*/  IADD3 R2, P1, R8.reuse, 0x80, RZ ;  /* 0x0000008008027810 */ /* 0x040fe40007f3e0ff */
[----:B-1----:R-:W-:Y:S01]  /*46b0*/  IADD3 R0, P0, R8, 0xc0, RZ ;  /* 0x000000c008007810 */ /* 0x002fe20007f1e0ff */
[----:B------:R1:W-:Y:S04]  /*46c0*/  STL [R1+0x80], R4 ;  /* 0x0000800401007387 */ /* 0x0003e80000100800 */
[----:B------:R3:W-:Y:S04]  /*46d0*/  STL [R1+0x78], R2 ;  /* 0x0000780201007387 */ /* 0x0007e80000100800 */
[----:B------:R2:W-:Y:S01]  /*46e0*/  STL [R1+0x70], R0 ;  /* 0x0000700001007387 */ /* 0x0005e20000100800 */
[----:B-1----:R-:W-:Y:S01]  /*46f0*/  IMAD.X R4, RZ, RZ, R154, P2 ;  /* 0x000000ffff047224 */ /* 0x002fe200010e069a */
[----:B---3--:R-:W-:-:S04]  /*4700*/  IADD3 R2, P2, R188, 0x40, RZ ;  /* 0x00000040bc027810 */ /* 0x008fc80007f5e0ff */
[----:B------:R1:W-:Y:S01]  /*4710*/  STL [R1+0x7c], R4 ;  /* 0x00007c0401007387 */ /* 0x0003e20000100800 */
[----:B--2---:R-:W-:-:S03]  /*4720*/  IMAD.X R0, RZ, RZ, R154, P1 ;  /* 0x000000ffff007224 */ /* 0x004fc600008e069a */
[----:B------:R2:W-:Y:S04]  /*4730*/  STL [R1+0x68], R2 ;  /* 0x0000680201007387 */ /* 0x0005e80000100800 */
[----:B------:R3:W-:Y:S01]  /*4740*/  STL [R1+0x74], R0 ;  /* 0x0000740001007387 */ /* 0x0007e20000100800 */
[----:B-1----:R-:W-:Y:S01]  /*4750*/  IADD3 R4, P1, R188, 0x80, RZ ;  /* 0x00000080bc047810 */ /* 0x002fe20007f3e0ff */
[----:B--2---:R-:W-:-:S04]  /*4760*/  IMAD.X R2, RZ, RZ, R154, P0 ;  /* 0x000000ffff027224 */ /* 0x004fc800000e069a */
[----:B------:R-:W-:Y:S01]  /*4770*/  STL [R1+0x60], R4 ;  /* 0x0000600401007387 */ /* 0x000fe20000100800 */
[----:B------:R-:W-:Y:S01]  /*4780*/  IMAD.MOV.U32 R154, RZ, RZ, R3 ;  /* 0x000000ffff9a7224 */ /* 0x000fe200078e0003 */
[----:B---3--:R-:W-:Y:S02]  /*4790*/  IADD3 R0, P0, R188, 0xc0, RZ ;  /* 0x000000c0bc007810 */ /* 0x008fe40007f1e0ff */
[----:B------:R1:W-:Y:S01]  /*47a0*/  STL [R1+0x6c], R2 ;  /* 0x00006c0201007387 */ /* 0x0003e20000100800 */
[----:B----4-:R-:W-:-:S03]  /*47b0*/  IMAD.X R3, RZ, RZ, R191, P2 ;  /* 0x000000ffff037224 */ /* 0x010fc600010e06bf */
[----:B------:R2:W-:Y:S04]  /*47c0*/  STL [R1+0x58], R0 ;  /* 0x0000580001007387 */ /* 0x0005e80000100800 */
[----:B------:R3:W-:Y:S01]  /*47d0*/  STL [R1+0x64], R3 ;  /* 0x0000640301007387 */ /* 0x0007e20000100800 */
[----:B-1----:R-:W-:Y:S01]  /*47e0*/  IMAD.X R2, RZ, RZ, R191, P1 ;  /* 0x000000ffff027224 */ /* 0x002fe200008e06bf */
[----:B--2---:R-:W-:-:S05]  /*47f0*/  IADD3.X R0, RZ, R191, RZ, P0, !PT ;  /* 0x000000bfff007210 */ /* 0x004fca00007fe4ff */
[----:B------:R3:W-:Y:S04]  /*4800*/  STL [R1+0x54], R0 ;  /* 0x0000540001007387 */ /* 0x0007e80000100800 */
[----:B------:R3:W-:Y:S02]  /*4810*/  STL [R1+0x5c], R2 ;  /* 0x00005c0201007387 */ /* 0x0007e40000100800 */
[----:B---3--:R-:W2:Y:S02]  /*4820*/  LDL R0, [R1+0xb4] ;  /* 0x0000b40001007983 */ /* 0x008ea40000100800 */
[----:B--2---:R-:W-:-:S05]  /*4830*/  SHF.L.U32 R0, R0, 0x1, RZ ;  /* 0x0000000100007819 */ /* 0x004fca00000006ff */
[----:B------:R1:W-:Y:S02]  /*4840*/  STL [R1+0x44], R0 ;  /* 0x0000440001007387 */ /* 0x0003e40000100800 */
.L_x_3:
[----:B------:R-:W2:Y:S01]  /*4850*/  LDL.64 R12, [R1+0x90] ;  /* 0x00009000010c7983 */ /* 0x000ea20000100a00 */
[----:B------:R-:W-:Y:S01]  /*4860*/  MOV R14, c[0x0][0x208] ;  /* 0x00008200000e7a02 */ /* 0x000fe20000000f00 */
[----:B------:R-:W-:Y:S04]  /*4870*/  DEPBAR.LE SB0, 0x0 ;  /* 0x000080000000791a */ /* 0x000fe80000000000 */
[----:B------:R-:W3:Y:S01]  /*4880*/  LDL R24, [R1+0x80] ;  /* 0x0000800001187983 */ /* 0x000ee20000100800 */
[----:B------:R-:W-:Y:S05]  /*4890*/  MOV R15, c[0x0][0x20c] ;  /* 0x00008300000f7a02 */ /* 0x000fea0000000f00 */
[----:B------:R-:W4:Y:S06]  /*48a0*/  LDL R7, [R1+0x84] ;  /* 0x0000840001077983 */ /* 0x000f2c0000100800 */
[----:B------:R-:W2:Y:S06]  /*48b0*/  LDL R34, [R1+0x78] ;  /* 0x0000780001227983 */ /* 0x000eac0000100800 */
[----:B------:R-:W2:Y:S06]  /*48c0*/  LDL R29, [R1+0x70] ;  /* 0x00007000011d7983 */ /* 0x000eac0000100800 */
[----:B------:R-:W2:Y:S06]  /*48d0*/  LDL R33, [R1+0x74] ;  /* 0x0000740001217983 */ /* 0x000eac0000100800 */
[----:B------:R-:W2:Y:S06]  /*48e0*/  LDL R28, [R1+0x7c] ;  /* 0x00007c00011c7983 */ /* 0x000eac0000100800 */
[----:B------:R-:W2:Y:S06]  /*48f0*/  LDL R32, [R1+0x6c] ;  /* 0x00006c0001207983 */ /* 0x000eac0000100800 */
[----:B------:R-:W-:Y:S06]  /*4900*/  STL.64 [R1+0xe0], R148 ;  /* 0x0000e09401007387 */ /* 0x000fec0000100a00 */
[----:B------:R-:W-:Y:S06]  /*4910*/  STL.64 [R1+0xd8], R150 ;  /* 0x0000d89601007387 */ /* 0x000fec0000100a00 */
[----:B------:R-:W-:Y:S06]  /*4920*/  STL [R1+0xd4], R165 ;  /* 0x0000d4a501007387 */ /* 0x000fec0000100800 */
[----:B-1----:R1:W-:Y:S06]  /*4930*/  STL [R1+0xd0], R166 ;  /* 0x0000d0a601007387 */ /* 0x0023ec0000100800 */
[----:B------:R-:W-:Y:S06]  /*4940*/  BAR.SYNC.DEFER_BLOCKING 0x0 ;  /* 0x0000000000007b1d */ /* 0x000fec0000010000 */
[----:B------:R-:W2:Y:S06]  /*4950*/  LDSM.16.M88.4 R8, [R155+0x10100] ;  /* 0x010100009b08783b */ /* 0x000eac0000000200 */
[----:B-1----:R-:W2:Y:S06]  /*4960*/  LDL.LU R166, [R1+0x48] ;  /* 0x0000480001a67983 */ /* 0x002eac0000300800 */
[----:B------:R1:W-:Y:S06]  /*4970*/  STL [R1+0xcc], R167 ;  /* 0x0000cca701007387 */ /* 0x0003ec0000100800 */
[----:B------:R-:W3:Y:S06]  /*4980*/  LDL R165, [R1+0x4] ;  /* 0x0000040001a57983 */ /* 0x000eec0000100800 */
[----:B------:R-:W4:Y:S06]  /*4990*/  LDL R152, [R1+0x40] ;  /* 0x0000400001987983 */ /* 0x000f2c0000100800 */
[----:B------:R-:W4:Y:S06]  /*49a0*/  LDL R151, [R1+0x3c] ;  /* 0x00003c0001977983 */ /* 0x000f2c0000100800 */
[----:B------:R-:W4:Y:S06]  /*49b0*/  LDL R150, [R1+0x38] ;  /* 0x0000380001967983 */ /* 0x000f2c0000100800 */
[----:B-1----:R-:W4:Y:S06]  /*49c0*/  LDL R167, [R1+0x44] ;  /* 0x0000440001a77983 */ /* 0x002f2c0000100800 */
[----:B------:R-:W1:Y:S01]  /*49d0*/  LDSM.16.M88.4 R16, [R155+0x10900] ;  /* 0x010900009b10783b */ /* 0x000e620000000200 */
[----:B--2---:R-:W-:Y:S01]  /*49e0*/  SHF.R.S32.HI R0, RZ, 0x1f, R166 ;  /* 0x0000001fff007819 */ /* 0x004fe200000114a6 */
[----:B------:R-:W-:Y:S04]  /*49f0*/  IMAD.WIDE.U32 R4, R166, c[0x0][0x208], RZ ;  /* 0x00008200a6047a25 */ /* 0x000fe800078e00ff */
[----:B------:R-:W-:Y:S01]  /*4a00*/  IMAD R0, R0, c[0x0][0x208], RZ ;  /* 0x0000820000007a24 */ /* 0x000fe200078e02ff */
[----:B------:R-:W-:Y:S03]  /*4a10*/  SHF.L.U32 R2, R4, 0x6, RZ ;  /* 0x0000000604027819 */ /* 0x000fe600000006ff */
[----:B------:R-:W-:Y:S01]  /*4a20*/  IMAD R0, R166, c[0x0][0x20c], R0 ;  /* 0x00008300a6007a24 */ /* 0x000fe200078e0200 */
[----:B------:R-:W-:Y:S01]  /*4a30*/  IADD3 R3, P0, R2, R12, RZ ;  /* 0x0000000c02037210 */ /* 0x000fe20007f1e0ff */
[----:B---3--:R-:W-:Y:S03]  /*4a40*/  LDSM.16.M88.4 R176, [R165] ;  /* 0x00000000a5b0783b */ /* 0x008fe60000000200 */
[----:B------:R-:W-:Y:S02]  /*4a50*/  IADD3 R0, R5, R0, RZ ;  /* 0x0000000005007210 */ /* 0x000fe40007ffe0ff */
[C---:B------:R-:W-:Y:S02]  /*4a60*/  LEA R22, P2, R3.reuse, c[0x0][0x1f8], 0x1 ;  /* 0x00007e0003167a11 */ /* 0x040fe400078408ff */
[----:B------:R-:W-:Y:S01]  /*4a70*/  SHF.L.U64.HI R0, R4, 0x6, R0 ;  /* 0x0000000604007819 */ /* 0x000fe20000010200 */
[----:B----4-:R-:W-:Y:S01]  /*4a80*/  LDSM.16.M88.4 R180, [R152] ;  /* 0x0000000098b4783b */ /* 0x010fe20000000200 */
[----:B------:R-:W-:Y:S02]  /*4a90*/  IADD3 R4, P1, R2, R24, RZ ;  /* 0x0000001802047210 */ /* 0x000fe40007f3e0ff */
[----:B------:R-:W-:Y:S02]  /*4aa0*/  IADD3.X R5, R0, R7, RZ, P0, !PT ;  /* 0x0000000700057210 */ /* 0x000fe400007fe4ff */
[----:B------:R-:W-:Y:S01]  /*4ab0*/  LEA R20, P0, R4, c[0x0][0x1f8], 0x1 ;  /* 0x00007e0004147a11 */ /* 0x000fe200078008ff */
[----:B------:R2:W-:Y:S01]  /*4ac0*/  LDSM.16.M88.4 R184, [R151] ;  /* 0x0000000097b8783b */ /* 0x0005e20000000200 */
[----:B------:R-:W-:Y:S02]  /*4ad0*/  IADD3.X R6, R0, R28, RZ, P1, !PT ;  /* 0x0000001c00067210 */ /* 0x000fe40000ffe4ff */
[----:B------:R-:W-:Y:S02]  /*4ae0*/  LEA.HI.X R23, R3, c[0x0][0x1fc], R5, 0x1, P2 ;  /* 0x00007f0003177a11 */ /* 0x000fe400010f0c05 */
[----:B------:R-:W-:Y:S01]  /*4af0*/  LEA.HI.X R21, R4, c[0x0][0x1fc], R6, 0x1, P0 ;  /* 0x00007f0004157a11 */ /* 0x000fe200000f0c06 */
[----:B------:R3:W-:Y:S01]  /*4b00*/  LDSM.16.M88.4 R188, [R150] ;  /* 0x0000000096bc783b */ /* 0x0007e20000000200 */
[----:B------:R-:W-:Y:S02]  /*4b10*/  IADD3 R6, P2, R2, R34, RZ ;  /* 0x0000002202067210 */ /* 0x000fe40007f5e0ff */
[----:B------:R-:W-:Y:S02]  /*4b20*/  LEA R3, P0, R14, R2, 0x5 ;  /* 0x000000020e037211 */ /* 0x000fe400078028ff */
[----:B------:R-:W-:Y:S02]  /*4b30*/  IADD3 R4, P1, R2, R29, RZ ;  /* 0x0000001d02047210 */ /* 0x000fe40007f3e0ff */
[----:B------:R-:W-:Y:S02]  /*4b40*/  IADD3.X R13, R0, R33, RZ, P2, !PT ;  /* 0x00000021000d7210 */ /* 0x000fe400017fe4ff */
[----:B------:R-:W-:Y:S02]  /*4b50*/  LEA.HI.X R2, R14, R0, R15, 0x5, P0 ;  /* 0x000000000e027211 */ /* 0x000fe400000f2c0f */
[----:B------:R-:W-:Y:S02]  /*4b60*/  IADD3.X R0, R0, R32, RZ, P1, !PT ;  /* 0x0000002000007210 */ /* 0x000fe40000ffe4ff */
[----:B------:R-:W-:Y:S02]  /*4b70*/  LEA R14, P1, R4, c[0x0][0x1f8], 0x1 ;  /* 0x00007e00040e7a11 */ /* 0x000fe400078208ff */
[C---:B------:R-:W-:Y:S02]  /*4b80*/  IADD3 R5, P0, R3.reuse, R12, RZ ;  /* 0x0000000c03057210 */ /* 0x040fe40007f1e0ff */
[----:B------:R-:W-:Y:S01]  /*4b90*/  LEA R12, P2, R6, c[0x0][0x1f8], 0x1 ;  /* 0x00007e00060c7a11 */ /* 0x000fe200078408ff */
[----:B--2---:R-:W2:Y:S01]  /*4ba0*/  LDL R151, [R1+0x34] ;  /* 0x0000340001977983 */ /* 0x004ea20000100800 */
[----:B------:R-:W-:Y:S02]  /*4bb0*/  LEA.HI.X R15, R4, c[0x0][0x1fc], R0, 0x1, P1 ;  /* 0x00007f00040f7a11 */ /* 0x000fe400008f0c00 */
[----:B------:R-:W-:Y:S02]  /*4bc0*/  LEA.HI.X R13, R6, c[0x0][0x1fc], R13, 0x1, P2 ;  /* 0x00007f00060d7a11 */ /* 0x000fe400010f0c0d */
[----:B------:R-:W-:Y:S01]  /*4bd0*/  IADD3 R0, P2, R3, R24, RZ ;  /* 0x0000001803007210 */ /* 0x000fe20007f5e0ff */
[----:B---3--:R-:W3:Y:S01]  /*4be0*/  LDL R150, [R1+0x30] ;  /* 0x0000300001967983 */ /* 0x008ee20000100800 */
[C---:B------:R-:W-:Y:S02]  /*4bf0*/  IADD3.X R7, R2.reuse, R7, RZ, P0, !PT ;  /* 0x0000000702077210 */ /* 0x040fe400007fe4ff */
[----:B------:R-:W-:Y:S02]  /*4c00*/  LEA R30, P0, R5, c[0x0][0x1f8], 0x1 ;  /* 0x00007e00051e7a11 */ /* 0x000fe400078008ff */
[----:B------:R-:W-:Y:S01]  /*4c10*/  IADD3 R4, P1, R3, R34, RZ ;  /* 0x0000002203047210 */ /* 0x000fe20007f3e0ff */
[----:B------:R-:W4:Y:S01]  /*4c20*/  LDSM.16.M88.4 R24, [R155+0x11100] ;  /* 0x011100009b18783b */ /* 0x000f220000000200 */
[----:B------:R-:W-:Y:S02]  /*4c30*/  LEA.HI.X R31, R5, c[0x0][0x1fc], R7, 0x1, P0 ;  /* 0x00007f00051f7a11 */ /* 0x000fe400000f0c07 */
[----:B------:R-:W-:Y:S02]  /*4c40*/  IADD3.X R5, R2, R28, RZ, P2, !PT ;  /* 0x0000001c02057210 */ /* 0x000fe400017fe4ff */
[C---:B------:R-:W-:Y:S02]  /*4c50*/  LEA R28, P2, R0.reuse, c[0x0][0x1f8], 0x1 ;  /* 0x00007e00001c7a11 */ /* 0x040fe400078408ff */
[----:B------:R-:W-:Y:S02]  /*4c60*/  IADD3 R3, P0, R3, R29, RZ ;  /* 0x0000001d03037210 */ /* 0x000fe40007f1e0ff */
[----:B------:R-:W-:Y:S02]  /*4c70*/  LEA.HI.X R29, R0, c[0x0][0x1fc], R5, 0x1, P2 ;  /* 0x00007f00001d7a11 */ /* 0x000fe400010f0c05 */
[----:B------:R-:W2:Y:S01]  /*4c80*/  LDL R0, [R1] ;  /* 0x0000000001007983 */ /* 0x000ea20000100800 */
[C---:B------:R-:W-:Y:S02]  /*4c90*/  IADD3.X R6, R2.reuse, R33, RZ, P1, !PT ;  /* 0x0000002102067210 */ /* 0x040fe40000ffe4ff */
[----:B------:R-:W-:Y:S02]  /*4ca0*/  IADD3.X R7, R2, R32, RZ, P0, !PT ;  /* 0x0000002002077210 */ /* 0x000fe400007fe4ff */
[C---:B------:R-:W-:Y:S01]  /*4cb0*/  LEA R148, P1, R4.reuse, c[0x0][0x1f8], 0x1 ;  /* 0x00007e0004947a11 */ /* 0x040fe200078208ff */
[----:B------:R-:W1:Y:S01]  /*4cc0*/  LDSM.16.M88.4 R32, [R155+0x11900] ;  /* 0x011900009b20783b */ /* 0x000e620000000200 */
[C---:B------:R-:W-:Y:S02]  /*4cd0*/  LEA R2, P0, R3.reuse, c[0x0][0x1f8], 0x1 ;  /* 0x00007e0003027a11 */ /* 0x040fe400078008ff */
[----:B------:R-:W-:Y:S02]  /*4ce0*/  LEA.HI.X R149, R4, c[0x0][0x1fc], R6, 0x1, P1 ;  /* 0x00007f0004957a11 */ /* 0x000fe400008f0c06 */
[----:B------:R-:W-:Y:S01]  /*4cf0*/  LEA.HI.X R3, R3, c[0x0][0x1fc], R7, 0x1, P0 ;  /* 0x00007f0003037a11 */ /* 0x000fe200000f0c07 */
[----:B------:R-:W-:Y:S01]  /*4d00*/  @!PT LDS RZ, [RZ] ;  /* 0x00000000fffff984 */ /* 0x000fe20000000800 */
[----:B------:R-:W-:Y:S01]  /*4d10*/  @!PT LDS RZ, [RZ] ;  /* 0x00000000fffff984 */ /* 0x000fe20000000800 */
[----:B------:R-:W-:Y:S01]  /*4d20*/  @!PT LDS RZ, [RZ] ;  /* 0x00000000fffff984 */ /* 0x000fe20000000800 */
[----:B------:R4:W-:Y:S01]  /*4d30*/  LDGSTS.E.BYPASS.LTC128B.128 [R167+0x100], [R22.64], !P6 ;  /* 0x0010000016a77fae */ /* 0x0009e2000f101d48 */
[C---:B-----5:R-:W-:Y:S03]  /*4d40*/  HMMA.16816.F32.BF16 R4, R168.reuse, R8, RZ ;  /* 0x00000008a804723c */ /* 0x060fe600000418ff */
[C---:B------:R-:W-:Y:S02]  /*4d50*/  ISETP.GT.AND P0, PT, R166.reuse, RZ, PT ;  /* 0x000000ffa600720c */ /* 0x040fe40003f04270 */
[----:B------:R4:W-:Y:S01]  /*4d60*/  LDGSTS.E.BYPASS.LTC128B.128 [R167+0x2100], [R20.64], !P5 ;  /* 0x0210000014a77fae */ /* 0x0009e2000e901d48 */
[----:B------:R-:W-:Y:S02]  /*4d70*/  IADD3 R166, R166, -0x1, RZ ;  /* 0xffffffffa6a67810 */ /* 0x000fe40007ffe0ff */
[C---:B------:R-:W-:Y:S03]  /*4d80*/  HMMA.16816.F32.BF16 R8, R168.reuse, R10, RZ ;  /* 0x0000000aa808723c */ /* 0x040fe600000418ff */
[----:B------:R1:W-:Y:S06]  /*4d90*/  LDGSTS.E.BYPASS.LTC128B.128 [R167+0x4100], [R12.64], !P4 ;  /* 0x041000000ca77fae */ /* 0x0003ec000e101d48 */
[----:B------:R1:W-:Y:S06]  /*4da0*/  LDGSTS.E.BYPASS.LTC128B.128 [R167+0x6100], [R14.64], !P3 ;  /* 0x061000000ea77fae */ /* 0x0003ec000d901d48 */
[----:B------:R4:W-:Y:S06]  /*4db0*/  LDGSTS.E.BYPASS.LTC128B.128 [R167+0x1100], [R30.64], !P6 ;  /* 0x011000001ea77fae */ /* 0x0009ec000f101d48 */
[----:B------:R4:W-:Y:S06]  /*4dc0*/  LDGSTS.E.BYPASS.LTC128B.128 [R167+0x3100], [R28.64], !P5 ;  /* 0x031000001ca77fae */ /* 0x0009ec000e901d48 */
[----:B------:R4:W-:Y:S06]  /*4dd0*/  LDGSTS.E.BYPASS.LTC128B.128 [R167+0x5100], [R148.64], !P4 ;  /* 0x0510000094a77fae */ /* 0x0009ec000e101d48 */
[----:B------:R4:W-:Y:S01]  /*4de0*/  LDGSTS.E.BYPASS.LTC128B.128 [R167+0x7100], [R2.64], !P3 ;  /* 0x0710000002a77fae */ /* 0x0009e2000d901d48 */
[C---:B-1----:R-:W-:Y:S05]  /*4df0*/  HMMA.16816.F32.BF16 R12, R168.reuse, R16, RZ ;  /* 0x00000010a80c723c */ /* 0x042fea00000418ff */
[----:B------:R-:W0:Y:S03]  /*4e00*/  LDGDEPBAR ;  /* 0x00000000000079af */ /* 0x000e260000000000 */
[C---:B------:R-:W-:Y:S08]  /*4e10*/  HMMA.16816.F32.BF16 R16, R168.reuse, R18, RZ ;  /* 0x00000012a810723c */ /* 0x040ff000000418ff */
[C---:B----4-:R-:W-:Y:S01]  /*4e20*/  HMMA.16816.F32.BF16 R20, R168.reuse, R24, RZ ;  /* 0x00000018a814723c */ /* 0x050fe200000418ff */
[----:B------:R-:W4:Y:S07]  /*4e30*/  LDL R149, [R1+0x2c] ;  /* 0x00002c0001957983 */ /* 0x000f2e0000100800 */
[C---:B------:R-:W-:Y:S01]  /*4e40*/  HMMA.16816.F32.BF16 R24, R168.reuse, R26, RZ ;  /* 0x0000001aa818723c */ /* 0x040fe200000418ff */
[----:B------:R-:W3:Y:S06]  /*4e50*/  LDL R148, [R1+0x28] ;  /* 0x0000280001947983 */ /* 0x000eec0000100800 */
[----:B------:R-:W-:Y:S01]  /*4e60*/  STL [R1+0xc8], R171 ;  /* 0x0000c8ab01007387 */ /* 0x000fe20000100800 */
[C---:B------:R-:W-:Y:S05]  /*4e70*/  HMMA.16816.F32.BF16 R28, R168.reuse, R32, RZ ;  /* 0x00000020a81c723c */ /* 0x040fea00000418ff */
[----:B------:R-:W3:Y:S03]  /*4e80*/  LDL R165, [R1+0x68] ;  /* 0x0000680001a57983 */ /* 0x000ee60000100800 */
[----:B------:R-:W-:Y:S03]  /*4e90*/  HMMA.16816.F32.BF16 R32, R168, R34, RZ ;  /* 0x00000022a820723c */ /* 0x000fe600000418ff */
[----:B------:R-:W3:Y:S05]  /*4ea0*/  LDL R3, [R1+0x1c] ;  /* 0x00001c0001037983 */ /* 0x000eea0000100800 */
[C---:B------:R-:W-:Y:S01]  /*4eb0*/  HMMA.16816.F32.BF16 R4, R172.reuse, R176, R4 ;  /* 0x000000b0ac04723c */ /* 0x040fe20000041804 */
[----:B------:R-:W3:Y:S07]  /*4ec0*/  LDL R2, [R1+0x18] ;  /* 0x0000180001027983 */ /* 0x000eee0000100800 */
[C---:B------:R-:W-:Y:S08]  /*4ed0*/  HMMA.16816.F32.BF16 R8, R172.reuse, R178, R8 ;  /* 0x000000b2ac08723c */ /* 0x040ff00000041808 */
[C---:B------:R-:W-:Y:S08]  /*4ee0*/  HMMA.16816.F32.BF16 R12, R172.reuse, R180, R12 ;  /* 0x000000b4ac0c723c */ /* 0x040ff0000004180c */
[C---:B------:R-:W-:Y:S08]  /*4ef0*/  HMMA.16816.F32.BF16 R16, R172.reuse, R182, R16 ;  /* 0x000000b6ac10723c */ /* 0x040ff00000041810 */
[C---:B------:R-:W-:Y:S08]  /*4f00*/  HMMA.16816.F32.BF16 R20, R172.reuse, R184, R20 ;  /* 0x000000b8ac14723c */ /* 0x040ff00000041814 */
[C---:B------:R-:W-:Y:S08]  /*4f10*/  HMMA.16816.F32.BF16 R24, R172.reuse, R186, R24 ;  /* 0x000000baac18723c */ /* 0x040ff00000041818 */
[C---:B------:R-:W-:Y:S08]  /*4f20*/  HMMA.16816.F32.BF16 R28, R172.reuse, R188, R28 ;  /* 0x000000bcac1c723c */ /* 0x040ff0000004181c */
[----:B------:R-:W-:Y:S07]  /*4f30*/  HMMA.16816.F32.BF16 R32, R172, R190, R32 ;  /* 0x000000beac20723c */ /* 0x000fee0000041820 */
[----:B------:R-:W-:Y:S05]  /*4f40*/  MOV R191, c[0x0][0x1e0] ;  /* 0x0000780000bf7a02 */ /* 0x000fea0000000f00 */
[----:B------:R-:W-:Y:S01]  /*4f50*/  SHF.L.U32 R191, R191, 0x5, RZ ;  /* 0x00000005bfbf7819 */ /* 0x000fe200000006ff */
[----:B--2---:R-:W1:Y:S06]  /*4f60*/  LDSM.16.M88.4 R176, [R0+0x10100] ;  /* 0x0101000000b0783b */ /* 0x004e6c0000000200 */
[----:B------:R-:W2:Y:S06]  /*4f70*/  LDSM.16.M88.4 R180, [R0+0x10900] ;  /* 0x0109000000b4783b */ /* 0x000eac0000000200 */
[----:B------:R-:W2:Y:S01]  /*4f80*/  LDSM.16.M88.4 R184, [R0+0x11100] ;  /* 0x0111000000b8783b */ /* 0x000ea20000000200 */
[C---:B-1----:R-:W-:Y:S08]  /*4f90*/  HMMA.16816.F32.BF16 R4, R192.reuse, R176, R4 ;  /* 0x000000b0c004723c */ /* 0x042ff00000041804 */
[C---:B------:R-:W-:Y:S01]  /*4fa0*/  HMMA.16816.F32.BF16 R8, R192.reuse, R178, R8 ;  /* 0x000000b2c008723c */ /* 0x040fe20000041808 */
[----:B------:R-:W1:Y:S07]  /*4fb0*/  LDSM.16.M88.4 R176, [R0+0x11900] ;  /* 0x0119000000b0783b */ /* 0x000e6e0000000200 */
[C---:B--2---:R-:W-:Y:S08]  /*4fc0*/  HMMA.16816.F32.BF16 R12, R192.reuse, R180, R12 ;  /* 0x000000b4c00c723c */ /* 0x044ff0000004180c */
[C---:B------:R-:W-:Y:S01]  /*4fd0*/  HMMA.16816.F32.BF16 R16, R192.reuse, R182, R16 ;  /* 0x000000b6c010723c */ /* 0x040fe20000041810 */
[----:B------:R-:W2:Y:S07]  /*4fe0*/  LDSM.16.M88.4 R180, [R250] ;  /* 0x00000000fab4783b */ /* 0x000eae0000000200 */
[C---:B------:R-:W-:Y:S08]  /*4ff0*/  HMMA.16816.F32.BF16 R20, R192.reuse, R184, R20 ;  /* 0x000000b8c014723c */ /* 0x040ff00000041814 */
[C---:B------:R-:W-:Y:S01]  /*5000*/  HMMA.16816.F32.BF16 R24, R192.reuse, R186, R24 ;  /* 0x000000bac018723c */ /* 0x040fe20000041818 */
[----:B------:R-:W3:Y:S07]  /*5010*/  LDSM.16.M88.4 R184, [R250+0x800] ;  /* 0x00080000fab8783b */ /* 0x000eee0000000200 */
[C---:B-1----:R-:W-:Y:S08]  /*5020*/  HMMA.16816.F32.BF16 R28, R192.reuse, R176, R28 ;  /* 0x000000b0c01c723c */ /* 0x042ff0000004181c */
[----:B------:R-:W-:Y:S01]  /*5030*/  HMMA.16816.F32.BF16 R32, R192, R178, R32 ;  /* 0x000000b2c020723c */ /* 0x000fe20000041820 */
[----:B------:R-:W1:Y:S07]  /*5040*/  LDSM.16.M88.4 R176, [R250+0x1000] ;  /* 0x00100000fab0783b */ /* 0x000e6e0000000200 */
[C---:B--2---:R-:W-:Y:S08]  /*5050*/  HMMA.16816.F32.BF16 R4, R196.reuse, R180, R4 ;  /* 0x000000b4c404723c */ /* 0x044ff00000041804 */
[C---:B------:R-:W-:Y:S01]  /*5060*/  HMMA.16816.F32.BF16 R8, R196.reuse, R182, R8 ;  /* 0x000000b6c408723c */ /* 0x040fe20000041808 */
[----:B------:R-:W2:Y:S07]  /*5070*/  LDSM.16.M88.4 R180, [R250+0x1800] ;  /* 0x00180000fab4783b */ /* 0x000eae0000000200 */
[C---:B---3--:R-:W-:Y:S08]  /*5080*/  HMMA.16816.F32.BF16 R12, R196.reuse, R184, R12 ;  /* 0x000000b8c40c723c */ /* 0x048ff0000004180c */
[C---:B------:R-:W-:Y:S01]  /*5090*/  HMMA.16816.F32.BF16 R16, R196.reuse, R186, R16 ;  /* 0x000000bac410723c */ /* 0x040fe20000041810 */
[----:B------:R-:W3:Y:S07]  /*50a0*/  LDSM.16.M88.4 R184, [R155+0x12100] ;  /* 0x012100009bb8783b */ /* 0x000eee0000000200 */
[C---:B-1----:R-:W-:Y:S08]  /*50b0*/  HMMA.16816.F32.BF16 R20, R196.reuse, R176, R20 ;  /* 0x000000b0c414723c */ /* 0x042ff00000041814 */
[C---:B------:R-:W-:Y:S01]  /*50c0*/  HMMA.16816.F32.BF16 R24, R196.reuse, R178, R24 ;  /* 0x000000b2c418723c */ /* 0x040fe20000041818 */
[----:B------:R-:W1:Y:S07]  /*50d0*/  LDSM.16.M88.4 R176, [R155+0x12900] ;  /* 0x012900009bb0783b */ /* 0x000e6e0000000200 */
[C---:B--2---:R-:W-:Y:S08]  /*50e0*/  HMMA.16816.F32.BF16 R28, R196.reuse, R180, R28 ;  /* 0x000000b4c41c723c */ /* 0x044ff0000004181c */
[----:B------:R-:W-:Y:S01]  /*50f0*/  HMMA.16816.F32.BF16 R32, R196, R182, R32 ;  /* 0x000000b6c420723c */ /* 0x000fe20000041820 */
[----:B------:R-:W2:Y:S07]  /*5100*/  LDSM.16.M88.4 R180, [R155+0x13100] ;  /* 0x013100009bb4783b */ /* 0x000eae0000000200 */
[C---:B---3--:R-:W-:Y:S08]  /*5110*/  HMMA.16816.F32.BF16 R4, R200.reuse, R184, R4 ;  /* 0x000000b8c804723c */ /* 0x048ff00000041804 */
[C---:B------:R-:W-:Y:S01]  /*5120*/  HMMA.16816.F32.BF16 R8, R200.reuse, R186, R8 ;  /* 0x000000bac808723c */ /* 0x040fe20000041808 */
[----:B------:R-:W3:Y:S07]  /*5130*/  LDSM.16.M88.4 R184, [R155+0x13900] ;  /* 0x013900009bb8783b */ /* 0x000eee0000000200 */
[C---:B-1----:R-:W-:Y:S08]  /*5140*/  HMMA.16816.F32.BF16 R12, R200.reuse, R176, R12 ;  /* 0x000000b0c80c723c */ /* 0x042ff0000004180c */
[C---:B------:R-:W-:Y:S01]  /*5150*/  HMMA.16816.F32.BF16 R16, R200.reuse, R178, R16 ;  /* 0x000000b2c810723c */ /* 0x040fe20000041810 */
[----:B------:R-:W1:Y:S07]  /*5160*/  LDSM.16.M88.4 R176, [R151] ;  /* 0x0000000097b0783b */ /* 0x000e6e0000000200 */
[C---:B--2---:R-:W-:Y:S08]  /*5170*/  HMMA.16816.F32.BF16 R20, R200.reuse, R180, R20 ;  /* 0x000000b4c814723c */ /* 0x044ff00000041814 */
[C---:B------:R-:W-:Y:S01]  /*5180*/  HMMA.16816.F32.BF16 R24, R200.reuse, R182, R24 ;  /* 0x000000b6c818723c */ /* 0x040fe20000041818 */
[----:B------:R2:W1:Y:S07]  /*5190*/  LDSM.16.M88.4 R180, [R150] ;  /* 0x0000000096b4783b */ /* 0x00046e0000000200 */
[C---:B---3--:R-:W-:Y:S08]  /*51a0*/  HMMA.16816.F32.BF16 R28, R200.reuse, R184, R28 ;  /* 0x000000b8c81c723c */ /* 0x048ff0000004181c */
[----:B------:R-:W-:Y:S01]  /*51b0*/  HMMA.16816.F32.BF16 R32, R200, R186, R32 ;  /* 0x000000bac820723c */ /* 0x000fe20000041820 */
[----:B----4-:R3:W4:Y:S06]  /*51c0*/  LDSM.16.M88.4 R184, [R149] ;  /* 0x0000000095b8783b */ /* 0x01072c0000000200 */
[----:B--2---:R-:W2:Y:S01]  /*51d0*/  LDL.64 R150, [R1+0x88] ;  /* 0x0000880001967983 */ /* 0x004ea20000100a00 */
[C---:B-1----:R-:W-:Y:S08]  /*51e0*/  HMMA.16816.F32.BF16 R4, R204.reuse, R176, R4 ;  /* 0x000000b0cc04723c */ /* 0x042ff00000041804 */
[C---:B------:R-:W-:Y:S01]  /*51f0*/  HMMA.16816.F32.BF16 R8, R204.reuse, R178, R8 ;  /* 0x000000b2cc08723c */ /* 0x040fe20000041808 */
[----:B------:R1:W1:Y:S06]  /*5200*/  LDSM.16.M88.4 R176, [R148] ;  /* 0x0000000094b0783b */ /* 0x00026c0000000200 */
[----:B---3--:R-:W3:Y:S01]  /*5210*/  LDL R149, [R1+0x24] ;  /* 0x0000240001957983 */ /* 0x008ee20000100800 */
[C---:B------:R-:W-:Y:S08]  /*5220*/  HMMA.16816.F32.BF16 R12, R204.reuse, R180, R12 ;  /* 0x000000b4cc0c723c */ /* 0x040ff0000004180c */
[C---:B------:R-:W-:Y:S01]  /*5230*/  HMMA.16816.F32.BF16 R16, R204.reuse, R182, R16 ;  /* 0x000000b6cc10723c */ /* 0x040fe20000041810 */
[----:B------:R-:W1:Y:S07]  /*5240*/  LDSM.16.M88.4 R180, [R0+0x12100] ;  /* 0x0121000000b4783b */ /* 0x000e6e0000000200 */
[C---:B----4-:R-:W-:Y:S01]  /*5250*/  HMMA.16816.F32.BF16 R20, R204.reuse, R184, R20 ;  /* 0x000000b8cc14723c */ /* 0x050fe20000041814 */
[----:B-1----:R-:W4:Y:S07]  /*5260*/  LDL R148, [R1+0x20] ;  /* 0x0000200001947983 */ /* 0x002f2e0000100800 */
[C---:B------:R-:W-:Y:S01]  /*5270*/  HMMA.16816.F32.BF16 R24, R204.reuse, R186, R24 ;  /* 0x000000bacc18723c */ /* 0x040fe20000041818 */
[----:B------:R-:W1:Y:S07]  /*5280*/  LDSM.16.M88.4 R184, [R0+0x12900] ;  /* 0x0129000000b8783b */ /* 0x000e6e0000000200 */
[C---:B------:R-:W-:Y:S08]  /*5290*/  HMMA.16816.F32.BF16 R28, R204.reuse, R176, R28 ;  /* 0x000000b0cc1c723c */ /* 0x040ff0000004181c */
[----:B------:R-:W-:Y:S01]  /*52a0*/  HMMA.16816.F32.BF16 R32, R204, R178, R32 ;  /* 0x000000b2cc20723c */ /* 0x000fe20000041820 */
[----:B------:R-:W1:Y:S07]  /*52b0*/  LDSM.16.M88.4 R176, [R0+0x13100] ;  /* 0x0131000000b0783b */ /* 0x000e6e0000000200 */
[C---:B------:R-:W-:Y:S08]  /*52c0*/  HMMA.16816.F32.BF16 R4, R208.reuse, R180, R4 ;  /* 0x000000b4d004723c */ /* 0x040ff00000041804 */
[C---:B------:R-:W-:Y:S01]  /*52d0*/  HMMA.16816.F32.BF16 R8, R208.reuse, R182, R8 ;  /* 0x000000b6d008723c */ /* 0x040fe20000041808 */
[----:B------:R-:W1:Y:S07]  /*52e0*/  LDSM.16.M88.4 R180, [R0+0x13900] ;  /* 0x0139000000b4783b */ /* 0x000e6e0000000200 */
[C---:B-1----:R-:W-:Y:S08]  /*52f0*/  HMMA.16816.F32.BF16 R12, R208.reuse, R184, R12 ;  /* 0x000000b8d00c723c */ /* 0x042ff0000004180c */
[C---:B------:R-:W-:Y:S01]  /*5300*/  HMMA.16816.F32.BF16 R16, R208.reuse, R186, R16 ;  /* 0x000000bad010723c */ /* 0x040fe20000041810 */
[----:B------:R-:W1:Y:S07]  /*5310*/  LDSM.16.M88.4 R184, [R250+0x2000] ;  /* 0x00200000fab8783b */ /* 0x000e6e0000000200 */
[C---:B------:R-:W-:Y:S08]  /*5320*/  HMMA.16816.F32.BF16 R20, R208.reuse, R176, R20 ;  /* 0x000000b0d014723c */ /* 0x040ff00000041814 */
[C---:B------:R-:W-:Y:S01]  /*5330*/  HMMA.16816.F32.BF16 R24, R208.reuse, R178, R24 ;  /* 0x000000b2d018723c */ /* 0x040fe20000041818 */
[----:B------:R-:W1:Y:S07]  /*5340*/  LDSM.16.M88.4 R176, [R250+0x2800] ;  /* 0x00280000fab0783b */ /* 0x000e6e0000000200 */
[C---:B------:R-:W-:Y:S08]  /*5350*/  HMMA.16816.F32.BF16 R28, R208.reuse, R180, R28 ;  /* 0x000000b4d01c723c */ /* 0x040ff0000004181c */
[----:B------:R-:W-:Y:S01]  /*5360*/  HMMA.16816.F32.BF16 R32, R208, R182, R32 ;  /* 0x000000b6d020723c */ /* 0x000fe20000041820 */
        /* <DEDUP_REMOVED lines=8> */
[C---:B------:R-:W-:Y:S01]  /*53f0*/  HMMA.16816.F32.BF16 R24, R212.reuse, R182, R24 ;  /* 0x000000b6d418723c */ /* 0x040fe20000041818 */
[----:B------:R-:W1:Y:S07]  /*5400*/  LDSM.16.M88.4 R180, [R155+0x14900] ;  /* 0x014900009bb4783b */ /* 0x000e6e0000000200 */
[C---:B-1----:R-:W-:Y:S08]  /*5410*/  HMMA.16816.F32.BF16 R28, R212.reuse, R184, R28 ;  /* 0x000000b8d41c723c */ /* 0x042ff0000004181c */
[----:B------:R-:W-:Y:S01]  /*5420*/  HMMA.16816.F32.BF16 R32, R212, R186, R32 ;  /* 0x000000bad420723c */ /* 0x000fe20000041820 */
[----:B------:R-:W1:Y:S07]  /*5430*/  LDSM.16.M88.4 R184, [R155+0x15100] ;  /* 0x015100009bb8783b */ /* 0x000e6e0000000200 */
[C---:B------:R-:W-:Y:S08]  /*5440*/  HMMA.16816.F32.BF16 R4, R216.reuse, R176, R4 ;  /* 0x000000b0d804723c */ /* 0x040ff00000041804 */
[C---:B------:R-:W-:Y:S01]  /*5450*/  HMMA.16816.F32.BF16 R8, R216.reuse, R178, R8 ;  /* 0x000000b2d808723c */ /* 0x040fe20000041808 */
[----:B------:R-:W1:Y:S07]  /*5460*/  LDSM.16.M88.4 R176, [R155+0x15900] ;  /* 0x015900009bb0783b */ /* 0x000e6e0000000200 */
[C---:B------:R-:W-:Y:S08]  /*5470*/  HMMA.16816.F32.BF16 R12, R216.reuse, R180, R12 ;  /* 0x000000b4d80c723c */ /* 0x040ff0000004180c */
[C---:B------:R-:W-:Y:S08]  /*5480*/  HMMA.16816.F32.BF16 R16, R216.reuse, R182, R16 ;  /* 0x000000b6d810723c */ /* 0x040ff00000041810 */
[C---:B-1----:R-:W-:Y:S08]  /*5490*/  HMMA.16816.F32.BF16 R20, R216.reuse, R184, R20 ;  /* 0x000000b8d814723c */ /* 0x042ff00000041814 */
[C---:B------:R-:W-:Y:S08]  /*54a0*/  HMMA.16816.F32.BF16 R24, R216.reuse, R186, R24 ;  /* 0x000000bad818723c */ /* 0x040ff00000041818 */
[C---:B------:R-:W-:Y:S08]  /*54b0*/  HMMA.16816.F32.BF16 R28, R216.reuse, R176, R28 ;  /* 0x000000b0d81c723c */ /* 0x040ff0000004181c */
[----:B------:R-:W-:Y:S01]  /*54c0*/  HMMA.16816.F32.BF16 R32, R216, R178, R32 ;  /* 0x000000b2d820723c */ /* 0x000fe20000041820 */
[----:B------:R1:W-:Y:S06]  /*54d0*/  LDSM.16.M88.4 R176, [R3] ;  /* 0x0000000003b0783b */ /* 0x0003ec0000000200 */
[----:B-1----:R-:W2:Y:S06]  /*54e0*/  LDL R3, [R1+0xc] ;  /* 0x00000c0001037983 */ /* 0x002eac0000100800 */
[----:B---3--:R1:W3:Y:S06]  /*54f0*/  LDSM.16.M88.4 R180, [R149] ;  /* 0x0000000095b4783b */ /* 0x0082ec0000000200 */
[----:B----4-:R4:W4:Y:S06]  /*5500*/  LDSM.16.M88.4 R184, [R148] ;  /* 0x0000000094b8783b */ /* 0x01092c0000000200 */
[----:B-1----:R-:W2:Y:S01]  /*5510*/  LDL R149, [R1+0x14] ;  /* 0x0000140001957983 */ /* 0x002ea20000100800 */
[C---:B---3--:R-:W-:Y:S05]  /*5520*/  HMMA.16816.F32.BF16 R4, R220.reuse, R180, R4 ;  /* 0x000000b4dc04723c */ /* 0x048fea0000041804 */
[----:B----4-:R-:W3:Y:S03]  /*5530*/  LDL R148, [R1+0x10] ;  /* 0x0000100001947983 */ /* 0x010ee60000100800 */
[C---:B------:R-:W-:Y:S03]  /*5540*/  HMMA.16816.F32.BF16 R8, R220.reuse, R182, R8 ;  /* 0x000000b6dc08723c */ /* 0x040fe60000041808 */
[----:B------:R1:W4:Y:S05]  /*5550*/  LDSM.16.M88.4 R180, [R2] ;  /* 0x0000000002b4783b */ /* 0x00032a0000000200 */
[C---:B------:R-:W-:Y:S08]  /*5560*/  HMMA.16816.F32.BF16 R12, R220.reuse, R184, R12 ;  /* 0x000000b8dc0c723c */ /* 0x040ff0000004180c */
[C---:B------:R-:W-:Y:S01]  /*5570*/  HMMA.16816.F32.BF16 R16, R220.reuse, R186, R16 ;  /* 0x000000badc10723c */ /* 0x040fe20000041810 */
[----:B------:R-:W4:Y:S06]  /*5580*/  LDSM.16.M88.4 R184, [R0+0x14100] ;  /* 0x0141000000b8783b */ /* 0x000f2c0000000200 */
[----:B-1----:R-:W3:Y:S01]  /*5590*/  LDL R2, [R1+0x8] ;  /* 0x0000080001027983 */ /* 0x002ee20000100800 */
[C---:B------:R-:W-:Y:S08]  /*55a0*/  HMMA.16816.F32.BF16 R20, R220.reuse, R176, R20 ;  /* 0x000000b0dc14723c */ /* 0x040ff00000041814 */
[C---:B------:R-:W-:Y:S01]  /*55b0*/  HMMA.16816.F32.BF16 R24, R220.reuse, R178, R24 ;  /* 0x000000b2dc18723c */ /* 0x040fe20000041818 */
[----:B------:R-:W1:Y:S07]  /*55c0*/  LDSM.16.M88.4 R176, [R0+0x14900] ;  /* 0x0149000000b0783b */ /* 0x000e6e0000000200 */
[C---:B----4-:R-:W-:Y:S08]  /*55d0*/  HMMA.16816.F32.BF16 R28, R220.reuse, R180, R28 ;  /* 0x000000b4dc1c723c */ /* 0x050ff0000004181c */
[----:B------:R-:W-:Y:S01]  /*55e0*/  HMMA.16816.F32.BF16 R32, R220, R182, R32 ;  /* 0x000000b6dc20723c */ /* 0x000fe20000041820 */
[----:B------:R-:W4:Y:S07]  /*55f0*/  LDSM.16.M88.4 R180, [R0+0x15100] ;  /* 0x0151000000b4783b */ /* 0x000f2e0000000200 */
[C---:B------:R-:W-:Y:S08]  /*5600*/  HMMA.16816.F32.BF16 R4, R224.reuse, R184, R4 ;  /* 0x000000b8e004723c */ /* 0x040ff00000041804 */
[C---:B------:R-:W-:Y:S01]  /*5610*/  HMMA.16816.F32.BF16 R8, R224.reuse, R186, R8 ;  /* 0x000000bae008723c */ /* 0x040fe20000041808 */
[----:B------:R-:W4:Y:S07]  /*5620*/  LDSM.16.M88.4 R184, [R0+0x15900] ;  /* 0x0159000000b8783b */ /* 0x000f2e0000000200 */
[C---:B-1----:R-:W-:Y:S08]  /*5630*/  HMMA.16816.F32.BF16 R12, R224.reuse, R176, R12 ;  /* 0x000000b0e00c723c */ /* 0x042ff0000004180c */
[C---:B------:R-:W-:Y:S01]  /*5640*/  HMMA.16816.F32.BF16 R16, R224.reuse, R178, R16 ;  /* 0x000000b2e010723c */ /* 0x040fe20000041810 */
[----:B------:R-:W1:Y:S07]  /*5650*/  LDSM.16.M88.4 R176, [R250+0x4000] ;  /* 0x00400000fab0783b */ /* 0x000e6e0000000200 */
[C---:B----4-:R-:W-:Y:S08]  /*5660*/  HMMA.16816.F32.BF16 R20, R224.reuse, R180, R20 ;  /* 0x000000b4e014723c */ /* 0x050ff00000041814 */
[C---:B------:R-:W-:Y:S01]  /*5670*/  HMMA.16816.F32.BF16 R24, R224.reuse, R182, R24 ;  /* 0x000000b6e018723c */ /* 0x040fe20000041818 */
[----:B------:R-:W4:Y:S07]  /*5680*/  LDSM.16.M88.4 R180, [R250+0x4800] ;  /* 0x00480000fab4783b */ /* 0x000f2e0000000200 */
[C---:B------:R-:W-:Y:S08]  /*5690*/  HMMA.16816.F32.BF16 R28, R224.reuse, R184, R28 ;  /* 0x000000b8e01c723c */ /* 0x040ff0000004181c */
[----:B------:R-:W-:Y:S01]  /*56a0*/  HMMA.16816.F32.BF16 R32, R224, R186, R32 ;  /* 0x000000bae020723c */ /* 0x000fe20000041820 */
        /* <DEDUP_REMOVED lines=8> */
[C---:B------:R-:W-:Y:S01]  /*5730*/  HMMA.16816.F32.BF16 R24, R228.reuse, R186, R24 ;  /* 0x000000bae418723c */ /* 0x040fe20000041818 */
[----:B------:R-:W4:Y:S07]  /*5740*/  LDSM.16.M88.4 R184, [R155+0x16900] ;  /* 0x016900009bb8783b */ /* 0x000f2e0000000200 */
[C---:B-1----:R-:W-:Y:S08]  /*5750*/  HMMA.16816.F32.BF16 R28, R228.reuse, R176, R28 ;  /* 0x000000b0e41c723c */ /* 0x042ff0000004181c */
[----:B------:R-:W-:Y:S01]  /*5760*/  HMMA.16816.F32.BF16 R32, R228, R178, R32 ;  /* 0x000000b2e420723c */ /* 0x000fe20000041820 */
[----:B------:R-:W1:Y:S07]  /*5770*/  LDSM.16.M88.4 R176, [R155+0x17100] ;  /* 0x017100009bb0783b */ /* 0x000e6e0000000200 */
[C---:B----4-:R-:W-:Y:S08]  /*5780*/  HMMA.16816.F32.BF16 R4, R232.reuse, R180, R4 ;  /* 0x000000b4e804723c */ /* 0x050ff00000041804 */
[C---:B------:R-:W-:Y:S01]  /*5790*/  HMMA.16816.F32.BF16 R8, R232.reuse, R182, R8 ;  /* 0x000000b6e808723c */ /* 0x040fe20000041808 */
[----:B------:R-:W4:Y:S07]  /*57a0*/  LDSM.16.M88.4 R180, [R155+0x17900] ;  /* 0x017900009bb4783b */ /* 0x000f2e0000000200 */
[C---:B------:R-:W-:Y:S08]  /*57b0*/  HMMA.16816.F32.BF16 R12, R232.reuse, R184, R12 ;  /* 0x000000b8e80c723c */ /* 0x040ff0000004180c */
[C---:B------:R-:W-:Y:S08]  /*57c0*/  HMMA.16816.F32.BF16 R16, R232.reuse, R186, R16 ;  /* 0x000000bae810723c */ /* 0x040ff00000041810 */
[C---:B-1----:R-:W-:Y:S08]  /*57d0*/  HMMA.16816.F32.BF16 R20, R232.reuse, R176, R20 ;  /* 0x000000b0e814723c */ /* 0x042ff00000041814 */
[C---:B------:R-:W-:Y:S08]  /*57e0*/  HMMA.16816.F32.BF16 R24, R232.reuse, R178, R24 ;  /* 0x000000b2e818723c */ /* 0x040ff00000041818 */
[C---:B----4-:R-:W-:Y:S08]  /*57f0*/  HMMA.16816.F32.BF16 R28, R232.reuse, R180, R28 ;  /* 0x000000b4e81c723c */ /* 0x050ff0000004181c */
[----:B------:R-:W-:Y:S01]  /*5800*/  HMMA.16816.F32.BF16 R32, R232, R182, R32 ;  /* 0x000000b6e820723c */ /* 0x000fe20000041820 */
[----:B--2---:R-:W-:Y:S06]  /*5810*/  LDSM.16.M88.4 R180, [R3] ;  /* 0x0000000003b4783b */ /* 0x004fec0000000200 */
[----:B------:R-:W1:Y:S06]  /*5820*/  LDSM.16.M88.4 R184, [R149] ;  /* 0x0000000095b8783b */ /* 0x000e6c0000000200 */
[----:B---3--:R2:W3:Y:S01]  /*5830*/  LDSM.16.M88.4 R176, [R148] ;  /* 0x0000000094b0783b */ /* 0x0084e20000000200 */
[C---:B-1----:R-:W-:Y:S05]  /*5840*/  HMMA.16816.F32.BF16 R4, R236.reuse, R184, R4 ;  /* 0x000000b8ec04723c */ /* 0x042fea0000041804 */
[----:B--2---:R-:W2:Y:S06]  /*5850*/  LDL.64 R148, [R1+0x98] ;  /* 0x0000980001947983 */ /* 0x004eac0000100a00 */
[----:B------:R-:W-:Y:S01]  /*5860*/  STL [R1+0x48], R166 ;  /* 0x000048a601007387 */ /* 0x000fe20000100800 */
[C---:B------:R-:W-:Y:S05]  /*5870*/  HMMA.16816.F32.BF16 R8, R236.reuse, R186, R8 ;  /* 0x000000baec08723c */ /* 0x040fea0000041808 */
[----:B------:R-:W1:Y:S03]  /*5880*/  LDSM.16.M88.4 R184, [R2] ;  /* 0x0000000002b8783b */ /* 0x000e660000000200 */
[C---:B---3--:R-:W-:Y:S03]  /*5890*/  HMMA.16816.F32.BF16 R12, R236.reuse, R176, R12 ;  /* 0x000000b0ec0c723c */ /* 0x048fe6000004180c */
[----:B------:R-:W3:Y:S05]  /*58a0*/  LDL R171, [R1+0x64] ;  /* 0x0000640001ab7983 */ /* 0x000eea0000100800 */
[C---:B------:R-:W-:Y:S01]  /*58b0*/  HMMA.16816.F32.BF16 R16, R236.reuse, R178, R16 ;  /* 0x000000b2ec10723c */ /* 0x040fe20000041810 */
[----:B------:R-:W4:Y:S06]  /*58c0*/  LDSM.16.M88.4 R176, [R0+0x16100] ;  /* 0x0161000000b0783b */ /* 0x000f2c0000000200 */
[----:B------:R-:W3:Y:S01]  /*58d0*/  LDL R189, [R1+0x5c] ;  /* 0x00005c0001bd7983 */ /* 0x000ee20000100800 */
[C---:B------:R-:W-:Y:S05]  /*58e0*/  HMMA.16816.F32.BF16 R20, R236.reuse, R180, R20 ;  /* 0x000000b4ec14723c */ /* 0x040fea0000041814 */
[----:B------:R-:W3:Y:S03]  /*58f0*/  LDL R188, [R1+0x58] ;  /* 0x0000580001bc7983 */ /* 0x000ee60000100800 */
[C---:B------:R-:W-:Y:S03]  /*5900*/  HMMA.16816.F32.BF16 R24, R236.reuse, R182, R24 ;  /* 0x000000b6ec18723c */ /* 0x040fe60000041818 */
[----:B------:R-:W4:Y:S05]  /*5910*/  LDSM.16.M88.4 R180, [R0+0x16900] ;  /* 0x0169000000b4783b */ /* 0x000f2a0000000200 */
[C---:B-1----:R-:W-:Y:S08]  /*5920*/  HMMA.16816.F32.BF16 R28, R236.reuse, R184, R28 ;  /* 0x000000b8ec1c723c */ /* 0x042ff0000004181c */
[----:B------:R-:W-:Y:S01]  /*5930*/  HMMA.16816.F32.BF16 R32, R236, R186, R32 ;  /* 0x000000baec20723c */ /* 0x000fe20000041820 */
        /* <DEDUP_REMOVED lines=11> */
[----:B------:R-:W-:Y:S01]  /*59f0*/  HMMA.16816.F32.BF16 R32, R240, R178, R32 ;  /* 0x000000b2f020723c */ /* 0x000fe20000041820 */
[----:B------:R-:W4:Y:S07]  /*5a00*/  LDSM.16.M88.4 R176, [R250+0x7000] ;  /* 0x00700000fab0783b */ /* 0x000f2e0000000200 */
[C---:B------:R-:W-:Y:S08]  /*5a10*/  HMMA.16816.F32.BF16 R4, R244.reuse, R180, R4 ;  /* 0x000000b4f404723c */ /* 0x040ff00000041804 */
[C---:B------:R-:W-:Y:S01]  /*5a20*/  HMMA.16816.F32.BF16 R8, R244.reuse, R182, R8 ;  /* 0x000000b6f408723c */ /* 0x040fe20000041808 */
[----:B------:R-:W4:Y:S01]  /*5a30*/  LDSM.16.M88.4 R180, [R250+0x7800] ;  /* 0x00780000fab4783b */ /* 0x000f220000000200 */
[----:B------:R-:W-:Y:S05]  /*5a40*/  DEPBAR.LE SB0, 0x0 ;  /* 0x000080000000791a */ /* 0x000fea0000000000 */
[----:B------:R-:W-:Y:S01]  /*5a50*/  BAR.SYNC.DEFER_BLOCKING 0x0 ;  /* 0x0000000000007b1d */ /* 0x000fe20000010000 */
[C---:B-1----:R-:W-:Y:S08]  /*5a60*/  HMMA.16816.F32.BF16 R12, R244.reuse, R184, R12 ;  /* 0x000000b8f40c723c */ /* 0x042ff0000004180c */
[----:B------:R-:W-:Y:S01]  /*5a70*/  FMNMX.FTZ R0, R4, R153, !PT ;  /* 0x0000009904007209 */ /* 0x000fe20007810000 */
[C---:B------:R-:W-:Y:S03]  /*5a80*/  HMMA.16816.F32.BF16 R16, R244.reuse, R186, R16 ;  /* 0x000000baf410723c */ /* 0x040fe60000041810 */
[----:B------:R-:W-:Y:S02]  /*5a90*/  FMNMX.FTZ R0, R5, R0, !PT ;  /* 0x0000000005007209 */ /* 0x000fe40007810000 */
[----:B------:R-:W-:Y:S03]  /*5aa0*/  FMNMX.FTZ R2, R6, R154, !PT ;  /* 0x0000009a06027209 */ /* 0x000fe60007810000 */
[C---:B----4-:R-:W-:Y:S04]  /*5ab0*/  HMMA.16816.F32.BF16 R20, R244.reuse, R176, R20 ;  /* 0x000000b0f414723c */ /* 0x050fe80000041814 */
[----:B------:R-:W-:Y:S02]  /*5ac0*/  FMNMX.FTZ R0, R8, R0, !PT ;  /* 0x0000000008007209 */ /* 0x000fe40007810000 */
[----:B------:R-:W-:Y:S01]  /*5ad0*/  FMNMX.FTZ R2, R7, R2, !PT ;  /* 0x0000000207027209 */ /* 0x000fe20007810000 */
[----:B------:R-:W4:Y:S01]  /*5ae0*/  LDL R187, [R1+0x54] ;  /* 0x0000540001bb7983 */ /* 0x000f220000100800 */
[C---:B------:R-:W-:Y:S04]  /*5af0*/  HMMA.16816.F32.BF16 R24, R244.reuse, R178, R24 ;  /* 0x000000b2f418723c */ /* 0x040fe80000041818 */
[----:B------:R-:W-:Y:S01]  /*5b00*/  FMNMX.FTZ R0, R9, R0, !PT ;  /* 0x0000000009007209 */ /* 0x000fe20007810000 */
[----:B------:R-:W-:Y:S01]  /*5b10*/  @P0 IMAD.WIDE.U32 R176, R166, c[0x0][0x1e0], RZ ;  /* 0x00007800a6b00a25 */ /* 0x000fe200078e00ff */
[----:B------:R-:W-:Y:S02]  /*5b20*/  FMNMX.FTZ R2, R10, R2, !PT ;  /* 0x000000020a027209 */ /* 0x000fe40007810000 */
[C---:B------:R-:W-:Y:S04]  /*5b30*/  HMMA.16816.F32.BF16 R28, R244.reuse, R180, R28 ;  /* 0x000000b4f41c723c */ /* 0x040fe8000004181c */
[----:B------:R-:W-:Y:S02]  /*5b40*/  FMNMX.FTZ R0, R12, R0, !PT ;  /* 0x000000000c007209 */ /* 0x000fe40007810000 */
[----:B------:R-:W-:Y:S02]  /*5b50*/  FMNMX.FTZ R2, R11, R2, !PT ;  /* 0x000000020b027209 */ /* 0x000fe40007810000 */
[----:B------:R-:W-:Y:S04]  /*5b60*/  HMMA.16816.F32.BF16 R32, R244, R182, R32 ;  /* 0x000000b6f420723c */ /* 0x000fe80000041820 */
[----:B------:R-:W-:Y:S02]  /*5b70*/  FMNMX.FTZ R0, R13, R0, !PT ;  /* 0x000000000d007209 */ /* 0x000fe40007810000 */
[----:B------:R-:W-:Y:S02]  /*5b80*/  FMNMX.FTZ R2, R14, R2, !PT ;  /* 0x000000020e027209 */ /* 0x000fe40007810000 */
[----:B------:R-:W-:Y:S04]  /*5b90*/  FMNMX.FTZ R0, R16, R0, !PT ;  /* 0x0000000010007209 */ /* 0x000fe80007810000 */
[----:B------:R-:W-:Y:S02]  /*5ba0*/  FMNMX.FTZ R0, R17, R0, !PT ;  /* 0x0000000011007209 */ /* 0x000fe40007810000 */
        /* <DEDUP_REMOVED lines=16> */
[----:B------:R-:W-:Y:S03]  /*5cb0*/  FMNMX.FTZ R0, R31, R0, !PT ;  /* 0x000000001f007209 */ /* 0x000fe60007810000 */
[----:B------:R-:W1:Y:S01]  /*5cc0*/  SHFL.BFLY PT, R152, R3, 0x2, 0x1f ;  /* 0x0c401f0003987f89 */ /* 0x000e6200000e0000 */
[----:B------:R-:W-:Y:S04]  /*5cd0*/  FMNMX.FTZ R0, R34, R0, !PT ;  /* 0x0000000022007209 */ /* 0x000fe80007810000 */
[----:B------:R-:W-:Y:S05]  /*5ce0*/  FMNMX.FTZ R0, R35, R0, !PT ;  /* 0x0000000023007209 */ /* 0x000fea0007810000 */
[----:B------:R-:W1:Y:S02]  /*5cf0*/  SHFL.BFLY PT, R2, R0, 0x2, 0x1f ;  /* 0x0c401f0000027f89 */ /* 0x000e6400000e0000 */
[----:B-1----:R-:W-:Y:S02]  /*5d00*/  FMNMX.FTZ R152, R3, R152, !PT ;  /* 0x0000009803987209 */ /* 0x002fe40007810000 */
[----:B------:R-:W-:Y:S03]  /*5d10*/  @P0 SHF.R.S32.HI R3, RZ, 0x1f, R166 ;  /* 0x0000001fff030819 */ /* 0x000fe600000114a6 */
[----:B------:R-:W1:Y:S01]  /*5d20*/  SHFL.BFLY PT, R179, R152, 0x1, 0x1f ;  /* 0x0c201f0098b37f89 */ /* 0x000e6200000e0000 */
[----:B------:R-:W-:Y:S01]  /*5d30*/  FMNMX.FTZ R0, R0, R2, !PT ;  /* 0x0000000200007209 */ /* 0x000fe20007810000 */
[----:B------:R-:W-:Y:S04]  /*5d40*/  @P0 IMAD R2, R3, c[0x0][0x1e0], RZ ;  /* 0x0000780003020a24 */ /* 0x000fe800078e02ff */
[----:B------:R-:W-:Y:S01]  /*5d50*/  @P0 IMAD R2, R166, c[0x0][0x1e4], R2 ;  /* 0x00007900a6020a24 */ /* 0x000fe200078e0202 */
[----:B------:R-:W2:Y:S04]  /*5d60*/  SHFL.BFLY PT, R3, R0, 0x1, 0x1f ;  /* 0x0c201f0000037f89 */ /* 0x000ea800000e0000 */
[----:B------:R-:W-:Y:S02]  /*5d70*/  @P0 IADD3 R2, R177, R2, RZ ;  /* 0x00000002b1020210 */ /* 0x000fe40007ffe0ff */
[----:B------:R-:W4:Y:S01]  /*5d80*/  LDL R166, [R1+0x60] ;  /* 0x0000600001a67983 */ /* 0x000f220000100800 */
[C---:B------:R-:W-:Y:S02]  /*5d90*/  @P0 SHF.L.U32 R177, R176.reuse, 0x6, RZ ;  /* 0x00000006b0b10819 */ /* 0x040fe400000006ff */
[----:B------:R-:W-:Y:S02]  /*5da0*/  @P0 SHF.L.U64.HI R176, R176, 0x6, R2 ;  /* 0x00000006b0b00819 */ /* 0x000fe40000010202 */
[----:B-1----:R-:W-:Y:S05]  /*5db0*/  FMNMX.FTZ R152, R152, R179, !PT ;  /* 0x000000b398987209 */ /* 0x002fea0007810000 */
[C---:B------:R-:W-:Y:S02]  /*5dc0*/  FADD.FTZ R2, -R152.reuse, R153 ;  /* 0x0000009998027221 */ /* 0x040fe40000010100 */
[----:B------:R-:W-:Y:S01]  /*5dd0*/  FMUL.FTZ R186, R152, c[0x0][0x2d0] ;  /* 0x0000b40098ba7a20 */ /* 0x000fe20000410000 */
[----:B--2---:R-:W-:Y:S01]  /*5de0*/  @P0 IADD3 R178, P2, R177, R148, RZ ;  /* 0x00000094b1b20210 */ /* 0x004fe20007f5e0ff */
[----:B------:R-:W-:Y:S01]  /*5df0*/  FMUL.FTZ R2, R2, c[0x0][0x2d0] ;  /* 0x0000b40002027a20 */ /* 0x000fe20000410000 */
[----:B------:R-:W-:Y:S01]  /*5e00*/  FMNMX.FTZ R3, R0, R3, !PT ;  /* 0x0000000300037209 */ /* 0x000fe20007810000 */
[--C-:B------:R-:W-:Y:S01]  /*5e10*/  FFMA.FTZ R5, R5, c[0x0][0x2d0], -R186.reuse ;  /* 0x0000b40005057a23 */ /* 0x100fe200000108ba */
[----:B------:R-:W-:Y:S01]  /*5e20*/  @P0 LEA R180, P1, R178, c[0x0][0x1c8], 0x1 ;  /* 0x00007200b2b40a11 */ /* 0x000fe200078208ff */
[----:B------:R-:W-:Y:S01]  /*5e30*/  FFMA.FTZ R4, R4, c[0x0][0x2d0], -R186 ;  /* 0x0000b40004047a23 */ /* 0x000fe200000108ba */
[----:B------:R-:W-:Y:S01]  /*5e40*/  @P0 IADD3.X R179, R176, R151, RZ, P2, !PT ;  /* 0x00000097b0b30210 */ /* 0x000fe200017fe4ff */
[----:B------:R-:W-:Y:S01]  /*5e50*/  FADD.FTZ R0, -R3, R154 ;  /* 0x0000009a03007221 */ /* 0x000fe20000010100 */
[----:B------:R-:W-:Y:S01]  /*5e60*/  @P0 IADD3 R153, P2, R177, R165, RZ ;  /* 0x000000a5b1990210 */ /* 0x000fe20007f5e0ff */
[----:B------:R-:W-:Y:S01]  /*5e70*/  MUFU.EX2 R190, R4 ;  /* 0x0000000400be7308 */ /* 0x000fe20000000800 */
[----:B------:R-:W-:Y:S01]  /*5e80*/  @P0 LEA.HI.X R181, R178, c[0x0][0x1cc], R179, 0x1, P1 ;  /* 0x00007300b2b50a11 */ /* 0x000fe200008f0cb3 */
[--C-:B------:R-:W-:Y:S01]  /*5e90*/  FFMA.FTZ R9, R9, c[0x0][0x2d0], -R186.reuse ;  /* 0x0000b40009097a23 */ /* 0x100fe200000108ba */
[----:B------:R-:W-:Y:S01]  /*5ea0*/  @P0 LEA R178, P1, R153, c[0x0][0x1c8], 0x1 ;  /* 0x0000720099b20a11 */ /* 0x000fe200078208ff */
[----:B------:R-:W-:Y:S02]  /*5eb0*/  FMUL.FTZ R0, R0, c[0x0][0x2d0] ;  /* 0x0000b40000007a20 */ /* 0x000fe40000410000 */
[----:B------:R1:W-:Y:S01]  /*5ec0*/  @P0 LDGSTS.E.BYPASS.LTC128B.128 [R167+0x10100], [R180.64], !P6 ;  /* 0x10100000b4a70fae */ /* 0x0003e2000f101d48 */
[--C-:B------:R-:W-:Y:S01]  /*5ed0*/  FFMA.FTZ R12, R12, c[0x0][0x2d0], -R186.reuse ;  /* 0x0000b4000c0c7a23 */ /* 0x100fe200000108ba */
[----:B---3--:R-:W-:Y:S01]  /*5ee0*/  @P0 IADD3.X R179, R176, R171, RZ, P2, !PT ;  /* 0x000000abb0b30210 */ /* 0x008fe200017fe4ff */
[--C-:B------:R-:W-:Y:S01]  /*5ef0*/  FFMA.FTZ R13, R13, c[0x0][0x2d0], -R186.reuse ;  /* 0x0000b4000d0d7a23 */ /* 0x100fe200000108ba */
[----:B------:R-:W2:Y:S01]  /*5f00*/  MUFU.EX2 R2, R2 ;  /* 0x0000000200027308 */ /* 0x000ea20000000800 */
[--C-:B------:R-:W-:Y:S01]  /*5f10*/  FFMA.FTZ R17, R17, c[0x0][0x2d0], -R186.reuse ;  /* 0x0000b40011117a23 */ /* 0x100fe200000108ba */
[----:B------:R-:W-:Y:S01]  /*5f20*/  @P0 LEA.HI.X R179, R153, c[0x0][0x1cc], R179, 0x1, P1 ;  /* 0x0000730099b30a11 */ /* 0x000fe200008f0cb3 */
[--C-:B------:R-:W-:Y:S02]  /*5f30*/  FFMA.FTZ R16, R16, c[0x0][0x2d0], -R186.reuse ;  /* 0x0000b40010107a23 */ /* 0x100fe400000108ba */
[--C-:B------:R-:W-:Y:S02]  /*5f40*/  FFMA.FTZ R24, R24, c[0x0][0x2d0], -R186.reuse ;  /* 0x0000b40018187a23 */ /* 0x100fe400000108ba */
[----:B------:R3:W-:Y:S01]  /*5f50*/  @P0 LDGSTS.E.BYPASS.LTC128B.128 [R167+0x12100], [R178.64], !P5 ;  /* 0x12100000b2a70fae */ /* 0x0007e2000e901d48 */
[--C-:B------:R-:W-:Y:S02]  /*5f60*/  FFMA.FTZ R20, R20, c[0x0][0x2d0], -R186.reuse ;  /* 0x0000b40014147a23 */ /* 0x100fe400000108ba */
[----:B------:R-:W1:Y:S01]  /*5f70*/  MUFU.EX2 R0, R0 ;  /* 0x0000000000007308 */ /* 0x000e620000000800 */
[--C-:B------:R-:W-:Y:S02]  /*5f80*/  FFMA.FTZ R21, R21, c[0x0][0x2d0], -R186.reuse ;  /* 0x0000b40015157a23 */ /* 0x100fe400000108ba */
[--C-:B------:R-:W-:Y:S02]  /*5f90*/  FFMA.FTZ R25, R25, c[0x0][0x2d0], -R186.reuse ;  /* 0x0000b40019197a23 */ /* 0x100fe400000108ba */
[----:B------:R-:W-:Y:S02]  /*5fa0*/  FFMA.FTZ R28, R28, c[0x0][0x2d0], -R186 ;  /* 0x0000b4001c1c7a23 */ /* 0x000fe400000108ba */
[C---:B--2---:R-:W-:Y:S02]  /*5fb0*/  FMUL.FTZ R36, R2.reuse, R36 ;  /* 0x0000002402247220 */ /* 0x044fe40000410000 */
[C---:B------:R-:W-:Y:S02]  /*5fc0*/  FMUL.FTZ R37, R2.reuse, R37 ;  /* 0x0000002502257220 */ /* 0x040fe40000410000 */
[C---:B------:R-:W-:Y:S02]  /*5fd0*/  FMUL.FTZ R40, R2.reuse, R40 ;  /* 0x0000002802287220 */ /* 0x040fe40000410000 */
[C---:B------:R-:W-:Y:S02]  /*5fe0*/  FMUL.FTZ R41, R2.reuse, R41 ;  /* 0x0000002902297220 */ /* 0x040fe40000410000 */
[----:B------:R-:W-:Y:S02]  /*5ff0*/  FMUL.FTZ R44, R2, R44 ;  /* 0x0000002c022c7220 */ /* 0x000fe40000410000 */
[C---:B-1----:R-:W-:Y:S02]  /*6000*/  FMUL.FTZ R38, R0.reuse, R38 ;  /* 0x0000002600267220 */ /* 0x042fe40000410000 */
[C---:B------:R-:W-:Y:S02]  /*6010*/  FMUL.FTZ R39, R0.reuse, R39 ;  /* 0x0000002700277220 */ /* 0x040fe40000410000 */
[C---:B------:R-:W-:Y:S02]  /*6020*/  FMUL.FTZ R42, R0.reuse, R42 ;  /* 0x0000002a002a7220 */ /* 0x040fe40000410000 */
[----:B------:R-:W-:Y:S02]  /*6030*/  FMUL.FTZ R43, R0, R43 ;  /* 0x0000002b002b7220 */ /* 0x000fe40000410000 */
[----:B------:R-:W-:Y:S02]  /*6040*/  FMUL.FTZ R45, R2, R45 ;  /* 0x0000002d022d7220 */ /* 0x000fe40000410000 */
[C---:B------:R-:W-:Y:S02]  /*6050*/  FMUL.FTZ R46, R0.reuse, R46 ;  /* 0x0000002e002e7220 */ /* 0x040fe40000410000 */
        /* <DEDUP_REMOVED lines=100> */
[----:B------:R-:W-:Y:S01]  /*66a0*/  FMUL.FTZ R147, R0, R147 ;  /* 0x0000009300937220 */ /* 0x000fe20000410000 */
[C---:B----4-:R-:W-:Y:S04]  /*66b0*/  @P0 IADD3 R154, P2, R177.reuse, R166, RZ ;  /* 0x000000a6b19a0210 */ /* 0x050fe80007f5e0ff */
[----:B------:R-:W-:Y:S02]  /*66c0*/  @P0 LEA R184, P1, R154, c[0x0][0x1c8], 0x1 ;  /* 0x000072009ab80a11 */ /* 0x000fe400078208ff */
[----:B------:R-:W-:Y:S02]  /*66d0*/  @P0 IADD3.X R182, R176, R189, RZ, P2, !PT ;  /* 0x000000bdb0b60210 */ /* 0x000fe400017fe4ff */
[----:B------:R-:W-:Y:S02]  /*66e0*/  @P0 IADD3 R153, P2, R177, R188, RZ ;  /* 0x000000bcb1990210 */ /* 0x000fe40007f5e0ff */
[----:B------:R-:W-:Y:S02]  /*66f0*/  @P0 LEA.HI.X R185, R154, c[0x0][0x1cc], R182, 0x1, P1 ;  /* 0x000073009ab90a11 */ /* 0x000fe400008f0cb6 */
[C---:B------:R-:W-:Y:S02]  /*6700*/  @P0 LEA R182, P1, R153.reuse, c[0x0][0x1c8], 0x1 ;  /* 0x0000720099b60a11 */ /* 0x040fe400078208ff */
[----:B------:R-:W-:Y:S01]  /*6710*/  @P0 IADD3.X R154, R176, R187, RZ, P2, !PT ;  /* 0x000000bbb09a0210 */ /* 0x000fe200017fe4ff */
[----:B------:R1:W-:Y:S03]  /*6720*/  @P0 LDGSTS.E.BYPASS.LTC128B.128 [R167+0x14100], [R184.64], !P4 ;  /* 0x14100000b8a70fae */ /* 0x0003e6000e101d48 */
[----:B------:R-:W-:Y:S01]  /*6730*/  @P0 LEA.HI.X R183, R153, c[0x0][0x1cc], R154, 0x1, P1 ;  /* 0x0000730099b70a11 */ /* 0x000fe200008f0c9a */
[----:B------:R-:W-:Y:S01]  /*6740*/  FFMA.FTZ R153, R8, c[0x0][0x2d0], -R186 ;  /* 0x0000b40008997a23 */ /* 0x000fe200000108ba */
[----:B------:R-:W-:Y:S01]  /*6750*/  @P0 IADD3 R177, P1, R191, R177, RZ ;  /* 0x000000b1bfb10210 */ /* 0x000fe20007f3e0ff */
[----:B------:R-:W2:Y:S01]  /*6760*/  LDL R154, [R1+0xc4] ;  /* 0x0000c400019a7983 */ /* 0x000ea20000100800 */
[----:B------:R4:W2:Y:S05]  /*6770*/  MUFU.EX2 R191, R5 ;  /* 0x0000000500bf7308 */ /* 0x0008aa0000000800 */
[----:B------:R3:W-:Y:S05]  /*6780*/  @P0 LDGSTS.E.BYPASS.LTC128B.128 [R167+0x16100], [R182.64], !P3 ;  /* 0x16100000b6a70fae */ /* 0x0007ea000d901d48 */
[----:B-1----:R-:W-:Y:S01]  /*6790*/  MUFU.EX2 R184, R13 ;  /* 0x0000000d00b87308 */ /* 0x002fe20000000800 */
[----:B----4-:R-:W-:Y:S02]  /*67a0*/  @P0 IADD3 R5, P2, R177, R148, RZ ;  /* 0x00000094b1050210 */ /* 0x010fe40007f5e0ff */
[----:B------:R-:W4:Y:S07]  /*67b0*/  LDL.LU.64 R148, [R1+0xe0] ;  /* 0x0000e00001947983 */ /* 0x000f2e0000300a00 */
[----:B---3--:R-:W-:Y:S01]  /*67c0*/  MUFU.EX2 R183, R16 ;  /* 0x0000001000b77308 */ /* 0x008fe20000000800 */
[----:B--2---:R-:W-:Y:S02]  /*67d0*/  @P0 IADD3.X R176, R154, R176, RZ, P1, !PT ;  /* 0x000000b09ab00210 */ /* 0x004fe40000ffe4ff */
[----:B------:R-:W-:Y:S07]  /*67e0*/  @P0 LEA R180, P1, R5, c[0x0][0x1c8], 0x1 ;  /* 0x0000720005b40a11 */ /* 0x000fee00078208ff */
[----:B------:R1:W-:Y:S01]  /*67f0*/  MUFU.EX2 R154, R153 ;  /* 0x00000099009a7308 */ /* 0x0003e20000000800 */
[C---:B------:R-:W-:Y:S02]  /*6800*/  @P0 IADD3.X R8, R176.reuse, R151, RZ, P2, !PT ;  /* 0x00000097b0080210 */ /* 0x040fe400017fe4ff */
[----:B------:R-:W-:Y:S01]  /*6810*/  @P0 IADD3 R4, P2, R177, R165, RZ ;  /* 0x000000a5b1040210 */ /* 0x000fe20007f5e0ff */
[----:B------:R-:W2:Y:S01]  /*6820*/  LDL.LU.64 R150, [R1+0xd8] ;  /* 0x0000d80001967983 */ /* 0x000ea20000300a00 */
[----:B------:R-:W-:Y:S02]  /*6830*/  @P0 LEA.HI.X R181, R5, c[0x0][0x1cc], R8, 0x1, P1 ;  /* 0x0000730005b50a11 */ /* 0x000fe400008f0c08 */
[----:B------:R-:W-:Y:S02]  /*6840*/  @P0 IADD3.X R5, R176, R171, RZ, P2, !PT ;  /* 0x000000abb0050210 */ /* 0x000fe400017fe4ff */
[C---:B------:R-:W-:Y:S01]  /*6850*/  @P0 LEA R178, P1, R4.reuse, c[0x0][0x1c8], 0x1 ;  /* 0x0000720004b20a11 */ /* 0x040fe200078208ff */
[----:B------:R3:W3:Y:S01]  /*6860*/  MUFU.EX2 R171, R9 ;  /* 0x0000000900ab7308 */ /* 0x0006e20000000800 */
[----:B------:R3:W-:Y:S02]  /*6870*/  @P0 LDGSTS.E.BYPASS.LTC128B.128 [R167+0x11100], [R180.64], !P6 ;  /* 0x11100000b4a70fae */ /* 0x0007e4000f101d48 */
[----:B------:R-:W-:Y:S02]  /*6880*/  @P0 LEA.HI.X R179, R4, c[0x0][0x1cc], R5, 0x1, P1 ;  /* 0x0000730004b30a11 */ /* 0x000fe400008f0c05 */
[C---:B------:R-:W-:Y:S02]  /*6890*/  @P0 IADD3 R4, P2, R177.reuse, R166, RZ ;  /* 0x000000a6b1040210 */ /* 0x040fe40007f5e0ff */
[----:B------:R-:W2:Y:S02]  /*68a0*/  LDL.LU R165, [R1+0xd4] ;  /* 0x0000d40001a57983 */ /* 0x000ea40000300800 */
[----:B------:R-:W-:Y:S02]  /*68b0*/  @P0 LEA R8, P1, R4, c[0x0][0x1c8], 0x1 ;  /* 0x0000720004080a11 */ /* 0x000fe400078208ff */
[----:B------:R-:W-:Y:S02]  /*68c0*/  @P0 IADD3.X R5, R176, R189, RZ, P2, !PT ;  /* 0x000000bdb0050210 */ /* 0x000fe400017fe4ff */
[----:B------:R3:W-:Y:S01]  /*68d0*/  @P0 LDGSTS.E.BYPASS.LTC128B.128 [R167+0x13100], [R178.64], !P5 ;  /* 0x13100000b2a70fae */ /* 0x0007e2000e901d48 */
[----:B------:R-:W-:Y:S01]  /*68e0*/  @P0 IADD3 R177, P2, R177, R188, RZ ;  /* 0x000000bcb1b10210 */ /* 0x000fe20007f5e0ff */
[----:B-1----:R-:W-:Y:S02]  /*68f0*/  FMUL.FTZ R153, R3, c[0x0][0x2d0] ;  /* 0x0000b40003997a20 */ /* 0x002fe40000410000 */
[----:B----4-:R-:W-:Y:S01]  /*6900*/  FMUL.FTZ R148, R2, R148 ;  /* 0x0000009402947220 */ /* 0x010fe20000410000 */
[----:B------:R-:W-:Y:S01]  /*6910*/  @P0 IADD3.X R176, R176, R187, RZ, P2, !PT ;  /* 0x000000bbb0b00210 */ /* 0x000fe200017fe4ff */
[--C-:B------:R-:W-:Y:S01]  /*6920*/  FFMA.FTZ R10, R10, c[0x0][0x2d0], -R153.reuse ;  /* 0x0000b4000a0a7a23 */ /* 0x100fe20000010899 */
[----:B------:R-:W4:Y:S01]  /*6930*/  LDL.LU R166, [R1+0xd0] ;  /* 0x0000d00001a67983 */ /* 0x000f220000300800 */
[----:B------:R-:W-:Y:S02]  /*6940*/  FFMA.FTZ R11, R11, c[0x0][0x2d0], -R153 ;  /* 0x0000b4000b0b7a23 */ /* 0x000fe40000010899 */
[----:B------:R1:W-:Y:S01]  /*6950*/  MUFU.EX2 R189, R10 ;  /* 0x0000000a00bd7308 */ /* 0x0003e20000000800 */
[----:B---3--:R-:W-:Y:S01]  /*6960*/  @P0 LEA.HI.X R9, R4, c[0x0][0x1cc], R5, 0x1, P1 ;  /* 0x0000730004090a11 */ /* 0x008fe200008f0c05 */
[--C-:B------:R-:W-:Y:S01]  /*6970*/  FFMA.FTZ R6, R6, c[0x0][0x2d0], -R153.reuse ;  /* 0x0000b40006067a23 */ /* 0x100fe20000010899 */
[----:B------:R-:W-:Y:S01]  /*6980*/  @P0 LEA R4, P1, R177, c[0x0][0x1c8], 0x1 ;  /* 0x00007200b1040a11 */ /* 0x000fe200078208ff */
[--C-:B------:R-:W-:Y:S02]  /*6990*/  FFMA.FTZ R7, R7, c[0x0][0x2d0], -R153.reuse ;  /* 0x0000b40007077a23 */ /* 0x100fe40000010899 */
[----:B------:R3:W-:Y:S01]  /*69a0*/  @P0 LDGSTS.E.BYPASS.LTC128B.128 [R167+0x15100], [R8.64], !P4 ;  /* 0x1510000008a70fae */ /* 0x0007e2000e101d48 */
[----:B------:R-:W-:Y:S01]  /*69b0*/  @P0 LEA.HI.X R5, R177, c[0x0][0x1cc], R176, 0x1, P1 ;  /* 0x00007300b1050a11 */ /* 0x000fe200008f0cb0 */
[--C-:B------:R-:W-:Y:S02]  /*69c0*/  FFMA.FTZ R14, R14, c[0x0][0x2d0], -R153.reuse ;  /* 0x0000b4000e0e7a23 */ /* 0x100fe40000010899 */
[----:B------:R3:W-:Y:S01]  /*69d0*/  MUFU.EX2 R188, R11 ;  /* 0x0000000b00bc7308 */ /* 0x0007e20000000800 */
[--C-:B------:R-:W-:Y:S01]  /*69e0*/  FFMA.FTZ R15, R15, c[0x0][0x2d0], -R153.reuse ;  /* 0x0000b4000f0f7a23 */ /* 0x100fe20000010899 */
[----:B------:R3:W-:Y:S01]  /*69f0*/  @P0 LDGSTS.E.BYPASS.LTC128B.128 [R167+0x17100], [R4.64], !P3 ;  /* 0x1710000004a70fae */ /* 0x0007e2000d901d48 */
[----:B------:R-:W-:Y:S02]  /*6a00*/  FMUL.FTZ R149, R2, R149 ;  /* 0x0000009502957220 */ /* 0x000fe40000410000 */
[--C-:B------:R-:W-:Y:S02]  /*6a10*/  FFMA.FTZ R18, R18, c[0x0][0x2d0], -R153.reuse ;  /* 0x0000b40012127a23 */ /* 0x100fe40000010899 */
[--C-:B------:R-:W-:Y:S01]  /*6a20*/  FFMA.FTZ R19, R19, c[0x0][0x2d0], -R153.reuse ;  /* 0x0000b40013137a23 */ /* 0x100fe20000010899 */
[----:B------:R-:W3:Y:S01]  /*6a30*/  LDSM.16.MT88.4 R176, [R248+0x100] ;  /* 0x00010000f8b0783b */ /* 0x000ee20000004200 */
[--C-:B------:R-:W-:Y:S01]  /*6a40*/  FFMA.FTZ R22, R22, c[0x0][0x2d0], -R153.reuse ;  /* 0x0000b40016167a23 */ /* 0x100fe20000010899 */
[----:B------:R3:W-:Y:S01]  /*6a50*/  MUFU.EX2 R185, R6 ;  /* 0x0000000600b97308 */ /* 0x0007e20000000800 */
[--C-:B------:R-:W-:Y:S02]  /*6a60*/  FFMA.FTZ R23, R23, c[0x0][0x2d0], -R153.reuse ;  /* 0x0000b40017177a23 */ /* 0x100fe40000010899 */
[--C-:B------:R-:W-:Y:S01]  /*6a70*/  FFMA.FTZ R26, R26, c[0x0][0x2d0], -R153.reuse ;  /* 0x0000b4001a1a7a23 */ /* 0x100fe20000010899 */
[----:B------:R-:W0:Y:S01]  /*6a80*/  LDGDEPBAR ;  /* 0x00000000000079af */ /* 0x000e220000000000 */
[----:B-1----:R-:W-:Y:S02]  /*6a90*/  FMUL.FTZ R10, R0, R162 ;  /* 0x000000a2000a7220 */ /* 0x002fe40000410000 */
[--C-:B------:R-:W-:Y:S02]  /*6aa0*/  FFMA.FTZ R27, R27, c[0x0][0x2d0], -R153.reuse ;  /* 0x0000b4001b1b7a23 */ /* 0x100fe40000010899 */
[--C-:B------:R-:W-:Y:S01]  /*6ab0*/  FFMA.FTZ R31, R31, c[0x0][0x2d0], -R153.reuse ;  /* 0x0000b4001f1f7a23 */ /* 0x100fe20000010899 */
[----:B------:R-:W1:Y:S01]  /*6ac0*/  MUFU.EX2 R187, R7 ;  /* 0x0000000700bb7308 */ /* 0x000e620000000800 */
[C---:B---3--:R-:W-:Y:S02]  /*6ad0*/  FMUL.FTZ R8, R2.reuse, R160 ;  /* 0x000000a002087220 */ /* 0x048fe40000410000 */
[----:B------:R-:W-:Y:S02]  /*6ae0*/  FMUL.FTZ R9, R2, R161 ;  /* 0x000000a102097220 */ /* 0x000fe40000410000 */
[----:B------:R-:W-:Y:S02]  /*6af0*/  FMUL.FTZ R11, R0, R163 ;  /* 0x000000a3000b7220 */ /* 0x000fe40000410000 */
[----:B------:R-:W3:Y:S01]  /*6b00*/  LDSM.16.MT88.4 R160, [R249+0x100] ;  /* 0x00010000f9a0783b */ /* 0x000ee20000004200 */
[C---:B------:R-:W-:Y:S01]  /*6b10*/  FMUL.FTZ R4, R2.reuse, R156 ;  /* 0x0000009c02047220 */ /* 0x040fe20000410000 */
[----:B------:R-:W-:Y:S01]  /*6b20*/  F2FP.BF16.PACK_AB R156, R191, R190 ;  /* 0x000000bebf9c723e */ /* 0x000fe200000010ff */
[----:B------:R-:W-:Y:S01]  /*6b30*/  FMUL.FTZ R5, R2, R157 ;  /* 0x0000009d02057220 */ /* 0x000fe20000410000 */
[----:B------:R-:W-:Y:S01]  /*6b40*/  MUFU.EX2 R182, R14 ;  /* 0x0000000e00b67308 */ /* 0x000fe20000000800 */
[C---:B------:R-:W-:Y:S01]  /*6b50*/  FMUL.FTZ R6, R0.reuse, R158 ;  /* 0x0000009e00067220 */ /* 0x040fe20000410000 */
[----:B------:R-:W-:Y:S01]  /*6b60*/  F2FP.BF16.PACK_AB R158, R171, R154 ;  /* 0x0000009aab9e723e */ /* 0x000fe200000010ff */
[----:B------:R-:W4:Y:S07]  /*6b70*/  LDL.LU R167, [R1+0xcc] ;  /* 0x0000cc0001a77983 */ /* 0x000f2e0000300800 */
[----:B------:R-:W-:Y:S01]  /*6b80*/  MUFU.EX2 R181, R15 ;  /* 0x0000000f00b57308 */ /* 0x000fe20000000800 */
[----:B-1----:R-:W-:Y:S01]  /*6b90*/  F2FP.BF16.PACK_AB R157, R187, R185 ;  /* 0x000000b9bb9d723e */ /* 0x002fe200000010ff */
[----:B------:R-:W-:Y:S01]  /*6ba0*/  FMUL.FTZ R7, R0, R159 ;  /* 0x0000009f00077220 */ /* 0x000fe20000410000 */
[----:B------:R-:W-:Y:S07]  /*6bb0*/  F2FP.BF16.PACK_AB R159, R188, R189 ;  /* 0x000000bdbc9f723e */ /* 0x000fee00000010ff */
[C---:B------:R-:W-:Y:S01]  /*6bc0*/  HMMA.16816.F32.BF16 R4, R156.reuse, R176, R4 ;  /* 0x000000b09c04723c */ /* 0x040fe20000041804 */
[----:B------:R-:W-:Y:S07]  /*6bd0*/  MUFU.EX2 R176, R26 ;  /* 0x0000001a00b07308 */ /* 0x000fee0000000800 */
[C---:B------:R-:W-:Y:S03]  /*6be0*/  HMMA.16816.F32.BF16 R8, R156.reuse, R178, R8 ;  /* 0x000000b29c08723c */ /* 0x040fe60000041808 */
[----:B------:R-:W-:Y:S05]  /*6bf0*/  MUFU.EX2 R178, R22 ;  /* 0x0000001600b27308 */ /* 0x000fea0000000800 */
[C---:B---3--:R-:W-:Y:S05]  /*6c00*/  HMMA.16816.F32.BF16 R36, R156.reuse, R160, R36 ;  /* 0x000000a09c24723c */ /* 0x048fea0000041824 */
[----:B------:R1:W3:Y:S03]  /*6c10*/  MUFU.EX2 R177, R12 ;  /* 0x0000000c00b17308 */ /* 0x0002e60000000800 */
[C---:B------:R-:W-:Y:S01]  /*6c20*/  HMMA.16816.F32.BF16 R40, R156.reuse, R162, R40 ;  /* 0x000000a29c28723c */ /* 0x040fe20000041828 */
[----:B------:R-:W3:Y:S06]  /*6c30*/  LDSM.16.MT88.4 R160, [R252+0x100] ;  /* 0x00010000fca0783b */ /* 0x000eec0000004200 */
[----:B------:R3:W2:Y:S10]  /*6c40*/  MUFU.EX2 R180, R17 ;  /* 0x0000001100b47308 */ /* 0x0006b40000000800 */
[----:B------:R-:W-:Y:S01]  /*6c50*/  MUFU.EX2 R179, R19 ;  /* 0x0000001300b37308 */ /* 0x000fe20000000800 */
[----:B-1----:R-:W-:Y:S01]  /*6c60*/  FMUL.FTZ R12, R2, R164 ;  /* 0x000000a4020c7220 */ /* 0x002fe20000410000 */
[----:B---3--:R-:W-:Y:S08]  /*6c70*/  MOV R164, R177 ;  /* 0x000000b100a47202 */ /* 0x008ff00000000f00 */
[----:B------:R-:W-:Y:S01]  /*6c80*/  MUFU.EX2 R177, R23 ;  /* 0x0000001700b17308 */ /* 0x000fe20000000800 */
[----:B------:R-:W-:Y:S01]  /*6c90*/  F2FP.BF16.PACK_AB R17, R181, R182 ;  /* 0x000000b6b511723e */ /* 0x000fe200000010ff */
[C---:B------:R-:W-:Y:S08]  /*6ca0*/  HMMA.16816.F32.BF16 R44, R156.reuse, R160, R44 ;  /* 0x000000a09c2c723c */ /* 0x040ff0000004182c */
[C---:B------:R-:W-:Y:S01]  /*6cb0*/  HMMA.16816.F32.BF16 R48, R156.reuse, R162, R48 ;  /* 0x000000a29c30723c */ /* 0x040fe20000041830 */
[----:B------:R-:W1:Y:S07]  /*6cc0*/  LDSM.16.MT88.4 R160, [R251+0x100] ;  /* 0x00010000fba0783b */ /* 0x000e6e0000004200 */
[C---:B-1----:R-:W-:Y:S08]  /*6cd0*/  HMMA.16816.F32.BF16 R52, R156.reuse, R160, R52 ;  /* 0x000000a09c34723c */ /* 0x042ff00000041834 */
[C---:B------:R-:W-:Y:S01]  /*6ce0*/  HMMA.16816.F32.BF16 R56, R156.reuse, R162, R56 ;  /* 0x000000a29c38723c */ /* 0x040fe20000041838 */
[----:B------:R-:W1:Y:S07]  /*6cf0*/  LDSM.16.MT88.4 R160, [R248+0x2100] ;  /* 0x00210000f8a0783b */ /* 0x000e6e0000004200 */
[C---:B-1----:R-:W-:Y:S08]  /*6d00*/  HMMA.16816.F32.BF16 R60, R156.reuse, R160, R60 ;  /* 0x000000a09c3c723c */ /* 0x042ff0000004183c */
[C---:B------:R-:W-:Y:S01]  /*6d10*/  HMMA.16816.F32.BF16 R64, R156.reuse, R162, R64 ;  /* 0x000000a29c40723c */ /* 0x040fe20000041840 */
[----:B------:R-:W1:Y:S03]  /*6d20*/  LDSM.16.MT88.4 R160, [R249+0x2100] ;  /* 0x00210000f9a0783b */ /* 0x000e660000004200 */
[C---:B--2---:R-:W-:Y:S02]  /*6d30*/  FMUL.FTZ R150, R0.reuse, R150 ;  /* 0x0000009600967220 */ /* 0x044fe40000410000 */
[----:B------:R-:W-:Y:S02]  /*6d40*/  FMUL.FTZ R151, R0, R151 ;  /* 0x0000009700977220 */ /* 0x000fe40000410000 */
[C---:B-1----:R-:W-:Y:S08]  /*6d50*/  HMMA.16816.F32.BF16 R68, R156.reuse, R160, R68 ;  /* 0x000000a09c44723c */ /* 0x042ff00000041844 */
[C---:B------:R-:W-:Y:S01]  /*6d60*/  HMMA.16816.F32.BF16 R72, R156.reuse, R162, R72 ;  /* 0x000000a29c48723c */ /* 0x040fe20000041848 */
[----:B------:R-:W1:Y:S03]  /*6d70*/  LDSM.16.MT88.4 R160, [R252+0x2100] ;  /* 0x00210000fca0783b */ /* 0x000e660000004200 */
[----:B------:R-:W-:Y:S01]  /*6d80*/  FMUL.FTZ R13, R2, R165 ;  /* 0x000000a5020d7220 */ /* 0x000fe20000410000 */
[----:B------:R-:W-:Y:S01]  /*6d90*/  MOV R165, R184 ;  /* 0x000000b800a57202 */ /* 0x000fe20000000f00 */
[--C-:B------:R-:W-:Y:S02]  /*6da0*/  FFMA.FTZ R184, R32, c[0x0][0x2d0], -R186.reuse ;  /* 0x0000b40020b87a23 */ /* 0x100fe400000108ba */
[--C-:B------:R-:W-:Y:S01]  /*6db0*/  FFMA.FTZ R32, R34, c[0x0][0x2d0], -R153.reuse ;  /* 0x0000b40022207a23 */ /* 0x100fe20000010899 */
[----:B------:R-:W-:Y:S01]  /*6dc0*/  F2FP.BF16.PACK_AB R16, R165, R164 ;  /* 0x000000a4a510723e */ /* 0x000fe200000010ff */
[----:B------:R-:W-:Y:S02]  /*6dd0*/  MUFU.EX2 R34, R31 ;  /* 0x0000001f00227308 */ /* 0x000fe40000000800 */
[----:B----4-:R-:W-:Y:S01]  /*6de0*/  FMUL.FTZ R14, R0, R166 ;  /* 0x000000a6000e7220 */ /* 0x010fe20000410000 */
[----:B------:R-:W-:Y:S01]  /*6df0*/  MOV R166, R183 ;  /* 0x000000b700a67202 */ /* 0x000fe20000000f00 */
[--C-:B------:R-:W-:Y:S02]  /*6e00*/  FFMA.FTZ R183, R29, c[0x0][0x2d0], -R186.reuse ;  /* 0x0000b4001db77a23 */ /* 0x100fe400000108ba */
[----:B------:R-:W-:Y:S02]  /*6e10*/  FFMA.FTZ R186, R33, c[0x0][0x2d0], -R186 ;  /* 0x0000b40021ba7a23 */ /* 0x000fe400000108ba */
[--C-:B------:R-:W-:Y:S02]  /*6e20*/  FFMA.FTZ R33, R30, c[0x0][0x2d0], -R153.reuse ;  /* 0x0000b4001e217a23 */ /* 0x100fe40000010899 */
[----:B------:R-:W-:Y:S01]  /*6e30*/  MUFU.EX2 R184, R184 ;  /* 0x000000b800b87308 */ /* 0x000fe20000000800 */
[----:B------:R-:W-:Y:S09]  /*6e40*/  FFMA.FTZ R153, R35, c[0x0][0x2d0], -R153 ;  /* 0x0000b40023997a23 */ /* 0x000ff20000010899 */
[----:B------:R-:W-:Y:S01]  /*6e50*/  MUFU.EX2 R35, R28 ;  /* 0x0000001c00237308 */ /* 0x000fe20000000800 */
[C---:B-1----:R-:W-:Y:S09]  /*6e60*/  HMMA.16816.F32.BF16 R76, R156.reuse, R160, R76 ;  /* 0x000000a09c4c723c */ /* 0x042ff2000004184c */
[----:B------:R-:W-:Y:S01]  /*6e70*/  MUFU.EX2 R186, R186 ;  /* 0x000000ba00ba7308 */ /* 0x000fe20000000800 */
[C---:B------:R-:W-:Y:S01]  /*6e80*/  HMMA.16816.F32.BF16 R80, R156.reuse, R162, R80 ;  /* 0x000000a29c50723c */ /* 0x040fe20000041850 */
[----:B------:R-:W1:Y:S08]  /*6e90*/  LDSM.16.MT88.4 R160, [R251+0x2100] ;  /* 0x00210000fba0783b */ /* 0x000e700000004200 */
[----:B------:R-:W-:Y:S10]  /*6ea0*/  MUFU.EX2 R153, R153 ;  /* 0x0000009900997308 */ /* 0x000ff40000000800 */
[----:B------:R-:W-:Y:S01]  /*6eb0*/  MUFU.EX2 R183, R183 ;  /* 0x000000b700b77308 */ /* 0x000fe20000000800 */
[----:B------:R-:W-:Y:S01]  /*6ec0*/  FMUL.FTZ R15, R0, R167 ;  /* 0x000000a7000f7220 */ /* 0x000fe20000410000 */
[----:B------:R-:W-:Y:S08]  /*6ed0*/  MOV R167, R180 ;  /* 0x000000b400a77202 */ /* 0x000ff00000000f00 */
[----:B------:R2:W3:Y:S10]  /*6ee0*/  MUFU.EX2 R180, R18 ;  /* 0x0000001200b47308 */ /* 0x0004f40000000800 */
[----:B------:R-:W-:Y:S01]  /*6ef0*/  MUFU.EX2 R33, R33 ;  /* 0x0000002100217308 */ /* 0x000fe20000000800 */
[C---:B-1----:R-:W-:Y:S09]  /*6f00*/  HMMA.16816.F32.BF16 R84, R156.reuse, R160, R84 ;  /* 0x000000a09c54723c */ /* 0x042ff20000041854 */
[----:B------:R-:W-:Y:S03]  /*6f10*/  MUFU.EX2 R32, R32 ;  /* 0x0000002000207308 */ /* 0x000fe60000000800 */
[----:B--2---:R-:W-:Y:S01]  /*6f20*/  F2FP.BF16.PACK_AB R18, R167, R166 ;  /* 0x000000a6a712723e */ /* 0x004fe200000010ff */
[C---:B------:R-:W-:Y:S01]  /*6f30*/  HMMA.16816.F32.BF16 R88, R156.reuse, R162, R88 ;  /* 0x000000a29c58723c */ /* 0x040fe20000041858 */
[----:B------:R-:W1:Y:S02]  /*6f40*/  LDSM.16.MT88.4 R160, [R248+0x4100] ;  /* 0x00410000f8a0783b */ /* 0x000e640000004200 */
[----:B---3--:R-:W-:Y:S05]  /*6f50*/  F2FP.BF16.PACK_AB R19, R179, R180 ;  /* 0x000000b4b313723e */ /* 0x008fea00000010ff */
        /* <DEDUP_REMOVED lines=21> */
[C---:B-1----:R-:W-:Y:S07]  /*70b0*/  HMMA.16816.F32.BF16 R148, R156.reuse, R160, R148 ;  /* 0x000000a09c94723c */ /* 0x042fee0000041894 */
[----:B------:R-:W-:Y:S01]  /*70c0*/  MOV R160, R154 ;  /* 0x0000009a00a07202 */ /* 0x000fe20000000f00 */
[----:B------:R-:W-:Y:S01]  /*70d0*/  HMMA.16816.F32.BF16 R12, R156, R162, R12 ;  /* 0x000000a29c0c723c */ /* 0x000fe2000004180c */
[----:B------:R-:W1:Y:S01]  /*70e0*/  LDSM.16.MT88.4 R156, [R248+0x900] ;  /* 0x00090000f89c783b */ /* 0x000e620000004200 */
[----:B------:R-:W2:Y:S02]  /*70f0*/  MUFU.EX2 R154, R24 ;  /* 0x00000018009a7308 */ /* 0x000ea40000000800 */
[----:B------:R-:W-:Y:S03]  /*7100*/  MOV R161, R191 ;  /* 0x000000bf00a17202 */ /* 0x000fe60000000f00 */
[----:B------:R-:W-:Y:S05]  /*7110*/  MOV R163, R190 ;  /* 0x000000be00a37202 */ /* 0x000fea0000000f00 */
[----:B------:R-:W-:Y:S10]  /*7120*/  MUFU.EX2 R191, R20 ;  /* 0x0000001400bf7308 */ /* 0x000ff40000000800 */
[----:B------:R3:W-:Y:S10]  /*7130*/  MUFU.EX2 R190, R21 ;  /* 0x0000001500be7308 */ /* 0x0007f40000000800 */
[----:B------:R-:W4:Y:S01]  /*7140*/  MUFU.EX2 R162, R25 ;  /* 0x0000001900a27308 */ /* 0x000f220000000800 */
[C---:B-1----:R-:W-:Y:S01]  /*7150*/  HMMA.16816.F32.BF16 R4, R16.reuse, R156, R4 ;  /* 0x0000009c1004723c */ /* 0x042fe20000041804 */
[----:B---3--:R-:W-:Y:S07]  /*7160*/  LDSM.16.MT88.4 R20, [R248+0x1100] ;  /* 0x00110000f814783b */ /* 0x008fee0000004200 */
        /* <DEDUP_REMOVED lines=45> */
[----:B--2---:R-:W-:Y:S01]  /*7440*/  MOV R157, R154 ;  /* 0x0000009a009d7202 */ /* 0x004fe20000000f00 */
[----:B------:R-:W-:Y:S01]  /*7450*/  HMMA.16816.F32.BF16 R12, R16, R158, R12 ;  /* 0x0000009e100c723c */ /* 0x000fe2000004180c */
[----:B------:R1:W2:Y:S03]  /*7460*/  MUFU.EX2 R154, R27 ;  /* 0x0000001b009a7308 */ /* 0x0002a60000000800 */
[----:B----4-:R-:W-:Y:S02]  /*7470*/  MOV R156, R162 ;  /* 0x000000a2009c7202 */ /* 0x010fe40000000f00 */
[----:B------:R-:W3:Y:S01]  /*7480*/  LDL.LU R162, [R1+0x4c] ;  /* 0x00004c0001a27983 */ /* 0x000ee20000300800 */
[----:B------:R-:W-:Y:S02]  /*7490*/  F2FP.BF16.PACK_AB R16, R190, R191 ;  /* 0x000000bfbe10723e */ /* 0x000fe400000010ff */
[----:B------:R-:W-:Y:S03]  /*74a0*/  F2FP.BF16.PACK_AB R18, R156, R157 ;  /* 0x0000009d9c12723e */ /* 0x000fe600000010ff */
[----:B------:R-:W-:Y:S01]  /*74b0*/  F2FP.BF16.PACK_AB R17, R177, R178 ;  /* 0x000000b2b111723e */ /* 0x000fe200000010ff */
[----:B------:R-:W4:Y:S01]  /*74c0*/  LDL.LU R29, [R1+0x50] ;  /* 0x00005000011d7983 */ /* 0x000f220000300800 */
[----:B------:R-:W-:Y:S05]  /*74d0*/  MOV R159, R160 ;  /* 0x000000a0009f7202 */ /* 0x000fea0000000f00 */
[----:B-1----:R-:W1:Y:S01]  /*74e0*/  LDSM.16.MT88.4 R24, [R249+0x1100] ;  /* 0x00110000f918783b */ /* 0x002e620000004200 */
[----:B--2---:R-:W-:Y:S07]  /*74f0*/  F2FP.BF16.PACK_AB R19, R154, R176 ;  /* 0x000000b09a13723e */ /* 0x004fee00000010ff */
[C---:B------:R-:W-:Y:S08]  /*7500*/  HMMA.16816.F32.BF16 R4, R16.reuse, R20, R4 ;  /* 0x000000141004723c */ /* 0x040ff00000041804 */
[C---:B------:R-:W-:Y:S01]  /*7510*/  HMMA.16816.F32.BF16 R8, R16.reuse, R22, R8 ;  /* 0x000000161008723c */ /* 0x040fe20000041808 */
[----:B------:R-:W2:Y:S07]  /*7520*/  LDSM.16.MT88.4 R20, [R252+0x1100] ;  /* 0x00110000fc14783b */ /* 0x000eae0000004200 */
[C---:B-1----:R-:W-:Y:S08]  /*7530*/  HMMA.16816.F32.BF16 R36, R16.reuse, R24, R36 ;  /* 0x000000181024723c */ /* 0x042ff00000041824 */
[C---:B------:R-:W-:Y:S01]  /*7540*/  HMMA.16816.F32.BF16 R40, R16.reuse, R26, R40 ;  /* 0x0000001a1028723c */ /* 0x040fe20000041828 */
[----:B------:R-:W1:Y:S07]  /*7550*/  LDSM.16.MT88.4 R24, [R251+0x1100] ;  /* 0x00110000fb18783b */ /* 0x000e6e0000004200 */
[C---:B--2---:R-:W-:Y:S08]  /*7560*/  HMMA.16816.F32.BF16 R44, R16.reuse, R20, R44 ;  /* 0x00000014102c723c */ /* 0x044ff0000004182c */
        /* <DEDUP_REMOVED lines=25> */
[----:B------:R-:W2:Y:S03]  /*7700*/  LDSM.16.MT88.4 R20, [R248+0x7100] ;  /* 0x00710000f814783b */ /* 0x000ea60000004200 */
[----:B---3--:R-:W-:Y:S04]  /*7710*/  FFMA.FTZ R2, R2, R162, R163 ;  /* 0x000000a202027223 */ /* 0x008fe800000100a3 */
[C---:B-1----:R-:W-:Y:S04]  /*7720*/  HMMA.16816.F32.BF16 R116, R16.reuse, R24, R116 ;  /* 0x000000181074723c */ /* 0x042fe80000041874 */
[----:B------:R-:W-:Y:S02]  /*7730*/  FADD.FTZ R2, R161, R2 ;  /* 0x00000002a1027221 */ /* 0x000fe40000010000 */
[----:B------:R-:W-:Y:S01]  /*7740*/  LDSM.16.MT88.4 R160, [R248+0x1900] ;  /* 0x00190000f8a0783b */ /* 0x000fe20000004200 */
[----:B----4-:R-:W-:Y:S01]  /*7750*/  FFMA.FTZ R0, R0, R29, R185 ;  /* 0x0000001d00007223 */ /* 0x010fe200000100b9 */
[----:B------:R-:W-:Y:S01]  /*7760*/  MOV R185, R156 ;  /* 0x0000009c00b97202 */ /* 0x000fe20000000f00 */
[C---:B------:R-:W-:Y:S03]  /*7770*/  HMMA.16816.F32.BF16 R120, R16.reuse, R26, R120 ;  /* 0x0000001a1078723c */ /* 0x040fe60000041878 */
[----:B------:R-:W1:Y:S01]  /*7780*/  LDSM.16.MT88.4 R24, [R249+0x7100] ;  /* 0x00710000f918783b */ /* 0x000e620000004200 */
[----:B------:R-:W-:Y:S02]  /*7790*/  FADD.FTZ R2, R159, R2 ;  /* 0x000000029f027221 */ /* 0x000fe40000010000 */
[----:B------:R-:W-:Y:S01]  /*77a0*/  FADD.FTZ R0, R187, R0 ;  /* 0x00000000bb007221 */ /* 0x000fe20000010000 */
[----:B------:R-:W-:Y:S01]  /*77b0*/  MOV R187, R157 ;  /* 0x0000009d00bb7202 */ /* 0x000fe20000000f00 */
[----:B------:R-:W-:Y:S01]  /*77c0*/  FADD.FTZ R2, R171, R2 ;  /* 0x00000002ab027221 */ /* 0x000fe20000010000 */
[C---:B--2---:R-:W-:Y:S01]  /*77d0*/  HMMA.16816.F32.BF16 R124, R16.reuse, R20, R124 ;  /* 0x00000014107c723c */ /* 0x044fe2000004187c */
[----:B------:R-:W-:Y:S02]  /*77e0*/  LDSM.16.MT88.4 R28, [R252+0x1900] ;  /* 0x00190000fc1c783b */ /* 0x000fe40000004200 */
[----:B------:R-:W-:Y:S01]  /*77f0*/  FADD.FTZ R0, R189, R0 ;  /* 0x00000000bd007221 */ /* 0x000fe20000010000 */
[----:B------:R-:W-:Y:S02]  /*7800*/  MOV R189, R165 ;  /* 0x000000a500bd7202 */ /* 0x000fe40000000f00 */
[----:B------:R-:W-:Y:S01]  /*7810*/  F2FP.BF16.PACK_AB R165, R34, R33 ;  /* 0x0000002122a5723e */ /* 0x000fe200000010ff */
[----:B------:R2:W5:Y:S01]  /*7820*/  LDL.LU R171, [R1+0xc8] ;  /* 0x0000c80001ab7983 */ /* 0x0005620000300800 */
[C---:B------:R-:W-:Y:S04]  /*7830*/  HMMA.16816.F32.BF16 R128, R16.reuse, R22, R128 ;  /* 0x000000161080723c */ /* 0x040fe80000041880 */
[----:B------:R-:W-:Y:S01]  /*7840*/  FADD.FTZ R0, R188, R0 ;  /* 0x00000000bc007221 */ /* 0x000fe20000010000 */
[----:B------:R-:W3:Y:S01]  /*7850*/  LDSM.16.MT88.4 R20, [R252+0x7100] ;  /* 0x00710000fc14783b */ /* 0x000ee20000004200 */
[----:B------:R-:W-:Y:S02]  /*7860*/  MOV R188, R164 ;  /* 0x000000a400bc7202 */ /* 0x000fe40000000f00 */
[----:B------:R-:W-:Y:S01]  /*7870*/  F2FP.BF16.PACK_AB R164, R183, R35 ;  /* 0x00000023b7a4723e */ /* 0x000fe200000010ff */
[----:B------:R-:W-:Y:S03]  /*7880*/  FADD.FTZ R0, R182, R0 ;  /* 0x00000000b6007221 */ /* 0x000fe60000010000 */
[----:B------:R-:W-:Y:S02]  /*7890*/  FADD.FTZ R2, R188, R2 ;  /* 0x00000002bc027221 */ /* 0x000fe40000010000 */
[----:B------:R-:W-:Y:S02]  /*78a0*/  FADD.FTZ R0, R181, R0 ;  /* 0x00000000b5007221 */ /* 0x000fe40000010000 */
[----:B------:R-:W-:Y:S02]  /*78b0*/  FADD.FTZ R2, R189, R2 ;  /* 0x00000002bd027221 */ /* 0x000fe40000010000 */
[----:B------:R-:W-:Y:S04]  /*78c0*/  FADD.FTZ R0, R180, R0 ;  /* 0x00000000b4007221 */ /* 0x000fe80000010000 */
[----:B------:R-:W-:Y:S01]  /*78d0*/  FADD.FTZ R0, R179, R0 ;  /* 0x00000000b3007221 */ /* 0x000fe20000010000 */
[C---:B-1----:R-:W-:Y:S03]  /*78e0*/  HMMA.16816.F32.BF16 R132, R16.reuse, R24, R132 ;  /* 0x000000181084723c */ /* 0x042fe60000041884 */
[----:B------:R-:W-:Y:S04]  /*78f0*/  FADD.FTZ R0, R178, R0 ;  /* 0x00000000b2007221 */ /* 0x000fe80000010000 */
[----:B------:R-:W-:Y:S01]  /*7900*/  FADD.FTZ R0, R177, R0 ;  /* 0x00000000b1007221 */ /* 0x000fe20000010000 */
[C---:B------:R-:W-:Y:S01]  /*7910*/  HMMA.16816.F32.BF16 R136, R16.reuse, R26, R136 ;  /* 0x0000001a1088723c */ /* 0x040fe20000041888 */
[----:B------:R-:W1:Y:S03]  /*7920*/  LDSM.16.MT88.4 R24, [R251+0x7100] ;  /* 0x00710000fb18783b */ /* 0x000e660000004200 */
[----:B------:R-:W-:Y:S04]  /*7930*/  FADD.FTZ R0, R176, R0 ;  /* 0x00000000b0007221 */ /* 0x000fe80000010000 */
[C---:B---3--:R-:W-:Y:S08]  /*7940*/  HMMA.16816.F32.BF16 R140, R16.reuse, R20, R140 ;  /* 0x00000014108c723c */ /* 0x048ff0000004188c */
[C---:B------:R-:W-:Y:S01]  /*7950*/  HMMA.16816.F32.BF16 R144, R16.reuse, R22, R144 ;  /* 0x000000161090723c */ /* 0x040fe20000041890 */
[----:B------:R-:W3:Y:S07]  /*7960*/  LDSM.16.MT88.4 R20, [R249+0x1900] ;  /* 0x00190000f914783b */ /* 0x000eee0000004200 */
[C---:B-1----:R-:W-:Y:S07]  /*7970*/  HMMA.16816.F32.BF16 R148, R16.reuse, R24, R148 ;  /* 0x000000181094723c */ /* 0x042fee0000041894 */
[----:B------:R-:W-:Y:S01]  /*7980*/  MOV R25, R167 ;  /* 0x000000a700197202 */ /* 0x000fe20000000f00 */
[----:B------:R-:W-:Y:S01]  /*7990*/  HMMA.16816.F32.BF16 R12, R16, R26, R12 ;  /* 0x0000001a100c723c */ /* 0x000fe2000004180c */
[----:B------:R-:W-:Y:S03]  /*79a0*/  LDSM.16.MT88.4 R16, [R249+0x3900] ;  /* 0x00390000f910783b */ /* 0x000fe60000004200 */
[----:B------:R-:W-:Y:S02]  /*79b0*/  F2FP.BF16.PACK_AB R167, R153, R32 ;  /* 0x0000002099a7723e */ /* 0x000fe400000010ff */
[----:B------:R-:W-:Y:S02]  /*79c0*/  MOV R24, R166 ;  /* 0x000000a600187202 */ /* 0x000fe40000000f00 */
[----:B------:R-:W-:Y:S04]  /*79d0*/  F2FP.BF16.PACK_AB R166, R186, R184 ;  /* 0x000000b8baa6723e */ /* 0x000fe800000010ff */
[----:B------:R-:W-:Y:S03]  /*79e0*/  FADD.FTZ R2, R24, R2 ;  /* 0x0000000218027221 */ /* 0x000fe60000010000 */
[C---:B------:R-:W-:Y:S01]  /*79f0*/  HMMA.16816.F32.BF16 R156, R164.reuse, R160, R4 ;  /* 0x000000a0a49c723c */ /* 0x040fe20000041804 */
[----:B------:R-:W1:Y:S04]  /*7a00*/  LDSM.16.MT88.4 R4, [R251+0x1900] ;  /* 0x00190000fb04783b */ /* 0x000e680000004200 */
[----:B------:R-:W-:Y:S03]  /*7a10*/  FADD.FTZ R2, R25, R2 ;  /* 0x0000000219027221 */ /* 0x000fe60000010000 */
[C---:B------:R-:W-:Y:S01]  /*7a20*/  HMMA.16816.F32.BF16 R160, R164.reuse, R162, R8 ;  /* 0x000000a2a4a0723c */ /* 0x040fe20000041808 */
[----:B------:R-:W4:Y:S03]  /*7a30*/  LDSM.16.MT88.4 R8, [R248+0x3900] ;  /* 0x00390000f808783b */ /* 0x000f260000004200 */
[----:B------:R-:W-:Y:S04]  /*7a40*/  FADD.FTZ R2, R191, R2 ;  /* 0x00000002bf027221 */ /* 0x000fe80000010000 */
[C---:B---3--:R-:W-:Y:S04]  /*7a50*/  HMMA.16816.F32.BF16 R36, R164.reuse, R20, R36 ;  /* 0x00000014a424723c */ /* 0x048fe80000041824 */
[----:B------:R-:W-:Y:S04]  /*7a60*/  FADD.FTZ R2, R190, R2 ;  /* 0x00000002be027221 */ /* 0x000fe80000010000 */
[C---:B------:R-:W-:Y:S01]  /*7a70*/  HMMA.16816.F32.BF16 R40, R164.reuse, R22, R40 ;  /* 0x00000016a428723c */ /* 0x040fe20000041828 */
[----:B------:R-:W3:Y:S03]  /*7a80*/  LDSM.16.MT88.4 R20, [R252+0x3900] ;  /* 0x00390000fc14783b */ /* 0x000ee60000004200 */
[----:B------:R-:W-:Y:S04]  /*7a90*/  FADD.FTZ R2, R187, R2 ;  /* 0x00000002bb027221 */ /* 0x000fe80000010000 */
[C---:B------:R-:W-:Y:S04]  /*7aa0*/  HMMA.16816.F32.BF16 R44, R164.reuse, R28, R44 ;  /* 0x0000001ca42c723c */ /* 0x040fe8000004182c */
[----:B------:R-:W-:Y:S04]  /*7ab0*/  FADD.FTZ R2, R185, R2 ;  /* 0x00000002b9027221 */ /* 0x000fe80000010000 */
[C---:B------:R-:W-:Y:S08]  /*7ac0*/  HMMA.16816.F32.BF16 R48, R164.reuse, R30, R48 ;  /* 0x0000001ea430723c */ /* 0x040ff00000041830 */
[C---:B-1----:R-:W-:Y:S08]  /*7ad0*/  HMMA.16816.F32.BF16 R52, R164.reuse, R4, R52 ;  /* 0x00000004a434723c */ /* 0x042ff00000041834 */
[C---:B------:R-:W-:Y:S01]  /*7ae0*/  HMMA.16816.F32.BF16 R56, R164.reuse, R6, R56 ;  /* 0x00000006a438723c */ /* 0x040fe20000041838 */
[----:B------:R-:W1:Y:S07]  /*7af0*/  LDSM.16.MT88.4 R4, [R251+0x3900] ;  /* 0x00390000fb04783b */ /* 0x000e6e0000004200 */
[C---:B----4-:R-:W-:Y:S08]  /*7b00*/  HMMA.16816.F32.BF16 R60, R164.reuse, R8, R60 ;  /* 0x00000008a43c723c */ /* 0x050ff0000004183c */
[C---:B------:R-:W-:Y:S01]  /*7b10*/  HMMA.16816.F32.BF16 R64, R164.reuse, R10, R64 ;  /* 0x0000000aa440723c */ /* 0x040fe20000041840 */
[----:B------:R-:W4:Y:S07]  /*7b20*/  LDSM.16.MT88.4 R8, [R248+0x5900] ;  /* 0x00590000f808783b */ /* 0x000f2e0000004200 */
[C---:B------:R-:W-:Y:S08]  /*7b30*/  HMMA.16816.F32.BF16 R68, R164.reuse, R16, R68 ;  /* 0x00000010a444723c */ /* 0x040ff00000041844 */
[C---:B------:R-:W-:Y:S01]  /*7b40*/  HMMA.16816.F32.BF16 R72, R164.reuse, R18, R72 ;  /* 0x00000012a448723c */ /* 0x040fe20000041848 */
[----:B------:R-:W2:Y:S07]  /*7b50*/  LDSM.16.MT88.4 R16, [R249+0x5900] ;  /* 0x00590000f910783b */ /* 0x000eae0000004200 */
[C---:B---3--:R-:W-:Y:S08]  /*7b60*/  HMMA.16816.F32.BF16 R76, R164.reuse, R20, R76 ;  /* 0x00000014a44c723c */ /* 0x048ff0000004184c */
[C---:B------:R-:W-:Y:S01]  /*7b70*/  HMMA.16816.F32.BF16 R80, R164.reuse, R22, R80 ;  /* 0x00000016a450723c */ /* 0x040fe20000041850 */
[----:B------:R-:W3:Y:S07]  /*7b80*/  LDSM.16.MT88.4 R20, [R252+0x5900] ;  /* 0x00590000fc14783b */ /* 0x000eee0000004200 */
[C---:B-1----:R-:W-:Y:S08]  /*7b90*/  HMMA.16816.F32.BF16 R84, R164.reuse, R4, R84 ;  /* 0x00000004a454723c */ /* 0x042ff00000041854 */
[C---:B------:R-:W-:Y:S01]  /*7ba0*/  HMMA.16816.F32.BF16 R88, R164.reuse, R6, R88 ;  /* 0x00000006a458723c */ /* 0x040fe20000041858 */
[----:B------:R-:W1:Y:S07]  /*7bb0*/  LDSM.16.MT88.4 R4, [R251+0x5900] ;  /* 0x00590000fb04783b */ /* 0x000e6e0000004200 */
[C---:B----4-:R-:W-:Y:S08]  /*7bc0*/  HMMA.16816.F32.BF16 R92, R164.reuse, R8, R92 ;  /* 0x00000008a45c723c */ /* 0x050ff0000004185c */
[C---:B------:R-:W-:Y:S01]  /*7bd0*/  HMMA.16816.F32.BF16 R96, R164.reuse, R10, R96 ;  /* 0x0000000aa460723c */ /* 0x040fe20000041860 */
[----:B------:R-:W4:Y:S07]  /*7be0*/  LDSM.16.MT88.4 R8, [R248+0x7900] ;  /* 0x00790000f808783b */ /* 0x000f2e0000004200 */
[C---:B--2---:R-:W-:Y:S08]  /*7bf0*/  HMMA.16816.F32.BF16 R100, R164.reuse, R16, R100 ;  /* 0x00000010a464723c */ /* 0x044ff00000041864 */
        /* <DEDUP_REMOVED lines=9> */
[C---:B------:R-:W-:Y:S08]  /*7c90*/  HMMA.16816.F32.BF16 R128, R164.reuse, R10, R128 ;  /* 0x0000000aa480723c */ /* 0x040ff00000041880 */
[C---:B--2---:R-:W-:Y:S08]  /*7ca0*/  HMMA.16816.F32.BF16 R132, R164.reuse, R16, R132 ;  /* 0x00000010a484723c */ /* 0x044ff00000041884 */
[C---:B------:R-:W-:Y:S08]  /*7cb0*/  HMMA.16816.F32.BF16 R136, R164.reuse, R18, R136 ;  /* 0x00000012a488723c */ /* 0x040ff00000041888 */
[C---:B---3--:R-:W-:Y:S08]  /*7cc0*/  HMMA.16816.F32.BF16 R140, R164.reuse, R20, R140 ;  /* 0x00000014a48c723c */ /* 0x048ff0000004188c */
[C---:B------:R-:W-:Y:S08]  /*7cd0*/  HMMA.16816.F32.BF16 R144, R164.reuse, R22, R144 ;  /* 0x00000016a490723c */ /* 0x040ff00000041890 */
[C---:B-1----:R-:W-:Y:S07]  /*7ce0*/  HMMA.16816.F32.BF16 R148, R164.reuse, R4, R148 ;  /* 0x00000004a494723c */ /* 0x042fee0000041894 */
[----:B------:R-:W-:Y:S01]  /*7cf0*/  FADD.FTZ R4, R154, R0 ;  /* 0x000000009a047221 */ /* 0x000fe20000010000 */
[----:B------:R-:W-:Y:S01]  /*7d00*/  MOV R154, R3 ;  /* 0x00000003009a7202 */ /* 0x000fe20000000f00 */
[----:B------:R-:W-:Y:S01]  /*7d10*/  FADD.FTZ R0, R35, R2 ;  /* 0x0000000223007221 */ /* 0x000fe20000010000 */
[----:B------:R-:W-:Y:S03]  /*7d20*/  HMMA.16816.F32.BF16 R164, R164, R6, R12 ;  /* 0x00000006a4a4723c */ /* 0x000fe6000004180c */
[----:B------:R-:W-:Y:S02]  /*7d30*/  FADD.FTZ R0, R183, R0 ;  /* 0x00000000b7007221 */ /* 0x000fe40000010000 */
[----:B------:R-:W-:Y:S02]  /*7d40*/  FADD.FTZ R4, R33, R4 ;  /* 0x0000000421047221 */ /* 0x000fe40000010000 */
[----:B------:R-:W-:Y:S02]  /*7d50*/  FADD.FTZ R2, R184, R0 ;  /* 0x00000000b8027221 */ /* 0x000fe40000010000 */
[----:B------:R-:W-:Y:S03]  /*7d60*/  FADD.FTZ R4, R34, R4 ;  /* 0x0000000422047221 */ /* 0x000fe60000010000 */
[----:B------:R-:W-:Y:S02]  /*7d70*/  FADD.FTZ R2, R186, R2 ;  /* 0x00000002ba027221 */ /* 0x000fe40000010000 */
[----:B------:R-:W-:Y:S03]  /*7d80*/  FADD.FTZ R0, R32, R4 ;  /* 0x0000000420007221 */ /* 0x000fe60000010000 */
[----:B------:R1:W-:Y:S01]  /*7d90*/  STL [R1+0x4c], R2 ;  /* 0x00004c0201007387 */ /* 0x0003e20000100800 */
[----:B------:R-:W-:Y:S01]  /*7da0*/  FADD.FTZ R0, R153, R0 ;  /* 0x0000000099007221 */ /* 0x000fe20000010000 */
[----:B------:R-:W-:Y:S04]  /*7db0*/  MOV R153, R152 ;  /* 0x0000009800997202 */ /* 0x000fe80000000f00 */
[----:B------:R1:W-:Y:S01]  /*7dc0*/  STL [R1+0x50], R0 ;  /* 0x0000500001007387 */ /* 0x0003e20000100800 */
[----:B------:R-:W-:-:S05]  /*7dd0*/  @P0 BRA `(.L_x_3) ;  /* 0xffffca7000000947 */ /* 0x000fca000383ffff */
.L_x_2:
[----:B-1----:R-:W2:Y:S04]  /*7de0*/  LDL.LU R0, [R1+0x4c] ;  /* 0x00004c0001007983 */ /* 0x002ea80000300800 */
[----:B------:R-:W1:Y:S01]  /*7df0*/  S2R R8, SR_TID.X ;  /* 0x0000000000087919 */ /* 0x000e620000002100 */
[----:B------:R-:W-:Y:S01]  /*7e00*/  MOV R182, c[0x0][0x4e8] ;  /* 0x00013a0000b67a02 */ /* 0x000fe20000000f00 */
[----:B------:R-:W3:Y:S01]  /*7e10*/  S2UR UR7, SR_CTAID.Y ;  /* 0x00000000000779c3 */ /* 0x000ee20000002600 */
[----:B------:R-:W-:Y:S01]  /*7e20*/  ULDC.64 UR4, c[0x0][0x490] ;  /* 0x0001240000047ab9 */ /* 0x000fe20000000a00 */
[----:B------:R-:W4:Y:S04]  /*7e30*/  LDL.LU R2, [R1+0x50] ;  /* 0x0000500001027983 */ /* 0x000f280000300800 */
[----:B------:R-:W4:Y:S01]  /*7e40*/  LDL.LU R9, [R1+0xbc] ;  /* 0x0000bc0001097983 */ /* 0x000f220000300800 */
[----:B------:R-:W-:-:S03]  /*7e50*/  ISETP.NE.AND P0, PT, R182, 0x1, PT ;  /* 0x00000001b600780c */ /* 0x000fc60003f05270 */
[----:B------:R-:W4:Y:S01]  /*7e60*/  LDL.LU R183, [R1+0xc0] ;  /* 0x0000c00001b77983 */ /* 0x000f220000300800 */
[----:B-1----:R-:W-:-:S04]  /*7e70*/  SHF.R.S32.HI R5, RZ, 0x1f, R8 ;  /* 0x0000001fff057819 */ /* 0x002fc80000011408 */
[CC--:B------:R-:W-:Y:S02]  /*7e80*/  LEA.HI R181, R5.reuse, R8.reuse, RZ, 0x5 ;  /* 0x0000000805b57211 */ /* 0x0c0fe400078f28ff */
[-C--:B------:R-:W-:Y:S02]  /*7e90*/  LEA.HI R5, R5, R8.reuse, RZ, 0x2 ;  /* 0x0000000805057211 */ /* 0x080fe400078f10ff */
[----:B------:R-:W-:Y:S01]  /*7ea0*/  LOP3.LUT R4, R181, 0xffffffe0, RZ, 0xc0, !PT ;  /* 0xffffffe0b5047812 */ /* 0x000fe200078ec0ff */
[----:B---3--:R-:W-:Y:S01]  /*7eb0*/  USHF.R.S32.HI UR6, URZ, 0x1f, UR7 ;  /* 0x0000001f3f067899 */ /* 0x008fe20008011407 */
[----:B------:R-:W-:Y:S01]  /*7ec0*/  LOP3.LUT R14, R5, 0xfffffffc, RZ, 0xc0, !PT ;  /* 0xfffffffc050e7812 */ /* 0x000fe200078ec0ff */
[----:B------:R-:W-:Y:S06]  /*7ed0*/  BAR.SYNC.DEFER_BLOCKING 0x1, 0x100 ;  /* 0x0044000000007b1d */ /* 0x000fec0000010000 */
[----:B--2---:R-:W1:Y:S04]  /*7ee0*/  SHFL.BFLY PT, R11, R0, 0x2, 0x1f ;  /* 0x0c401f00000b7f89 */ /* 0x004e6800000e0000 */
[----:B----4-:R-:W2:Y:S01]  /*7ef0*/  SHFL.BFLY PT, R6, R2, 0x2, 0x1f ;  /* 0x0c401f0002067f89 */ /* 0x010ea200000e0000 */
[----:B------:R-:W-:Y:S01]  /*7f00*/  MOV R153, R9 ;  /* 0x0000000900997202 */ /* 0x000fe20000000f00 */
[----:B------:R-:W-:Y:S01]  /*7f10*/  UIMAD UR10, UR6, UR4, URZ ;  /* 0x00000004060a72a4 */ /* 0x000fe2000f8e023f */
[----:B------:R-:W-:Y:S01]  /*7f20*/  IADD3 R14, -R14, R8, RZ ;  /* 0x000000080e0e7210 */ /* 0x000fe20007ffe1ff */
[----:B-1----:R-:W-:-:S05]  /*7f30*/  FADD.FTZ R11, R11, R0 ;  /* 0x000000000b0b7221 */ /* 0x002fca0000010000 */
[----:B------:R-:W1:Y:S01]  /*7f40*/  SHFL.BFLY PT, R0, R11, 0x1, 0x1f ;  /* 0x0c201f000b007f89 */ /* 0x000e6200000e0000 */
[----:B--2---:R-:W-:-:S05]  /*7f50*/  FADD.FTZ R6, R6, R2 ;  /* 0x0000000206067221 */ /* 0x004fca0000010000 */
[----:B------:R-:W2:Y:S01]  /*7f60*/  SHFL.BFLY PT, R2, R6, 0x1, 0x1f ;  /* 0x0c201f0006027f89 */ /* 0x000ea200000e0000 */
[----:B-1----:R-:W-:Y:S01]  /*7f70*/  FADD.FTZ R11, R11, R0 ;  /* 0x000000000b0b7221 */ /* 0x002fe20000010000 */
[----:B------:R-:W-:-:S04]  /*7f80*/  MOV R0, RZ ;  /* 0x000000ff00007202 */ /* 0x000fc80000000f00 */
[----:B------:R-:W-:Y:S01]  /*7f90*/  FSETP.NE.FTZ.AND P2, PT, R11, RZ, PT ;  /* 0x000000ff0b00720b */ /* 0x000fe20003f55000 */
[----:B--2---:R-:W-:Y:S02]  /*7fa0*/  FADD.FTZ R6, R6, R2 ;  /* 0x0000000206067221 */ /* 0x004fe40000010000 */
[----:B------:R-:W-:-:S03]  /*7fb0*/  @P0 IMAD.HI.U32 R2, R9, c[0x0][0x4ec], RZ ;  /* 0x00013b0009020a27 */ /* 0x000fc600078e00ff */
[----:B------:R-:W-:Y:S02]  /*7fc0*/  FSETP.NE.FTZ.AND P1, PT, R6, RZ, PT ;  /* 0x000000ff0600720b */ /* 0x000fe40003f35000 */
[----:B------:R-:W-:Y:S02]  /*7fd0*/  @P0 SHF.R.U32.HI R153, RZ, c[0x0][0x4f0], R2 ;  /* 0x00013c00ff990a19 */ /* 0x000fe40000011602 */
[----:B------:R-:W-:-:S03]  /*7fe0*/  IADD3 R2, -R4, R8, RZ ;  /* 0x0000000804027210 */ /* 0x000fc60007ffe1ff */
[----:B------:R-:W-:Y:S01]  /*7ff0*/  @P2 MUFU.RCP R0, R11 ;  /* 0x0000000b00002308 */ /* 0x000fe20000001000 */
[----:B------:R-:W-:Y:S02]  /*8000*/  MOV R4, RZ ;  /* 0x000000ff00047202 */ /* 0x000fe40000000f00 */
[----:B------:R-:W-:Y:S01]  /*8010*/  LOP3.LUT P4, RZ, R2, 0x3, RZ, 0xc0, !PT ;  /* 0x0000000302ff7812 */ /* 0x000fe2000788c0ff */
[----:B------:R-:W-:Y:S01]  /*8020*/  UIMAD.WIDE.U32 UR12, UR7, UR4, URZ ;  /* 0x00000004070c72a5 */ /* 0x000fe2000f8e003f */
[----:B------:R-:W-:-:S03]  /*8030*/  IADD3 R7, -R153, RZ, RZ ;  /* 0x000000ff99077210 */ /* 0x000fc60007ffe1ff */
[----:B------:R-:W1:Y:S01]  /*8040*/  @P1 MUFU.RCP R4, R6 ;  /* 0x0000000600041308 */ /* 0x000e620000001000 */
[----:B------:R-:W-:Y:S01]  /*8050*/  SHF.R.S32.HI R2, RZ, 0x2, R5 ;  /* 0x00000002ff027819 */ /* 0x000fe20000011405 */
[----:B------:R-:W-:Y:S01]  /*8060*/  UIMAD UR10, UR7, UR5, UR10 ;  /* 0x00000005070a72a4 */ /* 0x000fe2000f8e020a */
[----:B------:R-:W-:Y:S02]  /*8070*/  IMAD R154, R7, c[0x0][0x4e8], R9 ;  /* 0x00013a00079a7a24 */ /* 0x000fe400078e0209 */
[----:B------:R-:W-:Y:S01]  /*8080*/  ULDC.64 UR4, c[0x0][0x3e8] ;  /* 0x0000fa0000047ab9 */ /* 0x000fe20000000a00 */
[C---:B-1----:R-:W-:Y:S02]  /*8090*/  FMUL.FTZ R23, R4.reuse, R43 ;  /* 0x0000002b04177220 */ /* 0x042fe40000410000 */
[C---:B------:R-:W-:Y:S02]  /*80a0*/  FMUL.FTZ R83, R4.reuse, R83 ;  /* 0x0000005304537220 */ /* 0x040fe40000410000 */
[----:B------:R-:W-:-:S05]  /*80b0*/  FMUL.FTZ R43, R4, R82 ;  /* 0x00000052042b7220 */ /* 0x000fca0000410000 */
[----:B------:R-:W-:Y:S02]  /*80c0*/  F2FP.BF16.PACK_AB R43, R83, R43 ;  /* 0x0000002b532b723e */ /* 0x000fe400000010ff */
[----:B------:R-:W2:Y:S01]  /*80d0*/  LDL.LU R83, [R1+0xb4] ;  /* 0x0000b40001537983 */ /* 0x000ea20000300800 */
[C---:B------:R-:W-:Y:S02]  /*80e0*/  FMUL.FTZ R13, R0.reuse, R156 ;  /* 0x0000009c000d7220 */ /* 0x040fe40000410000 */
[C---:B------:R-:W-:Y:S02]  /*80f0*/  FMUL.FTZ R180, R0.reuse, R157 ;  /* 0x0000009d00b47220 */ /* 0x040fe40000410000 */
[C---:B------:R-:W-:Y:S02]  /*8100*/  FMUL.FTZ R156, R0.reuse, R52 ;  /* 0x00000034009c7220 */ /* 0x040fe40000410000 */
[C---:B------:R-:W-:Y:S02]  /*8110*/  FMUL.FTZ R179, R0.reuse, R161 ;  /* 0x000000a100b37220 */ /* 0x040fe40000410000 */
[----:B------:R-:W-:-:S02]  /*8120*/  FMUL.FTZ R17, R0, R160 ;  /* 0x000000a000117220 */ /* 0x000fc40000410000 */
[C---:B------:R-:W-:Y:S02]  /*8130*/  FMUL.FTZ R157, R0.reuse, R48 ;  /* 0x00000030009d7220 */ /* 0x040fe40000410000 */
        /* <DEDUP_REMOVED lines=16> */
[----:B-----5:R-:W-:-:S02]  /*8240*/  FMUL.FTZ R171, R0, R65 ;  /* 0x0000004100ab7220 */ /* 0x020fc40000410000 */
        /* <DEDUP_REMOVED lines=40> */
[----:B------:R-:W-:Y:S01]  /*84d0*/  FMUL.FTZ R164, R0, R164 ;  /* 0x000000a400a47220 */ /* 0x000fe20000410000 */
[----:B------:R-:W-:Y:S01]  /*84e0*/  SHF.R.S32.HI R0, RZ, 0x1f, R5 ;  /* 0x0000001fff007819 */ /* 0x000fe20000011405 */
[C---:B------:R-:W-:Y:S01]  /*84f0*/  FMUL.FTZ R15, R4.reuse, R79 ;  /* 0x0000004f040f7220 */ /* 0x040fe20000410000 */
[----:B------:R-:W1:Y:S01]  /*8500*/  @P1 MUFU.LG2 R6, R6 ;  /* 0x0000000600061308 */ /* 0x000e620000000c00 */
[----:B------:R-:W-:Y:S01]  /*8510*/  FMUL.FTZ R45, R4, R78 ;  /* 0x0000004e042d7220 */ /* 0x000fe20000410000 */
[----:B------:R-:W-:-:S04]  /*8520*/  LEA.HI R0, R0, R2, RZ, 0x3 ;  /* 0x0000000200007211 */ /* 0x000fc800078f18ff */
[----:B------:R-:W-:Y:S02]  /*8530*/  F2FP.BF16.PACK_AB R45, R15, R45 ;  /* 0x0000002d0f2d723e */ /* 0x000fe400000010ff */
[----:B------:R-:W-:Y:S01]  /*8540*/  LOP3.LUT R0, R0, 0xfffffff8, RZ, 0xc0, !PT ;  /* 0xfffffff800007812 */ /* 0x000fe200078ec0ff */
[----:B------:R-:W3:Y:S01]  /*8550*/  S2R R15, SR_CTAID.Z ;  /* 0x00000000000f7919 */ /* 0x000ee20000002700 */
[----:B------:R-:W-:Y:S02]  /*8560*/  UIMAD.WIDE.U32 UR14, UR7, UR4, URZ ;  /* 0x00000004070e72a5 */ /* 0x000fe4000f8e003f */
[----:B------:R-:W-:Y:S02]  /*8570*/  IADD3 R10, R2, -R0, RZ ;  /* 0x80000000020a7210 */ /* 0x000fe40007ffe0ff */
[----:B------:R-:W-:Y:S02]  /*8580*/  @P2 MOV R2, 0x3f317218 ;  /* 0x3f31721800022802 */ /* 0x000fe40000000f00 */
[----:B------:R-:W-:-:S02]  /*8590*/  @P1 MOV R0, 0x3f317218 ;  /* 0x3f31721800001802 */ /* 0x000fc40000000f00 */
[----:B------:R-:W-:Y:S01]  /*85a0*/  MOV R9, UR15 ;  /* 0x0000000f00097c02 */ /* 0x000fe20008000f00 */
[----:B------:R-:W-:Y:S01]  /*85b0*/  @P2 FMUL.FTZ R9, R2, c[0x0][0x2d0] ;  /* 0x0000b40002092a20 */ /* 0x000fe20000410000 */
[----:B------:R-:W4:Y:S01]  /*85c0*/  @P2 MUFU.LG2 R11, R11 ;  /* 0x0000000b000b2308 */ /* 0x000f220000000c00 */
[----:B-1----:R-:W-:Y:S02]  /*85d0*/  @P1 FMUL.FTZ R2, R6, 0.69314718246459960938 ;  /* 0x3f31721806021820 */ /* 0x002fe40000410000 */
[----:B------:R-:W-:Y:S01]  /*85e0*/  @P1 FMUL.FTZ R0, R0, c[0x0][0x2d0] ;  /* 0x0000b40000001a20 */ /* 0x000fe20000410000 */
[----:B------:R-:W-:Y:S01]  /*85f0*/  UIMAD UR6, UR6, UR4, URZ ;  /* 0x00000004060672a4 */ /* 0x000fe2000f8e023f */
[----:B------:R-:W-:Y:S01]  /*8600*/  MOV R79, 0xff800000 ;  /* 0xff800000004f7802 */ /* 0x000fe20000000f00 */
[----:B------:R-:W-:Y:S02]  /*8610*/  FMUL.FTZ R21, R4, R39 ;  /* 0x0000002704157220 */ /* 0x000fe40000410000 */
[----:B------:R-:W-:Y:S01]  /*8620*/  @P1 FFMA.FTZ R79, R0, R3, R2 ;  /* 0x00000003004f1223 */ /* 0x000fe20000010002 */
[----:B------:R-:W-:Y:S01]  /*8630*/  SHF.R.S32.HI R0, RZ, 0x5, R181 ;  /* 0x00000005ff007819 */ /* 0x000fe200000114b5 */
[----:B------:R-:W-:-:S02]  /*8640*/  FMUL.FTZ R25, R4, R47 ;  /* 0x0000002f04197220 */ /* 0x000fc40000410000 */
[C---:B------:R-:W-:Y:S02]  /*8650*/  FMUL.FTZ R36, R4.reuse, R51 ;  /* 0x0000003304247220 */ /* 0x040fe40000410000 */
[C---:B------:R-:W-:Y:S02]  /*8660*/  FMUL.FTZ R34, R4.reuse, R55 ;  /* 0x0000003704227220 */ /* 0x040fe40000410000 */
[C---:B------:R-:W-:Y:S02]  /*8670*/  FMUL.FTZ R32, R4.reuse, R63 ;  /* 0x0000003f04207220 */ /* 0x040fe40000410000 */
[C---:B------:R-:W-:Y:S02]  /*8680*/  FMUL.FTZ R30, R4.reuse, R67 ;  /* 0x00000043041e7220 */ /* 0x040fe40000410000 */
[C---:B------:R-:W-:Y:S02]  /*8690*/  FMUL.FTZ R28, R4.reuse, R71 ;  /* 0x00000047041c7220 */ /* 0x040fe40000410000 */
[C---:B------:R-:W-:Y:S01]  /*86a0*/  FMUL.FTZ R16, R4.reuse, R75 ;  /* 0x0000004b04107220 */ /* 0x040fe20000410000 */
[----:B------:R-:W-:Y:S01]  /*86b0*/  UIMAD UR5, UR7, UR5, UR6 ;  /* 0x00000005070572a4 */ /* 0x000fe2000f8e0206 */
        /* <DEDUP_REMOVED lines=50> */
[----:B------:R-:W-:Y:S01]  /*89e0*/  FMUL.FTZ R166, R4, R166 ;  /* 0x000000a604a67220 */ /* 0x000fe20000410000 */
[----:B------:R-:W-:Y:S02]  /*89f0*/  MOV R4, UR12 ;  /* 0x0000000c00047c02 */ /* 0x000fe40008000f00 */
[----:B------:R-:W-:Y:S02]  /*8a00*/  MOV R8, UR14 ;  /* 0x0000000e00087c02 */ /* 0x000fe40008000f00 */
[----:B------:R-:W-:Y:S01]  /*8a10*/  SHF.R.S32.HI R3, RZ, 0x1f, R0 ;  /* 0x0000001fff037819 */ /* 0x000fe20000011400 */
[----:B------:R-:W-:Y:S01]  /*8a20*/  UIADD3 UR5, UR15, UR5, URZ ;  /* 0x000000050f057290 */ /* 0x000fe2000fffe03f */
[----:B------:R-:W-:Y:S01]  /*8a30*/  MOV R6, R4 ;  /* 0x0000000400067202 */ /* 0x000fe20000000f00 */
[----:B------:R-:W1:Y:S01]  /*8a40*/  S2R R82, SR_CTAID.X ;  /* 0x0000000000527919 */ /* 0x000e620000002500 */
[----:B------:R-:W-:-:S02]  /*8a50*/  MOV R4, R8 ;  /* 0x0000000800047202 */ /* 0x000fc40000000f00 */
[----:B------:R-:W-:Y:S02]  /*8a60*/  LEA.HI R3, R3, R0, RZ, 0x3 ;  /* 0x0000000003037211 */ /* 0x000fe400078f18ff */
[----:B---3--:R-:W-:Y:S02]  /*8a70*/  SHF.R.S32.HI R8, RZ, 0x1f, R15 ;  /* 0x0000001fff087819 */ /* 0x008fe4000001140f */
[----:B------:R-:W-:Y:S01]  /*8a80*/  LEA.HI R2, R14, R14, RZ, 0x1 ;  /* 0x0000000e0e027211 */ /* 0x000fe200078f08ff */
[----:B----4-:R-:W-:Y:S01]  /*8a90*/  @P2 FMUL.FTZ R11, R11, 0.69314718246459960938 ;  /* 0x3f3172180b0b2820 */ /* 0x010fe20000410000 */
[----:B------:R-:W-:Y:S02]  /*8aa0*/  MOV R5, UR13 ;  /* 0x0000000d00057c02 */ /* 0x000fe40008000f00 */
[----:B------:R-:W-:Y:S02]  /*8ab0*/  MOV R5, UR5 ;  /* 0x0000000500057c02 */ /* 0x000fe40008000f00 */
[----:B------:R-:W-:Y:S01]  /*8ac0*/  F2FP.BF16.PACK_AB R44, R81, R44 ;  /* 0x0000002c512c723e */ /* 0x000fe200000010ff */
[----:B------:R-:W-:Y:S01]  /*8ad0*/  IMAD R81, R8, c[0x0][0x3f0], RZ ;  /* 0x0000fc0008517a24 */ /* 0x000fe200078e02ff */
[----:B------:R-:W-:-:S02]  /*8ae0*/  LOP3.LUT R3, R3, 0xffffff8, RZ, 0xc0, !PT ;  /* 0x0ffffff803037812 */ /* 0x000fc400078ec0ff */
[----:B------:R-:W-:Y:S01]  /*8af0*/  LOP3.LUT R2, R2, 0x1ffffffe, RZ, 0xc0, !PT ;  /* 0x1ffffffe02027812 */ /* 0x000fe200078ec0ff */
[----:B------:R-:W-:Y:S01]  /*8b00*/  UIADD3 UR10, UR13, UR10, URZ ;  /* 0x0000000a0d0a7290 */ /* 0x000fe2000fffe03f */
[----:B------:R-:W-:Y:S01]  /*8b10*/  MOV R80, 0xff800000 ;  /* 0xff80000000507802 */ /* 0x000fe20000000f00 */
[----:B------:R-:W-:Y:S01]  /*8b20*/  @P2 FFMA.FTZ R80, R9, R152, R11 ;  /* 0x0000009809502223 */ /* 0x000fe2000001000b */
[----:B------:R-:W-:Y:S02]  /*8b30*/  F2FP.BF16.PACK_AB R47, R16, R47 ;  /* 0x0000002f102f723e */ /* 0x000fe400000010ff */
[C---:B------:R-:W-:Y:S02]  /*8b40*/  IADD3 R9, R0.reuse, -R3, RZ ;  /* 0x8000000300097210 */ /* 0x040fe40007ffe0ff */
[----:B------:R-:W-:Y:S01]  /*8b50*/  LEA R16, R0, R14, 0x9 ;  /* 0x0000000e00107211 */ /* 0x000fe200078e48ff */
[C---:B------:R-:W-:Y:S01]  /*8b60*/  IMAD R0, R15.reuse, c[0x0][0x3f4], R81 ;  /* 0x0000fd000f007a24 */ /* 0x040fe200078e0251 */
[----:B------:R-:W-:Y:S01]  /*8b70*/  IADD3 R11, R14, -R2, RZ ;  /* 0x800000020e0b7210 */ /* 0x000fe20007ffe0ff */
[----:B------:R-:W-:Y:S01]  /*8b80*/  IMAD.WIDE.U32 R2, R15, c[0x0][0x3f0], R4 ;  /* 0x0000fc000f027a25 */ /* 0x000fe200078e0004 */
[----:B------:R-:W-:-:S03]  /*8b90*/  SHF.L.U32 R4, R10, 0x6, RZ ;  /* 0x000000060a047819 */ /* 0x000fc600000006ff */
[----:B------:R-:W-:Y:S01]  /*8ba0*/  IMAD R78, R8, c[0x0][0x498], RZ ;  /* 0x00012600084e7a24 */ /* 0x000fe200078e02ff */
[----:B------:R-:W-:Y:S02]  /*8bb0*/  SHF.R.S32.HI R8, RZ, 0x2, R183 ;  /* 0x00000002ff087819 */ /* 0x000fe400000114b7 */
[----:B------:R-:W-:Y:S02]  /*8bc0*/  MOV R7, UR10 ;  /* 0x0000000a00077c02 */ /* 0x000fe40008000f00 */
[----:B------:R-:W-:Y:S02]  /*8bd0*/  LOP3.LUT R5, R10, 0x1, RZ, 0xc0, !PT ;  /* 0x000000010a057812 */ /* 0x000fe400078ec0ff */
[----:B------:R-:W-:Y:S02]  /*8be0*/  IADD3 R3, R3, R0, RZ ;  /* 0x0000000003037210 */ /* 0x000fe40007ffe0ff */
[----:B------:R-:W-:Y:S01]  /*8bf0*/  LEA R0, R9, R8, 0x4 ;  /* 0x0000000809007211 */ /* 0x000fe200078e20ff */
[C---:B------:R-:W-:Y:S01]  /*8c00*/  IMAD R78, R15.reuse, c[0x0][0x49c], R78 ;  /* 0x000127000f4e7a24 */ /* 0x040fe200078e024e */
[----:B------:R-:W-:Y:S01]  /*8c10*/  LOP3.LUT R4, R4, 0x1c0, RZ, 0xc0, !PT ;  /* 0x000001c004047812 */ /* 0x000fe200078ec0ff */
[----:B------:R-:W-:Y:S01]  /*8c20*/  IMAD.WIDE.U32 R14, R15, c[0x0][0x498], R6 ;  /* 0x000126000f0e7a25 */ /* 0x000fe200078e0006 */
[----:B------:R-:W-:-:S02]  /*8c30*/  R2P PR, R10, 0x6 ;  /* 0x000000060a007804 */ /* 0x000fc40000000000 */
[----:B------:R-:W-:Y:S02]  /*8c40*/  ISETP.NE.U32.AND P3, PT, R5, 0x1, PT ;  /* 0x000000010500780c */ /* 0x000fe40003f65070 */
[----:B------:R-:W-:Y:S02]  /*8c50*/  SHF.R.S32.HI R6, RZ, 0x1f, R153 ;  /* 0x0000001fff067819 */ /* 0x000fe40000011499 */
[----:B------:R-:W-:Y:S02]  /*8c60*/  LEA R5, R11, R0, 0x3 ;  /* 0x000000000b057211 */ /* 0x000fe400078e18ff */
[----:B------:R-:W-:Y:S01]  /*8c70*/  LEA.HI R4, R4, R4, RZ, 0x1d ;  /* 0x0000000404047211 */ /* 0x000fe200078fe8ff */
[----:B------:R-:W-:Y:S01]  /*8c80*/  IMAD R81, R182, c[0x0][0x388], RZ ;  /* 0x0000e200b6517a24 */ /* 0x000fe200078e02ff */
[C---:B-1----:R-:W-:Y:S02]  /*8c90*/  LEA R0, R82.reuse, R0, 0x7 ;  /* 0x0000000052007211 */ /* 0x042fe400078e38ff */
[----:B------:R-:W-:Y:S01]  /*8ca0*/  LEA R10, R82, R5, 0x7 ;  /* 0x00000005520a7211 */ /* 0x000fe200078e38ff */
[----:B------:R-:W-:Y:S01]  /*8cb0*/  IMAD R5, R6, c[0x0][0x3e0], RZ ;  /* 0x0000f80006057a24 */ /* 0x000fe200078e02ff */
[----:B------:R-:W-:-:S02]  /*8cc0*/  LEA R4, R16, R4, 0x1 ;  /* 0x0000000410047211 */ /* 0x000fc400078e08ff */
[C---:B------:R-:W-:Y:S01]  /*8cd0*/  ISETP.GE.OR P5, PT, R0.reuse, R81, P4 ;  /* 0x000000510000720c */ /* 0x040fe200027a6670 */
[C---:B------:R-:W-:Y:S01]  /*8ce0*/  IMAD R6, R153.reuse, c[0x0][0x3e4], R5 ;  /* 0x0000f90099067a24 */ /* 0x040fe200078e0205 */
[----:B------:R-:W-:Y:S02]  /*8cf0*/  IADD3 R7, R0, 0x8, RZ ;  /* 0x0000000800077810 */ /* 0x000fe40007ffe0ff */
[----:B------:R-:W-:Y:S01]  /*8d00*/  SHF.L.U32 R0, R4, 0x1, RZ ;  /* 0x0000000104007819 */ /* 0x000fe200000006ff */
[----:B------:R-:W-:Y:S01]  /*8d10*/  IMAD.WIDE.U32 R4, R153, c[0x0][0x3e0], R2 ;  /* 0x0000f80099047a25 */ /* 0x000fe200078e0002 */
[----:B------:R-:W-:-:S03]  /*8d20*/  F2FP.BF16.PACK_AB R13, R180, R13 ;  /* 0x0000000db40d723e */ /* 0x000fc600000010ff */
[----:B------:R-:W-:Y:S01]  /*8d30*/  @P0 IMAD.HI.U32 R8, R10, c[0x0][0x4ec], RZ ;  /* 0x00013b000a080a27 */ /* 0x000fe200078e00ff */
[----:B------:R-:W-:Y:S02]  /*8d40*/  F2FP.BF16.PACK_AB R12, R159, R12 ;  /* 0x0000000c9f0c723e */ /* 0x000fe400000010ff */
[----:B------:R-:W-:Y:S02]  /*8d50*/  IADD3 R5, R5, R6, RZ ;  /* 0x0000000605057210 */ /* 0x000fe40007ffe0ff */
[----:B------:R-:W-:Y:S02]  /*8d60*/  ISETP.GE.OR P4, PT, R7, R81, P4 ;  /* 0x000000510700720c */ /* 0x000fe40002786670 */
[----:B------:R-:W-:Y:S02]  /*8d70*/  MOV R3, R10 ;  /* 0x0000000a00037202 */ /* 0x000fe40000000f00 */
[----:B------:R-:W-:Y:S02]  /*8d80*/  SHF.R.S32.HI R7, RZ, 0x1f, R154 ;  /* 0x0000001fff077819 */ /* 0x000fe4000001149a */
[----:B------:R-:W-:Y:S01]  /*8d90*/  @P0 SHF.R.U32.HI R3, RZ, c[0x0][0x4f0], R8 ;  /* 0x00013c00ff030a19 */ /* 0x000fe20000011608 */
[----:B------:R-:W-:Y:S04]  /*8da0*/  STS [R0+0x80], R13 ;  /* 0x0000800d00007388 */ /* 0x000fe80000000800 */
[----:B------:R1:W-:Y:S01]  /*8db0*/  STS [R0+0x480], R12 ;  /* 0x0004800c00007388 */ /* 0x0003e20000000800 */
[----:B------:R-:W-:Y:S01]  /*8dc0*/  IMAD R6, R7, c[0x0][0x3d8], RZ ;  /* 0x0000f60007067a24 */ /* 0x000fe200078e02ff */
[----:B------:R-:W-:-:S02]  /*8dd0*/  IADD3 R9, R0, 0x80, RZ ;  /* 0x0000008000097810 */ /* 0x000fc40007ffe0ff */
[----:B------:R-:W-:Y:S01]  /*8de0*/  MOV R7, 0x20 ;  /* 0x0000002000077802 */ /* 0x000fe20000000f00 */
[----:B------:R-:W-:Y:S01]  /*8df0*/  IMAD R16, R154, c[0x0][0x3dc], R6 ;  /* 0x0000f7009a107a24 */ /* 0x000fe200078e0206 */
[----:B------:R-:W-:Y:S02]  /*8e00*/  SHF.R.S32.HI R6, RZ, 0x1f, R3 ;  /* 0x0000001fff067819 */ /* 0x000fe40000011403 */
[----:B------:R-:W-:Y:S02]  /*8e10*/  IADD3 R8, P0, R3, R14, RZ ;  /* 0x0000000e03087210 */ /* 0x000fe40007f1e0ff */
[----:B------:R-:W-:Y:S02]  /*8e20*/  IADD3 R2, R0, 0x70, RZ ;  /* 0x0000007000027810 */ /* 0x000fe40007ffe0ff */
[----:B------:R-:W-:Y:S02]  /*8e30*/  @P3 IADD3 R2, R9, 0x10, RZ ;  /* 0x0000001009023810 */ /* 0x000fe40007ffe0ff */
[----:B------:R-:W-:Y:S01]  /*8e40*/  IADD3.X R9, R6, R15, R78, P0, !PT ;  /* 0x0000000f06097210 */ /* 0x000fe200007fe44e */
[----:B-1----:R-:W-:Y:S01]  /*8e50*/  IMAD.WIDE.U32 R12, R154, c[0x0][0x3d8], R4 ;  /* 0x0000f6009a0c7a25 */ /* 0x002fe200078e0004 */
[----:B------:R-:W-:Y:S01]  /*8e60*/  IADD3 R4, -R3, RZ, RZ ;  /* 0x000000ff03047210 */ /* 0x000fe20007ffe1ff */
[----:B------:R1:W5:Y:S04]  /*8e70*/  LDL R78, [R1+0xac] ;  /* 0x0000ac00014e7983 */ /* 0x0003680000100800 */
[----:B------:R-:W-:Y:S01]  /*8e80*/  IMAD R4, R4, c[0x0][0x4e8], R10 ;  /* 0x00013a0004047a24 */ /* 0x000fe200078e020a */
[----:B------:R-:W-:-:S02]  /*8e90*/  SEL R5, R7, 0xffffffe0, !P1 ;  /* 0xffffffe007057807 */ /* 0x000fc40004800000 */
[----:B------:R-:W-:Y:S02]  /*8ea0*/  MOV R6, 0x40 ;  /* 0x0000004000067802 */ /* 0x000fe40000000f00 */
[----:B------:R-:W-:Y:S02]  /*8eb0*/  SHF.R.S32.HI R7, RZ, 0x1f, R4 ;  /* 0x0000001fff077819 */ /* 0x000fe40000011404 */
[----:B------:R-:W-:Y:S02]  /*8ec0*/  SEL R6, R6, 0xffffffc0, !P2 ;  /* 0xffffffc006067807 */ /* 0x000fe40005000000 */
[----:B------:R-:W-:Y:S01]  /*8ed0*/  F2FP.BF16.PACK_AB R17, R179, R17 ;  /* 0x00000011b311723e */ /* 0x000fe200000010ff */
[----:B------:R-:W-:Y:S01]  /*8ee0*/  IMAD R7, R7, c[0x0][0x488], RZ ;  /* 0x0001220007077a24 */ /* 0x000fe200078e02ff */
[----:B------:R-:W-:Y:S02]  /*8ef0*/  F2FP.BF16.PACK_AB R18, R163, R18 ;  /* 0x00000012a312723e */ /* 0x000fe400000010ff */
[----:B------:R-:W-:-:S02]  /*8f00*/  F2FP.BF16.PACK_AB R19, R178, R19 ;  /* 0x00000013b213723e */ /* 0x000fc400000010ff */
[----:B------:R-:W-:Y:S02]  /*8f10*/  F2FP.BF16.PACK_AB R22, R21, R22 ;  /* 0x000000161516723e */ /* 0x000fe400000010ff */
[----:B------:R-:W-:Y:S01]  /*8f20*/  IADD3 R3, R0, R5, RZ ;  /* 0x0000000500037210 */ /* 0x000fe20007ffe0ff */
[C---:B------:R-:W-:Y:S01]  /*8f30*/  IMAD R10, R4.reuse, c[0x0][0x48c], R7 ;  /* 0x00012300040a7a24 */ /* 0x040fe200078e0207 */
[----:B------:R-:W-:Y:S02]  /*8f40*/  F2FP.BF16.PACK_AB R21, R177, R161 ;  /* 0x000000a1b115723e */ /* 0x000fe400000010ff */
[----:B------:R-:W-:Y:S02]  /*8f50*/  F2FP.BF16.PACK_AB R20, R23, R20 ;  /* 0x000000141714723e */ /* 0x000fe400000010ff */
[----:B------:R-:W-:Y:S01]  /*8f60*/  IADD3 R14, R5, R2, RZ ;  /* 0x00000002050e7210 */ /* 0x000fe20007ffe0ff */
[----:B------:R-:W-:Y:S01]  /*8f70*/  IMAD.WIDE.U32 R8, R4, c[0x0][0x488], R8 ;  /* 0x0001220004087a25 */ /* 0x000fe200078e0008 */
[----:B------:R-:W-:-:S02]  /*8f80*/  F2FP.BF16.PACK_AB R23, R176, R160 ;  /* 0x000000a0b017723e */ /* 0x000fc400000010ff */
[----:B------:R-:W-:Y:S02]  /*8f90*/  F2FP.BF16.PACK_AB R24, R25, R24 ;  /* 0x000000181918723e */ /* 0x000fe400000010ff */
[----:B------:R-:W-:Y:S01]  /*8fa0*/  IADD3 R5, R0, R6, RZ ;  /* 0x0000000600057210 */ /* 0x000fe20007ffe0ff */
[----:B------:R-:W-:Y:S01]  /*8fb0*/  STS [R2], R17 ;  /* 0x0000001102007388 */ /* 0x000fe20000000800 */
[----:B------:R-:W-:Y:S02]  /*8fc0*/  F2FP.BF16.PACK_AB R25, R175, R157 ;  /* 0x0000009daf19723e */ /* 0x000fe400000010ff */
[----:B------:R-:W-:Y:S01]  /*8fd0*/  F2FP.BF16.PACK_AB R26, R36, R26 ;  /* 0x0000001a241a723e */ /* 0x000fe200000010ff */
[----:B------:R-:W-:Y:S01]  /*8fe0*/  STS [R2+0x400], R18 ;  /* 0x0004001202007388 */ /* 0x000fe20000000800 */
[----:B------:R-:W-:Y:S02]  /*8ff0*/  IADD3 R7, R6, R2, RZ ;  /* 0x0000000206077210 */ /* 0x000fe40007ffe0ff */
[----:B------:R-:W-:Y:S01]  /*9000*/  F2FP.BF16.PACK_AB R58, R174, R156 ;  /* 0x0000009cae3a723e */ /* 0x000fe200000010ff */
[----:B------:R-:W-:Y:S01]  /*9010*/  STS [R3+0x80], R19 ;  /* 0x0000801303007388 */ /* 0x000fe20000000800 */
[----:B------:R-:W-:-:S02]  /*9020*/  F2FP.BF16.PACK_AB R57, R34, R57 ;  /* 0x000000392239723e */ /* 0x000fc400000010ff */
[----:B------:R-:W-:Y:S01]  /*9030*/  IADD3 R4, R6, R3, RZ ;  /* 0x0000000306047210 */ /* 0x000fe20007ffe0ff */
[----:B------:R-:W-:Y:S01]  /*9040*/  STS [R3+0x480], R22 ;  /* 0x0004801603007388 */ /* 0x000fe20000000800 */
[----:B------:R-:W-:Y:S02]  /*9050*/  F2FP.BF16.PACK_AB R56, R173, R56 ;  /* 0x00000038ad38723e */ /* 0x000fe400000010ff */
[----:B------:R-:W-:Y:S01]  /*9060*/  F2FP.BF16.PACK_AB R55, R59, R55 ;  /* 0x000000373b37723e */ /* 0x000fe200000010ff */
[----:B------:R-:W-:Y:S01]  /*9070*/  STS [R14], R21 ;  /* 0x000000150e007388 */ /* 0x000fe20000000800 */
[----:B------:R-:W-:Y:S02]  /*9080*/  IADD3 R6, R14, R6, RZ ;  /* 0x000000060e067210 */ /* 0x000fe40007ffe0ff */
[----:B------:R-:W-:Y:S01]  /*9090*/  F2FP.BF16.PACK_AB R54, R172, R155 ;  /* 0x0000009bac36723e */ /* 0x000fe200000010ff */
[----:B------:R-:W-:Y:S01]  /*90a0*/  STS [R14+0x400], R20 ;  /* 0x000400140e007388 */ /* 0x000fe20000000800 */
[----:B------:R-:W-:-:S02]  /*90b0*/  F2FP.BF16.PACK_AB R53, R32, R53 ;  /* 0x000000352035723e */ /* 0x000fc400000010ff */
[----:B------:R-:W-:Y:S01]  /*90c0*/  F2FP.BF16.PACK_AB R52, R171, R52 ;  /* 0x00000034ab34723e */ /* 0x000fe200000010ff */
[----:B------:R-:W-:Y:S01]  /*90d0*/  STS [R5+0x80], R23 ;  /* 0x0000801705007388 */ /* 0x000fe20000000800 */
[----:B------:R-:W-:Y:S02]  /*90e0*/  F2FP.BF16.PACK_AB R51, R30, R51 ;  /* 0x000000331e33723e */ /* 0x000fe400000010ff */
[----:B------:R-:W-:Y:S01]  /*90f0*/  F2FP.BF16.PACK_AB R50, R170, R64 ;  /* 0x00000040aa32723e */ /* 0x000fe200000010ff */
[----:B------:R-:W-:Y:S01]  /*9100*/  STS [R5+0x480], R24 ;  /* 0x0004801805007388 */ /* 0x000fe20000000800 */
[----:B------:R-:W-:Y:S02]  /*9110*/  F2FP.BF16.PACK_AB R49, R28, R49 ;  /* 0x000000311c31723e */ /* 0x000fe400000010ff */
[----:B------:R-:W-:Y:S01]  /*9120*/  F2FP.BF16.PACK_AB R48, R169, R48 ;  /* 0x00000030a930723e */ /* 0x000fe200000010ff */
[----:B------:R-:W-:Y:S01]  /*9130*/  STS [R7], R25 ;  /* 0x0000001907007388 */ /* 0x000fe20000000800 */
[----:B------:R-:W-:-:S03]  /*9140*/  F2FP.BF16.PACK_AB R46, R168, R60 ;  /* 0x0000003ca82e723e */ /* 0x000fc600000010ff */
[----:B------:R-:W-:Y:S01]  /*9150*/  STS [R7+0x400], R26 ;  /* 0x0004001a07007388 */ /* 0x000fe20000000800 */
[----:B------:R-:W-:-:S03]  /*9160*/  F2FP.BF16.PACK_AB R42, R85, R84 ;  /* 0x00000054552a723e */ /* 0x000fc600000010ff */
[----:B------:R-:W-:Y:S01]  /*9170*/  STS [R4+0x80], R58 ;  /* 0x0000803a04007388 */ /* 0x000fe20000000800 */
[----:B------:R-:W-:-:S03]  /*9180*/  F2FP.BF16.PACK_AB R41, R87, R41 ;  /* 0x000000295729723e */ /* 0x000fc600000010ff */
[----:B------:R-:W-:Y:S01]  /*9190*/  STS [R4+0x480], R57 ;  /* 0x0004803904007388 */ /* 0x000fe20000000800 */
[----:B------:R-:W-:-:S03]  /*91a0*/  F2FP.BF16.PACK_AB R40, R89, R40 ;  /* 0x000000285928723e */ /* 0x000fc600000010ff */
        /* <DEDUP_REMOVED lines=24> */
[----:B------:R-:W3:Y:S01]  /*9330*/  LDL R84, [R1+0xb8] ;  /* 0x0000b80001547983 */ /* 0x000ee20000100800 */
[----:B------:R-:W-:-:S03]  /*9340*/  F2FP.BF16.PACK_AB R27, R115, R27 ;  /* 0x0000001b731b723e */ /* 0x000fc600000010ff */
[----:B------:R-:W-:Y:S04]  /*9350*/  STS [R7+0x4000], R44 ;  /* 0x0040002c07007388 */ /* 0x000fe80000000800 */
        /* <DEDUP_REMOVED lines=36> */
[----:B------:R4:W-:Y:S04]  /*95a0*/  STS [R4+0x8480], R77 ;  /* 0x0084804d04007388 */ /* 0x0009e80000000800 */
[----:B------:R1:W-:Y:S04]  /*95b0*/  STS [R6+0x8000], R76 ;  /* 0x0080004c06007388 */ /* 0x0003e80000000800 */
[----:B------:R-:W-:Y:S04]  /*95c0*/  STS [R6+0x8400], R75 ;  /* 0x0084004b06007388 */ /* 0x000fe80000000800 */
        /* <DEDUP_REMOVED lines=13> */
[----:B------:R2:W-:Y:S04]  /*96a0*/  STS [R4+0xc480], R61 ;  /* 0x00c4803d04007388 */ /* 0x0005e80000000800 */
[----:B----4-:R4:W5:Y:S04]  /*96b0*/  LDL R77, [R1+0xb0] ;  /* 0x0000b000014d7983 */ /* 0x0109680000100800 */
[----:B-1----:R4:W5:Y:S01]  /*96c0*/  LDL R76, [R1+0xa8] ;  /* 0x0000a800014c7983 */ /* 0x0029620000100800 */
[----:B--2---:R-:W-:-:S03]  /*96d0*/  SHF.L.U32 R4, R83, 0x1, RZ ;  /* 0x0000000153047819 */ /* 0x004fc600000006ff */
[----:B------:R4:W5:Y:S01]  /*96e0*/  LDL.64 R82, [R1+0xa0] ;  /* 0x0000a00001527983 */ /* 0x0009620000100a00 */
[C---:B------:R-:W-:Y:S02]  /*96f0*/  LEA R15, P0, R8.reuse, c[0x0][0x450], 0x2 ;  /* 0x00011400080f7a11 */ /* 0x040fe400078010ff */
[----:B------:R-:W-:Y:S02]  /*9700*/  IADD3 R9, R9, R10, RZ ;  /* 0x0000000a09097210 */ /* 0x000fe40007ffe0ff */
[----:B------:R-:W-:Y:S02]  /*9710*/  F2FP.BF16.PACK_AB R60, R165, R164 ;  /* 0x000000a4a53c723e */ /* 0x000fe400000010ff */
[----:B------:R-:W-:Y:S02]  /*9720*/  F2FP.BF16.PACK_AB R166, R167, R166 ;  /* 0x000000a6a7a6723e */ /* 0x000fe400000010ff */
[----:B------:R-:W-:Y:S01]  /*9730*/  LEA.HI.X R9, R8, c[0x0][0x454], R9, 0x2, P0 ;  /* 0x0001150008097a11 */ /* 0x000fe200000f1409 */
[----:B------:R-:W-:Y:S04]  /*9740*/  STS [R6+0xc000], R60 ;  /* 0x00c0003c06007388 */ /* 0x000fe80000000800 */
[----:B------:R-:W-:Y:S04]  /*9750*/  STS [R6+0xc400], R166 ;  /* 0x00c400a606007388 */ /* 0x000fe80000000800 */
[----:B------:R-:W-:Y:S04]  /*9760*/  SHFL.IDX PT, R10, R15, RZ, 0x1c1f ;  /* 0x001c1fff0f0a7589 */ /* 0x000fe800000e0000 */
[----:B------:R-:W1:Y:S04]  /*9770*/  SHFL.IDX PT, R11, R9, RZ, 0x1c1f ;  /* 0x001c1fff090b7589 */ /* 0x000e6800000e0000 */
[----:B------:R-:W-:Y:S06]  /*9780*/  BAR.SYNC.DEFER_BLOCKING 0x1, 0x100 ;  /* 0x0044000000007b1d */ /* 0x000fec0000010000 */
[----:B------:R-:W-:Y:S04]  /*9790*/  SHFL.IDX PT, R8, R15, 0x1, 0x1c1f ;  /* 0x003c1f000f087f89 */ /* 0x000fe800000e0000 */
[----:B------:R-:W2:Y:S04]  /*97a0*/  SHFL.IDX PT, R9, R9, 0x1, 0x1c1f ;  /* 0x003c1f0009097f89 */ /* 0x000ea800000e0000 */
[----:B-1----:R1:W-:Y:S04]  /*97b0*/  @!P5 ST.E [R10.64], R80 ;  /* 0x000000500a00d985 */ /* 0x0023e8000c101908 */
[----:B--2---:R4:W-:Y:S04]  /*97c0*/  @!P4 ST.E [R8.64], R79 ;  /* 0x0000004f0800c985 */ /* 0x0049e8000c101908 */
[----:B------:R4:W2:Y:S04]  /*97d0*/  LDS.128 R40, [R4+0x1080] ;  /* 0x0010800004287984 */ /* 0x0008a80000000c00 */
[----:B------:R4:W1:Y:S04]  /*97e0*/  LDS.128 R56, [R4+0x2080] ;  /* 0x0020800004387984 */ /* 0x0008680000000c00 */
[----:B------:R4:W2:Y:S04]  /*97f0*/  LDS.128 R68, [R4+0x3080] ;  /* 0x0030800004447984 */ /* 0x0008a80000000c00 */
        /* <DEDUP_REMOVED lines=8> */
[----:B------:R4:W2:Y:S01]  /*9880*/  LDS.128 R72, [R4+0xf080] ;  /* 0x00f0800004487984 */ /* 0x0008a20000000c00 */
[----:B------:R-:W-:-:S02]  /*9890*/  IADD3 R0, R13, R16, RZ ;  /* 0x000000100d007210 */ /* 0x000fc40007ffe0ff */
[----:B-1----:R-:W-:-:S04]  /*98a0*/  LEA R11, P0, R12, c[0x0][0x380], 0x1 ;  /* 0x0000e0000c0b7a11 */ /* 0x002fc800078008ff */
[----:B------:R-:W-:Y:S01]  /*98b0*/  LEA.HI.X R10, R12, c[0x0][0x384], R0, 0x1, P0 ;  /* 0x0000e1000c0a7a11 */ /* 0x000fe200000f0c00 */
[----:B------:R4:W1:Y:S01]  /*98c0*/  SHFL.IDX PT, R2, R11, RZ, 0x181f ;  /* 0x00181fff0b027589 */ /* 0x00086200000e0000 */
[----:B------:R-:W-:Y:S01]  /*98d0*/  BSSY B0, `(.L_x_4) ;  /* 0x000001d000007945 */ /* 0x000fe20003800000 */
[----:B---3--:R-:W-:Y:S02]  /*98e0*/  ISETP.GE.AND P0, PT, R84, R81, PT ;  /* 0x000000515400720c */ /* 0x008fe40003f06270 */
[----:B------:R4:W3:Y:S11]  /*98f0*/  SHFL.IDX PT, R3, R10, RZ, 0x181f ;  /* 0x00181fff0a037589 */ /* 0x0008f600000e0000 */
[----:B------:R-:W-:Y:S05]  /*9900*/  @P0 BRA `(.L_x_5) ;  /* 0x0000019000000947 */ /* 0x000fea0003800000 */
[----:B-1----:R-:W1:Y:S01]  /*9910*/  LDS.128 R24, [R4+0x80] ;  /* 0x0000800004187984 */ /* 0x002e620000000c00 */
[----:B-----5:R-:W-:-:S02]  /*9920*/  ISETP.GE.AND P2, PT, R78, c[0x0][0x3c8], PT ;  /* 0x0000f2004e007a0c */ /* 0x020fc40003f46270 */
[----:B------:R-:W-:Y:S01]  /*9930*/  ISETP.GE.AND P1, PT, R77, c[0x0][0x3c8], PT ;  /* 0x0000f2004d007a0c */ /* 0x000fe20003f26270 */
[----:B------:R-:W4:Y:S01]  /*9940*/  LDS.128 R20, [R4+0x4080] ;  /* 0x0040800004147984 */ /* 0x000f220000000c00 */
[----:B------:R-:W-:Y:S02]  /*9950*/  ISETP.GE.AND P0, PT, R76, c[0x0][0x3c8], PT ;  /* 0x0000f2004c007a0c */ /* 0x000fe40003f06270 */
[----:B------:R-:W-:Y:S01]  /*9960*/  ISETP.GE.AND P3, PT, R82, c[0x0][0x3c8], PT ;  /* 0x0000f20052007a0c */ /* 0x000fe20003f66270 */
[----:B------:R-:W3:Y:S04]  /*9970*/  LDS.128 R16, [R4+0x8080] ;  /* 0x0080800004107984 */ /* 0x000ee80000000c00 */
[----:B------:R2:W3:Y:S04]  /*9980*/  LDS.128 R12, [R4+0xc080] ;  /* 0x00c08000040c7984 */ /* 0x0004e80000000c00 */
[----:B------:R-:W-:-:S02]  /*9990*/  @!P1 SHF.R.S32.HI R0, RZ, 0x1f, R77 ;  /* 0x0000001fff009819 */ /* 0x000fc4000001144d */
[----:B------:R-:W-:Y:S02]  /*99a0*/  @!P0 SHF.R.S32.HI R5, RZ, 0x1f, R76 ;  /* 0x0000001fff058819 */ /* 0x000fe4000001144c */
[----:B---34-:R-:W-:Y:S01]  /*99b0*/  @!P3 IMAD.WIDE R8, R82, 0x2, R2 ;  /* 0x000000025208b825 */ /* 0x018fe200078e0202 */
[----:B--2---:R-:W-:-:S04]  /*99c0*/  @!P2 SHF.R.S32.HI R4, RZ, 0x1f, R78 ;  /* 0x0000001fff04a819 */ /* 0x004fc8000001144e */
[----:B------:R-:W-:Y:S01]  /*99d0*/  @!P2 LEA.HI R6, R4, R78, RZ, 0x3 ;  /* 0x0000004e0406a211 */ /* 0x000fe200078f18ff */
[----:B-1----:R1:W-:Y:S01]  /*99e0*/  @!P3 ST.E.128 [R8.64], R24 ;  /* 0x000000180800b985 */ /* 0x0023e2000c101d08 */
[----:B------:R-:W-:Y:S02]  /*99f0*/  @!P1 LEA.HI R4, R0, R77, RZ, 0x3 ;  /* 0x0000004d00049211 */ /* 0x000fe400078f18ff */
[----:B------:R-:W-:Y:S02]  /*9a00*/  @!P0 LEA.HI R0, R5, R76, RZ, 0x3 ;  /* 0x0000004c05008211 */ /* 0x000fe400078f18ff */
[----:B------:R-:W-:Y:S02]  /*9a10*/  @!P2 LOP3.LUT R6, R6, 0xfffffff8, RZ, 0xc0, !PT ;  /* 0xfffffff80606a812 */ /* 0x000fe400078ec0ff */
[----:B------:R-:W-:Y:S02]  /*9a20*/  @!P1 LOP3.LUT R4, R4, 0xfffffff8, RZ, 0xc0, !PT ;  /* 0xfffffff804049812 */ /* 0x000fe400078ec0ff */
[----:B------:R-:W-:Y:S01]  /*9a30*/  @!P0 LOP3.LUT R0, R0, 0xfffffff8, RZ, 0xc0, !PT ;  /* 0xfffffff800008812 */ /* 0x000fe200078ec0ff */
[----:B------:R-:W-:-:S04]  /*9a40*/  @!P2 IMAD.WIDE R6, R6, 0x2, R2 ;  /* 0x000000020606a825 */ /* 0x000fc800078e0202 */
[--C-:B------:R-:W-:Y:S01]  /*9a50*/  @!P1 IMAD.WIDE R4, R4, 0x2, R2.reuse ;  /* 0x0000000204049825 */ /* 0x100fe200078e0202 */
[----:B------:R1:W-:Y:S03]  /*9a60*/  @!P2 ST.E.128 [R6.64], R20 ;  /* 0x000000140600a985 */ /* 0x0003e6000c101d08 */
[----:B------:R-:W-:Y:S01]  /*9a70*/  @!P0 IMAD.WIDE R2, R0, 0x2, R2 ;  /* 0x0000000200028825 */ /* 0x000fe200078e0202 */
[----:B------:R1:W-:Y:S04]  /*9a80*/  @!P1 ST.E.128 [R4.64], R16 ;  /* 0x0000001004009985 */ /* 0x0003e8000c101d08 */
[----:B------:R1:W-:Y:S02]  /*9a90*/  @!P0 ST.E.128 [R2.64], R12 ;  /* 0x0000000c02008985 */ /* 0x0003e4000c101d08 */
.L_x_5:
[----:B-1----:R-:W-:Y:S05]  /*9aa0*/  BSYNC B0 ;  /* 0x0000000000007941 */ /* 0x002fea0003800000 */
.L_x_4:
[----:B------:R-:W-:Y:S01]  /*9ab0*/  IADD3 R0, R84, 0x20, RZ ;  /* 0x0000002054007810 */ /* 0x000fe20007ffe0ff */
[----:B---3--:R1:W3:Y:S01]  /*9ac0*/  SHFL.IDX PT, R3, R10, 0x1, 0x181f ;  /* 0x00381f000a037f89 */ /* 0x0082e200000e0000 */
[----:B------:R-:W-:Y:S02]  /*9ad0*/  BSSY B0, `(.L_x_6) ;  /* 0x0000019000007945 */ /* 0x000fe40003800000 */
[----:B------:R-:W-:Y:S01]  /*9ae0*/  ISETP.GE.AND P0, PT, R0, R81, PT ;  /* 0x000000510000720c */ /* 0x000fe20003f06270 */
[----:B------:R1:W4:-:S12]  /*9af0*/  SHFL.IDX PT, R2, R11, 0x1, 0x181f ;  /* 0x00381f000b027f89 */ /* 0x00031800000e0000 */
[----:B------:R-:W-:Y:S05]  /*9b00*/  @P0 BRA `(.L_x_7) ;  /* 0x0000015000000947 */ /* 0x000fea0003800000 */
[----:B-----5:R-:W-:Y:S02]  /*9b10*/  ISETP.GE.AND P2, PT, R78, c[0x0][0x3c8], PT ;  /* 0x0000f2004e007a0c */ /* 0x020fe40003f46270 */
[----:B------:R-:W-:Y:S02]  /*9b20*/  ISETP.GE.AND P1, PT, R77, c[0x0][0x3c8], PT ;  /* 0x0000f2004d007a0c */ /* 0x000fe40003f26270 */
[----:B------:R-:W-:Y:S02]  /*9b30*/  ISETP.GE.AND P0, PT, R76, c[0x0][0x3c8], PT ;  /* 0x0000f2004c007a0c */ /* 0x000fe40003f06270 */
[----:B------:R-:W-:-:S07]  /*9b40*/  ISETP.GE.AND P3, PT, R82, c[0x0][0x3c8], PT ;  /* 0x0000f20052007a0c */ /* 0x000fce0003f66270 */
[----:B----4-:R-:W-:Y:S02]  /*9b50*/  @!P2 SHF.R.S32.HI R4, RZ, 0x1f, R78 ;  /* 0x0000001fff04a819 */ /* 0x010fe4000001144e */
[----:B------:R-:W-:Y:S02]  /*9b60*/  @!P1 SHF.R.S32.HI R0, RZ, 0x1f, R77 ;  /* 0x0000001fff009819 */ /* 0x000fe4000001144d */
[----:B------:R-:W-:Y:S02]  /*9b70*/  @!P0 SHF.R.S32.HI R5, RZ, 0x1f, R76 ;  /* 0x0000001fff058819 */ /* 0x000fe4000001144c */
[----:B------:R-:W-:Y:S01]  /*9b80*/  @!P2 LEA.HI R6, R4, R78, RZ, 0x3 ;  /* 0x0000004e0406a211 */ /* 0x000fe200078f18ff */
[----:B---3--:R-:W-:Y:S01]  /*9b90*/  @!P3 IMAD.WIDE R8, R82, 0x2, R2 ;  /* 0x000000025208b825 */ /* 0x008fe200078e0202 */
[----:B------:R-:W-:Y:S02]  /*9ba0*/  @!P1 LEA.HI R4, R0, R77, RZ, 0x3 ;  /* 0x0000004d00049211 */ /* 0x000fe400078f18ff */
[----:B------:R-:W-:-:S02]  /*9bb0*/  @!P0 LEA.HI R0, R5, R76, RZ, 0x3 ;  /* 0x0000004c05008211 */ /* 0x000fc400078f18ff */
[----:B------:R-:W-:Y:S01]  /*9bc0*/  @!P2 LOP3.LUT R6, R6, 0xfffffff8, RZ, 0xc0, !PT ;  /* 0xfffffff80606a812 */ /* 0x000fe200078ec0ff */
[----:B--2---:R2:W-:Y:S01]  /*9bd0*/  @!P3 ST.E.128 [R8.64], R40 ;  /* 0x000000280800b985 */ /* 0x0045e2000c101d08 */
        /* <DEDUP_REMOVED lines=8> */
.L_x_7:
[----:B------:R-:W-:Y:S05]  /*9c60*/  BSYNC B0 ;  /* 0x0000000000007941 */ /* 0x000fea0003800000 */
.L_x_6:
[----:B------:R-:W-:Y:S01]  /*9c70*/  IADD3 R0, R84, 0x40, RZ ;  /* 0x0000004054007810 */ /* 0x000fe20007ffe0ff */
[----:B--23--:R2:W3:Y:S01]  /*9c80*/  SHFL.IDX PT, R3, R10, 0x2, 0x181f ;  /* 0x00581f000a037f89 */ /* 0x00c4e200000e0000 */
[----:B------:R-:W-:Y:S02]  /*9c90*/  BSSY B0, `(.L_x_8) ;  /* 0x0000019000007945 */ /* 0x000fe40003800000 */
[----:B------:R-:W-:Y:S01]  /*9ca0*/  ISETP.GE.AND P0, PT, R0, R81, PT ;  /* 0x000000510000720c */ /* 0x000fe20003f06270 */
[----:B----4-:R2:W4:-:S12]  /*9cb0*/  SHFL.IDX PT, R2, R11, 0x2, 0x181f ;  /* 0x00581f000b027f89 */ /* 0x01051800000e0000 */
[----:B------:R-:W-:Y:S05]  /*9cc0*/  @P0 BRA `(.L_x_9) ;  /* 0x0000015000000947 */ /* 0x000fea0003800000 */
[----:B-----5:R-:W-:Y:S02]  /*9cd0*/  ISETP.GE.AND P2, PT, R78, c[0x0][0x3c8], PT ;  /* 0x0000f2004e007a0c */ /* 0x020fe40003f46270 */
[----:B------:R-:W-:Y:S02]  /*9ce0*/  ISETP.GE.AND P1, PT, R77, c[0x0][0x3c8], PT ;  /* 0x0000f2004d007a0c */ /* 0x000fe40003f26270 */
[----:B------:R-:W-:Y:S02]  /*9cf0*/  ISETP.GE.AND P0, PT, R76, c[0x0][0x3c8], PT ;  /* 0x0000f2004c007a0c */ /* 0x000fe40003f06270 */
[----:B------:R-:W-:-:S07]  /*9d00*/  ISETP.GE.AND P3, PT, R82, c[0x0][0x3c8], PT ;  /* 0x0000f20052007a0c */ /* 0x000fce0003f66270 */
[----:B------:R-:W-:Y:S02]  /*9d10*/  @!P2 SHF.R.S32.HI R4, RZ, 0x1f, R78 ;  /* 0x0000001fff04a819 */ /* 0x000fe4000001144e */
[----:B------:R-:W-:Y:S02]  /*9d20*/  @!P1 SHF.R.S32.HI R0, RZ, 0x1f, R77 ;  /* 0x0000001fff009819 */ /* 0x000fe4000001144d */
[----:B------:R-:W-:Y:S02]  /*9d30*/  @!P0 SHF.R.S32.HI R5, RZ, 0x1f, R76 ;  /* 0x0000001fff058819 */ /* 0x000fe4000001144c */
[----:B------:R-:W-:Y:S01]  /*9d40*/  @!P2 LEA.HI R6, R4, R78, RZ, 0x3 ;  /* 0x0000004e0406a211 */ /* 0x000fe200078f18ff */
[----:B---34-:R-:W-:Y:S01]  /*9d50*/  @!P3 IMAD.WIDE R8, R82, 0x2, R2 ;  /* 0x000000025208b825 */ /* 0x018fe200078e0202 */
[----:B------:R-:W-:Y:S02]  /*9d60*/  @!P1 LEA.HI R4, R0, R77, RZ, 0x3 ;  /* 0x0000004d00049211 */ /* 0x000fe400078f18ff */
[----:B------:R-:W-:-:S02]  /*9d70*/  @!P0 LEA.HI R0, R5, R76, RZ, 0x3 ;  /* 0x0000004c05008211 */ /* 0x000fc400078f18ff */
[----:B------:R-:W-:Y:S01]  /*9d80*/  @!P2 LOP3.LUT R6, R6, 0xfffffff8, RZ, 0xc0, !PT ;  /* 0xfffffff80606a812 */ /* 0x000fe200078ec0ff */
[----:B------:R3:W-:Y:S01]  /*9d90*/  @!P3 ST.E.128 [R8.64], R56 ;  /* 0x000000380800b985 */ /* 0x0007e2000c101d08 */
        /* <DEDUP_REMOVED lines=8> */
.L_x_9:
[----:B------:R-:W-:Y:S05]  /*9e20*/  BSYNC B0 ;  /* 0x0000000000007941 */ /* 0x000fea0003800000 */
.L_x_8:
[----:B------:R-:W-:Y:S01]  /*9e30*/  IADD3 R0, R84, 0x60, RZ ;  /* 0x0000006054007810 */ /* 0x000fe20007ffe0ff */
[----:B---3--:R3:W1:Y:S03]  /*9e40*/  SHFL.IDX PT, R3, R10, 0x3, 0x181f ;  /* 0x00781f000a037f89 */ /* 0x00866600000e0000 */
[----:B------:R-:W-:Y:S01]  /*9e50*/  ISETP.GE.AND P0, PT, R0, R81, PT ;  /* 0x000000510000720c */ /* 0x000fe20003f06270 */
[----:B----4-:R3:W4:-:S12]  /*9e60*/  SHFL.IDX PT, R2, R11, 0x3, 0x181f ;  /* 0x00781f000b027f89 */ /* 0x01071800000e0000 */
[----:B------:R-:W-:Y:S05]  /*9e70*/  @P0 EXIT ;  /* 0x000000000000094d */ /* 0x000fea0003800000 */
[----:B-----5:R-:W-:Y:S02]  /*9e80*/  ISETP.GE.AND P1, PT, R78, c[0x0][0x3c8], PT ;  /* 0x0000f2004e007a0c */ /* 0x020fe40003f26270 */
[----:B------:R-:W-:Y:S02]  /*9e90*/  ISETP.GE.AND P0, PT, R77, c[0x0][0x3c8], PT ;  /* 0x0000f2004d007a0c */ /* 0x000fe40003f06270 */
[----:B------:R-:W-:-:S09]  /*9ea0*/  ISETP.GE.AND P2, PT, R82, c[0x0][0x3c8], PT ;  /* 0x0000f20052007a0c */ /* 0x000fd20003f46270 */
[----:B------:R-:W-:Y:S02]  /*9eb0*/  @!P1 SHF.R.S32.HI R4, RZ, 0x1f, R78 ;  /* 0x0000001fff049819 */ /* 0x000fe4000001144e */
[----:B------:R-:W-:Y:S02]  /*9ec0*/  @!P0 SHF.R.S32.HI R0, RZ, 0x1f, R77 ;  /* 0x0000001fff008819 */ /* 0x000fe4000001144d */
[----:B------:R-:W-:Y:S01]  /*9ed0*/  @!P1 LEA.HI R4, R4, R78, RZ, 0x3 ;  /* 0x0000004e04049211 */ /* 0x000fe200078f18ff */
[--C-:B-1--4-:R-:W-:Y:S01]  /*9ee0*/  @!P2 IMAD.WIDE R8, R82, 0x2, R2.reuse ;  /* 0x000000025208a825 */ /* 0x112fe200078e0202 */
[----:B------:R-:W-:Y:S02]  /*9ef0*/  @!P0 LEA.HI R0, R0, R77, RZ, 0x3 ;  /* 0x0000004d00008211 */ /* 0x000fe400078f18ff */
[----:B------:R-:W-:Y:S02]  /*9f00*/  @!P1 LOP3.LUT R4, R4, 0xfffffff8, RZ, 0xc0, !PT ;  /* 0xfffffff804049812 */ /* 0x000fe400078ec0ff */
[----:B------:R-:W-:Y:S01]  /*9f10*/  @!P0 LOP3.LUT R0, R0, 0xfffffff8, RZ, 0xc0, !PT ;  /* 0xfffffff800008812 */ /* 0x000fe200078ec0ff */
[----:B------:R1:W-:Y:S02]  /*9f20*/  @!P2 ST.E.128 [R8.64], R68 ;  /* 0x000000440800a985 */ /* 0x0003e4000c101d08 */
[----:B------:R-:W-:-:S04]  /*9f30*/  @!P1 IMAD.WIDE R6, R4, 0x2, R2 ;  /* 0x0000000204069825 */ /* 0x000fc800078e0202 */
[----:B------:R-:W-:Y:S01]  /*9f40*/  @!P0 IMAD.WIDE R4, R0, 0x2, R2 ;  /* 0x0000000200048825 */ /* 0x000fe200078e0202 */
[----:B------:R1:W-:Y:S04]  /*9f50*/  @!P1 ST.E.128 [R6.64], R64 ;  /* 0x0000004006009985 */ /* 0x0003e8000c101d08 */
[----:B------:R1:W-:Y:S01]  /*9f60*/  @!P0 ST.E.128 [R4.64], R60 ;  /* 0x0000003c04008985 */ /* 0x0003e2000c101d08 */
[----:B------:R-:W-:-:S13]  /*9f70*/  ISETP.GE.AND P0, PT, R76, c[0x0][0x3c8], PT ;  /* 0x0000f2004c007a0c */ /* 0x000fda0003f06270 */
[----:B------:R-:W-:Y:S05]  /*9f80*/  @P0 EXIT ;  /* 0x000000000000094d */ /* 0x000fea0003800000 */
[----:B------:R-:W-:-:S04]  /*9f90*/  SHF.R.S32.HI R0, RZ, 0x1f, R76 ;  /* 0x0000001fff007819 */ /* 0x000fc8000001144c */
[----:B------:R-:W-:-:S04]  /*9fa0*/  LEA.HI R0, R0, R76, RZ, 0x3 ;  /* 0x0000004c00007211 */ /* 0x000fc800078f18ff */
[----:B------:R-:W-:-:S05]  /*9fb0*/  LOP3.LUT R0, R0, 0xfffffff8, RZ, 0xc0, !PT ;  /* 0xfffffff800007812 */ /* 0x000fca00078ec0ff */
[----:B------:R-:W-:-:S05]  /*9fc0*/  IMAD.WIDE R2, R0, 0x2, R2 ;  /* 0x0000000200027825 */ /* 0x000fca00078e0202 */
[----:B------:R-:W-:Y:S01]  /*9fd0*/  ST.E.128 [R2.64], R72 ;  /* 0x0000004802007985 */ /* 0x000fe2000c101d08 */
[----:B------:R-:W-:Y:S05]  /*9fe0*/  EXIT ;  /* 0x000000000000794d */ /* 0x000fea0003800000 */
.L_x_10:
[----:B------:R-:W-:-:S00]  /*9ff0*/  BRA `(.L_x_10) ;  /* 0xfffffff000007947 */ /* 0x000fc0000383ffff */
[----:B------:R-:W-:-:S00]  /*a000*/  NOP ;  /* 0x0000000000007918 */ /* 0x000fc00000000000 */
[----:B------:R-:W-:-:S00]  /*a010*/  NOP ;  /* 0x0000000000007918 */ /* 0x000fc00000000000 */
[----:B------:R-:W-:-:S00]  /*a020*/  NOP ;  /* 0x0000000000007918 */ /* 0x000fc00000000000 */
[----:B------:R-:W-:-:S00]  /*a030*/  NOP ;  /* 0x0000000000007918 */ /* 0x000fc00000000000 */
[----:B------:R-:W-:-:S00]  /*a040*/  NOP ;  /* 0x0000000000007918 */ /* 0x000fc00000000000 */
[----:B------:R-:W-:-:S00]  /*a050*/  NOP ;  /* 0x0000000000007918 */ /* 0x000fc00000000000 */
[----:B------:R-:W-:-:S00]  /*a060*/  NOP ;  /* 0x0000000000007918 */ /* 0x000fc00000000000 */
[----:B------:R-:W-:-:S00]  /*a070*/  NOP ;  /* 0x0000000000007918 */ /* 0x000fc00000000000 */
.L_x_1528:


//--------------------- .text._ZN7cutlass13device_kernelIN5flash19enable_sm80_to_sm89INS1_16FlashAttnFwdSm80INS1_25CollectiveMainloopFwdSm80ILi8ELi1ELb1EN4cute5tupleIJNS5_1CILi128EEENS7_ILi64EEENS7_ILi256EEEEEELi256ENS_10bfloat16_tEfNS_4arch4Sm80ELb0ELb0ELb0ELb1ELb0ELb0ELb1ELb0EEENS1_21CollectiveEpilogueFwdINS6_IJS8_SA_S9_EEENS6_IJNS7_ILi1EEESI_SI_EEESC_SE_Li256ELb1ELb1ELb0ELb0EEENS1_19SingleTileSchedulerILb1ELb0ELb1ELi128EEEEEEEEEvNT_6ParamsE --------------------------
	.section	.text._ZN7cutlass13device_kernelIN5flash19enable_sm80_to_sm89INS1_16FlashAttnFwdSm80INS1_25CollectiveMainloopFwdSm80ILi8ELi1ELb1EN4cute5tupleIJNS5_1CILi128EEENS7_ILi64EEENS7_ILi256EEEEEELi256ENS_10bfloat16_tEfNS_4arch4Sm80ELb0ELb0ELb0ELb1ELb0ELb0ELb1ELb0EEENS1_21CollectiveEpilogueFwdINS6_IJS8_SA_S9_EEENS6_IJNS7_ILi1EEESI_SI_EEESC_SE_Li256ELb1ELb1ELb0ELb0EEENS1_19SingleTileSchedulerILb1ELb0ELb1ELi128EEEEEEEEEvNT_6ParamsE,"ax",@progbits
	.sectioninfo	@"SHI_REGISTERS=255"
	.align	128
.text._ZN7cutlass13device_kernelIN5flash19enable_sm80_to_sm89INS1_16FlashAttnFwdSm80INS1_25CollectiveMainloopFwdSm80ILi8ELi1ELb1EN4cute5tupleIJNS5_1CILi128EEENS7_ILi64EEENS7_ILi256EEEEEELi256ENS_10bfloat16_tEfNS_4arch4Sm80ELb0ELb0ELb0ELb1ELb0ELb0ELb1ELb0EEENS1_21CollectiveEpilogueFwdINS6_IJS8_SA_S9_EEENS6_IJNS7_ILi1EEESI_SI_EEESC_SE_Li256ELb1ELb1ELb0ELb0EEENS1_19SingleTileSchedulerILb1ELb0ELb1ELi128EEEEEEEEEvNT_6ParamsE:
        .type           _ZN7cutlass13device_kernelIN5flash19enable_sm80_to_sm89INS1_16FlashAttnFwdSm80INS1_25CollectiveMainloopFwdSm80ILi8ELi1ELb1EN4cute5tupleIJNS5_1CILi128EEENS7_ILi64EEENS7_ILi256EEEEEELi256ENS_10bfloat16_tEfNS_4arch4Sm80ELb0ELb0ELb0ELb1ELb0ELb0ELb1ELb0EEENS1_21CollectiveEpilogueFwdINS6_IJS8_SA_S9_EEENS6_IJNS7_ILi1EEESI_SI_EEESC_SE_Li256ELb1ELb1ELb0ELb0EEENS1_19SingleTileSchedulerILb1ELb0ELb1ELi128EEEEEEEEEvNT_6ParamsE,@function
        .size           _ZN7cutlass13device_kernelIN5flash19enable_sm80_to_sm89INS1_16FlashAttnFwdSm80INS1_25CollectiveMainloopFwdSm80ILi8ELi1ELb1EN4cute5tupleIJNS5_1CILi128EEENS7_ILi64EEENS7_ILi256EEEEEELi256ENS_10bfloat16_tEfNS_4arch4Sm80ELb0ELb0ELb0ELb1ELb0ELb0ELb1ELb0EEENS1_21CollectiveEpilogueFwdINS6_IJS8_SA_S9_EEENS6_IJNS7_ILi1EEESI_SI_EEESC_SE_Li256ELb1ELb1ELb0ELb0EEENS1_19SingleTileSchedulerILb1ELb0ELb1ELi128EEEEEEEEEvNT_6ParamsE,(.L_x_1529 - _ZN7cutlass13device_kernelIN5flash19enable_sm80_to_sm89INS1_16FlashAttnFwdSm80INS1_25CollectiveMainloopFwdSm80ILi8ELi1ELb1EN4cute5tupleIJNS5_1CILi128EEENS7_ILi64EEENS7_ILi256EEEEEELi256ENS_10bfloat16_tEfNS_4arch4Sm80ELb0ELb0ELb0ELb1ELb0ELb0ELb1ELb0EEENS1_21CollectiveEpilogueFwdINS6_IJS8_SA_S9_EEENS6_IJNS7_ILi1EEESI_SI_EEESC_SE_Li256ELb1ELb1ELb0ELb0EEENS1_19SingleTileSchedulerILb1ELb0ELb1ELi128EEEEEEEEEvNT_6ParamsE)
        .other          _ZN7cutlass13device_kernelIN5flash19enable_sm80_to_sm89INS1_16FlashAttnFwdSm80INS1_25CollectiveMainloopFwdSm80ILi8ELi1ELb1EN4cute5tupleIJNS5_1CILi128EEENS7_ILi64EEENS7_ILi256EEEEEELi256ENS_10bfloat16_tEfNS_4arch4Sm80ELb0ELb0ELb0ELb1ELb0ELb0ELb1ELb0EEENS1_21CollectiveEpilogueFwdINS6_IJS8_SA_S9_EEENS6_IJNS7_ILi1EEESI_SI_EEESC_SE_Li256ELb1ELb1ELb0ELb0EEENS1_19SingleTileSchedulerILb1ELb0ELb1ELi128EEEEEEEEEvNT_6ParamsE,@"STO_CUDA_ENTRY STV_DEFAULT"
_ZN7cutlass13device_kernelIN5flash19enable_sm80_to_sm89INS1_16FlashAttnFwdSm80INS1_25CollectiveMainloopFwdSm80ILi8ELi1ELb1EN4cute5tupleIJNS5_1CILi128EEENS7_ILi64EEENS7_ILi256EEEEEELi256ENS_10bfloat16_tEfNS_4arch4Sm80ELb0ELb0ELb0ELb1ELb0ELb0ELb1ELb0EEENS1_21CollectiveEpilogueFwdINS6_IJS8_SA_S9_EEENS6_IJNS7_ILi1EEESI_SI_EEESC_SE_Li256ELb1ELb1ELb0ELb0EEENS1_19SingleTileSchedulerILb1ELb0ELb1ELi128EEEEEEEEEvNT_6ParamsE:
[----:B------:R-:W-:Y:S02]  /*0000*/  MOV R1, c[0x0][0x28] ;  /* 0x00000a0000017a02 */ /* 0x000fe40000000f00 */
[----:B------:R-:W1:Y:S01]  /*0010*/  S2R R85, SR_TID.X ;  /* 0x0000000000557919 */ /* 0x000e620000002100 */
[----:B------:R-:W-:Y:S01]  /*0020*/  IMAD.MOV.U32 R26, RZ, RZ, 0x4 ;  /* 0x00000004ff1a7424 */ /* 0x000fe200078e00ff */
[----:B------:R-:W-:Y:S01]  /*0030*/  ULDC.64 UR4, c[0x0][0x118] ;  /* 0x0000460000047ab9 */ /* 0x000fe20000000a00 */
[----:B------:R-:W-:Y:S01]  /*0040*/  IADD3 R1, R1, -0xc8, RZ ;  /* 0xffffff3801017810 */ /* 0x000fe20007ffe0ff */
[----:B------:R-:W2:Y:S04]  /*0050*/  S2R R5, SR_CTAID.Z ;  /* 0x0000000000057919 */ /* 0x000ea80000002700 */
[----:B------:R-:W3:Y:S01]  /*0060*/  S2R R48, SR_CTAID.X ;  /* 0x0000000000307919 */ /* 0x000ee20000002500 */
[----:B-1----:R-:W-:Y:S01]  /*0070*/  SHF.R.U32.HI R0, RZ, 0x5, R85 ;  /* 0x00000005ff007819 */ /* 0x002fe20000011655 */
[----:B--2---:R-:W-:-:S05]  /*0080*/  IMAD.WIDE R2, R5, R26, c[0x0][0x568] ;  /* 0x00015a0005027625 */ /* 0x004fca00078e021a */
[----:B------:R-:W1:Y:S02]  /*0090*/  SHFL.IDX PT, R0, R0, RZ, 0x1f ;  /* 0x00001fff00007589 */ /* 0x000e6400000e0000 */
[----:B-1----:R-:W-:-:S13]  /*00a0*/  ISETP.NE.AND P0, PT, R0, RZ, PT ;  /* 0x000000ff0000720c */ /* 0x002fda0003f05270 */
[----:B------:R-:W-:Y:S05]  /*00b0*/  @!P0 BRA `(.L_x_11) ;  /* 0x0000014000008947 */ /* 0x000fea0003800000 */
[----:B---3--:R-:W-:-:S04]  /*00c0*/  ISETP.NE.U32.AND P0, PT, RZ, c[0x0][0x568], PT ;  /* 0x00015a00ff007a0c */ /* 0x008fc80003f05070 */
[----:B------:R-:W-:-:S13]  /*00d0*/  ISETP.NE.AND.EX P0, PT, RZ, c[0x0][0x56c], PT, P0 ;  /* 0x00015b00ff007a0c */ /* 0x000fda0003f05300 */
[----:B------:R-:W-:Y:S05]  /*00e0*/  @!P0 BRA `(.L_x_12) ;  /* 0x0000002000008947 */ /* 0x000fea0003800000 */
[----:B------:R1:W5:Y:S01]  /*00f0*/  LDG.E R0, [R2.64] ;  /* 0x0000000402007981 */ /* 0x000362000c1e1900 */
[----:B------:R-:W-:Y:S05]  /*0100*/  BRA `(.L_x_13) ;  /* 0x0000009000007947 */ /* 0x000fea0003800000 */
.L_x_12:
[----:B------:R-:W-:-:S04]  /*0110*/  ISETP.NE.U32.AND P0, PT, RZ, c[0x0][0x560], PT ;  /* 0x00015800ff007a0c */ /* 0x000fc80003f05070 */
[----:B------:R-:W-:-:S13]  /*0120*/  ISETP.NE.AND.EX P0, PT, RZ, c[0x0][0x564], PT, P0 ;  /* 0x00015900ff007a0c */ /* 0x000fda0003f05300 */
[----:B------:R-:W-:Y:S05]  /*0130*/  @!P0 BRA `(.L_x_14) ;  /* 0x0000005000008947 */ /* 0x000fea0003800000 */
[----:B------:R-:W-:-:S05]  /*0140*/  IMAD.WIDE R2, R5, R26, c[0x0][0x560] ;  /* 0x0001580005027625 */ /* 0x000fca00078e021a */
[----:B------:R-:W2:Y:S04]  /*0150*/  LDG.E R4, [R2.64] ;  /* 0x0000000402047981 */ /* 0x000ea8000c1e1900 */
[----:B------:R-:W2:Y:S02]  /*0160*/  LDG.E R0, [R2.64+0x4] ;  /* 0x0000040402007981 */ /* 0x000ea4000c1e1900 */
[----:B--2---:R-:W-:Y:S01]  /*0170*/  IADD3 R0, -R4, R0, RZ ;  /* 0x0000000004007210 */ /* 0x004fe20007ffe1ff */
[----:B------:R-:W-:Y:S05]  /*0180*/  BRA `(.L_x_13) ;  /* 0x0000001000007947 */ /* 0x000fea0003800000 */
.L_x_14:
[----:B------:R-:W-:-:S05]  /*0190*/  MOV R0, c[0x0][0x54c] ;  /* 0x0001530000007a02 */ /* 0x000fca0000000f00 */
.L_x_13:
[----:B-----5:R-:W-:Y:S01]  /*01a0*/  IMAD R0, R0, c[0x0][0x548], RZ ;  /* 0x0001520000007a24 */ /* 0x020fe200078e02ff */
[----:B-1----:R-:W-:-:S04]  /*01b0*/  SHF.L.U32 R2, R48, 0x7, RZ ;  /* 0x0000000730027819 */ /* 0x002fc800000006ff */
[----:B------:R-:W-:-:S04]  /*01c0*/  ISETP.GE.AND P0, PT, R2, R0, PT ;  /* 0x000000000200720c */ /* 0x000fc80003f06270 */
[----:B------:R-:W-:-:S05]  /*01d0*/  SEL R0, R5, 0xffffffff, !P0 ;  /* 0xffffffff05007807 */ /* 0x000fca0004000000 */
[----:B------:R1:W-:Y:S01]  /*01e0*/  STL [R1+0xa0], R0 ;  /* 0x0000a00001007387 */ /* 0x0003e20000100800 */
[----:B------:R-:W-:Y:S05]  /*01f0*/  BRA `(.L_x_15) ;  /* 0x0000013000007947 */ /* 0x000fea0003800000 */
.L_x_11:
[----:B---3--:R-:W-:-:S04]  /*0200*/  ISETP.NE.U32.AND P0, PT, RZ, c[0x0][0x568], PT ;  /* 0x00015a00ff007a0c */ /* 0x008fc80003f05070 */
[----:B------:R-:W-:-:S13]  /*0210*/  ISETP.NE.AND.EX P0, PT, RZ, c[0x0][0x56c], PT, P0 ;  /* 0x00015b00ff007a0c */ /* 0x000fda0003f05300 */
[----:B------:R-:W-:Y:S05]  /*0220*/  @!P0 BRA `(.L_x_16) ;  /* 0x0000002000008947 */ /* 0x000fea0003800000 */
[----:B------:R1:W5:Y:S01]  /*0230*/  LDG.E R0, [R2.64] ;  /* 0x0000000402007981 */ /* 0x000362000c1e1900 */
[----:B------:R-:W-:Y:S05]  /*0240*/  BRA `(.L_x_17) ;  /* 0x0000009000007947 */ /* 0x000fea0003800000 */
.L_x_16:
        /* <DEDUP_REMOVED lines=8> */
.L_x_18:
[----:B------:R-:W-:-:S05]  /*02d0*/  MOV R0, c[0x0][0x54c] ;  /* 0x0001530000007a02 */ /* 0x000fca0000000f00 */
.L_x_17:
[----:B-----5:R-:W-:Y:S01]  /*02e0*/  IMAD R0, R0, c[0x0][0x548], RZ ;  /* 0x0001520000007a24 */ /* 0x020fe200078e02ff */
[----:B-1----:R-:W-:-:S04]  /*02f0*/  SHF.L.U32 R2, R48, 0x7, RZ ;  /* 0x0000000730027819 */ /* 0x002fc800000006ff */
[----:B------:R-:W-:-:S04]  /*0300*/  ISETP.GE.AND P0, PT, R2, R0, PT ;  /* 0x000000000200720c */ /* 0x000fc80003f06270 */
[----:B------:R-:W-:-:S05]  /*0310*/  SEL R0, R5, 0xffffffff, !P0 ;  /* 0xffffffff05007807 */ /* 0x000fca0004000000 */
[----:B------:R1:W-:Y:S04]  /*0320*/  STL [R1+0xa0], R0 ;  /* 0x0000a00001007387 */ /* 0x0003e80000100800 */
.L_x_15:
[----:B------:R-:W2:Y:S02]  /*0330*/  LDL R49, [R1+0xa0] ;  /* 0x0000a00001317983 */ /* 0x000ea40000100800 */
[----:B--2---:R-:W-:-:S13]  /*0340*/  ISETP.GE.AND P0, PT, R49, RZ, PT ;  /* 0x000000ff3100720c */ /* 0x004fda0003f06270 */
[----:B------:R-:W-:Y:S05]  /*0350*/  @!P0 EXIT ;  /* 0x000000000000894d */ /* 0x000fea0003800000 */
[----:B------:R-:W-:Y:S01]  /*0360*/  ISETP.NE.U32.AND P2, PT, RZ, c[0x0][0x370], PT ;  /* 0x0000dc00ff007a0c */ /* 0x000fe20003f45070 */
[----:B------:R-:W-:Y:S01]  /*0370*/  CS2R R10, SRZ ;  /* 0x00000000000a7805 */ /* 0x000fe2000001ff00 */
[----:B------:R-:W-:Y:S01]  /*0380*/  ISETP.NE.U32.AND P1, PT, RZ, c[0x0][0x360], PT ;  /* 0x0000d800ff007a0c */ /* 0x000fe20003f25070 */
[----:B------:R-:W-:Y:S01]  /*0390*/  IMAD.MOV.U32 R15, RZ, RZ, c[0x0][0x168] ;  /* 0x00005a00ff0f7624 */ /* 0x000fe200078e00ff */
[----:B------:R-:W-:Y:S01]  /*03a0*/  ISETP.NE.AND.EX P2, PT, RZ, c[0x0][0x374], PT, P2 ;  /* 0x0000dd00ff007a0c */ /* 0x000fe20003f45320 */
[----:B------:R-:W-:Y:S01]  /*03b0*/  IMAD.MOV.U32 R12, RZ, RZ, RZ ;  /* 0x000000ffff0c7224 */ /* 0x000fe200078e00ff */
[----:B------:R-:W-:Y:S01]  /*03c0*/  ISETP.NE.AND.EX P1, PT, RZ, c[0x0][0x364], PT, P1 ;  /* 0x0000d900ff007a0c */ /* 0x000fe20003f25310 */
[CC--:B------:R-:W-:Y:S01]  /*03d0*/  IMAD.WIDE R4, R49.reuse, R26.reuse, c[0x0][0x348] ;  /* 0x0000d20031047625 */ /* 0x0c0fe200078e021a */
[----:B------:R-:W-:Y:S02]  /*03e0*/  ISETP.NE.U32.AND P0, PT, RZ, c[0x0][0x348], PT ;  /* 0x0000d200ff007a0c */ /* 0x000fe40003f05070 */
[----:B------:R-:W-:Y:S01]  /*03f0*/  ISETP.NE.U32.AND P4, PT, RZ, c[0x0][0x350], PT ;  /* 0x0000d400ff007a0c */ /* 0x000fe20003f85070 */
[----:B------:R-:W-:Y:S01]  /*0400*/  IMAD.WIDE R2, R49, R26, c[0x0][0x350] ;  /* 0x0000d40031027625 */ /* 0x000fe200078e021a */
[----:B------:R-:W-:-:S02]  /*0410*/  ISETP.NE.AND.EX P0, PT, RZ, c[0x0][0x34c], PT, P0 ;  /* 0x0000d300ff007a0c */ /* 0x000fc40003f05300 */
[----:B------:R-:W-:-:S03]  /*0420*/  ISETP.NE.AND.EX P4, PT, RZ, c[0x0][0x354], PT, P4 ;  /* 0x0000d500ff007a0c */ /* 0x000fc60003f85340 */
[----:B------:R-:W-:-:S04]  /*0430*/  @P2 IMAD.WIDE R8, R49, R26, c[0x0][0x370] ;  /* 0x0000dc0031082625 */ /* 0x000fc800078e021a */
[----:B------:R-:W-:Y:S01]  /*0440*/  @P1 IMAD.WIDE R6, R49, R26, c[0x0][0x360] ;  /* 0x0000d80031061625 */ /* 0x000fe200078e021a */
[----:B------:R2:W5:Y:S04]  /*0450*/  @P2 LDG.E R11, [R8.64] ;  /* 0x00000004080b2981 */ /* 0x000568000c1e1900 */
[----:B------:R2:W5:Y:S04]  /*0460*/  @P1 LDG.E R15, [R6.64] ;  /* 0x00000004060f1981 */ /* 0x000568000c1e1900 */
[----:B------:R2:W5:Y:S04]  /*0470*/  @P0 LDG.E R10, [R4.64] ;  /* 0x00000004040a0981 */ /* 0x000568000c1e1900 */
[----:B------:R2:W5:Y:S01]  /*0480*/  @P4 LDG.E R12, [R2.64] ;  /* 0x00000004020c4981 */ /* 0x000562000c1e1900 */
[----:B-1----:R-:W-:Y:S01]  /*0490*/  IMAD.MOV.U32 R0, RZ, RZ, c[0x0][0x1d0] ;  /* 0x00007400ff007624 */ /* 0x002fe200078e00ff */
[----:B------:R-:W-:Y:S05]  /*04a0*/  @P1 BRA `(.L_x_19) ;  /* 0x0000004000001947 */ /* 0x000fea0003800000 */
[----:B------:R-:W-:Y:S05]  /*04b0*/  @!P0 BRA `(.L_x_19) ;  /* 0x0000003000008947 */ /* 0x000fea0003800000 */
[----:B--2---:R1:W2:Y:S04]  /*04c0*/  LDG.E R6, [R4.64] ;  /* 0x0000000404067981 */ /* 0x0042a8000c1e1900 */
[----:B-1----:R-:W2:Y:S02]  /*04d0*/  LDG.E R4, [R4.64+0x4] ;  /* 0x0000040404047981 */ /* 0x002ea4000c1e1900 */
[----:B--2--5:R-:W-:-:S02]  /*04e0*/  IADD3 R15, -R6, R4, RZ ;  /* 0x00000004060f7210 */ /* 0x024fc40007ffe1ff */
.L_x_19:
[----:B------:R-:W-:-:S04]  /*04f0*/  ISETP.NE.U32.AND P1, PT, RZ, c[0x0][0x368], PT ;  /* 0x0000da00ff007a0c */ /* 0x000fc80003f25070 */
[----:B------:R-:W-:-:S13]  /*0500*/  ISETP.NE.AND.EX P1, PT, RZ, c[0x0][0x36c], PT, P1 ;  /* 0x0000db00ff007a0c */ /* 0x000fda0003f25310 */
[----:B------:R-:W-:Y:S05]  /*0510*/  @!P1 BRA `(.L_x_20) ;  /* 0x0000003000009947 */ /* 0x000fea0003800000 */
[----:B--2---:R-:W-:-:S05]  /*0520*/  IMAD.WIDE R2, R49, R26, c[0x0][0x368] ;  /* 0x0000da0031027625 */ /* 0x004fca00078e021a */
[----:B------:R1:W5:Y:S01]  /*0530*/  LDG.E R0, [R2.64] ;  /* 0x0000000402007981 */ /* 0x000362000c1e1900 */
[----:B------:R-:W-:Y:S05]  /*0540*/  BRA `(.L_x_21) ;  /* 0x0000004000007947 */ /* 0x000fea0003800000 */
.L_x_20:
[----:B------:R-:W-:Y:S05]  /*0550*/  @!P4 BRA `(.L_x_21) ;  /* 0x000000300000c947 */ /* 0x000fea0003800000 */
[----:B------:R1:W3:Y:S04]  /*0560*/  LDG.E R0, [R2.64] ;  /* 0x0000000402007981 */ /* 0x0002e8000c1e1900 */
[----:B-12---:R-:W3:Y:S02]  /*0570*/  LDG.E R2, [R2.64+0x4] ;  /* 0x0000040402027981 */ /* 0x006ee4000c1e1900 */
[----:B---3--:R-:W-:-:S05]  /*0580*/  IADD3 R0, -R0, R2, RZ ;  /* 0x0000000200007210 */ /* 0x008fca0007ffe1ff */
.L_x_21:
[--C-:B-----5:R-:W-:Y:S01]  /*0590*/  IMAD.IADD R81, R0, 0x1, -R11.reuse ;  /* 0x0000000100517824 */ /* 0x120fe200078e0a0b */
[----:B------:R-:W-:Y:S01]  /*05a0*/  PLOP3.LUT P2, PT, PT, PT, PT, 0x80, 0x0 ;  /* 0x000000000000781c */ /* 0x000fe20003f4f070 */
[----:B------:R-:W-:Y:S01]  /*05b0*/  IMAD.IADD R25, R12, 0x1, R11 ;  /* 0x000000010c197824 */ /* 0x000fe200078e020b */
[----:B------:R-:W-:Y:S01]  /*05c0*/  CS2R R166, SRZ ;  /* 0x0000000000a67805 */ /* 0x000fe2000001ff00 */
[----:B------:R-:W-:Y:S01]  /*05d0*/  CS2R R164, SRZ ;  /* 0x0000000000a47805 */ /* 0x000fe2000001ff00 */
[C---:B------:R-:W-:Y:S01]  /*05e0*/  IADD3 R0, R81.reuse, 0x3f, RZ ;  /* 0x0000003f51007810 */ /* 0x040fe20007ffe0ff */
[----:B------:R-:W-:Y:S01]  /*05f0*/  CS2R R150, SRZ ;  /* 0x0000000000967805 */ /* 0x000fe2000001ff00 */
[----:B------:R-:W-:Y:S01]  /*0600*/  ISETP.GE.AND P1, PT, R81, 0x1, PT ;  /* 0x000000015100780c */ /* 0x000fe20003f26270 */
[----:B------:R-:W-:Y:S01]  /*0610*/  CS2R R148, SRZ ;  /* 0x0000000000947805 */ /* 0x000fe2000001ff00 */
[----:B-12---:R-:W-:Y:S01]  /*0620*/  SHF.R.S32.HI R2, RZ, 0x1f, R0 ;  /* 0x0000001fff027819 */ /* 0x006fe20000011400 */
[----:B------:R-:W-:Y:S01]  /*0630*/  IMAD.MOV.U32 R146, RZ, RZ, RZ ;  /* 0x000000ffff927224 */ /* 0x000fe200078e00ff */
[----:B------:R-:W-:Y:S01]  /*0640*/  MOV R11, RZ ;  /* 0x000000ff000b7202 */ /* 0x000fe20000000f00 */
[----:B------:R-:W-:Y:S01]  /*0650*/  CS2R R144, SRZ ;  /* 0x0000000000907805 */ /* 0x000fe2000001ff00 */
[----:B------:R-:W-:Y:S01]  /*0660*/  LEA.HI R109, R2, R0, RZ, 0x6 ;  /* 0x00000000026d7211 */ /* 0x000fe200078f30ff */
[----:B------:R-:W-:Y:S01]  /*0670*/  CS2R R12, SRZ ;  /* 0x00000000000c7805 */ /* 0x000fe2000001ff00 */
[----:B------:R-:W-:Y:S01]  /*0680*/  IMAD.MOV.U32 R142, RZ, RZ, RZ ;  /* 0x000000ffff8e7224 */ /* 0x000fe200078e00ff */
[----:B------:R-:W-:Y:S01]  /*0690*/  CS2R R140, SRZ ;  /* 0x00000000008c7805 */ /* 0x000fe2000001ff00 */
[----:B------:R-:W-:Y:S01]  /*06a0*/  CS2R R16, SRZ ;  /* 0x0000000000107805 */ /* 0x000fe2000001ff00 */
[----:B------:R1:W-:Y:S01]  /*06b0*/  STL [R1+0x58], R109 ;  /* 0x0000586d01007387 */ /* 0x0003e20000100800 */
[----:B------:R-:W-:Y:S01]  /*06c0*/  MOV R138, RZ ;  /* 0x000000ff008a7202 */ /* 0x000fe20000000f00 */
[----:B------:R-:W-:Y:S01]  /*06d0*/  CS2R R136, SRZ ;  /* 0x0000000000887805 */ /* 0x000fe2000001ff00 */
[----:B------:R-:W-:Y:S01]  /*06e0*/  CS2R R18, SRZ ;  /* 0x0000000000127805 */ /* 0x000fe2000001ff00 */
[----:B------:R-:W-:Y:S01]  /*06f0*/  IMAD.MOV.U32 R134, RZ, RZ, RZ ;  /* 0x000000ffff867224 */ /* 0x000fe200078e00ff */
[----:B------:R-:W-:Y:S01]  /*0700*/  CS2R R132, SRZ ;  /* 0x0000000000847805 */ /* 0x000fe2000001ff00 */
[----:B------:R-:W-:Y:S01]  /*0710*/  CS2R R20, SRZ ;  /* 0x0000000000147805 */ /* 0x000fe2000001ff00 */
[----:B------:R-:W-:Y:S01]  /*0720*/  MOV R130, RZ ;  /* 0x000000ff00827202 */ /* 0x000fe20000000f00 */
[----:B------:R-:W-:Y:S01]  /*0730*/  CS2R R128, SRZ ;  /* 0x0000000000807805 */ /* 0x000fe2000001ff00 */
[----:B------:R-:W-:Y:S01]  /*0740*/  CS2R R22, SRZ ;  /* 0x0000000000167805 */ /* 0x000fe2000001ff00 */
[----:B------:R-:W-:Y:S01]  /*0750*/  IMAD.MOV.U32 R126, RZ, RZ, RZ ;  /* 0x000000ffff7e7224 */ /* 0x000fe200078e00ff */
[----:B------:R-:W-:Y:S01]  /*0760*/  MOV R24, RZ ;  /* 0x000000ff00187202 */ /* 0x000fe20000000f00 */
[----:B------:R-:W-:Y:S01]  /*0770*/  IMAD.MOV.U32 R124, RZ, RZ, RZ ;  /* 0x000000ffff7c7224 */ /* 0x000fe200078e00ff */
[----:B------:R-:W-:Y:S01]  /*0780*/  CS2R R122, SRZ ;  /* 0x00000000007a7805 */ /* 0x000fe2000001ff00 */
[----:B------:R-:W-:Y:S01]  /*0790*/  CS2R R120, SRZ ;  /* 0x0000000000787805 */ /* 0x000fe2000001ff00 */
[----:B------:R-:W-:Y:S01]  /*07a0*/  CS2R R118, SRZ ;  /* 0x0000000000767805 */ /* 0x000fe2000001ff00 */
[----:B------:R-:W-:Y:S01]  /*07b0*/  MOV R27, RZ ;  /* 0x000000ff001b7202 */ /* 0x000fe20000000f00 */
[----:B------:R-:W-:Y:S01]  /*07c0*/  IMAD.MOV.U32 R116, RZ, RZ, RZ ;  /* 0x000000ffff747224 */ /* 0x000fe200078e00ff */
[----:B------:R-:W-:Y:S01]  /*07d0*/  CS2R R114, SRZ ;  /* 0x0000000000727805 */ /* 0x000fe2000001ff00 */
[----:B------:R-:W-:Y:S01]  /*07e0*/  CS2R R28, SRZ ;  /* 0x00000000001c7805 */ /* 0x000fe2000001ff00 */
[----:B------:R-:W-:Y:S01]  /*07f0*/  MOV R112, RZ ;  /* 0x000000ff00707202 */ /* 0x000fe20000000f00 */
[----:B------:R-:W-:Y:S01]  /*0800*/  CS2R R110, SRZ ;  /* 0x00000000006e7805 */ /* 0x000fe2000001ff00 */
        /* <DEDUP_REMOVED lines=20> */
[----:B------:R-:W-:Y:S01]  /*0950*/  CS2R R76, SRZ ;  /* 0x00000000004c7805 */ /* 0x000fe2000001ff00 */
[----:B------:R-:W-:Y:S01]  /*0960*/  CS2R R74, SRZ ;  /* 0x00000000004a7805 */ /* 0x000fe2000001ff00 */
[----:B------:R-:W-:Y:S01]  /*0970*/  CS2R R72, SRZ ;  /* 0x0000000000487805 */ /* 0x000fe2000001ff00 */
[----:B------:R-:W-:Y:S01]  /*0980*/  CS2R R70, SRZ ;  /* 0x0000000000467805 */ /* 0x000fe2000001ff00 */
[----:B------:R-:W-:Y:S01]  /*0990*/  CS2R R68, SRZ ;  /* 0x0000000000447805 */ /* 0x000fe2000001ff00 */
[----:B------:R-:W-:Y:S01]  /*09a0*/  CS2R R66, SRZ ;  /* 0x0000000000427805 */ /* 0x000fe2000001ff00 */
[----:B------:R-:W-:Y:S01]  /*09b0*/  CS2R R40, SRZ ;  /* 0x0000000000287805 */ /* 0x000fe2000001ff00 */
[----:B------:R-:W-:Y:S01]  /*09c0*/  IMAD.MOV.U32 R64, RZ, RZ, RZ ;  /* 0x000000ffff407224 */ /* 0x000fe200078e00ff */
        /* <DEDUP_REMOVED lines=10> */
[----:B------:R-:W-:Y:S01]  /*0a70*/  MOV R14, RZ ;  /* 0x000000ff000e7202 */ /* 0x000fe20000000f00 */
[----:B------:R-:W-:Y:S01]  /*0a80*/  CS2R R38, SRZ ;  /* 0x0000000000267805 */ /* 0x000fe2000001ff00 */
[----:B------:R-:W-:Y:S01]  /*0a90*/  CS2R R162, SRZ ;  /* 0x0000000000a27805 */ /* 0x000fe2000001ff00 */
[----:B------:R-:W-:Y:S01]  /*0aa0*/  CS2R R160, SRZ ;  /* 0x0000000000a07805 */ /* 0x000fe2000001ff00 */
[----:B------:R-:W-:Y:S01]  /*0ab0*/  CS2R R158, SRZ ;  /* 0x00000000009e7805 */ /* 0x000fe2000001ff00 */
[----:B------:R-:W-:Y:S01]  /*0ac0*/  IMAD.MOV.U32 R156, RZ, RZ, RZ ;  /* 0x000000ffff9c7224 */ /* 0x000fe200078e00ff */
[----:B------:R-:W-:Y:S01]  /*0ad0*/  MOV R53, RZ ;  /* 0x000000ff00357202 */ /* 0x000fe20000000f00 */
[----:B------:R-:W-:Y:S05]  /*0ae0*/  @!P1 BRA `(.L_x_22) ;  /* 0x0000898000009947 */ /* 0x000fea0003800000 */
[----:B-1----:R-:W-:-:S04]  /*0af0*/  ISETP.NE.U32.AND P3, PT, RZ, c[0x0][0x340], PT ;  /* 0x0000d000ff007a0c */ /* 0x002fc80003f65070 */
[----:B------:R-:W-:-:S13]  /*0b00*/  ISETP.NE.AND.EX P3, PT, RZ, c[0x0][0x344], PT, P3 ;  /* 0x0000d100ff007a0c */ /* 0x000fda0003f65330 */
[----:B------:R-:W-:-:S05]  /*0b10*/  @P3 IMAD.WIDE R2, R49, R26, c[0x0][0x340] ;  /* 0x0000d00031023625 */ /* 0x000fca00078e021a */
[----:B------:R1:W2:Y:S01]  /*0b20*/  @P3 LDG.E R12, [R2.64] ;  /* 0x00000004020c3981 */ /* 0x0002a2000c1e1900 */
[----:B------:R-:W-:Y:S01]  /*0b30*/  SHF.R.S32.HI R26, RZ, 0x1f, R85 ;  /* 0x0000001fff1a7819 */ /* 0x000fe20000011455 */
[----:B------:R-:W-:Y:S01]  /*0b40*/  IMAD.MOV.U32 R4, RZ, RZ, c[0x0][0x2c4] ;  /* 0x0000b100ff047624 */ /* 0x000fe200078e00ff */
[----:B------:R-:W-:Y:S01]  /*0b50*/  SHF.R.S32.HI R0, RZ, 0x1f, R10 ;  /* 0x0000001fff007819 */ /* 0x000fe2000001140a */
[----:B------:R-:W3:Y:S01]  /*0b60*/  S2R R27, SR_CTAID.Y ;  /* 0x00000000001b7919 */ /* 0x000ee20000002600 */
[----:B------:R-:W-:Y:S01]  /*0b70*/  LEA.HI R5, R26, R85, RZ, 0x3 ;  /* 0x000000551a057211 */ /* 0x000fe200078f18ff */
[----:B------:R-:W-:Y:S02]  /*0b80*/  IMAD R15, R15, c[0x0][0x2c4], RZ ;  /* 0x0000b1000f0f7a24 */ /* 0x000fe400078e02ff */
[----:B------:R-:W-:Y:S01]  /*0b90*/  BAR.SYNC.DEFER_BLOCKING 0x0 ;  /* 0x0000000000007b1d */ /* 0x000fe20000010000 */
[----:B------:R-:W-:Y:S01]  /*0ba0*/  ISETP.NE.AND P1, PT, R4, 0x1, PT ;  /* 0x000000010400780c */ /* 0x000fe20003f25270 */
[----:B------:R-:W-:Y:S01]  /*0bb0*/  IMAD R0, R0, c[0x0][0x178], RZ ;  /* 0x00005e0000007a24 */ /* 0x000fe200078e02ff */
[----:B------:R-:W-:-:S02]  /*0bc0*/  LOP3.LUT R4, R5, 0xfffffff8, RZ, 0xc0, !PT ;  /* 0xfffffff805047812 */ /* 0x000fc400078ec0ff */
[----:B------:R-:W-:Y:S01]  /*0bd0*/  SHF.R.S32.HI R20, RZ, 0x3, R5 ;  /* 0x00000003ff147819 */ /* 0x000fe20000011405 */
[----:B------:R-:W-:Y:S01]  /*0be0*/  IMAD R0, R10, c[0x0][0x17c], R0 ;  /* 0x00005f000a007a24 */ /* 0x000fe200078e0200 */
[----:B------:R-:W-:Y:S01]  /*0bf0*/  LEA.HI R82, R26, R85, RZ, 0x5 ;  /* 0x000000551a527211 */ /* 0x000fe200078f28ff */
[----:B------:R-:W-:Y:S01]  /*0c00*/  IMAD.IADD R21, R85, 0x1, -R4 ;  /* 0x0000000155157824 */ /* 0x000fe200078e0a04 */
[----:B------:R-:W-:Y:S01]  /*0c10*/  SEL R4, R49, RZ, !P0 ;  /* 0x000000ff31047207 */ /* 0x000fe20004000000 */
[--C-:B------:R-:W-:Y:S02]  /*0c20*/  IMAD R14, R48, 0x80, R20.reuse ;  /* 0x00000080300e7824 */ /* 0x100fe400078e0214 */
[----:B------:R-:W-:-:S04]  /*0c30*/  IMAD R5, R21, 0x20, R20 ;  /* 0x0000002015057824 */ /* 0x000fc800078e0214 */
[----:B------:R-:W-:Y:S02]  /*0c40*/  IMAD R5, R48, 0x80, R5 ;  /* 0x0000008030057824 */ /* 0x000fe400078e0205 */
[----:B-1----:R-:W-:Y:S01]  /*0c50*/  IMAD.WIDE.U32 R2, R10, c[0x0][0x178], RZ ;  /* 0x00005e000a027a25 */ /* 0x002fe200078e00ff */
[----:B------:R-:W-:Y:S02]  /*0c60*/  SHF.R.S32.HI R10, RZ, 0x1f, R49 ;  /* 0x0000001fff0a7819 */ /* 0x000fe40000011431 */
[----:B---3--:R-:W-:Y:S01]  /*0c70*/  SHF.R.S32.HI R28, RZ, 0x1f, R27 ;  /* 0x0000001fff1c7819 */ /* 0x008fe2000001141b */
[----:B------:R-:W-:Y:S01]  /*0c80*/  IMAD.IADD R3, R3, 0x1, R0 ;  /* 0x0000000103037824 */ /* 0x000fe200078e0200 */
[----:B------:R-:W-:Y:S01]  /*0c90*/  SEL R6, R10, RZ, !P0 ;  /* 0x000000ff0a067207 */ /* 0x000fe20004000000 */
[----:B------:R-:W-:-:S04]  /*0ca0*/  @P1 IMAD.HI.U32 R7, R5, c[0x0][0x2c8], RZ ;  /* 0x0000b20005071a27 */ /* 0x000fc800078e00ff */
[----:B------:R-:W-:Y:S02]  /*0cb0*/  IMAD R0, R28, c[0x0][0x1b8], RZ ;  /* 0x00006e001c007a24 */ /* 0x000fe400078e02ff */
[----:B------:R-:W-:-:S04]  /*0cc0*/  IMAD.WIDE.U32 R2, R27, c[0x0][0x1b8], R2 ;  /* 0x00006e001b027a25 */ /* 0x000fc800078e0002 */
[----:B------:R-:W-:Y:S02]  /*0cd0*/  IMAD R0, R27, c[0x0][0x1bc], R0 ;  /* 0x00006f001b007a24 */ /* 0x000fe400078e0200 */
[----:B------:R-:W-:Y:S02]  /*0ce0*/  IMAD R6, R6, c[0x0][0x1c0], RZ ;  /* 0x0000700006067a24 */ /* 0x000fe400078e02ff */
[----:B------:R-:W-:Y:S01]  /*0cf0*/  IMAD.IADD R3, R3, 0x1, R0 ;  /* 0x0000000103037824 */ /* 0x000fe200078e0200 */
[----:B------:R-:W-:Y:S02]  /*0d00*/  MOV R0, R5 ;  /* 0x0000000500007202 */ /* 0x000fe40000000f00 */
[----:B------:R-:W-:Y:S01]  /*0d10*/  @P1 SHF.R.U32.HI R0, RZ, c[0x0][0x2cc], R7 ;  /* 0x0000b300ff001a19 */ /* 0x000fe20000011607 */
[C---:B------:R-:W-:Y:S02]  /*0d20*/  IMAD R7, R4.reuse, c[0x0][0x1c4], R6 ;  /* 0x0000710004077a24 */ /* 0x040fe400078e0206 */
[----:B------:R-:W-:Y:S01]  /*0d30*/  IMAD.WIDE.U32 R2, R4, c[0x0][0x1c0], R2 ;  /* 0x0000700004027a25 */ /* 0x000fe200078e0002 */
[----:B------:R-:W-:-:S03]  /*0d40*/  SHF.R.S32.HI R6, RZ, 0x1f, R0 ;  /* 0x0000001fff067819 */ /* 0x000fc60000011400 */
[----:B------:R-:W-:Y:S02]  /*0d50*/  IMAD.MOV R4, RZ, RZ, -R0 ;  /* 0x000000ffff047224 */ /* 0x000fe400078e0a00 */
[----:B------:R-:W-:Y:S02]  /*0d60*/  IMAD.IADD R3, R3, 0x1, R7 ;  /* 0x0000000103037824 */ /* 0x000fe400078e0207 */
[----:B------:R-:W-:Y:S02]  /*0d70*/  IMAD R7, R6, c[0x0][0x1b0], RZ ;  /* 0x00006c0006077a24 */ /* 0x000fe400078e02ff */
[----:B------:R-:W-:Y:S02]  /*0d80*/  IMAD R6, R4, c[0x0][0x2c4], R5 ;  /* 0x0000b10004067a24 */ /* 0x000fe400078e0205 */
[C---:B------:R-:W-:Y:S02]  /*0d90*/  IMAD R4, R0.reuse, c[0x0][0x1b4], R7 ;  /* 0x00006d0000047a24 */ /* 0x040fe400078e0207 */
[----:B------:R-:W-:Y:S01]  /*0da0*/  IMAD.WIDE.U32 R2, R0, c[0x0][0x1b0], R2 ;  /* 0x00006c0000027a25 */ /* 0x000fe200078e0002 */
[----:B------:R-:W-:-:S03]  /*0db0*/  SHF.R.S32.HI R0, RZ, 0x1f, R6 ;  /* 0x0000001fff007819 */ /* 0x000fc60000011406 */
[----:B------:R-:W-:Y:S02]  /*0dc0*/  IMAD.SHL.U32 R7, R20, 0x40, RZ ;  /* 0x0000004014077824 */ /* 0x000fe400078e00ff */
[----:B------:R-:W-:Y:S02]  /*0dd0*/  IMAD.IADD R5, R3, 0x1, R4 ;  /* 0x0000000103057824 */ /* 0x000fe400078e0204 */
[----:B------:R-:W-:Y:S01]  /*0de0*/  IMAD R3, R0, c[0x0][0x1a8], RZ ;  /* 0x00006a0000037a24 */ /* 0x000fe200078e02ff */
[----:B------:R-:W-:Y:S01]  /*0df0*/  LOP3.LUT R0, R7, 0x1c0, RZ, 0xc0, !PT ;  /* 0x000001c007007812 */ /* 0x000fe200078ec0ff */
[----:B------:R-:W-:Y:S02]  /*0e00*/  IMAD.MOV.U32 R4, RZ, RZ, R2 ;  /* 0x000000ffff047224 */ /* 0x000fe400078e0002 */
[----:B------:R-:W-:Y:S02]  /*0e10*/  IMAD.SHL.U32 R2, R21, 0x8, RZ ;  /* 0x0000000815027824 */ /* 0x000fe400078e00ff */
[C---:B------:R-:W-:Y:S01]  /*0e20*/  IMAD R7, R6.reuse, c[0x0][0x1ac], R3 ;  /* 0x00006b0006077a24 */ /* 0x040fe200078e0203 */
[----:B------:R-:W-:Y:S01]  /*0e30*/  SHF.R.U32.HI R3, RZ, 0x3, R0 ;  /* 0x00000003ff037819 */ /* 0x000fe20000011600 */
[----:B------:R-:W-:Y:S01]  /*0e40*/  IMAD.WIDE.U32 R4, R6, c[0x0][0x1a8], R4 ;  /* 0x00006a0006047a25 */ /* 0x000fe200078e0004 */
[----:B------:R-:W-:-:S02]  /*0e50*/  LOP3.LUT R6, R0, 0x38, R2, 0xf8, !PT ;  /* 0x0000003800067812 */ /* 0x000fc400078ef802 */
[----:B------:R-:W-:Y:S02]  /*0e60*/  IADD3 R16, R2, 0x40, RZ ;  /* 0x0000004002107810 */ /* 0x000fe40007ffe0ff */
[----:B------:R-:W-:Y:S02]  /*0e70*/  IADD3 R0, R5, R7, RZ ;  /* 0x0000000705007210 */ /* 0x000fe40007ffe0ff */
[----:B------:R-:W-:Y:S02]  /*0e80*/  LEA R19, P0, R4, c[0x0][0x160], 0x1 ;  /* 0x0000580004137a11 */ /* 0x000fe400078008ff */
[----:B------:R-:W-:Y:S02]  /*0e90*/  LOP3.LUT R3, R6, R3, RZ, 0x3c, !PT ;  /* 0x0000000306037212 */ /* 0x000fe400078e3cff */
[----:B------:R-:W-:Y:S01]  /*0ea0*/  LEA.HI.X R18, R4, c[0x0][0x164], R0, 0x1, P0 ;  /* 0x0000590004127a11 */ /* 0x000fe200000f0c00 */
[----:B------:R-:W1:Y:S01]  /*0eb0*/  SHFL.IDX PT, R8, R19, RZ, 0x181f ;  /* 0x00181fff13087589 */ /* 0x000e6200000e0000 */
[----:B------:R-:W-:-:S02]  /*0ec0*/  ISETP.GE.AND P0, PT, R14, R15, PT ;  /* 0x0000000f0e00720c */ /* 0x000fc40003f06270 */
[----:B------:R-:W-:Y:S01]  /*0ed0*/  LEA.HI R0, R26, R85, RZ, 0x6 ;  /* 0x000000551a007211 */ /* 0x000fe200078f30ff */
[----:B------:R-:W3:Y:S01]  /*0ee0*/  SHFL.IDX PT, R9, R18, RZ, 0x181f ;  /* 0x00181fff12097589 */ /* 0x000ee200000e0000 */
[C---:B------:R-:W-:Y:S02]  /*0ef0*/  IADD3 R6, R14.reuse, 0x20, RZ ;  /* 0x000000200e067810 */ /* 0x040fe40007ffe0ff */
[----:B------:R-:W-:Y:S01]  /*0f00*/  IADD3 R4, R14, 0x40, RZ ;  /* 0x000000400e047810 */ /* 0x000fe20007ffe0ff */
[----:B------:R-:W-:Y:S01]  /*0f10*/  IMAD.SHL.U32 R0, R0, 0x8, RZ ;  /* 0x0000000800007824 */ /* 0x000fe200078e00ff */
[----:B------:R-:W-:Y:S02]  /*0f20*/  ISETP.GE.AND P1, PT, R6, R15, PT ;  /* 0x0000000f0600720c */ /* 0x000fe40003f26270 */
[C---:B------:R-:W-:Y:S02]  /*0f30*/  IADD3 R17, R2.reuse, 0x80, RZ ;  /* 0x0000008002117810 */ /* 0x040fe40007ffe0ff */
[----:B------:R-:W-:-:S02]  /*0f40*/  IADD3 R24, R2, 0xc0, RZ ;  /* 0x000000c002187810 */ /* 0x000fc40007ffe0ff */
[----:B------:R-:W-:Y:S02]  /*0f50*/  @!P0 SHF.R.S32.HI R6, RZ, 0x1f, R16 ;  /* 0x0000001fff068819 */ /* 0x000fe40000011410 */
[----:B------:R-:W-:Y:S02]  /*0f60*/  ISETP.GE.AND P2, PT, R4, R15, PT ;  /* 0x0000000f0400720c */ /* 0x000fe40003f46270 */
[----:B------:R-:W-:Y:S02]  /*0f70*/  LOP3.LUT R11, R3, 0xfffffe00, R0, 0xf8, !PT ;  /* 0xfffffe00030b7812 */ /* 0x000fe400078ef800 */
[----:B------:R-:W-:Y:S02]  /*0f80*/  @!P0 SHF.R.S32.HI R0, RZ, 0x1f, R17 ;  /* 0x0000001fff008819 */ /* 0x000fe40000011411 */
[----:B------:R-:W-:Y:S02]  /*0f90*/  @!P0 SHF.R.S32.HI R7, RZ, 0x1f, R24 ;  /* 0x0000001fff078819 */ /* 0x000fe40000011418 */
[----:B------:R-:W-:-:S02]  /*0fa0*/  ISETP.GE.AND P6, PT, R2, c[0x0][0x198], PT ;  /* 0x0000660002007a0c */ /* 0x000fc40003fc6270 */
[----:B------:R-:W-:Y:S02]  /*0fb0*/  SHF.R.S32.HI R3, RZ, 0x1f, R2 ;  /* 0x0000001fff037819 */ /* 0x000fe40000011402 */
[----:B------:R-:W-:Y:S02]  /*0fc0*/  ISETP.GE.AND P5, PT, R16, c[0x0][0x198], PT ;  /* 0x0000660010007a0c */ /* 0x000fe40003fa6270 */
[----:B------:R-:W-:-:S05]  /*0fd0*/  SHF.L.U32 R100, R11, 0x1, RZ ;  /* 0x000000010b647819 */ /* 0x000fca00000006ff */
[----:B------:R-:W-:Y:S01]  /*0fe0*/  STL [R1+0x44], R100 ;  /* 0x0000446401007387 */ /* 0x000fe20000100800 */
[--C-:B--2---:R-:W-:Y:S01]  /*0ff0*/  @P3 IMAD.MOV.U32 R4, RZ, RZ, R12.reuse ;  /* 0x000000ffff043224 */ /* 0x104fe200078e000c */
[----:B------:R-:W-:Y:S01]  /*1000*/  @P3 SHF.R.S32.HI R5, RZ, 0x1f, R12 ;  /* 0x0000001fff053819 */ /* 0x000fe2000001140c */
[----:B------:R-:W-:Y:S01]  /*1010*/  @!P3 IMAD.MOV.U32 R4, RZ, RZ, R49 ;  /* 0x000000ffff04b224 */ /* 0x000fe200078e0031 */
[----:B------:R-:W-:Y:S01]  /*1020*/  @!P0 LEA.HI R12, R6, R16, RZ, 0x3 ;  /* 0x00000010060c8211 */ /* 0x000fe200078f18ff */
[----:B------:R-:W-:Y:S01]  /*1030*/  @!P3 IMAD.MOV.U32 R5, RZ, RZ, R10 ;  /* 0x000000ffff05b224 */ /* 0x000fe200078e000a */
[----:B------:R-:W-:Y:S01]  /*1040*/  SHFL.IDX PT, R6, R19, 0x1, 0x181f ;  /* 0x00381f0013067f89 */ /* 0x000fe200000e0000 */
[----:B------:R-:W-:Y:S02]  /*1050*/  @!P0 LEA.HI R10, R0, R17, RZ, 0x3 ;  /* 0x00000011000a8211 */ /* 0x000fe400078f18ff */
[----:B------:R-:W-:Y:S02]  /*1060*/  SEL R22, R4, RZ, !P4 ;  /* 0x000000ff04167207 */ /* 0x000fe40006000000 */
[----:B-1----:R-:W-:-:S02]  /*1070*/  @!P0 LEA R4, P3, R2, R8, 0x1 ;  /* 0x0000000802048211 */ /* 0x002fc400078608ff */
[----:B------:R-:W-:Y:S02]  /*1080*/  @!P0 LEA.HI R0, R7, R24, RZ, 0x3 ;  /* 0x0000001807008211 */ /* 0x000fe400078f18ff */
[----:B------:R-:W1:Y:S01]  /*1090*/  SHFL.IDX PT, R7, R18, 0x1, 0x181f ;  /* 0x00381f0012077f89 */ /* 0x000e6200000e0000 */
[----:B------:R-:W-:Y:S02]  /*10a0*/  SEL R23, R5, RZ, !P4 ;  /* 0x000000ff05177207 */ /* 0x000fe40006000000 */
[----:B------:R-:W-:Y:S02]  /*10b0*/  ISETP.GE.AND P4, PT, R17, c[0x0][0x198], PT ;  /* 0x0000660011007a0c */ /* 0x000fe40003f86270 */
[----:B---3--:R-:W-:Y:S02]  /*10c0*/  @!P0 LEA.HI.X R5, R2, R9, R3, 0x1, P3 ;  /* 0x0000000902058211 */ /* 0x008fe400018f0c03 */
[----:B------:R-:W-:Y:S02]  /*10d0*/  @!P0 LOP3.LUT R12, R12, 0xfffffff8, RZ, 0xc0, !PT ;  /* 0xfffffff80c0c8812 */ /* 0x000fe400078ec0ff */
[----:B------:R-:W-:Y:S01]  /*10e0*/  ISETP.GE.AND P3, PT, R24, c[0x0][0x198], PT ;  /* 0x0000660018007a0c */ /* 0x000fe20003f66270 */
[----:B------:R2:W-:Y:S01]  /*10f0*/  @!P0 LDGSTS.E.BYPASS.LTC128B.128 [R100+0x100], [R4.64], !P6 ;  /* 0x0010000004648fae */ /* 0x0005e2000f101d44 */
[----:B------:R-:W-:Y:S01]  /*1100*/  @!P0 LOP3.LUT R10, R10, 0xfffffff8, RZ, 0xc0, !PT ;  /* 0xfffffff80a0a8812 */ /* 0x000fe200078ec0ff */
[----:B------:R-:W-:Y:S01]  /*1110*/  @!P0 IMAD.WIDE R12, R12, 0x2, R8 ;  /* 0x000000020c0c8825 */ /* 0x000fe200078e0208 */
[----:B------:R-:W-:-:S03]  /*1120*/  @!P0 LOP3.LUT R0, R0, 0xfffffff8, RZ, 0xc0, !PT ;  /* 0xfffffff800008812 */ /* 0x000fc600078ec0ff */
[--C-:B------:R-:W-:Y:S01]  /*1130*/  @!P0 IMAD.WIDE R10, R10, 0x2, R8.reuse ;  /* 0x000000020a0a8825 */ /* 0x100fe200078e0208 */
[----:B------:R3:W-:Y:S03]  /*1140*/  @!P0 LDGSTS.E.BYPASS.LTC128B.128 [R100+0x4100], [R12.64], !P5 ;  /* 0x041000000c648fae */ /* 0x0007e6000e901d44 */
[----:B------:R-:W-:Y:S01]  /*1150*/  @!P0 IMAD.WIDE R8, R0, 0x2, R8 ;  /* 0x0000000200088825 */ /* 0x000fe200078e0208 */
[----:B------:R-:W-:Y:S01]  /*1160*/  @!P1 SHF.R.S32.HI R0, RZ, 0x1f, R17 ;  /* 0x0000001fff009819 */ /* 0x000fe20000011411 */
[----:B------:R4:W-:Y:S03]  /*1170*/  @!P0 LDGSTS.E.BYPASS.LTC128B.128 [R100+0x8100], [R10.64], !P4 ;  /* 0x081000000a648fae */ /* 0x0009e6000e101d44 */
[----:B------:R-:W-:Y:S01]  /*1180*/  @!P1 LEA.HI R0, R0, R17, RZ, 0x3 ;  /* 0x0000001100009211 */ /* 0x000fe200078f18ff */
[----:B------:R5:W-:Y:S01]  /*1190*/  @!P0 LDGSTS.E.BYPASS.LTC128B.128 [R100+0xc100], [R8.64], !P3 ;  /* 0x0c10000008648fae */ /* 0x000be2000d901d44 */
[----:B--2---:R-:W-:-:S02]  /*11a0*/  @!P1 SHF.R.S32.HI R4, RZ, 0x1f, R16 ;  /* 0x0000001fff049819 */ /* 0x004fc40000011410 */
[----:B------:R-:W-:Y:S02]  /*11b0*/  @!P1 SHF.R.S32.HI R5, RZ, 0x1f, R24 ;  /* 0x0000001fff059819 */ /* 0x000fe40000011418 */
[----:B------:R-:W-:Y:S02]  /*11c0*/  @!P1 LEA.HI R4, R4, R16, RZ, 0x3 ;  /* 0x0000001004049211 */ /* 0x000fe400078f18ff */
[----:B------:R-:W-:Y:S02]  /*11d0*/  @!P1 LEA.HI R5, R5, R24, RZ, 0x3 ;  /* 0x0000001805059211 */ /* 0x000fe400078f18ff */
[----:B---3--:R-:W-:Y:S02]  /*11e0*/  @!P1 LOP3.LUT R12, R0, 0xfffffff8, RZ, 0xc0, !PT ;  /* 0xfffffff8000c9812 */ /* 0x008fe400078ec0ff */
[----:B------:R-:W-:Y:S02]  /*11f0*/  @!P2 SHF.R.S32.HI R0, RZ, 0x1f, R17 ;  /* 0x0000001fff00a819 */ /* 0x000fe40000011411 */
[----:B----4-:R-:W-:Y:S01]  /*1200*/  IADD3 R11, R14, 0x60, RZ ;  /* 0x000000600e0b7810 */ /* 0x010fe20007ffe0ff */
[----:B-1----:R-:W-:Y:S01]  /*1210*/  @!P1 IMAD.WIDE R12, R12, 0x2, R6 ;  /* 0x000000020c0c9825 */ /* 0x002fe200078e0206 */
[----:B------:R-:W-:-:S02]  /*1220*/  @!P1 LOP3.LUT R14, R4, 0xfffffff8, RZ, 0xc0, !PT ;  /* 0xfffffff8040e9812 */ /* 0x000fc400078ec0ff */
[----:B------:R-:W1:Y:S01]  /*1230*/  SHFL.IDX PT, R4, R19, 0x2, 0x181f ;  /* 0x00581f0013047f89 */ /* 0x000e6200000e0000 */
[C---:B-----5:R-:W-:Y:S02]  /*1240*/  @!P1 LEA R8, P0, R2.reuse, R6, 0x1 ;  /* 0x0000000602089211 */ /* 0x060fe400078008ff */
[----:B------:R-:W-:Y:S02]  /*1250*/  @!P1 LOP3.LUT R10, R5, 0xfffffff8, RZ, 0xc0, !PT ;  /* 0xfffffff8050a9812 */ /* 0x000fe400078ec0ff */
[----:B------:R-:W2:Y:S01]  /*1260*/  SHFL.IDX PT, R5, R18, 0x2, 0x181f ;  /* 0x00581f0012057f89 */ /* 0x000ea200000e0000 */
[----:B------:R-:W-:Y:S02]  /*1270*/  @!P1 LEA.HI.X R9, R2, R7, R3, 0x1, P0 ;  /* 0x0000000702099211 */ /* 0x000fe400000f0c03 */
[----:B------:R-:W-:Y:S01]  /*1280*/  ISETP.GE.AND P0, PT, R11, R15, PT ;  /* 0x0000000f0b00720c */ /* 0x000fe20003f06270 */
[--C-:B------:R-:W-:Y:S02]  /*1290*/  @!P1 IMAD.WIDE R14, R14, 0x2, R6.reuse ;  /* 0x000000020e0e9825 */ /* 0x100fe400078e0206 */
[----:B------:R3:W-:Y:S02]  /*12a0*/  @!P1 LDGSTS.E.BYPASS.LTC128B.128 [R100+0x1100], [R8.64], !P6 ;  /* 0x0110000008649fae */ /* 0x0007e4000f101d44 */
[----:B------:R-:W-:-:S02]  /*12b0*/  @!P1 IMAD.WIDE R10, R10, 0x2, R6 ;  /* 0x000000020a0a9825 */ /* 0x000fc400078e0206 */
[----:B------:R4:W5:Y:S04]  /*12c0*/  SHFL.IDX PT, R6, R19, 0x3, 0x181f ;  /* 0x00781f0013067f89 */ /* 0x00096800000e0000 */
[----:B------:R1:W1:Y:S04]  /*12d0*/  SHFL.IDX PT, R7, R18, 0x3, 0x181f ;  /* 0x00781f0012077f89 */ /* 0x00026800000e0000 */
[----:B------:R2:W-:Y:S04]  /*12e0*/  @!P1 LDGSTS.E.BYPASS.LTC128B.128 [R100+0x5100], [R14.64], !P5 ;  /* 0x051000000e649fae */ /* 0x0005e8000e901d44 */
[----:B------:R5:W-:Y:S04]  /*12f0*/  @!P1 LDGSTS.E.BYPASS.LTC128B.128 [R100+0x9100], [R12.64], !P4 ;  /* 0x091000000c649fae */ /* 0x000be8000e101d44 */
[----:B------:R5:W-:Y:S01]  /*1300*/  @!P1 LDGSTS.E.BYPASS.LTC128B.128 [R100+0xd100], [R10.64], !P3 ;  /* 0x0d1000000a649fae */ /* 0x000be2000d901d44 */
[----:B---3--:R-:W-:-:S02]  /*1310*/  @!P2 SHF.R.S32.HI R8, RZ, 0x1f, R16 ;  /* 0x0000001fff08a819 */ /* 0x008fc40000011410 */
[----:B------:R-:W-:Y:S02]  /*1320*/  @!P2 LEA.HI R9, R0, R17, RZ, 0x3 ;  /* 0x000000110009a211 */ /* 0x000fe400078f18ff */
[----:B----4-:R-:W-:-:S04]  /*1330*/  LEA.HI R19, R26, R85, RZ, 0x4 ;  /* 0x000000551a137211 */ /* 0x010fc800078f20ff */
[----:B-1----:R-:W-:Y:S02]  /*1340*/  SHF.R.S32.HI R18, RZ, 0x4, R19 ;  /* 0x00000004ff127819 */ /* 0x002fe40000011413 */
[----:B--2---:R-:W-:Y:S02]  /*1350*/  @!P2 LEA.HI R14, R8, R16, RZ, 0x3 ;  /* 0x00000010080ea211 */ /* 0x004fe400078f18ff */
[----:B------:R-:W-:Y:S02]  /*1360*/  @!P2 LEA R8, P1, R2, R4, 0x1 ;  /* 0x000000040208a211 */ /* 0x000fe400078208ff */
[----:B-----5:R-:W-:Y:S02]  /*1370*/  @!P2 SHF.R.S32.HI R12, RZ, 0x1f, R24 ;  /* 0x0000001fff0ca819 */ /* 0x020fe40000011418 */
[----:B------:R-:W-:Y:S02]  /*1380*/  @!P2 LOP3.LUT R14, R14, 0xfffffff8, RZ, 0xc0, !PT ;  /* 0xfffffff80e0ea812 */ /* 0x000fe400078ec0ff */
[----:B------:R-:W-:-:S02]  /*1390*/  @!P2 LEA.HI R0, R12, R24, RZ, 0x3 ;  /* 0x000000180c00a211 */ /* 0x000fc400078f18ff */
[----:B------:R-:W-:Y:S01]  /*13a0*/  @!P2 LOP3.LUT R12, R9, 0xfffffff8, RZ, 0xc0, !PT ;  /* 0xfffffff8090ca812 */ /* 0x000fe200078ec0ff */
[----:B------:R-:W-:Y:S01]  /*13b0*/  @!P2 IMAD.WIDE R14, R14, 0x2, R4 ;  /* 0x000000020e0ea825 */ /* 0x000fe200078e0204 */
[----:B------:R-:W-:Y:S02]  /*13c0*/  @!P2 LOP3.LUT R0, R0, 0xfffffff8, RZ, 0xc0, !PT ;  /* 0xfffffff80000a812 */ /* 0x000fe400078ec0ff */
[----:B------:R-:W-:Y:S01]  /*13d0*/  @!P2 LEA.HI.X R9, R2, R5, R3, 0x1, P1 ;  /* 0x000000050209a211 */ /* 0x000fe200008f0c03 */
[----:B------:R-:W-:-:S04]  /*13e0*/  @!P2 IMAD.WIDE R12, R12, 0x2, R4 ;  /* 0x000000020c0ca825 */ /* 0x000fc800078e0204 */
[----:B------:R-:W-:Y:S01]  /*13f0*/  @!P2 IMAD.WIDE R10, R0, 0x2, R4 ;  /* 0x00000002000aa825 */ /* 0x000fe200078e0204 */
[C---:B------:R-:W-:Y:S01]  /*1400*/  @!P0 LEA R4, P1, R2.reuse, R6, 0x1 ;  /* 0x0000000602048211 */ /* 0x040fe200078208ff */
[----:B------:R1:W-:Y:S01]  /*1410*/  @!P2 LDGSTS.E.BYPASS.LTC128B.128 [R100+0x2100], [R8.64], !P6 ;  /* 0x021000000864afae */ /* 0x0003e2000f101d44 */
[----:B------:R-:W-:Y:S02]  /*1420*/  SHF.R.S32.HI R0, RZ, 0x1f, R25 ;  /* 0x0000001fff007819 */ /* 0x000fe40000011419 */
[C---:B------:R-:W-:Y:S01]  /*1430*/  @!P0 LEA.HI.X R5, R2.reuse, R7, R3, 0x1, P1 ;  /* 0x0000000702058211 */ /* 0x040fe200008f0c03 */
[----:B------:R2:W-:Y:S04]  /*1440*/  @!P2 LDGSTS.E.BYPASS.LTC128B.128 [R100+0x6100], [R14.64], !P5 ;  /* 0x061000000e64afae */ /* 0x0005e8000e901d44 */
[----:B------:R3:W-:Y:S04]  /*1450*/  @!P2 LDGSTS.E.BYPASS.LTC128B.128 [R100+0xa100], [R12.64], !P4 ;  /* 0x0a1000000c64afae */ /* 0x0007e8000e101d44 */
[----:B------:R4:W-:Y:S04]  /*1460*/  @!P2 LDGSTS.E.BYPASS.LTC128B.128 [R100+0xe100], [R10.64], !P3 ;  /* 0x0e1000000a64afae */ /* 0x0009e8000d901d44 */
[----:B------:R5:W-:Y:S01]  /*1470*/  @!P0 LDGSTS.E.BYPASS.LTC128B.128 [R100+0x3100], [R4.64], !P6 ;  /* 0x0310000004648fae */ /* 0x000be2000f101d44 */
[----:B------:R-:W-:-:S02]  /*1480*/  ISETP.GE.AND P6, PT, R2, c[0x0][0x1d4], PT ;  /* 0x0000750002007a0c */ /* 0x000fc40003fc6270 */
[----:B--2---:R-:W-:Y:S02]  /*1490*/  LEA.HI.SX32 R15, R109, 0xffffffff, 0x1a ;  /* 0xffffffff6d0f7811 */ /* 0x004fe400078fd2ff */
[----:B---3--:R-:W-:-:S03]  /*14a0*/  LEA.HI R12, R19, R18, RZ, 0x1 ;  /* 0x00000012130c7211 */ /* 0x008fc600078f08ff */
[----:B------:R-:W-:Y:S01]  /*14b0*/  IMAD R80, R15, -0x40, R81 ;  /* 0xffffffc00f507824 */ /* 0x000fe200078e0251 */
[----:B----4-:R-:W-:Y:S01]  /*14c0*/  IADD3 R10, P1, R25, R20, RZ ;  /* 0x00000014190a7210 */ /* 0x010fe20007f3e0ff */
[----:B------:R-:W-:Y:S01]  /*14d0*/  IMAD.IADD R11, R81, 0x1, -R20 ;  /* 0x00000001510b7824 */ /* 0x000fe200078e0a14 */
[----:B------:R-:W-:Y:S02]  /*14e0*/  LOP3.LUT R12, R12, 0xfffffffe, RZ, 0xc0, !PT ;  /* 0xfffffffe0c0c7812 */ /* 0x000fe400078ec0ff */
[----:B------:R-:W-:Y:S01]  /*14f0*/  LEA.HI.X.SX32 R14, R20, R0, 0x1, P1 ;  /* 0x00000000140e7211 */ /* 0x000fe200008f0eff */
[----:B------:R-:W-:Y:S01]  /*1500*/  IMAD R11, R15, -0x40, R11 ;  /* 0xffffffc00f0b7824 */ /* 0x000fe200078e020b */
[----:B------:R-:W-:Y:S01]  /*1510*/  @!P0 SHF.R.S32.HI R0, RZ, 0x1f, R16 ;  /* 0x0000001fff008819 */ /* 0x000fe20000011410 */
[----:B------:R-:W-:Y:S02]  /*1520*/  IMAD.IADD R18, R18, 0x1, -R12 ;  /* 0x0000000112127824 */ /* 0x000fe400078e0a0c */
[----:B-----5:R-:W-:Y:S01]  /*1530*/  IMAD R5, R14, c[0x0][0x1e0], RZ ;  /* 0x000078000e057a24 */ /* 0x020fe200078e02ff */
[----:B------:R-:W-:Y:S01]  /*1540*/  @!P0 LEA.HI R4, R0, R16, RZ, 0x3 ;  /* 0x0000001000048211 */ /* 0x000fe200078f18ff */
[----:B------:R-:W-:Y:S01]  /*1550*/  IMAD.SHL.U32 R12, R20, 0x8, RZ ;  /* 0x00000008140c7824 */ /* 0x000fe200078e00ff */
[----:B------:R-:W-:Y:S01]  /*1560*/  @!P0 SHF.R.S32.HI R0, RZ, 0x1f, R17 ;  /* 0x0000001fff008819 */ /* 0x000fe20000011411 */
[----:B------:R-:W-:Y:S01]  /*1570*/  IMAD R13, R10, c[0x0][0x1e4], R5 ;  /* 0x000079000a0d7a24 */ /* 0x000fe200078e0205 */
[----:B-1----:R-:W-:Y:S01]  /*1580*/  @!P0 LOP3.LUT R8, R4, 0xfffffff8, RZ, 0xc0, !PT ;  /* 0xfffffff804088812 */ /* 0x002fe200078ec0ff */
[----:B------:R-:W-:Y:S01]  /*1590*/  IMAD.WIDE.U32 R4, R10, c[0x0][0x1e0], R2 ;  /* 0x000078000a047a25 */ /* 0x000fe200078e0002 */
[----:B------:R-:W-:-:S02]  /*15a0*/  @!P0 LEA.HI R0, R0, R17, RZ, 0x3 ;  /* 0x0000001100008211 */ /* 0x000fc400078f18ff */
[C---:B------:R-:W-:Y:S01]  /*15b0*/  ISETP.GE.AND P2, PT, R11.reuse, 0x1, PT ;  /* 0x000000010b00780c */ /* 0x040fe20003f46270 */
[----:B------:R-:W-:Y:S01]  /*15c0*/  @!P0 IMAD.WIDE R8, R8, 0x2, R6 ;  /* 0x0000000208088825 */ /* 0x000fe200078e0206 */
[----:B------:R-:W-:Y:S02]  /*15d0*/  @!P0 LOP3.LUT R0, R0, 0xfffffff8, RZ, 0xc0, !PT ;  /* 0xfffffff800008812 */ /* 0x000fe400078ec0ff */
[----:B------:R-:W-:Y:S01]  /*15e0*/  ISETP.GE.AND P1, PT, R11, 0x21, PT ;  /* 0x000000210b00780c */ /* 0x000fe20003f26270 */
[----:B------:R-:W-:Y:S01]  /*15f0*/  IMAD.SHL.U32 R11, R21, 0x40, RZ ;  /* 0x00000040150b7824 */ /* 0x000fe200078e00ff */
[----:B------:R1:W-:Y:S01]  /*1600*/  @!P0 LDGSTS.E.BYPASS.LTC128B.128 [R100+0x7100], [R8.64], !P5 ;  /* 0x0710000008648fae */ /* 0x0003e2000e901d44 */
[----:B------:R-:W-:Y:S01]  /*1610*/  IMAD.IADD R5, R5, 0x1, R13 ;  /* 0x0000000105057824 */ /* 0x000fe200078e020d */
[----:B------:R-:W-:Y:S01]  /*1620*/  ISETP.GE.AND P5, PT, R16, c[0x0][0x1d4], PT ;  /* 0x0000750010007a0c */ /* 0x000fe20003fa6270 */
[----:B------:R-:W-:Y:S02]  /*1630*/  IMAD R13, R28, c[0x0][0x1e8], RZ ;  /* 0x00007a001c0d7a24 */ /* 0x000fe400078e02ff */
[----:B------:R-:W-:-:S04]  /*1640*/  IMAD.WIDE.U32 R4, R27, c[0x0][0x1e8], R4 ;  /* 0x00007a001b047a25 */ /* 0x000fc800078e0004 */
[----:B-1----:R-:W-:Y:S01]  /*1650*/  @!P0 IMAD.WIDE R8, R0, 0x2, R6 ;  /* 0x0000000200088825 */ /* 0x002fe200078e0206 */
[----:B------:R-:W-:-:S03]  /*1660*/  LOP3.LUT R0, R11, 0x1c0, RZ, 0xc0, !PT ;  /* 0x000001c00b007812 */ /* 0x000fc600078ec0ff */
[----:B------:R-:W-:Y:S01]  /*1670*/  IMAD R11, R27, c[0x0][0x1ec], R13 ;  /* 0x00007b001b0b7a24 */ /* 0x000fe200078e020d */
[----:B------:R1:W-:Y:S01]  /*1680*/  @!P0 LDGSTS.E.BYPASS.LTC128B.128 [R100+0xb100], [R8.64], !P4 ;  /* 0x0b10000008648fae */ /* 0x0003e2000e101d44 */
[----:B------:R-:W-:Y:S02]  /*1690*/  LOP3.LUT R12, R0, 0x8, R12, 0xf8, !PT ;  /* 0x00000008000c7812 */ /* 0x000fe400078ef80c */
[----:B------:R-:W-:Y:S02]  /*16a0*/  SHF.R.U32.HI R0, RZ, 0x3, R0 ;  /* 0x00000003ff007819 */ /* 0x000fe40000011600 */
[----:B------:R-:W-:Y:S02]  /*16b0*/  ISETP.GE.AND P4, PT, R17, c[0x0][0x1d4], PT ;  /* 0x0000750011007a0c */ /* 0x000fe40003f86270 */
[----:B------:R-:W-:Y:S02]  /*16c0*/  LOP3.LUT R12, R12, R0, RZ, 0x3c, !PT ;  /* 0x000000000c0c7212 */ /* 0x000fe400078e3cff */
[----:B------:R-:W-:-:S04]  /*16d0*/  @!P0 SHF.R.S32.HI R0, RZ, 0x1f, R24 ;  /* 0x0000001fff008819 */ /* 0x000fc80000011418 */
[----:B------:R-:W-:-:S04]  /*16e0*/  @!P0 LEA.HI R0, R0, R24, RZ, 0x3 ;  /* 0x0000001800008211 */ /* 0x000fc800078f18ff */
[----:B------:R-:W-:-:S05]  /*16f0*/  @!P0 LOP3.LUT R0, R0, 0xfffffff8, RZ, 0xc0, !PT ;  /* 0xfffffff800008812 */ /* 0x000fca00078ec0ff */
[----:B------:R-:W-:-:S04]  /*1700*/  @!P0 IMAD.WIDE R6, R0, 0x2, R6 ;  /* 0x0000000200068825 */ /* 0x000fc800078e0206 */
[----:B-1----:R-:W-:Y:S01]  /*1710*/  IMAD R8, R14, c[0x0][0x208], RZ ;  /* 0x000082000e087a24 */ /* 0x002fe200078e02ff */
[----:B------:R1:W-:Y:S01]  /*1720*/  @!P0 LDGSTS.E.BYPASS.LTC128B.128 [R100+0xf100], [R6.64], !P3 ;  /* 0x0f10000006648fae */ /* 0x0003e2000d901d44 */
[----:B------:R-:W-:Y:S02]  /*1730*/  LOP3.LUT P0, RZ, R21, 0x2, RZ, 0xc0, !PT ;  /* 0x0000000215ff7812 */ /* 0x000fe4000780c0ff */
[C---:B------:R-:W-:Y:S01]  /*1740*/  IMAD R13, R10.reuse, c[0x0][0x20c], R8 ;  /* 0x000083000a0d7a24 */ /* 0x040fe200078e0208 */
[----:B------:R-:W0:Y:S01]  /*1750*/  LDGDEPBAR ;  /* 0x00000000000079af */ /* 0x000e220000000000 */
[----:B------:R-:W-:Y:S01]  /*1760*/  IMAD.WIDE.U32 R8, R10, c[0x0][0x208], R2 ;  /* 0x000082000a087a25 */ /* 0x000fe200078e0002 */
[----:B------:R-:W-:-:S03]  /*1770*/  IADD3 R3, R5, R11, RZ ;  /* 0x0000000b05037210 */ /* 0x000fc60007ffe0ff */
[----:B------:R-:W-:Y:S02]  /*1780*/  IMAD.MOV.U32 R11, RZ, RZ, c[0x0][0x1e0] ;  /* 0x00007800ff0b7624 */ /* 0x000fe400078e00ff */
[----:B------:R-:W-:Y:S02]  /*1790*/  IMAD.MOV.U32 R10, RZ, RZ, 0x6 ;  /* 0x00000006ff0a7424 */ /* 0x000fe400078e00ff */
[----:B------:R-:W-:Y:S02]  /*17a0*/  IMAD R5, R23, c[0x0][0x1f0], RZ ;  /* 0x00007c0017057a24 */ /* 0x000fe400078e02ff */
[----:B------:R-:W-:Y:S01]  /*17b0*/  IMAD.MOV.U32 R2, RZ, RZ, R4 ;  /* 0x000000ffff027224 */ /* 0x000fe200078e0004 */
[----:B------:R-:W-:Y:S01]  /*17c0*/  SHF.L.U64.HI R83, R11, R10, c[0x0][0x1e4] ;  /* 0x000079000b537619 */ /* 0x000fe2000001020a */
[C---:B------:R-:W-:Y:S01]  /*17d0*/  IMAD R4, R22.reuse, c[0x0][0x1f4], R5 ;  /* 0x00007d0016047a24 */ /* 0x040fe200078e0205 */
[----:B------:R-:W-:Y:S01]  /*17e0*/  SHF.R.S32.HI R10, RZ, 0x1f, R15 ;  /* 0x0000001fff0a7819 */ /* 0x000fe2000001140f */
[----:B------:R-:W-:Y:S01]  /*17f0*/  IMAD.WIDE.U32 R30, R22, c[0x0][0x1f0], R2 ;  /* 0x00007c00161e7a25 */ /* 0x000fe200078e0002 */
[----:B------:R-:W-:-:S03]  /*1800*/  IADD3 R5, R9, R13, RZ ;  /* 0x0000000d09057210 */ /* 0x000fc60007ffe0ff */
[----:B------:R-:W-:Y:S01]  /*1810*/  IMAD.SHL.U32 R101, R11, 0x40, RZ ;  /* 0x000000400b657824 */ /* 0x000fe200078e00ff */
[----:B------:R2:W-:Y:S01]  /*1820*/  STL.64 [R1+0x98], R30 ;  /* 0x0000981e01007387 */ /* 0x0005e20000100a00 */
[----:B------:R-:W-:Y:S02]  /*1830*/  IMAD R2, R83, R15, RZ ;  /* 0x0000000f53027224 */ /* 0x000fe400078e02ff */
[----:B------:R-:W-:Y:S02]  /*1840*/  IMAD.IADD R105, R31, 0x1, R4 ;  /* 0x000000011f697824 */ /* 0x000fe400078e0204 */
[----:B------:R-:W-:Y:S02]  /*1850*/  IMAD.MOV.U32 R104, RZ, RZ, R30 ;  /* 0x000000ffff687224 */ /* 0x000fe400078e001e */
[-C--:B------:R-:W-:Y:S02]  /*1860*/  IMAD R0, R10, R101.reuse, R2 ;  /* 0x000000650a007224 */ /* 0x080fe400078e0202 */
[----:B------:R-:W-:Y:S01]  /*1870*/  IMAD.WIDE.U32 R2, R15, R101, R104 ;  /* 0x000000650f027225 */ /* 0x000fe200078e0068 */
[----:B------:R-:W-:Y:S03]  /*1880*/  STL.64 [R1+0x88], R104 ;  /* 0x0000886801007387 */ /* 0x000fe60000100a00 */
[----:B------:R-:W-:Y:S01]  /*1890*/  IMAD.IADD R3, R3, 0x1, R0 ;  /* 0x0000000103037824 */ /* 0x000fe200078e0200 */
[----:B-1----:R-:W-:Y:S01]  /*18a0*/  @P2 LEA R6, P3, R2, c[0x0][0x1c8], 0x1 ;  /* 0x0000720002062a11 */ /* 0x002fe200078608ff */
[----:B------:R-:W-:Y:S01]  /*18b0*/  IMAD.MOV.U32 R9, RZ, RZ, 0x5 ;  /* 0x00000005ff097424 */ /* 0x000fe200078e00ff */
[----:B------:R-:W-:Y:S01]  /*18c0*/  LEA R0, R18, R12, 0x9 ;  /* 0x0000000c12007211 */ /* 0x000fe200078e48ff */
[C---:B------:R-:W-:Y:S01]  /*18d0*/  IMAD.SHL.U32 R102, R11.reuse, 0x20, RZ ;  /* 0x000000200b667824 */ /* 0x040fe200078e00ff */
[----:B------:R-:W-:Y:S01]  /*18e0*/  @P2 LEA.HI.X R7, R2, c[0x0][0x1cc], R3, 0x1, P3 ;  /* 0x0000730002072a11 */ /* 0x000fe200018f0c03 */
[----:B------:R-:W-:Y:S01]  /*18f0*/  IMAD.MOV.U32 R4, RZ, RZ, R8 ;  /* 0x000000ffff047224 */ /* 0x000fe200078e0008 */
[----:B------:R-:W-:Y:S01]  /*1900*/  SHF.L.U64.HI R103, R11, R9, c[0x0][0x1e4] ;  /* 0x000079000b677619 */ /* 0x000fe20000010209 */
[----:B------:R-:W-:Y:S01]  /*1910*/  IMAD.SHL.U32 R155, R0, 0x2, RZ ;  /* 0x00000002009b7824 */ /* 0x000fe200078e00ff */
[----:B------:R-:W-:Y:S01]  /*1920*/  @P1 IADD3 R8, P3, R102, R2, RZ ;  /* 0x0000000266081210 */ /* 0x000fe20007f7e0ff */
[----:B------:R-:W-:Y:S01]  /*1930*/  IMAD R11, R28, c[0x0][0x210], RZ ;  /* 0x000084001c0b7a24 */ /* 0x000fe200078e02ff */
[----:B------:R-:W-:Y:S01]  /*1940*/  LOP3.LUT R9, R19, 0xfffffff0, RZ, 0xc0, !PT ;  /* 0xfffffff013097812 */ /* 0x000fe200078ec0ff */
[----:B------:R-:W-:Y:S01]  /*1950*/  IMAD.WIDE.U32 R4, R27, c[0x0][0x210], R4 ;  /* 0x000084001b047a25 */ /* 0x000fe200078e0004 */
[C---:B------:R-:W-:Y:S01]  /*1960*/  IADD3 R0, R155.reuse, 0x10100, RZ ;  /* 0x000101009b007810 */ /* 0x040fe20007ffe0ff */
[----:B------:R1:W-:Y:S01]  /*1970*/  @P2 LDGSTS.E.BYPASS.LTC128B.128 [R100+0x10100], [R6.64], !P6 ;  /* 0x1010000006642fae */ /* 0x0003e2000f101d44 */
[----:B------:R-:W-:Y:S01]  /*1980*/  IADD3 R86, R155, 0x10120, RZ ;  /* 0x000101209b567810 */ /* 0x000fe20007ffe0ff */
[----:B------:R-:W-:Y:S01]  /*1990*/  @P1 IMAD.X R3, R103, 0x1, R3, P3 ;  /* 0x0000000167031824 */ /* 0x000fe200018e0603 */
[----:B------:R-:W-:Y:S01]  /*19a0*/  @P1 LEA R2, P3, R8, c[0x0][0x1c8], 0x1 ;  /* 0x0000720008021a11 */ /* 0x000fe200078608ff */
[----:B------:R-:W-:Y:S01]  /*19b0*/  IMAD R11, R27, c[0x0][0x214], R11 ;  /* 0x000085001b0b7a24 */ /* 0x000fe200078e020b */
[----:B------:R-:W-:Y:S01]  /*19c0*/  @P0 IADD3 R86, R0, -0x20, RZ ;  /* 0xffffffe000560810 */ /* 0x000fe20007ffe0ff */
[----:B------:R-:W-:Y:S01]  /*19d0*/  IMAD.IADD R0, R85, 0x1, -R9 ;  /* 0x0000000155007824 */ /* 0x000fe200078e0a09 */
[----:B------:R-:W-:Y:S01]  /*19e0*/  @P1 LEA.HI.X R3, R8, c[0x0][0x1cc], R3, 0x1, P3 ;  /* 0x0000730008031a11 */ /* 0x000fe200018f0c03 */
[----:B------:R-:W-:Y:S01]  /*19f0*/  IMAD.IADD R5, R5, 0x1, R11 ;  /* 0x0000000105057824 */ /* 0x000fe200078e020b */
[----:B------:R-:W-:Y:S01]  /*1a00*/  ISETP.GE.AND P3, PT, R24, c[0x0][0x1d4], PT ;  /* 0x0000750018007a0c */ /* 0x000fe20003f66270 */
[----:B------:R-:W-:Y:S01]  /*1a10*/  IMAD R10, R10, c[0x0][0x208], RZ ;  /* 0x000082000a0a7a24 */ /* 0x000fe200078e02ff */
[----:B------:R-:W-:Y:S01]  /*1a20*/  SHF.R.S32.HI R14, RZ, 0x1f, R0 ;  /* 0x0000001fff0e7819 */ /* 0x000fe20000011400 */
[----:B------:R-:W-:Y:S01]  /*1a30*/  IMAD R11, R23, c[0x0][0x218], RZ ;  /* 0x00008600170b7a24 */ /* 0x000fe200078e02ff */
[----:B------:R1:W-:Y:S01]  /*1a40*/  @P2 LDGSTS.E.BYPASS.LTC128B.128 [R100+0x12100], [R6.64+0x80], !P5 ;  /* 0x1210008006642fae */ /* 0x0003e2000e901d44 */
[----:B------:R-:W-:Y:S01]  /*1a50*/  IMAD.WIDE.U32 R8, R15, c[0x0][0x208], RZ ;  /* 0x000082000f087a25 */ /* 0x000fe200078e00ff */
[----:B------:R-:W-:-:S02]  /*1a60*/  LEA.HI R14, R14, R0, RZ, 0x3 ;  /* 0x000000000e0e7211 */ /* 0x000fc400078f18ff */
[----:B------:R1:W-:Y:S01]  /*1a70*/  @P2 LDGSTS.E.BYPASS.LTC128B.128 [R100+0x14100], [R6.64+0x100], !P4 ;  /* 0x1410010006642fae */ /* 0x0003e2000e101d44 */
[----:B------:R-:W-:Y:S01]  /*1a80*/  IMAD R10, R15, c[0x0][0x20c], R10 ;  /* 0x000083000f0a7a24 */ /* 0x000fe200078e020a */
[----:B------:R-:W-:Y:S01]  /*1a90*/  SEL R12, RZ, 0x1, P6 ;  /* 0x00000001ff0c7807 */ /* 0x000fe20003000000 */
[C---:B------:R-:W-:Y:S01]  /*1aa0*/  IMAD R13, R22.reuse, c[0x0][0x21c], R11 ;  /* 0x00008700160d7a24 */ /* 0x040fe200078e020b */
[----:B------:R-:W-:Y:S01]  /*1ab0*/  SEL R11, RZ, 0x2, P5 ;  /* 0x00000002ff0b7807 */ /* 0x000fe20002800000 */
[----:B--2---:R-:W-:Y:S01]  /*1ac0*/  IMAD.WIDE.U32 R30, R22, c[0x0][0x218], R4 ;  /* 0x00008600161e7a25 */ /* 0x004fe200078e0004 */
[----:B------:R1:W-:Y:S01]  /*1ad0*/  @P2 LDGSTS.E.BYPASS.LTC128B.128 [R100+0x16100], [R6.64+0x180], !P3 ;  /* 0x1610018006642fae */ /* 0x0003e2000d901d44 */
[----:B------:R-:W-:Y:S02]  /*1ae0*/  LOP3.LUT R5, R14, 0xfffffff8, RZ, 0xc0, !PT ;  /* 0xfffffff80e057812 */ /* 0x000fe400078ec0ff */
[----:B------:R-:W-:Y:S01]  /*1af0*/  IMAD.IADD R4, R9, 0x1, R10 ;  /* 0x0000000109047824 */ /* 0x000fe200078e020a */
[----:B------:R2:W-:Y:S01]  /*1b00*/  @P1 LDGSTS.E.BYPASS.LTC128B.128 [R100+0x11100], [R2.64], !P6 ;  /* 0x1110000002641fae */ /* 0x0005e2000f101d44 */
[----:B------:R-:W-:Y:S01]  /*1b10*/  IADD3 R16, R31, R13, RZ ;  /* 0x0000000d1f107210 */ /* 0x000fe20007ffe0ff */
[----:B------:R-:W-:Y:S01]  /*1b20*/  IMAD.IADD R5, R0, 0x1, -R5 ;  /* 0x0000000100057824 */ /* 0x000fe200078e0a05 */
[----:B------:R-:W-:Y:S01]  /*1b30*/  LEA R9, P0, R8, R30, 0x6 ;  /* 0x0000001e08097211 */ /* 0x000fe200078030ff */
[----:B------:R2:W-:Y:S01]  /*1b40*/  @P1 LDGSTS.E.BYPASS.LTC128B.128 [R100+0x13100], [R2.64+0x80], !P5 ;  /* 0x1310008002641fae */ /* 0x0005e2000e901d44 */
[----:B------:R-:W-:-:S02]  /*1b50*/  SEL R10, RZ, 0x4, P4 ;  /* 0x00000004ff0a7807 */ /* 0x000fc40002000000 */
[----:B------:R-:W-:Y:S01]  /*1b60*/  LEA.HI.X R8, R8, R16, R4, 0x6, P0 ;  /* 0x0000001008087211 */ /* 0x000fe200000f3404 */
[----:B------:R2:W-:Y:S01]  /*1b70*/  @P1 LDGSTS.E.BYPASS.LTC128B.128 [R100+0x15100], [R2.64+0x100], !P4 ;  /* 0x1510010002641fae */ /* 0x0005e2000e101d44 */
[C---:B------:R-:W-:Y:S01]  /*1b80*/  IMAD.SHL.U32 R4, R5.reuse, 0x40, RZ ;  /* 0x0000004005047824 */ /* 0x040fe200078e00ff */
[----:B------:R-:W-:Y:S02]  /*1b90*/  IADD3 R10, R10, R11, R12 ;  /* 0x0000000b0a0a7210 */ /* 0x000fe40007ffe00c */
[----:B------:R2:W-:Y:S01]  /*1ba0*/  @P1 LDGSTS.E.BYPASS.LTC128B.128 [R100+0x17100], [R2.64+0x180], !P3 ;  /* 0x1710018002641fae */ /* 0x0005e2000d901d44 */
[----:B------:R-:W-:Y:S02]  /*1bb0*/  SEL R0, RZ, 0x8, P3 ;  /* 0x00000008ff007807 */ /* 0x000fe40001800000 */
[----:B------:R-:W-:Y:S01]  /*1bc0*/  LOP3.LUT R4, R4, 0x1c0, RZ, 0xc0, !PT ;  /* 0x000001c004047812 */ /* 0x000fe200078ec0ff */
[----:B------:R-:W0:Y:S01]  /*1bd0*/  LDGDEPBAR ;  /* 0x00000000000079af */ /* 0x000e220000000000 */
[C---:B------:R-:W-:Y:S01]  /*1be0*/  LOP3.LUT P0, RZ, R5.reuse, 0x4, RZ, 0xc0, !PT ;  /* 0x0000000405ff7812 */ /* 0x040fe2000780c0ff */
[----:B------:R-:W-:Y:S01]  /*1bf0*/  IMAD.IADD R10, R10, 0x1, R0 ;  /* 0x000000010a0a7824 */ /* 0x000fe200078e0200 */
[----:B------:R-:W-:Y:S01]  /*1c00*/  LOP3.LUT P2, RZ, R5, 0x2, RZ, 0xc0, !PT ;  /* 0x0000000205ff7812 */ /* 0x000fe2000784c0ff */
[----:B------:R-:W-:Y:S01]  /*1c10*/  IMAD.SHL.U32 R0, R14, 0x40, RZ ;  /* 0x000000400e007824 */ /* 0x000fe200078e00ff */
[----:B------:R-:W-:Y:S01]  /*1c20*/  MOV R5, c[0x0][0x20c] ;  /* 0x0000830000057a02 */ /* 0x000fe20000000f00 */
[----:B------:R-:W-:Y:S01]  /*1c30*/  STL [R1+0xa4], R103 ;  /* 0x0000a46701007387 */ /* 0x000fe20000100800 */
[----:B-1----:R-:W-:Y:S01]  /*1c40*/  IMAD.SHL.U32 R6, R18, 0x8, RZ ;  /* 0x0000000812067824 */ /* 0x002fe200078e00ff */
[----:B------:R-:W-:-:S02]  /*1c50*/  P2R R11, PR, RZ, 0x20 ;  /* 0x00000020ff0b7803 */ /* 0x000fc40000000000 */
[----:B------:R-:W-:Y:S04]  /*1c60*/  STL [R1+0x4], R86 ;  /* 0x0000045601007387 */ /* 0x000fe80000100800 */
[----:B------:R-:W-:Y:S04]  /*1c70*/  STL.64 [R1+0x90], R30 ;  /* 0x0000901e01007387 */ /* 0x000fe80000100a00 */
[----:B------:R-:W-:Y:S01]  /*1c80*/  STL [R1+0x84], R16 ;  /* 0x0000841001007387 */ /* 0x000fe20000100800 */
[----:B--2---:R-:W-:Y:S01]  /*1c90*/  LOP3.LUT R2, R4, 0x8, R6, 0xf8, !PT ;  /* 0x0000000804027812 */ /* 0x004fe200078ef806 */
[----:B------:R-:W-:Y:S01]  /*1ca0*/  IMAD.MOV.U32 R3, RZ, RZ, c[0x0][0x208] ;  /* 0x00008200ff037624 */ /* 0x000fe200078e00ff */
[----:B------:R-:W-:Y:S01]  /*1cb0*/  SHF.R.U32.HI R4, RZ, 0x3, R4 ;  /* 0x00000003ff047819 */ /* 0x000fe20000011604 */
[----:B------:R-:W-:-:S04]  /*1cc0*/  DEPBAR.LE SB0, 0x1 ;  /* 0x000080400000791a */ /* 0x000fc80000000000 */
[----:B------:R-:W-:Y:S01]  /*1cd0*/  LOP3.LUT R4, R2, R4, RZ, 0x3c, !PT ;  /* 0x0000000402047212 */ /* 0x000fe200078e3cff */
[----:B------:R-:W-:Y:S01]  /*1ce0*/  IMAD.SHL.U32 R2, R82, 0x20, RZ ;  /* 0x0000002052027824 */ /* 0x000fe200078e00ff */
[----:B------:R-:W-:Y:S01]  /*1cf0*/  BAR.SYNC.DEFER_BLOCKING 0x0 ;  /* 0x0000000000007b1d */ /* 0x000fe20000010000 */
[C---:B------:R-:W-:Y:S02]  /*1d00*/  LEA R6, P1, R9.reuse, c[0x0][0x1f8], 0x1 ;  /* 0x00007e0009067a11 */ /* 0x040fe400078208ff */
[----:B------:R-:W-:Y:S02]  /*1d10*/  LOP3.LUT R4, R4, 0xfffffe00, R0, 0xf8, !PT ;  /* 0xfffffe0004047812 */ /* 0x000fe400078ef800 */
[----:B------:R-:W-:Y:S02]  /*1d20*/  LEA.HI.X R7, R9, c[0x0][0x1fc], R8, 0x1, P1 ;  /* 0x00007f0009077a11 */ /* 0x000fe400008f0c08 */
[C---:B------:R-:W-:Y:S01]  /*1d30*/  LEA R8, P1, R3.reuse, R6, 0x6 ;  /* 0x0000000603087211 */ /* 0x040fe200078230ff */
[----:B------:R-:W-:Y:S01]  /*1d40*/  IMAD.SHL.U32 R248, R4, 0x2, RZ ;  /* 0x0000000204f87824 */ /* 0x000fe200078e00ff */
[----:B------:R-:W-:Y:S01]  /*1d50*/  LOP3.LUT R0, R2, 0x7ffffc00, RZ, 0xc0, !PT ;  /* 0x7ffffc0002007812 */ /* 0x000fe200078ec0ff */
[----:B------:R-:W-:Y:S01]  /*1d60*/  IMAD.MOV.U32 R2, RZ, RZ, 0x40 ;  /* 0x00000040ff027424 */ /* 0x000fe200078e00ff */
[----:B------:R-:W-:Y:S01]  /*1d70*/  LEA.HI.X R9, R3, R7, R5, 0x6, P1 ;  /* 0x0000000703097211 */ /* 0x000fe200008f3405 */
[----:B------:R-:W-:Y:S01]  /*1d80*/  IMAD.MOV.U32 R5, RZ, RZ, 0x10 ;  /* 0x00000010ff057424 */ /* 0x000fe200078e00ff */
[----:B------:R-:W-:Y:S01]  /*1d90*/  IADD3 R3, -R20, R80, RZ ;  /* 0x0000005014037210 */ /* 0x000fe20007ffe1ff */
[----:B------:R-:W-:-:S02]  /*1da0*/  IMAD.IADD R232, R4, 0x1, R0 ;  /* 0x0000000104e87824 */ /* 0x000fc400078e0200 */
[----:B------:R-:W-:Y:S01]  /*1db0*/  IMAD.MOV.U32 R0, RZ, RZ, 0x20 ;  /* 0x00000020ff007424 */ /* 0x000fe200078e00ff */
[----:B------:R-:W-:Y:S02]  /*1dc0*/  SEL R5, R5, 0xfffffff0, !P2 ;  /* 0xfffffff005057807 */ /* 0x000fe40005000000 */
[C---:B------:R-:W-:Y:S01]  /*1dd0*/  LEA R240, R232.reuse, 0x100, 0x1 ;  /* 0x00000100e8f07811 */ /* 0x040fe200078e08ff */
[----:B------:R-:W-:Y:S01]  /*1de0*/  IMAD.SHL.U32 R232, R232, 0x2, RZ ;  /* 0x00000002e8e87824 */ /* 0x000fe200078e00ff */
[----:B------:R-:W-:Y:S02]  /*1df0*/  SEL R0, R0, 0xffffffe0, !P0 ;  /* 0xffffffe000007807 */ /* 0x000fe40004000000 */
[----:B------:R-:W-:Y:S01]  /*1e00*/  LOP3.LUT P2, RZ, R10, 0x2, RZ, 0xc0, !PT ;  /* 0x000000020aff7812 */ /* 0x000fe2000784c0ff */
[--C-:B------:R-:W-:Y:S01]  /*1e10*/  IMAD R236, R5, 0x2, R240.reuse ;  /* 0x0000000205ec7824 */ /* 0x100fe200078e02f0 */
[----:B------:R-:W-:Y:S01]  /*1e20*/  LDSM.16.M88.4 R168, [R232+0x100] ;  /* 0x00010000e8a8783b */ /* 0x000fe20000000200 */
[C---:B------:R-:W-:Y:S01]  /*1e30*/  IMAD R240, R0.reuse, 0x2, R240 ;  /* 0x0000000200f07824 */ /* 0x040fe200078e02f0 */
[C---:B------:R-:W-:Y:S01]  /*1e40*/  ISETP.LT.OR P1, PT, R3.reuse, 0x1, P6 ;  /* 0x000000010300780c */ /* 0x040fe20003721670 */
[C---:B------:R-:W-:Y:S01]  /*1e50*/  IMAD R244, R0.reuse, 0x2, R236 ;  /* 0x0000000200f47824 */ /* 0x040fe200078e02ec */
[----:B------:R-:W-:Y:S01]  /*1e60*/  LDSM.16.M88.4 R200, [R232+0x4100] ;  /* 0x00410000e8c8783b */ /* 0x000fe20000000200 */
[C---:B------:R-:W-:Y:S01]  /*1e70*/  ISETP.LT.OR P0, PT, R3.reuse, 0x1, !P2 ;  /* 0x000000010300780c */ /* 0x040fe20005701670 */
[----:B------:R-:W-:Y:S01]  /*1e80*/  IMAD R252, R0, 0x2, R248 ;  /* 0x0000000200fc7824 */ /* 0x000fe200078e02f8 */
[----:B------:R-:W-:Y:S01]  /*1e90*/  ISETP.LT.OR P2, PT, R3, 0x21, !P2 ;  /* 0x000000210300780c */ /* 0x000fe20005741670 */
[----:B------:R-:W-:Y:S01]  /*1ea0*/  LDSM.16.M88.4 R216, [R232+0x8100] ;  /* 0x00810000e8d8783b */ /* 0x000fe20000000200 */
[----:B------:R-:W-:-:S03]  /*1eb0*/  LEA R249, R5, R248, 0x1 ;  /* 0x000000f805f97211 */ /* 0x000fc600078e08ff */
[----:B------:R-:W-:Y:S02]  /*1ec0*/  LDSM.16.M88.4 R172, [R236] ;  /* 0x00000000ecac783b */ /* 0x000fe40000000200 */
[----:B------:R-:W-:Y:S02]  /*1ed0*/  IMAD R251, R0, 0x2, R249 ;  /* 0x0000000200fb7824 */ /* 0x000fe400078e02f9 */
[----:B------:R-:W-:Y:S04]  /*1ee0*/  LDSM.16.M88.4 R204, [R236+0x4000] ;  /* 0x00400000eccc783b */ /* 0x000fe80000000200 */
[----:B------:R-:W-:Y:S04]  /*1ef0*/  LDSM.16.M88.4 R220, [R236+0x8000] ;  /* 0x00800000ecdc783b */ /* 0x000fe80000000200 */
[----:B------:R-:W-:Y:S04]  /*1f00*/  LDSM.16.M88.4 R192, [R240] ;  /* 0x00000000f0c0783b */ /* 0x000fe80000000200 */
[----:B------:R-:W-:Y:S04]  /*1f10*/  LDSM.16.M88.4 R208, [R240+0x4000] ;  /* 0x00400000f0d0783b */ /* 0x000fe80000000200 */
[----:B------:R-:W-:Y:S04]  /*1f20*/  LDSM.16.M88.4 R224, [R240+0x8000] ;  /* 0x00800000f0e0783b */ /* 0x000fe80000000200 */
[----:B------:R-:W-:Y:S04]  /*1f30*/  LDSM.16.M88.4 R196, [R244] ;  /* 0x00000000f4c4783b */ /* 0x000fe80000000200 */
[----:B------:R-:W-:Y:S04]  /*1f40*/  LDSM.16.M88.4 R212, [R244+0x4000] ;  /* 0x00400000f4d4783b */ /* 0x000fe80000000200 */
[----:B------:R-:W-:Y:S04]  /*1f50*/  LDSM.16.M88.4 R228, [R244+0x8000] ;  /* 0x00800000f4e4783b */ /* 0x000fe80000000200 */
[----:B------:R-:W-:Y:S04]  /*1f60*/  LDSM.16.M88.4 R232, [R232+0xc100] ;  /* 0x00c10000e8e8783b */ /* 0x000fe80000000200 */
[----:B------:R-:W-:Y:S04]  /*1f70*/  LDSM.16.M88.4 R236, [R236+0xc000] ;  /* 0x00c00000ecec783b */ /* 0x000fe80000000200 */
[----:B------:R-:W-:Y:S04]  /*1f80*/  LDSM.16.M88.4 R240, [R240+0xc000] ;  /* 0x00c00000f0f0783b */ /* 0x000fe80000000200 */
[----:B------:R-:W-:Y:S04]  /*1f90*/  LDSM.16.M88.4 R244, [R244+0xc000] ;  /* 0x00c00000f4f4783b */ /* 0x000fe80000000200 */
[----:B------:R-:W-:Y:S06]  /*1fa0*/  BAR.SYNC.DEFER_BLOCKING 0x0 ;  /* 0x0000000000007b1d */ /* 0x000fec0000010000 */
[----:B------:R-:W-:-:S04]  /*1fb0*/  DEPBAR.LE SB0, 0x0 ;  /* 0x000080000000791a */ /* 0x000fc80000000000 */
[----:B------:R-:W-:Y:S06]  /*1fc0*/  BAR.SYNC.DEFER_BLOCKING 0x0 ;  /* 0x0000000000007b1d */ /* 0x000fec0000010000 */
[----:B------:R-:W1:Y:S04]  /*1fd0*/  LDSM.16.M88.4 R12, [R155+0x10100] ;  /* 0x010100009b0c783b */ /* 0x000e680000000200 */
[----:B------:R-:W2:Y:S04]  /*1fe0*/  LDSM.16.M88.4 R24, [R155+0x10900] ;  /* 0x010900009b18783b */ /* 0x000ea80000000200 */
[----:B------:R-:W-:Y:S04]  /*1ff0*/  LDSM.16.M88.4 R32, [R155+0x11100] ;  /* 0x011100009b20783b */ /* 0x000fe80000000200 */
[----:B------:R-:W-:Y:S04]  /*2000*/  LDSM.16.M88.4 R40, [R155+0x11900] ;  /* 0x011900009b28783b */ /* 0x000fe80000000200 */
[----:B------:R-:W3:Y:S04]  /*2010*/  LDSM.16.M88.4 R28, [R86] ;  /* 0x00000000561c783b */ /* 0x000ee80000000200 */
[----:B------:R-:W4:Y:S04]  /*2020*/  LDSM.16.M88.4 R36, [R86+0x800] ;  /* 0x000800005624783b */ /* 0x000f280000000200 */
[----:B------:R-:W5:Y:S04]  /*2030*/  LDSM.16.M88.4 R52, [R86+0x1000] ;  /* 0x001000005634783b */ /* 0x000f680000000200 */
[----:B------:R-:W3:Y:S04]  /*2040*/  LDSM.16.M88.4 R68, [R86+0x1800] ;  /* 0x001800005644783b */ /* 0x000ee80000000200 */
[----:B------:R-:W-:Y:S01]  /*2050*/  @!PT LDS RZ, [RZ] ;  /* 0x00000000fffff984 */ /* 0x000fe20000000800 */
[----:B------:R-:W-:Y:S01]  /*2060*/  @!PT LDS RZ, [RZ] ;  /* 0x00000000fffff984 */ /* 0x000fe20000000800 */
[----:B------:R-:W-:Y:S01]  /*2070*/  @!PT LDS RZ, [RZ] ;  /* 0x00000000fffff984 */ /* 0x000fe20000000800 */
[----:B------:R2:W-:Y:S01]  /*2080*/  LDGSTS.E.BYPASS.LTC128B.128 [R100+0x100], [R6.64], !P1 ;  /* 0x0010000006647fae */ /* 0x0005e2000c901d44 */
[----:B------:R-:W-:-:S03]  /*2090*/  LOP3.LUT P1, RZ, R10, 0x4, RZ, 0xc0, !PT ;  /* 0x000000040aff7812 */ /* 0x000fc6000782c0ff */
[----:B------:R3:W-:Y:S01]  /*20a0*/  LDGSTS.E.BYPASS.LTC128B.128 [R100+0x2100], [R6.64+0x80], !P0 ;  /* 0x0210008006647fae */ /* 0x0007e2000c101d44 */
[C---:B------:R-:W-:Y:S02]  /*20b0*/  ISETP.LT.OR P0, PT, R3.reuse, 0x1, !P1 ;  /* 0x000000010300780c */ /* 0x040fe40004f01670 */
[----:B------:R-:W-:Y:S01]  /*20c0*/  ISETP.LT.OR P1, PT, R3, 0x21, !P1 ;  /* 0x000000210300780c */ /* 0x000fe20004f21670 */
[----:B-1----:R-:W-:Y:S10]  /*20d0*/  HMMA.16816.F32.BF16 R16, R168, R14, RZ ;  /* 0x0000000ea810723c */ /* 0x002ff400000418ff */
[----:B------:R1:W-:Y:S01]  /*20e0*/  LDGSTS.E.BYPASS.LTC128B.128 [R100+0x4100], [R6.64+0x100], !P0 ;  /* 0x0410010006647fae */ /* 0x0003e2000c101d44 */
[----:B------:R-:W-:-:S02]  /*20f0*/  LOP3.LUT P0, RZ, R21, 0x4, RZ, 0xc0, !PT ;  /* 0x0000000415ff7812 */ /* 0x000fc4000780c0ff */
[C---:B------:R-:W-:Y:S02]  /*2100*/  HMMA.16816.F32.BF16 R20, R168.reuse, R12, RZ ;  /* 0x0000000ca814723c */ /* 0x040fe400000418ff */
[----:B------:R-:W-:Y:S02]  /*2110*/  SEL R2, R2, 0xffffffc0, !P0 ;  /* 0xffffffc002027807 */ /* 0x000fe40004000000 */
[----:B------:R-:W-:Y:S02]  /*2120*/  LOP3.LUT P0, RZ, R10, 0x8, RZ, 0xc0, !PT ;  /* 0x000000080aff7812 */ /* 0x000fe4000780c0ff */
[----:B------:R-:W-:Y:S01]  /*2130*/  IADD3 R84, R155, R2, RZ ;  /* 0x000000029b547210 */ /* 0x000fe20007ffe0ff */
[----:B------:R-:W-:Y:S01]  /*2140*/  IMAD.IADD R250, R2, 0x1, R86 ;  /* 0x0000000102fa7824 */ /* 0x000fe200078e0256 */
[C---:B------:R-:W-:Y:S01]  /*2150*/  ISETP.LT.OR P5, PT, R3.reuse, 0x1, !P0 ;  /* 0x000000010300780c */ /* 0x040fe200047a1670 */
[----:B--2---:R-:W-:Y:S01]  /*2160*/  HMMA.16816.F32.BF16 R12, R168, R24, RZ ;  /* 0x00000018a80c723c */ /* 0x004fe200000418ff */
[----:B------:R-:W-:Y:S01]  /*2170*/  ISETP.LT.OR P0, PT, R3, 0x21, !P0 ;  /* 0x000000210300780c */ /* 0x000fe20004701670 */
[----:B------:R-:W-:Y:S01]  /*2180*/  STL [R1], R84 ;  /* 0x0000005401007387 */ /* 0x000fe20000100800 */
[----:B------:R-:W-:-:S05]  /*2190*/  LOP3.LUT R2, R82, 0xffffffe0, RZ, 0xc0, !PT ;  /* 0xffffffe052027812 */ /* 0x000fca00078ec0ff */
[----:B---3--:R-:W-:Y:S01]  /*21a0*/  HMMA.16816.F32.BF16 R56, R172, R30, R16 ;  /* 0x0000001eac38723c */ /* 0x008fe20000041810 */
[----:B------:R-:W-:-:S03]  /*21b0*/  IMAD.IADD R2, R85, 0x1, -R2 ;  /* 0x0000000155027824 */ /* 0x000fc600078e0a02 */
[----:B------:R1:W-:Y:S01]  /*21c0*/  LDGSTS.E.BYPASS.LTC128B.128 [R100+0x6100], [R6.64+0x180], !P5 ;  /* 0x0610018006647fae */ /* 0x0003e2000e901d44 */
[----:B------:R-:W-:Y:S02]  /*21d0*/  ISETP.LT.OR P5, PT, R3, 0x21, P6 ;  /* 0x000000210300780c */ /* 0x000fe400037a1670 */
[----:B------:R-:W-:Y:S01]  /*21e0*/  SHF.R.S32.HI R3, RZ, 0x1f, R2 ;  /* 0x0000001fff037819 */ /* 0x000fe20000011402 */
[----:B------:R-:W-:Y:S03]  /*21f0*/  HMMA.16816.F32.BF16 R60, R172, R28, R20 ;  /* 0x0000001cac3c723c */ /* 0x000fe60000041814 */
[----:B------:R-:W-:-:S04]  /*2200*/  LEA.HI R3, R3, R2, RZ, 0x2 ;  /* 0x0000000203037211 */ /* 0x000fc800078f10ff */
[----:B------:R-:W-:Y:S01]  /*2210*/  LOP3.LUT R3, R3, 0x7ffffffc, RZ, 0xc0, !PT ;  /* 0x7ffffffc03037812 */ /* 0x000fe200078ec0ff */
[----:B------:R-:W-:Y:S02]  /*2220*/  HMMA.16816.F32.BF16 R20, R168, R26, RZ ;  /* 0x0000001aa814723c */ /* 0x000fe400000418ff */
[----:B------:R2:W-:Y:S01]  /*2230*/  LDGSTS.E.BYPASS.LTC128B.128 [R100+0x1100], [R8.64], !P5 ;  /* 0x0110000008647fae */ /* 0x0005e2000e901d44 */
[----:B------:R-:W-:Y:S01]  /*2240*/  ISETP.NE.AND P5, PT, R11, RZ, PT ;  /* 0x000000ff0b00720c */ /* 0x000fe20003fa5270 */
[----:B------:R-:W-:Y:S02]  /*2250*/  IMAD.IADD R2, R2, 0x1, -R3 ;  /* 0x0000000102027824 */ /* 0x000fe400078e0a03 */
[----:B------:R2:W-:Y:S02]  /*2260*/  LDGSTS.E.BYPASS.LTC128B.128 [R100+0x3100], [R8.64+0x80], !P2 ;  /* 0x0310008008647fae */ /* 0x0005e4000d101d44 */
[----:B----4-:R-:W-:Y:S01]  /*2270*/  HMMA.16816.F32.BF16 R64, R172, R36, R12 ;  /* 0x00000024ac40723c */ /* 0x010fe2000004180c */
[----:B------:R-:W-:Y:S01]  /*2280*/  IMAD R2, R2, -0x2, R80 ;  /* 0xfffffffe02027824 */ /* 0x000fe200078e0250 */
[----:B------:R2:W-:Y:S04]  /*2290*/  LDGSTS.E.BYPASS.LTC128B.128 [R100+0x5100], [R8.64+0x100], !P1 ;  /* 0x0510010008647fae */ /* 0x0005e8000c901d44 */
[----:B------:R2:W-:Y:S01]  /*22a0*/  LDGSTS.E.BYPASS.LTC128B.128 [R100+0x7100], [R8.64+0x180], !P0 ;  /* 0x0710018008647fae */ /* 0x0005e2000c101d44 */
[C---:B------:R-:W-:Y:S01]  /*22b0*/  ISETP.GT.AND P0, PT, R2.reuse, RZ, PT ;  /* 0x000000ff0200720c */ /* 0x040fe20003f04270 */
[----:B------:R-:W-:Y:S01]  /*22c0*/  HMMA.16816.F32.BF16 R16, R168, R32, RZ ;  /* 0x00000020a810723c */ /* 0x000fe200000418ff */
[C---:B------:R-:W-:Y:S01]  /*22d0*/  ISETP.GT.AND P2, PT, R2.reuse, 0x1, PT ;  /* 0x000000010200780c */ /* 0x040fe20003f44270 */
[----:B------:R-:W3:Y:S01]  /*22e0*/  LDSM.16.M88.4 R48, [R84+0x10100] ;  /* 0x010100005430783b */ /* 0x000ee20000000200 */
[----:B------:R-:W-:-:S03]  /*22f0*/  ISETP.GT.AND P1, PT, R2, 0x8, PT ;  /* 0x000000080200780c */ /* 0x000fc60003f24270 */
[----:B------:R-:W4:Y:S02]  /*2300*/  LDSM.16.M88.4 R44, [R84+0x10900] ;  /* 0x01090000542c783b */ /* 0x000f240000000200 */
[C---:B------:R-:W-:Y:S02]  /*2310*/  HMMA.16816.F32.BF16 R12, R168.reuse, R34, RZ ;  /* 0x00000022a80c723c */ /* 0x040fe400000418ff */
[----:B------:R-:W1:Y:S04]  /*2320*/  LDSM.16.M88.4 R28, [R84+0x11100] ;  /* 0x01110000541c783b */ /* 0x000e680000000200 */
[----:B------:R-:W-:Y:S02]  /*2330*/  LDSM.16.M88.4 R72, [R86+0x2000] ;  /* 0x002000005648783b */ /* 0x000fe40000000200 */
[C---:B------:R-:W-:Y:S02]  /*2340*/  HMMA.16816.F32.BF16 R32, R168.reuse, R42, RZ ;  /* 0x0000002aa820723c */ /* 0x040fe400000418ff */
[----:B------:R-:W-:Y:S04]  /*2350*/  LDSM.16.M88.4 R76, [R84+0x14900] ;  /* 0x01490000544c783b */ /* 0x000fe80000000200 */
[----:B------:R-:W0:Y:S02]  /*2360*/  LDGDEPBAR ;  /* 0x00000000000079af */ /* 0x000e240000000000 */
[----:B--2---:R-:W-:Y:S08]  /*2370*/  HMMA.16816.F32.BF16 R8, R168, R40, RZ ;  /* 0x00000028a808723c */ /* 0x004ff000000418ff */
[C---:B------:R-:W-:Y:S08]  /*2380*/  HMMA.16816.F32.BF16 R40, R172.reuse, R38, R20 ;  /* 0x00000026ac28723c */ /* 0x040ff00000041814 */
[C---:B-----5:R-:W-:Y:S01]  /*2390*/  HMMA.16816.F32.BF16 R36, R172.reuse, R52, R16 ;  /* 0x00000034ac24723c */ /* 0x060fe20000041810 */
[----:B------:R-:W2:Y:S07]  /*23a0*/  LDSM.16.M88.4 R16, [R84+0x11900] ;  /* 0x011900005410783b */ /* 0x000eae0000000200 */
[C---:B------:R-:W-:Y:S08]  /*23b0*/  HMMA.16816.F32.BF16 R24, R172.reuse, R54, R12 ;  /* 0x00000036ac18723c */ /* 0x040ff0000004180c */
[C---:B------:R-:W-:Y:S01]  /*23c0*/  HMMA.16816.F32.BF16 R12, R172.reuse, R70, R32 ;  /* 0x00000046ac0c723c */ /* 0x040fe20000041820 */
[----:B------:R-:W5:Y:S07]  /*23d0*/  LDSM.16.M88.4 R32, [R250] ;  /* 0x00000000fa20783b */ /* 0x000f6e0000000200 */
[----:B------:R-:W-:Y:S01]  /*23e0*/  HMMA.16816.F32.BF16 R20, R172, R68, R8 ;  /* 0x00000044ac14723c */ /* 0x000fe20000041808 */
[----:B------:R-:W-:Y:S07]  /*23f0*/  LDSM.16.M88.4 R68, [R250+0x1000] ;  /* 0x00100000fa44783b */ /* 0x000fee0000000200 */
[C---:B---3--:R-:W-:Y:S01]  /*2400*/  HMMA.16816.F32.BF16 R8, R192.reuse, R48, R60 ;  /* 0x00000030c008723c */ /* 0x048fe2000004183c */
[----:B------:R-:W3:Y:S07]  /*2410*/  LDSM.16.M88.4 R60, [R250+0x800] ;  /* 0x00080000fa3c783b */ /* 0x000eee0000000200 */
[C---:B------:R-:W-:Y:S08]  /*2420*/  HMMA.16816.F32.BF16 R48, R192.reuse, R50, R56 ;  /* 0x00000032c030723c */ /* 0x040ff00000041838 */
[C---:B----4-:R-:W-:Y:S01]  /*2430*/  HMMA.16816.F32.BF16 R56, R192.reuse, R44, R64 ;  /* 0x0000002cc038723c */ /* 0x050fe20000041840 */
[----:B------:R-:W4:Y:S07]  /*2440*/  LDSM.16.M88.4 R64, [R250+0x1800] ;  /* 0x00180000fa40783b */ /* 0x000f2e0000000200 */
[C---:B------:R-:W-:Y:S08]  /*2450*/  HMMA.16816.F32.BF16 R44, R192.reuse, R46, R40 ;  /* 0x0000002ec02c723c */ /* 0x040ff00000041828 */
[C---:B-1----:R-:W-:Y:S08]  /*2460*/  HMMA.16816.F32.BF16 R52, R192.reuse, R28, R36 ;  /* 0x0000001cc034723c */ /* 0x042ff00000041824 */
[C---:B------:R-:W-:Y:S01]  /*2470*/  HMMA.16816.F32.BF16 R40, R192.reuse, R30, R24 ;  /* 0x0000001ec028723c */ /* 0x040fe20000041818 */
[----:B------:R-:W-:Y:S07]  /*2480*/  LDSM.16.M88.4 R28, [R155+0x12900] ;  /* 0x012900009b1c783b */ /* 0x000fee0000000200 */
[C---:B--2---:R-:W-:Y:S08]  /*2490*/  HMMA.16816.F32.BF16 R36, R192.reuse, R16, R20 ;  /* 0x00000010c024723c */ /* 0x044ff00000041814 */
[----:B------:R-:W-:Y:S01]  /*24a0*/  HMMA.16816.F32.BF16 R20, R192, R18, R12 ;  /* 0x00000012c014723c */ /* 0x000fe2000004180c */
[----:B------:R-:W1:Y:S07]  /*24b0*/  LDSM.16.M88.4 R16, [R155+0x12100] ;  /* 0x012100009b10783b */ /* 0x000e6e0000000200 */
[C---:B-----5:R-:W-:Y:S08]  /*24c0*/  HMMA.16816.F32.BF16 R12, R196.reuse, R32, R8 ;  /* 0x00000020c40c723c */ /* 0x060ff00000041808 */
[C---:B------:R-:W-:Y:S08]  /*24d0*/  HMMA.16816.F32.BF16 R8, R196.reuse, R34, R48 ;  /* 0x00000022c408723c */ /* 0x040ff00000041830 */
[C---:B---3--:R-:W-:Y:S01]  /*24e0*/  HMMA.16816.F32.BF16 R24, R196.reuse, R60, R56 ;  /* 0x0000003cc418723c */ /* 0x048fe20000041838 */
[----:B------:R-:W-:Y:S07]  /*24f0*/  LDSM.16.M88.4 R56, [R155+0x13900] ;  /* 0x013900009b38783b */ /* 0x000fee0000000200 */
[C---:B------:R-:W-:Y:S01]  /*2500*/  HMMA.16816.F32.BF16 R32, R196.reuse, R62, R44 ;  /* 0x0000003ec420723c */ /* 0x040fe2000004182c */
[----:B------:R-:W2:Y:S07]  /*2510*/  LDSM.16.M88.4 R60, [R155+0x13100] ;  /* 0x013100009b3c783b */ /* 0x000eae0000000200 */
[C---:B------:R-:W-:Y:S08]  /*2520*/  HMMA.16816.F32.BF16 R52, R196.reuse, R68, R52 ;  /* 0x00000044c434723c */ /* 0x040ff00000041834 */
[C---:B------:R-:W-:Y:S01]  /*2530*/  HMMA.16816.F32.BF16 R48, R196.reuse, R70, R40 ;  /* 0x00000046c430723c */ /* 0x040fe20000041828 */
[----:B------:R-:W3:Y:S07]  /*2540*/  LDSM.16.M88.4 R68, [R86+0x2800] ;  /* 0x002800005644783b */ /* 0x000eee0000000200 */
[C---:B----4-:R-:W-:Y:S08]  /*2550*/  HMMA.16816.F32.BF16 R44, R196.reuse, R64, R36 ;  /* 0x00000040c42c723c */ /* 0x050ff00000041824 */
[----:B------:R-:W-:Y:S01]  /*2560*/  HMMA.16816.F32.BF16 R40, R196, R66, R20 ;  /* 0x00000042c428723c */ /* 0x000fe20000041814 */
[----:B------:R-:W4:Y:S07]  /*2570*/  LDSM.16.M88.4 R64, [R86+0x3000] ;  /* 0x003000005640783b */ /* 0x000f2e0000000200 */
[C---:B-1----:R-:W-:Y:S08]  /*2580*/  HMMA.16816.F32.BF16 R36, R200.reuse, R16, R12 ;  /* 0x00000010c824723c */ /* 0x042ff0000004180c */
[C---:B------:R-:W-:Y:S08]  /*2590*/  HMMA.16816.F32.BF16 R20, R200.reuse, R18, R8 ;  /* 0x00000012c814723c */ /* 0x040ff00000041808 */
[C---:B------:R-:W-:Y:S08]  /*25a0*/  HMMA.16816.F32.BF16 R16, R200.reuse, R28, R24 ;  /* 0x0000001cc810723c */ /* 0x040ff00000041818 */
[C---:B--2---:R-:W-:Y:S01]  /*25b0*/  HMMA.16816.F32.BF16 R8, R200.reuse, R60, R52 ;  /* 0x0000003cc808723c */ /* 0x044fe20000041834 */
[----:B------:R-:W-:Y:S07]  /*25c0*/  LDSM.16.M88.4 R52, [R84+0x12100] ;  /* 0x012100005434783b */ /* 0x000fee0000000200 */
[C---:B------:R-:W-:Y:S01]  /*25d0*/  HMMA.16816.F32.BF16 R24, R200.reuse, R62, R48 ;  /* 0x0000003ec818723c */ /* 0x040fe20000041830 */
[----:B------:R-:W1:Y:S07]  /*25e0*/  LDSM.16.M88.4 R60, [R86+0x3800] ;  /* 0x00380000563c783b */ /* 0x000e6e0000000200 */
[C---:B------:R-:W-:Y:S08]  /*25f0*/  HMMA.16816.F32.BF16 R12, R200.reuse, R30, R32 ;  /* 0x0000001ec80c723c */ /* 0x040ff00000041820 */
[C---:B------:R-:W-:Y:S08]  /*2600*/  HMMA.16816.F32.BF16 R28, R200.reuse, R56, R44 ;  /* 0x00000038c81c723c */ /* 0x040ff0000004182c */
[----:B------:R-:W-:Y:S01]  /*2610*/  HMMA.16816.F32.BF16 R48, R200, R58, R40 ;  /* 0x0000003ac830723c */ /* 0x000fe20000041828 */
[----:B------:R-:W2:Y:S07]  /*2620*/  LDSM.16.M88.4 R56, [R84+0x12900] ;  /* 0x012900005438783b */ /* 0x000eae0000000200 */
[C---:B------:R-:W-:Y:S01]  /*2630*/  HMMA.16816.F32.BF16 R44, R204.reuse, R74, R20 ;  /* 0x0000004acc2c723c */ /* 0x040fe20000041814 */
[----:B------:R-:W5:Y:S07]  /*2640*/  LDSM.16.M88.4 R20, [R84+0x13100] ;  /* 0x013100005414783b */ /* 0x000f6e0000000200 */
[C---:B------:R-:W-:Y:S01]  /*2650*/  HMMA.16816.F32.BF16 R32, R204.reuse, R72, R36 ;  /* 0x00000048cc20723c */ /* 0x040fe20000041824 */
[----:B------:R-:W-:Y:S07]  /*2660*/  LDSM.16.M88.4 R72, [R250+0x3800] ;  /* 0x00380000fa48783b */ /* 0x000fee0000000200 */
[C---:B---3--:R-:W-:Y:S08]  /*2670*/  HMMA.16816.F32.BF16 R40, R204.reuse, R68, R16 ;  /* 0x00000044cc28723c */ /* 0x048ff00000041810 */
[C---:B------:R-:W-:Y:S01]  /*2680*/  HMMA.16816.F32.BF16 R36, R204.reuse, R70, R12 ;  /* 0x00000046cc24723c */ /* 0x040fe2000004180c */
[----:B------:R-:W-:Y:S07]  /*2690*/  LDSM.16.M88.4 R68, [R250+0x2800] ;  /* 0x00280000fa44783b */ /* 0x000fee0000000200 */
[C---:B----4-:R-:W-:Y:S08]  /*26a0*/  HMMA.16816.F32.BF16 R16, R204.reuse, R64, R8 ;  /* 0x00000040cc10723c */ /* 0x050ff00000041808 */
[C---:B------:R-:W-:Y:S01]  /*26b0*/  HMMA.16816.F32.BF16 R12, R204.reuse, R66, R24 ;  /* 0x00000042cc0c723c */ /* 0x040fe20000041818 */
[----:B------:R-:W3:Y:S04]  /*26c0*/  LDSM.16.M88.4 R24, [R84+0x13900] ;  /* 0x013900005418783b */ /* 0x000ee80000000200 */
[----:B------:R-:W-:Y:S03]  /*26d0*/  LDSM.16.M88.4 R64, [R250+0x3000] ;  /* 0x00300000fa40783b */ /* 0x000fe60000000200 */
[C---:B-1----:R-:W-:Y:S08]  /*26e0*/  HMMA.16816.F32.BF16 R8, R204.reuse, R60, R28 ;  /* 0x0000003ccc08723c */ /* 0x042ff0000004181c */
[----:B------:R-:W-:Y:S01]  /*26f0*/  HMMA.16816.F32.BF16 R28, R204, R62, R48 ;  /* 0x0000003ecc1c723c */ /* 0x000fe20000041830 */
[----:B------:R-:W1:Y:S07]  /*2700*/  LDSM.16.M88.4 R60, [R250+0x2000] ;  /* 0x00200000fa3c783b */ /* 0x000e6e0000000200 */
[C---:B------:R-:W-:Y:S08]  /*2710*/  HMMA.16816.F32.BF16 R32, R208.reuse, R52, R32 ;  /* 0x00000034d020723c */ /* 0x040ff00000041820 */
[C---:B------:R-:W-:Y:S08]  /*2720*/  HMMA.16816.F32.BF16 R44, R208.reuse, R54, R44 ;  /* 0x00000036d02c723c */ /* 0x040ff0000004182c */
[C---:B--2---:R-:W-:Y:S08]  /*2730*/  HMMA.16816.F32.BF16 R52, R208.reuse, R56, R40 ;  /* 0x00000038d034723c */ /* 0x044ff00000041828 */
[C---:B------:R-:W-:Y:S01]  /*2740*/  HMMA.16816.F32.BF16 R48, R208.reuse, R58, R36 ;  /* 0x0000003ad030723c */ /* 0x040fe20000041824 */
[----:B------:R-:W-:Y:S07]  /*2750*/  LDSM.16.M88.4 R56, [R155+0x14900] ;  /* 0x014900009b38783b */ /* 0x000fee0000000200 */
[C---:B-----5:R-:W-:Y:S08]  /*2760*/  HMMA.16816.F32.BF16 R40, R208.reuse, R20, R16 ;  /* 0x00000014d028723c */ /* 0x060ff00000041810 */
[C---:B------:R-:W-:Y:S01]  /*2770*/  HMMA.16816.F32.BF16 R36, R208.reuse, R22, R12 ;  /* 0x00000016d024723c */ /* 0x040fe2000004180c */
[----:B------:R-:W2:Y:S07]  /*2780*/  LDSM.16.M88.4 R20, [R155+0x14100] ;  /* 0x014100009b14783b */ /* 0x000eae0000000200 */
[C---:B---3--:R-:W-:Y:S08]  /*2790*/  HMMA.16816.F32.BF16 R16, R208.reuse, R24, R8 ;  /* 0x00000018d010723c */ /* 0x048ff00000041808 */
[----:B------:R-:W-:Y:S08]  /*27a0*/  HMMA.16816.F32.BF16 R12, R208, R26, R28 ;  /* 0x0000001ad00c723c */ /* 0x000ff0000004181c */
[C---:B-1----:R-:W-:Y:S08]  /*27b0*/  HMMA.16816.F32.BF16 R8, R212.reuse, R60, R32 ;  /* 0x0000003cd408723c */ /* 0x042ff00000041820 */
[C---:B------:R-:W-:Y:S01]  /*27c0*/  HMMA.16816.F32.BF16 R28, R212.reuse, R68, R52 ;  /* 0x00000044d41c723c */ /* 0x040fe20000041834 */
[----:B------:R-:W1:Y:S07]  /*27d0*/  LDSM.16.M88.4 R52, [R155+0x15100] ;  /* 0x015100009b34783b */ /* 0x000e6e0000000200 */
[C---:B------:R-:W-:Y:S01]  /*27e0*/  HMMA.16816.F32.BF16 R24, R212.reuse, R62, R44 ;  /* 0x0000003ed418723c */ /* 0x040fe2000004182c */
[----:B------:R-:W-:Y:S07]  /*27f0*/  LDSM.16.M88.4 R60, [R86+0x4000] ;  /* 0x00400000563c783b */ /* 0x000fee0000000200 */
[C---:B------:R-:W-:Y:S01]  /*2800*/  HMMA.16816.F32.BF16 R32, R212.reuse, R70, R48 ;  /* 0x00000046d420723c */ /* 0x040fe20000041830 */
[----:B------:R-:W3:Y:S04]  /*2810*/  LDSM.16.M88.4 R48, [R155+0x15900] ;  /* 0x015900009b30783b */ /* 0x000ee80000000200 */
[----:B------:R-:W4:Y:S03]  /*2820*/  LDSM.16.M88.4 R68, [R86+0x4800] ;  /* 0x004800005644783b */ /* 0x000f260000000200 */
[C---:B------:R-:W-:Y:S08]  /*2830*/  HMMA.16816.F32.BF16 R44, R212.reuse, R64, R40 ;  /* 0x00000040d42c723c */ /* 0x040ff00000041828 */
[C---:B------:R-:W-:Y:S01]  /*2840*/  HMMA.16816.F32.BF16 R40, R212.reuse, R66, R36 ;  /* 0x00000042d428723c */ /* 0x040fe20000041824 */
[----:B------:R-:W5:Y:S07]  /*2850*/  LDSM.16.M88.4 R64, [R86+0x5000] ;  /* 0x005000005640783b */ /* 0x000f6e0000000200 */
[C---:B------:R-:W-:Y:S08]  /*2860*/  HMMA.16816.F32.BF16 R36, R212.reuse, R72, R16 ;  /* 0x00000048d424723c */ /* 0x040ff00000041810 */
[----:B------:R-:W-:Y:S01]  /*2870*/  HMMA.16816.F32.BF16 R16, R212, R74, R12 ;  /* 0x0000004ad410723c */ /* 0x000fe2000004180c */
[----:B------:R-:W-:Y:S07]  /*2880*/  LDSM.16.M88.4 R72, [R84+0x14100] ;  /* 0x014100005448783b */ /* 0x000fee0000000200 */
[C---:B--2---:R-:W-:Y:S08]  /*2890*/  HMMA.16816.F32.BF16 R12, R216.reuse, R20, R8 ;  /* 0x00000014d80c723c */ /* 0x044ff00000041808 */
[C---:B------:R-:W-:Y:S08]  /*28a0*/  HMMA.16816.F32.BF16 R8, R216.reuse, R22, R24 ;  /* 0x00000016d808723c */ /* 0x040ff00000041818 */
[C---:B------:R-:W-:Y:S08]  /*28b0*/  HMMA.16816.F32.BF16 R20, R216.reuse, R56, R28 ;  /* 0x00000038d814723c */ /* 0x040ff0000004181c */
[C---:B------:R-:W-:Y:S01]  /*28c0*/  HMMA.16816.F32.BF16 R32, R216.reuse, R58, R32 ;  /* 0x0000003ad820723c */ /* 0x040fe20000041820 */
[----:B------:R-:W2:Y:S07]  /*28d0*/  LDSM.16.M88.4 R56, [R86+0x5800] ;  /* 0x005800005638783b */ /* 0x000eae0000000200 */
[C---:B-1----:R-:W-:Y:S08]  /*28e0*/  HMMA.16816.F32.BF16 R44, R216.reuse, R52, R44 ;  /* 0x00000034d82c723c */ /* 0x042ff0000004182c */
[C---:B------:R-:W-:Y:S01]  /*28f0*/  HMMA.16816.F32.BF16 R40, R216.reuse, R54, R40 ;  /* 0x00000036d828723c */ /* 0x040fe20000041828 */
[----:B------:R-:W1:Y:S07]  /*2900*/  LDSM.16.M88.4 R52, [R84+0x15100] ;  /* 0x015100005434783b */ /* 0x000e6e0000000200 */
[C---:B---3--:R-:W-:Y:S08]  /*2910*/  HMMA.16816.F32.BF16 R36, R216.reuse, R48, R36 ;  /* 0x00000030d824723c */ /* 0x048ff00000041824 */
[----:B------:R-:W-:Y:S08]  /*2920*/  HMMA.16816.F32.BF16 R28, R216, R50, R16 ;  /* 0x00000032d81c723c */ /* 0x000ff00000041810 */
[C---:B------:R-:W-:Y:S08]  /*2930*/  HMMA.16816.F32.BF16 R24, R220.reuse, R60, R12 ;  /* 0x0000003cdc18723c */ /* 0x040ff0000004180c */
[C---:B------:R-:W-:Y:S01]  /*2940*/  HMMA.16816.F32.BF16 R16, R220.reuse, R62, R8 ;  /* 0x0000003edc10723c */ /* 0x040fe20000041808 */
[----:B------:R-:W3:Y:S07]  /*2950*/  LDSM.16.M88.4 R60, [R84+0x15900] ;  /* 0x01590000543c783b */ /* 0x000eee0000000200 */
[C---:B----4-:R-:W-:Y:S08]  /*2960*/  HMMA.16816.F32.BF16 R12, R220.reuse, R68, R20 ;  /* 0x00000044dc0c723c */ /* 0x050ff00000041814 */
[C---:B------:R-:W-:Y:S01]  /*2970*/  HMMA.16816.F32.BF16 R8, R220.reuse, R70, R32 ;  /* 0x00000046dc08723c */ /* 0x040fe20000041820 */
[----:B------:R-:W-:Y:S07]  /*2980*/  LDSM.16.M88.4 R68, [R155+0x17900] ;  /* 0x017900009b44783b */ /* 0x000fee0000000200 */
[C---:B-----5:R-:W-:Y:S08]  /*2990*/  HMMA.16816.F32.BF16 R44, R220.reuse, R64, R44 ;  /* 0x00000040dc2c723c */ /* 0x060ff0000004182c */
[C---:B------:R-:W-:Y:S01]  /*29a0*/  HMMA.16816.F32.BF16 R40, R220.reuse, R66, R40 ;  /* 0x00000042dc28723c */ /* 0x040fe20000041828 */
[----:B------:R-:W-:Y:S07]  /*29b0*/  LDSM.16.M88.4 R64, [R84+0x16100] ;  /* 0x016100005440783b */ /* 0x000fee0000000200 */
[C---:B--2---:R-:W-:Y:S08]  /*29c0*/  HMMA.16816.F32.BF16 R48, R220.reuse, R56, R36 ;  /* 0x00000038dc30723c */ /* 0x044ff00000041824 */
[----:B------:R-:W-:Y:S01]  /*29d0*/  HMMA.16816.F32.BF16 R36, R220, R58, R28 ;  /* 0x0000003adc24723c */ /* 0x000fe2000004181c */
[----:B------:R-:W-:Y:S07]  /*29e0*/  LDSM.16.M88.4 R56, [R155+0x16100] ;  /* 0x016100009b38783b */ /* 0x000fee0000000200 */
[C---:B------:R-:W-:Y:S01]  /*29f0*/  HMMA.16816.F32.BF16 R32, R224.reuse, R72, R24 ;  /* 0x00000048e020723c */ /* 0x040fe20000041818 */
[----:B------:R-:W2:Y:S07]  /*2a00*/  LDSM.16.M88.4 R24, [R250+0x4000] ;  /* 0x00400000fa18783b */ /* 0x000eae0000000200 */
[C---:B------:R-:W-:Y:S01]  /*2a10*/  HMMA.16816.F32.BF16 R28, R224.reuse, R74, R16 ;  /* 0x0000004ae01c723c */ /* 0x040fe20000041810 */
[----:B------:R-:W4:Y:S04]  /*2a20*/  LDSM.16.M88.4 R16, [R250+0x4800] ;  /* 0x00480000fa10783b */ /* 0x000f280000000200 */
[----:B------:R-:W-:Y:S03]  /*2a30*/  LDSM.16.M88.4 R72, [R155+0x17100] ;  /* 0x017100009b48783b */ /* 0x000fe60000000200 */
[C---:B------:R-:W-:Y:S08]  /*2a40*/  HMMA.16816.F32.BF16 R20, R224.reuse, R76, R12 ;  /* 0x0000004ce014723c */ /* 0x040ff0000004180c */
[C---:B------:R-:W-:Y:S01]  /*2a50*/  HMMA.16816.F32.BF16 R12, R224.reuse, R78, R8 ;  /* 0x0000004ee00c723c */ /* 0x040fe20000041808 */
[----:B------:R-:W-:Y:S07]  /*2a60*/  LDSM.16.M88.4 R76, [R86+0x6000] ;  /* 0x00600000564c783b */ /* 0x000fee0000000200 */
[C---:B-1----:R-:W-:Y:S08]  /*2a70*/  HMMA.16816.F32.BF16 R8, R224.reuse, R52, R44 ;  /* 0x00000034e008723c */ /* 0x042ff0000004182c */
[C---:B------:R-:W-:Y:S01]  /*2a80*/  HMMA.16816.F32.BF16 R44, R224.reuse, R54, R40 ;  /* 0x00000036e02c723c */ /* 0x040fe20000041828 */
[----:B------:R-:W1:Y:S04]  /*2a90*/  LDSM.16.M88.4 R40, [R250+0x5000] ;  /* 0x00500000fa28783b */ /* 0x000e680000000200 */
[----:B------:R-:W5:Y:S03]  /*2aa0*/  LDSM.16.M88.4 R52, [R250+0x5800] ;  /* 0x00580000fa34783b */ /* 0x000f660000000200 */
[C---:B---3--:R-:W-:Y:S08]  /*2ab0*/  HMMA.16816.F32.BF16 R48, R224.reuse, R60, R48 ;  /* 0x0000003ce030723c */ /* 0x048ff00000041830 */
[----:B------:R-:W-:Y:S01]  /*2ac0*/  HMMA.16816.F32.BF16 R36, R224, R62, R36 ;  /* 0x0000003ee024723c */ /* 0x000fe20000041824 */
[----:B------:R-:W3:Y:S07]  /*2ad0*/  LDSM.16.M88.4 R60, [R155+0x16900] ;  /* 0x016900009b3c783b */ /* 0x000eee0000000200 */
[C---:B--2---:R-:W-:Y:S08]  /*2ae0*/  HMMA.16816.F32.BF16 R32, R228.reuse, R24, R32 ;  /* 0x00000018e420723c */ /* 0x044ff00000041820 */
[C---:B------:R-:W-:Y:S08]  /*2af0*/  HMMA.16816.F32.BF16 R28, R228.reuse, R26, R28 ;  /* 0x0000001ae41c723c */ /* 0x040ff0000004181c */
[C---:B----4-:R-:W-:Y:S08]  /*2b00*/  HMMA.16816.F32.BF16 R24, R228.reuse, R16, R20 ;  /* 0x00000010e418723c */ /* 0x050ff00000041814 */
[C---:B------:R-:W-:Y:S08]  /*2b10*/  HMMA.16816.F32.BF16 R20, R228.reuse, R18, R12 ;  /* 0x00000012e414723c */ /* 0x040ff0000004180c */
[C---:B-1----:R-:W-:Y:S08]  /*2b20*/  HMMA.16816.F32.BF16 R16, R228.reuse, R40, R8 ;  /* 0x00000028e410723c */ /* 0x042ff00000041808 */
[C---:B-----5:R-:W-:Y:S08]  /*2b30*/  HMMA.16816.F32.BF16 R8, R228.reuse, R52, R48 ;  /* 0x00000034e408723c */ /* 0x060ff00000041830 */
[C---:B------:R-:W-:Y:S01]  /*2b40*/  HMMA.16816.F32.BF16 R12, R228.reuse, R42, R44 ;  /* 0x0000002ae40c723c */ /* 0x040fe2000004182c */
[----:B------:R-:W1:Y:S07]  /*2b50*/  LDSM.16.M88.4 R44, [R86+0x6800] ;  /* 0x00680000562c783b */ /* 0x000e6e0000000200 */
[----:B------:R-:W-:Y:S01]  /*2b60*/  HMMA.16816.F32.BF16 R48, R228, R54, R36 ;  /* 0x00000036e430723c */ /* 0x000fe20000041824 */
[----:B------:R-:W-:Y:S07]  /*2b70*/  LDSM.16.M88.4 R52, [R86+0x7000] ;  /* 0x007000005634783b */ /* 0x000fee0000000200 */
[C---:B------:R-:W-:Y:S08]  /*2b80*/  HMMA.16816.F32.BF16 R40, R232.reuse, R56, R32 ;  /* 0x00000038e828723c */ /* 0x040ff00000041820 */
[C---:B------:R-:W-:Y:S08]  /*2b90*/  HMMA.16816.F32.BF16 R36, R232.reuse, R58, R28 ;  /* 0x0000003ae824723c */ /* 0x040ff0000004181c */
[C---:B---3--:R-:W-:Y:S08]  /*2ba0*/  HMMA.16816.F32.BF16 R32, R232.reuse, R60, R24 ;  /* 0x0000003ce820723c */ /* 0x048ff00000041818 */
[C---:B------:R-:W-:Y:S01]  /*2bb0*/  HMMA.16816.F32.BF16 R28, R232.reuse, R62, R20 ;  /* 0x0000003ee81c723c */ /* 0x040fe20000041814 */
[----:B------:R-:W2:Y:S07]  /*2bc0*/  LDSM.16.M88.4 R60, [R86+0x7800] ;  /* 0x00780000563c783b */ /* 0x000eae0000000200 */
[C---:B------:R-:W-:Y:S08]  /*2bd0*/  HMMA.16816.F32.BF16 R24, R232.reuse, R72, R16 ;  /* 0x00000048e818723c */ /* 0x040ff00000041810 */
[C---:B------:R-:W-:Y:S08]  /*2be0*/  HMMA.16816.F32.BF16 R16, R232.reuse, R68, R8 ;  /* 0x00000044e810723c */ /* 0x040ff00000041808 */
[C---:B------:R-:W-:Y:S08]  /*2bf0*/  HMMA.16816.F32.BF16 R20, R232.reuse, R74, R12 ;  /* 0x0000004ae814723c */ /* 0x040ff0000004180c */
[----:B------:R-:W-:Y:S01]  /*2c00*/  HMMA.16816.F32.BF16 R12, R232, R70, R48 ;  /* 0x00000046e80c723c */ /* 0x000fe20000041830 */
[----:B------:R-:W3:Y:S07]  /*2c10*/  LDSM.16.M88.4 R68, [R84+0x16900] ;  /* 0x016900005444783b */ /* 0x000eee0000000200 */
[C---:B------:R-:W-:Y:S08]  /*2c20*/  HMMA.16816.F32.BF16 R8, R236.reuse, R76, R40 ;  /* 0x0000004cec08723c */ /* 0x040ff00000041828 */
[C---:B------:R-:W-:Y:S01]  /*2c30*/  HMMA.16816.F32.BF16 R48, R236.reuse, R78, R36 ;  /* 0x0000004eec30723c */ /* 0x040fe20000041824 */
[----:B------:R-:W-:Y:S07]  /*2c40*/  LDSM.16.M88.4 R36, [R84+0x17100] ;  /* 0x017100005424783b */ /* 0x000fee0000000200 */
[C---:B-1----:R-:W-:Y:S08]  /*2c50*/  HMMA.16816.F32.BF16 R56, R236.reuse, R44, R32 ;  /* 0x0000002cec38723c */ /* 0x042ff00000041820 */
[C---:B------:R-:W-:Y:S08]  /*2c60*/  HMMA.16816.F32.BF16 R44, R236.reuse, R46, R28 ;  /* 0x0000002eec2c723c */ /* 0x040ff0000004181c */
[C---:B--2---:R-:W-:Y:S01]  /*2c70*/  HMMA.16816.F32.BF16 R28, R236.reuse, R60, R16 ;  /* 0x0000003cec1c723c */ /* 0x044fe20000041810 */
[----:B------:R-:W1:Y:S07]  /*2c80*/  LDSM.16.M88.4 R16, [R250+0x6000] ;  /* 0x00600000fa10783b */ /* 0x000e6e0000000200 */
[C---:B------:R-:W-:Y:S01]  /*2c90*/  HMMA.16816.F32.BF16 R32, R236.reuse, R54, R20 ;  /* 0x00000036ec20723c */ /* 0x040fe20000041814 */
[----:B------:R-:W2:Y:S07]  /*2ca0*/  LDSM.16.M88.4 R20, [R84+0x17900] ;  /* 0x017900005414783b */ /* 0x000eae0000000200 */
[C---:B------:R-:W-:Y:S01]  /*2cb0*/  HMMA.16816.F32.BF16 R40, R236.reuse, R52, R24 ;  /* 0x00000034ec28723c */ /* 0x040fe20000041818 */
[----:B------:R-:W4:Y:S07]  /*2cc0*/  LDSM.16.M88.4 R52, [R250+0x6800] ;  /* 0x00680000fa34783b */ /* 0x000f2e0000000200 */
[----:B------:R-:W-:Y:S01]  /*2cd0*/  HMMA.16816.F32.BF16 R24, R236, R62, R12 ;  /* 0x0000003eec18723c */ /* 0x000fe2000004180c */
[----:B------:R-:W5:Y:S07]  /*2ce0*/  LDSM.16.M88.4 R60, [R250+0x7800] ;  /* 0x00780000fa3c783b */ /* 0x000f6e0000000200 */
[C---:B------:R-:W-:Y:S08]  /*2cf0*/  HMMA.16816.F32.BF16 R12, R240.reuse, R64, R8 ;  /* 0x00000040f00c723c */ /* 0x040ff00000041808 */
[C---:B------:R-:W-:Y:S08]  /*2d00*/  HMMA.16816.F32.BF16 R8, R240.reuse, R66, R48 ;  /* 0x00000042f008723c */ /* 0x040ff00000041830 */
[----:B---3--:R-:W-:Y:S01]  /*2d10*/  HMMA.16816.F32.BF16 R48, R240, R68, R56 ;  /* 0x00000044f030723c */ /* 0x008fe20000041838 */
[----:B------:R-:W3:Y:S01]  /*2d20*/  LDSM.16.M88.4 R56, [R250+0x7000] ;  /* 0x00700000fa38783b */ /* 0x000ee20000000200 */
[----:B------:R-:W-:-:S06]  /*2d30*/  DEPBAR.LE SB0, 0x0 ;  /* 0x000080000000791a */ /* 0x000fcc0000000000 */
[----:B------:R-:W-:Y:S08]  /*2d40*/  HMMA.16816.F32.BF16 R44, R240, R70, R44 ;  /* 0x00000046f02c723c */ /* 0x000ff0000004182c */
[----:B-1----:R-:W-:Y:S08]  /*2d50*/  HMMA.16816.F32.BF16 R12, R244, R16, R12 ;  /* 0x00000010f40c723c */ /* 0x002ff0000004180c */
[----:B--2---:R-:W-:Y:S08]  /*2d60*/  HMMA.16816.F32.BF16 R24, R240, R22, R24 ;  /* 0x00000016f018723c */ /* 0x004ff00000041818 */
[----:B------:R-:W-:Y:S08]  /*2d70*/  HMMA.16816.F32.BF16 R8, R244, R18, R8 ;  /* 0x00000012f408723c */ /* 0x000ff00000041808 */
[----:B------:R-:W-:Y:S01]  /*2d80*/  HMMA.16816.F32.BF16 R40, R240, R36, R40 ;  /* 0x00000024f028723c */ /* 0x000fe20000041828 */
[----:B------:R-:W-:-:S02]  /*2d90*/  FSEL R7, R12, -INF , P0 ;  /* 0xff8000000c077808 */ /* 0x000fc40000000000 */
[----:B------:R-:W-:-:S04]  /*2da0*/  FSEL R6, R13, -INF , P2 ;  /* 0xff8000000d067808 */ /* 0x000fc80001000000 */
[----:B------:R-:W-:Y:S01]  /*2db0*/  FMNMX.FTZ R3, R7, R6, !PT ;  /* 0x0000000607037209 */ /* 0x000fe20007810000 */
[C---:B------:R-:W-:Y:S07]  /*2dc0*/  HMMA.16816.F32.BF16 R28, R240.reuse, R20, R28 ;  /* 0x00000014f01c723c */ /* 0x040fee000004181c */
[----:B------:R-:W-:Y:S01]  /*2dd0*/  FSEL R20, R14, -INF , P0 ;  /* 0xff8000000e147808 */ /* 0x000fe20000000000 */
[----:B------:R-:W-:Y:S01]  /*2de0*/  HMMA.16816.F32.BF16 R32, R240, R38, R32 ;  /* 0x00000026f020723c */ /* 0x000fe20000041820 */
[----:B------:R-:W-:Y:S01]  /*2df0*/  BAR.SYNC.DEFER_BLOCKING 0x0 ;  /* 0x0000000000007b1d */ /* 0x000fe20000010000 */
[----:B------:R-:W-:-:S06]  /*2e00*/  ISETP.GT.AND P0, PT, R2, 0x9, PT ;  /* 0x000000090200780c */ /* 0x000fcc0003f04270 */
[C---:B----4-:R-:W-:Y:S08]  /*2e10*/  HMMA.16816.F32.BF16 R16, R244.reuse, R52, R48 ;  /* 0x00000034f410723c */ /* 0x050ff00000041830 */
[C---:B------:R-:W-:Y:S08]  /*2e20*/  HMMA.16816.F32.BF16 R44, R244.reuse, R54, R44 ;  /* 0x00000036f42c723c */ /* 0x040ff0000004182c */
[C---:B-----5:R-:W-:Y:S07]  /*2e30*/  HMMA.16816.F32.BF16 R48, R244.reuse, R62, R24 ;  /* 0x0000003ef430723c */ /* 0x060fee0000041818 */
[----:B------:R-:W-:Y:S01]  /*2e40*/  FSEL R25, R10, -INF , P1 ;  /* 0xff8000000a197808 */ /* 0x000fe20000800000 */
[----:B---3--:R-:W-:Y:S01]  /*2e50*/  HMMA.16816.F32.BF16 R36, R244, R56, R40 ;  /* 0x00000038f424723c */ /* 0x008fe20000041828 */
[----:B------:R-:W-:-:S02]  /*2e60*/  FSEL R10, R8, -INF , P1 ;  /* 0xff800000080a7808 */ /* 0x000fc40000800000 */
[----:B------:R-:W-:Y:S02]  /*2e70*/  FSEL R26, R15, -INF , P2 ;  /* 0xff8000000f1a7808 */ /* 0x000fe40001000000 */
[----:B------:R-:W-:Y:S02]  /*2e80*/  ISETP.GT.AND P2, PT, R2, 0x10, PT ;  /* 0x000000100200780c */ /* 0x000fe40003f44270 */
[----:B------:R-:W-:Y:S01]  /*2e90*/  FMNMX.FTZ R3, R10, R3, !PT ;  /* 0x000000030a037209 */ /* 0x000fe20007810000 */
[----:B------:R-:W-:Y:S01]  /*2ea0*/  HMMA.16816.F32.BF16 R40, R244, R60, R28 ;  /* 0x0000003cf428723c */ /* 0x000fe2000004181c */
[----:B------:R-:W-:Y:S02]  /*2eb0*/  ISETP.GT.AND P1, PT, R2, 0x11, PT ;  /* 0x000000110200780c */ /* 0x000fe40003f24270 */
[----:B------:R-:W-:Y:S02]  /*2ec0*/  FSEL R13, R16, -INF , P2 ;  /* 0xff800000100d7808 */ /* 0x000fe40001000000 */
[----:B------:R-:W-:-:S02]  /*2ed0*/  FSEL R15, R17, -INF , P1 ;  /* 0xff800000110f7808 */ /* 0x000fc40000800000 */
[----:B------:R-:W-:Y:S01]  /*2ee0*/  FSEL R28, R11, -INF , P0 ;  /* 0xff8000000b1c7808 */ /* 0x000fe20000000000 */
[----:B------:R-:W-:Y:S01]  /*2ef0*/  HMMA.16816.F32.BF16 R32, R244, R58, R32 ;  /* 0x0000003af420723c */ /* 0x000fe20000041820 */
[----:B------:R-:W-:Y:S02]  /*2f00*/  FSEL R11, R9, -INF , P0 ;  /* 0xff800000090b7808 */ /* 0x000fe40000000000 */
[----:B------:R-:W-:Y:S02]  /*2f10*/  ISETP.GT.AND P0, PT, R2, 0x18, PT ;  /* 0x000000180200780c */ /* 0x000fe40003f04270 */
[----:B------:R-:W-:Y:S02]  /*2f20*/  FMNMX.FTZ R3, R11, R3, !PT ;  /* 0x000000030b037209 */ /* 0x000fe40007810000 */
[----:B------:R-:W-:Y:S02]  /*2f30*/  FSEL R29, R19, -INF , P1 ;  /* 0xff800000131d7808 */ /* 0x000fe40000800000 */
[----:B------:R-:W-:-:S02]  /*2f40*/  FMNMX.FTZ R3, R13, R3, !PT ;  /* 0x000000030d037209 */ /* 0x000fc40007810000 */
[----:B------:R-:W-:Y:S02]  /*2f50*/  ISETP.GT.AND P1, PT, R2, 0x19, PT ;  /* 0x000000190200780c */ /* 0x000fe40003f24270 */
[----:B------:R-:W-:Y:S02]  /*2f60*/  FSEL R24, R44, -INF , P0 ;  /* 0xff8000002c187808 */ /* 0x000fe40000000000 */
[----:B------:R-:W-:Y:S02]  /*2f70*/  FMNMX.FTZ R3, R15, R3, !PT ;  /* 0x000000030f037209 */ /* 0x000fe40007810000 */
[----:B------:R-:W-:Y:S02]  /*2f80*/  FSEL R30, R18, -INF , P2 ;  /* 0xff800000121e7808 */ /* 0x000fe40001000000 */
[----:B------:R-:W-:Y:S02]  /*2f90*/  FSEL R27, R45, -INF , P1 ;  /* 0xff8000002d1b7808 */ /* 0x000fe40000800000 */
[----:B------:R-:W-:-:S02]  /*2fa0*/  ISETP.GT.AND P2, PT, R2, 0x20, PT ;  /* 0x000000200200780c */ /* 0x000fc40003f44270 */
[----:B------:R-:W-:Y:S02]  /*2fb0*/  FMNMX.FTZ R3, R24, R3, !PT ;  /* 0x0000000318037209 */ /* 0x000fe40007810000 */
[----:B------:R-:W-:Y:S02]  /*2fc0*/  FSEL R53, R47, -INF , P1 ;  /* 0xff8000002f357808 */ /* 0x000fe40000800000 */
[----:B------:R-:W-:Y:S02]  /*2fd0*/  ISETP.GT.AND P1, PT, R2, 0x21, PT ;  /* 0x000000210200780c */ /* 0x000fe40003f24270 */
[----:B------:R-:W-:Y:S02]  /*2fe0*/  FSEL R94, R36, -INF , P2 ;  /* 0xff800000245e7808 */ /* 0x000fe40001000000 */
[----:B------:R-:W-:Y:S02]  /*2ff0*/  FMNMX.FTZ R3, R27, R3, !PT ;  /* 0x000000031b037209 */ /* 0x000fe40007810000 */
[----:B------:R-:W-:-:S02]  /*3000*/  FMNMX.FTZ R8, R20, R26, !PT ;  /* 0x0000001a14087209 */ /* 0x000fc40007810000 */
[----:B------:R-:W-:Y:S02]  /*3010*/  FSEL R52, R46, -INF , P0 ;  /* 0xff8000002e347808 */ /* 0x000fe40000000000 */
[----:B------:R-:W-:Y:S02]  /*3020*/  ISETP.GT.AND P0, PT, R2, 0x28, PT ;  /* 0x000000280200780c */ /* 0x000fe40003f04270 */
        /* <DEDUP_REMOVED lines=9> */
[----:B------:R-:W-:-:S02]  /*30c0*/  FSEL R91, R33, -INF , P1 ;  /* 0xff800000215b7808 */ /* 0x000fc40000800000 */
[----:B------:R-:W-:Y:S02]  /*30d0*/  ISETP.GT.AND P0, PT, R2, 0x30, PT ;  /* 0x000000300200780c */ /* 0x000fe40003f04270 */
[----:B------:R-:W-:Y:S02]  /*30e0*/  FMNMX.FTZ R3, R92, R3, !PT ;  /* 0x000000035c037209 */ /* 0x000fe40007810000 */
[----:B------:R-:W-:Y:S02]  /*30f0*/  FMNMX.FTZ R8, R30, R8, !PT ;  /* 0x000000081e087209 */ /* 0x000fe40007810000 */
[----:B------:R-:W-:Y:S02]  /*3100*/  FSEL R95, R38, -INF , P2 ;  /* 0xff800000265f7808 */ /* 0x000fe40001000000 */
[----:B------:R-:W-:Y:S02]  /*3110*/  ISETP.GT.AND P2, PT, R2, 0x31, PT ;  /* 0x000000310200780c */ /* 0x000fe40003f44270 */
[----:B------:R-:W-:-:S02]  /*3120*/  FSEL R90, R40, -INF , P0 ;  /* 0xff800000285a7808 */ /* 0x000fc40000000000 */
[----:B------:R-:W-:Y:S02]  /*3130*/  FMNMX.FTZ R3, R91, R3, !PT ;  /* 0x000000035b037209 */ /* 0x000fe40007810000 */
[----:B------:R-:W-:Y:S02]  /*3140*/  FMNMX.FTZ R8, R29, R8, !PT ;  /* 0x000000081d087209 */ /* 0x000fe40007810000 */
[----:B------:R-:W-:Y:S02]  /*3150*/  FSEL R98, R35, -INF , P1 ;  /* 0xff80000023627808 */ /* 0x000fe40000800000 */
[----:B------:R-:W-:Y:S02]  /*3160*/  FSEL R96, R42, -INF , P0 ;  /* 0xff8000002a607808 */ /* 0x000fe40000000000 */
[----:B------:R-:W-:Y:S02]  /*3170*/  ISETP.GT.AND P1, PT, R2, 0x38, PT ;  /* 0x000000380200780c */ /* 0x000fe40003f24270 */
[----:B------:R-:W-:-:S02]  /*3180*/  FSEL R88, R41, -INF , P2 ;  /* 0xff80000029587808 */ /* 0x000fc40001000000 */
[----:B------:R-:W-:Y:S02]  /*3190*/  FMNMX.FTZ R3, R90, R3, !PT ;  /* 0x000000035a037209 */ /* 0x000fe40007810000 */
[----:B------:R-:W-:Y:S02]  /*31a0*/  ISETP.GT.AND P0, PT, R2, 0x39, PT ;  /* 0x000000390200780c */ /* 0x000fe40003f04270 */
[----:B------:R-:W-:Y:S02]  /*31b0*/  FMNMX.FTZ R2, R52, R8, !PT ;  /* 0x0000000834027209 */ /* 0x000fe40007810000 */
[----:B------:R-:W-:Y:S02]  /*31c0*/  FSEL R85, R48, -INF , P1 ;  /* 0xff80000030557808 */ /* 0x000fe40000800000 */
[----:B------:R-:W-:Y:S02]  /*31d0*/  FMNMX.FTZ R152, R88, R3, !PT ;  /* 0x0000000358987209 */ /* 0x000fe40007810000 */
[----:B------:R-:W-:-:S02]  /*31e0*/  FMNMX.FTZ R2, R53, R2, !PT ;  /* 0x0000000235027209 */ /* 0x000fc40007810000 */
[----:B------:R-:W-:Y:S02]  /*31f0*/  FSEL R84, R49, -INF , P0 ;  /* 0xff80000031547808 */ /* 0x000fe40000000000 */
[----:B------:R-:W-:Y:S02]  /*3200*/  FMNMX.FTZ R152, R85, R152, !PT ;  /* 0x0000009855987209 */ /* 0x000fe40007810000 */
[----:B------:R-:W-:Y:S02]  /*3210*/  FMNMX.FTZ R2, R95, R2, !PT ;  /* 0x000000025f027209 */ /* 0x000fe40007810000 */
[----:B------:R-:W-:Y:S02]  /*3220*/  FMNMX.FTZ R152, R84, R152, !PT ;  /* 0x0000009854987209 */ /* 0x000fe40007810000 */
[----:B------:R-:W-:Y:S02]  /*3230*/  FMNMX.FTZ R2, R97, R2, !PT ;  /* 0x0000000261027209 */ /* 0x000fe40007810000 */
[----:B------:R-:W-:Y:S01]  /*3240*/  FSEL R89, R43, -INF , P2 ;  /* 0xff8000002b597808 */ /* 0x000fe20001000000 */
[----:B------:R-:W1:Y:S01]  /*3250*/  SHFL.BFLY PT, R3, R152, 0x2, 0x1f ;  /* 0x0c401f0098037f89 */ /* 0x000e6200000e0000 */
[----:B------:R-:W-:-:S02]  /*3260*/  FMNMX.FTZ R2, R99, R2, !PT ;  /* 0x0000000263027209 */ /* 0x000fc40007810000 */
[----:B------:R-:W-:Y:S02]  /*3270*/  FSEL R87, R50, -INF , P1 ;  /* 0xff80000032577808 */ /* 0x000fe40000800000 */
[----:B------:R-:W-:Y:S02]  /*3280*/  FMNMX.FTZ R2, R98, R2, !PT ;  /* 0x0000000262027209 */ /* 0x000fe40007810000 */
[----:B------:R-:W-:Y:S02]  /*3290*/  FSEL R86, R51, -INF , P0 ;  /* 0xff80000033567808 */ /* 0x000fe40000000000 */
[----:B------:R-:W-:Y:S02]  /*32a0*/  FMNMX.FTZ R2, R96, R2, !PT ;  /* 0x0000000260027209 */ /* 0x000fe40007810000 */
[----:B------:R-:W-:Y:S02]  /*32b0*/  ISETP.GE.AND P0, PT, R81, 0x41, PT ;  /* 0x000000415100780c */ /* 0x000fe40003f06270 */
[----:B------:R-:W-:-:S04]  /*32c0*/  FMNMX.FTZ R2, R89, R2, !PT ;  /* 0x0000000259027209 */ /* 0x000fc80007810000 */
[----:B------:R-:W-:-:S04]  /*32d0*/  FMNMX.FTZ R2, R87, R2, !PT ;  /* 0x0000000257027209 */ /* 0x000fc80007810000 */
[----:B------:R-:W-:Y:S02]  /*32e0*/  FMNMX.FTZ R2, R86, R2, !PT ;  /* 0x0000000256027209 */ /* 0x000fe40007810000 */
[----:B-1----:R-:W-:-:S03]  /*32f0*/  FMNMX.FTZ R152, R152, R3, !PT ;  /* 0x0000000398987209 */ /* 0x002fc60007810000 */
[----:B------:R-:W1:Y:S04]  /*3300*/  SHFL.BFLY PT, R9, R2, 0x2, 0x1f ;  /* 0x0c401f0002097f89 */ /* 0x000e6800000e0000 */
[----:B------:R-:W2:Y:S01]  /*3310*/  SHFL.BFLY PT, R3, R152, 0x1, 0x1f ;  /* 0x0c201f0098037f89 */ /* 0x000ea200000e0000 */
[----:B-1----:R-:W-:Y:S02]  /*3320*/  FMNMX.FTZ R9, R2, R9, !PT ;  /* 0x0000000902097209 */ /* 0x002fe40007810000 */
[----:B------:R-:W-:Y:S02]  /*3330*/  @P0 LEA.HI.SX32 R2, R109, 0xfffffffe, 0x1a ;  /* 0xfffffffe6d020811 */ /* 0x000fe400078fd2ff */
[----:B--2---:R-:W-:Y:S01]  /*3340*/  FMNMX.FTZ R152, R152, R3, !PT ;  /* 0x0000000398987209 */ /* 0x004fe20007810000 */
[----:B------:R-:W1:Y:S01]  /*3350*/  SHFL.BFLY PT, R14, R9, 0x1, 0x1f ;  /* 0x0c201f00090e7f89 */ /* 0x000e6200000e0000 */
[----:B------:R-:W-:Y:S01]  /*3360*/  @P0 SHF.R.S32.HI R8, RZ, 0x1f, R2 ;  /* 0x0000001fff080819 */ /* 0x000fe20000011402 */
[----:B------:R-:W-:Y:S01]  /*3370*/  @P0 IMAD R3, R83, R2, RZ ;  /* 0x0000000253030224 */ /* 0x000fe200078e02ff */
[C---:B------:R-:W-:Y:S01]  /*3380*/  FSETP.NEU.FTZ.AND P1, PT, R152.reuse, -INF , PT ;  /* 0xff8000009800780b */ /* 0x040fe20003f3d000 */
[----:B------:R-:W-:-:S02]  /*3390*/  FMUL.FTZ R12, R152, c[0x0][0x2d0] ;  /* 0x0000b400980c7a20 */ /* 0x000fc40000410000 */
[-C--:B------:R-:W-:Y:S02]  /*33a0*/  @P0 IMAD R8, R8, R101.reuse, R3 ;  /* 0x0000006508080224 */ /* 0x080fe400078e0203 */
[----:B------:R-:W-:Y:S01]  /*33b0*/  @P0 IMAD.WIDE.U32 R2, R2, R101, R104 ;  /* 0x0000006502020225 */ /* 0x000fe200078e0068 */
[----:B------:R-:W-:-:S03]  /*33c0*/  FSEL R12, R12, RZ, P1 ;  /* 0x000000ff0c0c7208 */ /* 0x000fc60000800000 */
[----:B------:R-:W-:Y:S02]  /*33d0*/  @P0 IMAD.IADD R8, R3, 0x1, R8 ;  /* 0x0000000103080824 */ /* 0x000fe400078e0208 */
[--C-:B------:R-:W-:Y:S02]  /*33e0*/  FFMA.FTZ R7, R7, c[0x0][0x2d0], -R12.reuse ;  /* 0x0000b40007077a23 */ /* 0x100fe4000001080c */
[----:B------:R-:W-:Y:S01]  /*33f0*/  FFMA.FTZ R3, R6, c[0x0][0x2d0], -R12 ;  /* 0x0000b40006037a23 */ /* 0x000fe2000001080c */
[C---:B------:R-:W-:Y:S01]  /*3400*/  @P0 LEA R6, P1, R2.reuse, c[0x0][0x1c8], 0x1 ;  /* 0x0000720002060a11 */ /* 0x040fe200078208ff */
[----:B------:R2:W-:Y:S08]  /*3410*/  MUFU.EX2 R82, R7 ;  /* 0x0000000700527308 */ /* 0x0005f00000000800 */
[----:B------:R1:W-:Y:S01]  /*3420*/  MUFU.EX2 R81, R3 ;  /* 0x0000000300517308 */ /* 0x0003e20000000800 */
[----:B--2---:R-:W-:Y:S01]  /*3430*/  @P0 LEA.HI.X R7, R2, c[0x0][0x1cc], R8, 0x1, P1 ;  /* 0x0000730002070a11 */ /* 0x004fe200008f0c08 */
[--C-:B------:R-:W-:Y:S01]  /*3440*/  FFMA.FTZ R2, R10, c[0x0][0x2d0], -R12.reuse ;  /* 0x0000b4000a027a23 */ /* 0x100fe2000001080c */
[----:B------:R-:W-:Y:S01]  /*3450*/  @P0 LEA R8, P1, R102, R6, 0x1 ;  /* 0x0000000666080211 */ /* 0x000fe200078208ff */
[----:B------:R-:W-:-:S04]  /*3460*/  FFMA.FTZ R10, R13, c[0x0][0x2d0], -R12 ;  /* 0x0000b4000d0a7a23 */ /* 0x000fc8000001080c */
[----:B------:R2:W-:Y:S01]  /*3470*/  MUFU.EX2 R83, R2 ;  /* 0x0000000200537308 */ /* 0x0005e20000000800 */
[----:B------:R3:W-:Y:S01]  /*3480*/  @P0 LDGSTS.E.BYPASS.LTC128B.128 [R100+0x10100], [R6.64], !P6 ;  /* 0x1010000006640fae */ /* 0x0007e2000f101d44 */
[----:B-1----:R-:W-:Y:S02]  /*3490*/  FMNMX.FTZ R3, R9, R14, !PT ;  /* 0x0000000e09037209 */ /* 0x002fe40007810000 */
[----:B------:R-:W-:Y:S01]  /*34a0*/  @P0 LEA.HI.X R9, R102, R7, R103, 0x1, P1 ;  /* 0x0000000766090211 */ /* 0x000fe200008f0c67 */
[----:B------:R3:W-:Y:S01]  /*34b0*/  @P0 LDGSTS.E.BYPASS.LTC128B.128 [R100+0x12100], [R6.64+0x80], !P5 ;  /* 0x1210008006640fae */ /* 0x0007e2000e901d44 */
[----:B------:R-:W-:Y:S02]  /*34c0*/  FSETP.NEU.FTZ.AND P1, PT, R3, -INF , PT ;  /* 0xff8000000300780b */ /* 0x000fe40003f3d000 */
[----:B------:R-:W-:Y:S01]  /*34d0*/  MUFU.EX2 R125, R10 ;  /* 0x0000000a007d7308 */ /* 0x000fe20000000800 */
[----:B------:R3:W-:Y:S04]  /*34e0*/  @P0 LDGSTS.E.BYPASS.LTC128B.128 [R100+0x14100], [R6.64+0x100], !P4 ;  /* 0x1410010006640fae */ /* 0x0007e8000e101d44 */
[----:B------:R3:W-:Y:S01]  /*34f0*/  @P0 LDGSTS.E.BYPASS.LTC128B.128 [R100+0x16100], [R6.64+0x180], !P3 ;  /* 0x1610018006640fae */ /* 0x0007e2000d901d44 */
[----:B--2---:R-:W-:-:S03]  /*3500*/  FFMA.FTZ R2, R11, c[0x0][0x2d0], -R12 ;  /* 0x0000b4000b027a23 */ /* 0x004fc6000001080c */
[----:B------:R1:W-:Y:S01]  /*3510*/  @P0 LDGSTS.E.BYPASS.LTC128B.128 [R100+0x11100], [R8.64], !P6 ;  /* 0x1110000008640fae */ /* 0x0003e2000f101d44 */
[----:B------:R2:W4:Y:S03]  /*3520*/  MUFU.EX2 R108, R2 ;  /* 0x00000002006c7308 */ /* 0x0005260000000800 */
[----:B------:R1:W-:Y:S04]  /*3530*/  @P0 LDGSTS.E.BYPASS.LTC128B.128 [R100+0x13100], [R8.64+0x80], !P5 ;  /* 0x1310008008640fae */ /* 0x0003e8000e901d44 */
[----:B------:R1:W-:Y:S04]  /*3540*/  @P0 LDGSTS.E.BYPASS.LTC128B.128 [R100+0x15100], [R8.64+0x100], !P4 ;  /* 0x1510010008640fae */ /* 0x0003e8000e101d44 */
[----:B------:R1:W-:Y:S04]  /*3550*/  @P0 LDGSTS.E.BYPASS.LTC128B.128 [R100+0x17100], [R8.64+0x180], !P3 ;  /* 0x1710018008640fae */ /* 0x0003e8000d901d44 */
[----:B------:R-:W-:Y:S01]  /*3560*/  LDSM.16.MT88.4 R16, [R249+0x100] ;  /* 0x00010000f910783b */ /* 0x000fe20000004200 */
[----:B--2---:R-:W-:Y:S01]  /*3570*/  FMUL.FTZ R2, R3, c[0x0][0x2d0] ;  /* 0x0000b40003027a20 */ /* 0x004fe20000410000 */
[----:B----4-:R-:W-:-:S02]  /*3580*/  F2FP.BF16.PACK_AB R10, R108, R83 ;  /* 0x000000536c0a723e */ /* 0x010fc400000010ff */
[----:B------:R-:W-:Y:S02]  /*3590*/  LDSM.16.MT88.4 R48, [R252+0x100] ;  /* 0x00010000fc30783b */ /* 0x000fe40000004200 */
[----:B------:R-:W-:Y:S02]  /*35a0*/  FSEL R2, R2, RZ, P1 ;  /* 0x000000ff02027208 */ /* 0x000fe40000800000 */
[----:B------:R-:W-:Y:S03]  /*35b0*/  LDSM.16.MT88.4 R36, [R248+0x900] ;  /* 0x00090000f824783b */ /* 0x000fe60000004200 */
[--C-:B------:R-:W-:Y:S01]  /*35c0*/  FFMA.FTZ R4, R20, c[0x0][0x2d0], -R2.reuse ;  /* 0x0000b40014047a23 */ /* 0x100fe20000010802 */
[----:B------:R-:W-:Y:S01]  /*35d0*/  LDSM.16.MT88.4 R32, [R249+0x900] ;  /* 0x00090000f920783b */ /* 0x000fe20000004200 */
[----:B------:R-:W-:Y:S02]  /*35e0*/  FFMA.FTZ R0, R52, c[0x0][0x2d0], -R2 ;  /* 0x0000b40034007a23 */ /* 0x000fe40000010802 */
[----:B------:R2:W-:Y:S01]  /*35f0*/  MUFU.EX2 R14, R4 ;  /* 0x00000004000e7308 */ /* 0x0005e20000000800 */
[----:B------:R-:W4:Y:S04]  /*3600*/  LDSM.16.MT88.4 R20, [R248+0x100] ;  /* 0x00010000f814783b */ /* 0x000f280000004200 */
[----:B------:R-:W5:Y:S01]  /*3610*/  LDSM.16.MT88.4 R72, [R252+0x900] ;  /* 0x00090000fc48783b */ /* 0x000f620000004200 */
[----:B-1----:R-:W-:-:S02]  /*3620*/  F2FP.BF16.PACK_AB R8, R81, R82 ;  /* 0x000000525108723e */ /* 0x002fc400000010ff */
[----:B------:R1:W-:Y:S01]  /*3630*/  MUFU.EX2 R149, R0 ;  /* 0x0000000000957308 */ /* 0x0003e20000000800 */
[----:B------:R-:W-:Y:S04]  /*3640*/  LDSM.16.MT88.4 R68, [R249+0x2100] ;  /* 0x00210000f944783b */ /* 0x000fe80000004200 */
[----:B------:R-:W-:Y:S01]  /*3650*/  LDSM.16.MT88.4 R60, [R248+0x2100] ;  /* 0x00210000f83c783b */ /* 0x000fe20000004200 */
[----:B--2---:R-:W-:-:S03]  /*3660*/  FFMA.FTZ R4, R26, c[0x0][0x2d0], -R2 ;  /* 0x0000b4001a047a23 */ /* 0x004fc60000010802 */
[----:B------:R-:W-:Y:S01]  /*3670*/  LDSM.16.MT88.4 R76, [R252+0x2100] ;  /* 0x00210000fc4c783b */ /* 0x000fe20000004200 */
[----:B------:R2:W2:Y:S03]  /*3680*/  MUFU.EX2 R13, R4 ;  /* 0x00000004000d7308 */ /* 0x0004a60000000800 */
[----:B------:R-:W0:Y:S01]  /*3690*/  LDGDEPBAR ;  /* 0x00000000000079af */ /* 0x000e220000000000 */
[----:B-1----:R-:W-:-:S04]  /*36a0*/  FFMA.FTZ R0, R53, c[0x0][0x2d0], -R2 ;  /* 0x0000b40035007a23 */ /* 0x002fc80000010802 */
[----:B------:R-:W3:Y:S01]  /*36b0*/  MUFU.EX2 R131, R0 ;  /* 0x0000000000837308 */ /* 0x000ee20000000800 */
[----:B--2---:R-:W-:Y:S01]  /*36c0*/  FFMA.FTZ R4, R25, c[0x0][0x2d0], -R2 ;  /* 0x0000b40019047a23 */ /* 0x004fe20000010802 */
[----:B------:R-:W-:-:S06]  /*36d0*/  F2FP.BF16.PACK_AB R9, R13, R14 ;  /* 0x0000000e0d09723e */ /* 0x000fcc00000010ff */
[----:B------:R1:W-:Y:S01]  /*36e0*/  MUFU.EX2 R80, R4 ;  /* 0x0000000400507308 */ /* 0x0003e20000000800 */
[----:B---3--:R-:W-:Y:S01]  /*36f0*/  F2FP.BF16.PACK_AB R7, R131, R149 ;  /* 0x000000958307723e */ /* 0x008fe200000010ff */
[----:B-1----:R-:W-:-:S06]  /*3700*/  FFMA.FTZ R4, R28, c[0x0][0x2d0], -R2 ;  /* 0x0000b4001c047a23 */ /* 0x002fcc0000010802 */
[----:B------:R1:W2:Y:S02]  /*3710*/  MUFU.EX2 R178, R4 ;  /* 0x0000000400b27308 */ /* 0x0002a40000000800 */
[----:B-1----:R-:W-:Y:S01]  /*3720*/  FFMA.FTZ R4, R15, c[0x0][0x2d0], -R12 ;  /* 0x0000b4000f047a23 */ /* 0x002fe2000001080c */
[----:B--2---:R-:W-:-:S05]  /*3730*/  F2FP.BF16.PACK_AB R11, R178, R80 ;  /* 0x00000050b20b723e */ /* 0x004fca00000010ff */
[----:B------:R1:W-:Y:S02]  /*3740*/  MUFU.EX2 R148, R4 ;  /* 0x0000000400947308 */ /* 0x0003e40000000800 */
[C---:B----4-:R-:W-:Y:S08]  /*3750*/  HMMA.16816.F32.BF16 R40, R8.reuse, R22, RZ ;  /* 0x000000160828723c */ /* 0x050ff000000418ff */
[----:B------:R-:W-:Y:S01]  /*3760*/  HMMA.16816.F32.BF16 R44, R8, R20, RZ ;  /* 0x00000014082c723c */ /* 0x000fe200000418ff */
[----:B-1----:R-:W-:-:S04]  /*3770*/  FFMA.FTZ R4, R24, c[0x0][0x2d0], -R12 ;  /* 0x0000b40018047a23 */ /* 0x002fc8000001080c */
[----:B------:R1:W-:Y:S03]  /*3780*/  MUFU.EX2 R179, R4 ;  /* 0x0000000400b37308 */ /* 0x0003e60000000800 */
[C---:B------:R-:W-:Y:S08]  /*3790*/  HMMA.16816.F32.BF16 R20, R8.reuse, R18, RZ ;  /* 0x000000120814723c */ /* 0x040ff000000418ff */
[----:B------:R-:W-:Y:S01]  /*37a0*/  HMMA.16816.F32.BF16 R64, R8, R50, RZ ;  /* 0x000000320840723c */ /* 0x000fe200000418ff */
[----:B-1----:R-:W-:-:S07]  /*37b0*/  FFMA.FTZ R4, R27, c[0x0][0x2d0], -R12 ;  /* 0x0000b4001b047a23 */ /* 0x002fce000001080c */
[C---:B------:R-:W-:Y:S01]  /*37c0*/  HMMA.16816.F32.BF16 R24, R8.reuse, R16, RZ ;  /* 0x000000100818723c */ /* 0x040fe200000418ff */
[----:B------:R1:W2:Y:S07]  /*37d0*/  MUFU.EX2 R130, R4 ;  /* 0x0000000400827308 */ /* 0x0002ae0000000800 */
[----:B------:R-:W-:Y:S01]  /*37e0*/  HMMA.16816.F32.BF16 R16, R8, R48, RZ ;  /* 0x000000300810723c */ /* 0x000fe200000418ff */
[----:B------:R-:W-:Y:S01]  /*37f0*/  LDSM.16.MT88.4 R48, [R251+0x900] ;  /* 0x00090000fb30783b */ /* 0x000fe20000004200 */
[----:B-1----:R-:W-:Y:S01]  /*3800*/  FFMA.FTZ R4, R30, c[0x0][0x2d0], -R2 ;  /* 0x0000b4001e047a23 */ /* 0x002fe20000010802 */
[----:B--2---:R-:W-:-:S03]  /*3810*/  F2FP.BF16.PACK_AB R6, R130, R179 ;  /* 0x000000b38206723e */ /* 0x004fc600000010ff */
[----:B------:R1:W-:Y:S02]  /*3820*/  MUFU.EX2 R151, R4 ;  /* 0x0000000400977308 */ /* 0x0003e40000000800 */
[----:B-1----:R-:W-:Y:S02]  /*3830*/  FFMA.FTZ R4, R29, c[0x0][0x2d0], -R2 ;  /* 0x0000b4001d047a23 */ /* 0x002fe40000010802 */
[----:B------:R-:W1:Y:S04]  /*3840*/  LDSM.16.MT88.4 R28, [R251+0x100] ;  /* 0x00010000fb1c783b */ /* 0x000e680000004200 */
[----:B------:R2:W3:Y:S02]  /*3850*/  MUFU.EX2 R150, R4 ;  /* 0x0000000400967308 */ /* 0x0004e40000000800 */
[----:B--2---:R-:W-:-:S02]  /*3860*/  F2FP.BF16.PACK_AB R4, R148, R125 ;  /* 0x0000007d9404723e */ /* 0x004fc400000010ff */
[----:B---3--:R-:W-:-:S07]  /*3870*/  F2FP.BF16.PACK_AB R5, R150, R151 ;  /* 0x000000979605723e */ /* 0x008fce00000010ff */
[C---:B------:R-:W-:Y:S01]  /*3880*/  HMMA.16816.F32.BF16 R56, R4.reuse, R38, R40 ;  /* 0x000000260438723c */ /* 0x040fe20000041828 */
[----:B------:R-:W2:Y:S07]  /*3890*/  LDSM.16.MT88.4 R40, [R249+0x2900] ;  /* 0x00290000f928783b */ /* 0x000eae0000004200 */
[C---:B------:R-:W-:Y:S08]  /*38a0*/  HMMA.16816.F32.BF16 R24, R4.reuse, R32, R24 ;  /* 0x000000200418723c */ /* 0x040ff00000041818 */
[C---:B------:R-:W-:Y:S08]  /*38b0*/  HMMA.16816.F32.BF16 R20, R4.reuse, R34, R20 ;  /* 0x000000220414723c */ /* 0x040ff00000041814 */
[----:B------:R-:W-:Y:S01]  /*38c0*/  HMMA.16816.F32.BF16 R156, R4, R36, R44 ;  /* 0x00000024049c723c */ /* 0x000fe2000004182c */
[----:B------:R-:W3:Y:S01]  /*38d0*/  LDSM.16.MT88.4 R44, [R248+0x2900] ;  /* 0x00290000f82c783b */ /* 0x000ee20000004200 */
[----:B------:R-:W-:Y:S01]  /*38e0*/  IMAD.MOV.U32 R176, RZ, RZ, R57 ;  /* 0x000000ffffb07224 */ /* 0x000fe200078e0039 */
[----:B------:R-:W-:Y:S01]  /*38f0*/  MOV R0, R56 ;  /* 0x0000003800007202 */ /* 0x000fe20000000f00 */
[----:B------:R-:W-:-:S02]  /*3900*/  IMAD.MOV.U32 R154, RZ, RZ, R58 ;  /* 0x000000ffff9a7224 */ /* 0x000fc400078e003a */
[----:B------:R-:W-:Y:S02]  /*3910*/  IMAD.MOV.U32 R15, RZ, RZ, R59 ;  /* 0x000000ffff0f7224 */ /* 0x000fe400078e003b */
[----:B-----5:R-:W-:Y:S01]  /*3920*/  HMMA.16816.F32.BF16 R16, R4, R72, R16 ;  /* 0x000000480410723c */ /* 0x020fe20000041810 */
[----:B------:R-:W4:Y:S01]  /*3930*/  LDSM.16.MT88.4 R56, [R252+0x2900] ;  /* 0x00290000fc38783b */ /* 0x000f220000004200 */
[----:B------:R-:W-:Y:S02]  /*3940*/  IMAD.MOV.U32 R129, RZ, RZ, R24 ;  /* 0x000000ffff817224 */ /* 0x000fe400078e0018 */
[----:B------:R-:W-:Y:S02]  /*3950*/  IMAD.MOV.U32 R135, RZ, RZ, R26 ;  /* 0x000000ffff877224 */ /* 0x000fe400078e001a */
[----:B------:R-:W-:Y:S02]  /*3960*/  IMAD.MOV.U32 R134, RZ, RZ, R27 ;  /* 0x000000ffff867224 */ /* 0x000fe400078e001b */
[----:B-1----:R-:W-:Y:S01]  /*3970*/  HMMA.16816.F32.BF16 R52, R8, R28, RZ ;  /* 0x0000001c0834723c */ /* 0x002fe200000418ff */
[----:B------:R-:W-:Y:S01]  /*3980*/  IMAD.MOV.U32 R132, RZ, RZ, R25 ;  /* 0x000000ffff847224 */ /* 0x000fe200078e0019 */
[----:B------:R-:W-:Y:S01]  /*3990*/  MOV R114, R22 ;  /* 0x0000001600727202 */ /* 0x000fe20000000f00 */
[----:B------:R-:W-:-:S02]  /*39a0*/  IMAD.MOV.U32 R115, RZ, RZ, R21 ;  /* 0x000000ffff737224 */ /* 0x000fc400078e0015 */
[----:B------:R-:W-:Y:S02]  /*39b0*/  IMAD.MOV.U32 R113, RZ, RZ, R20 ;  /* 0x000000ffff717224 */ /* 0x000fe400078e0014 */
[----:B------:R-:W-:Y:S01]  /*39c0*/  IMAD.MOV.U32 R177, RZ, RZ, R23 ;  /* 0x000000ffffb17224 */ /* 0x000fe200078e0017 */
[C---:B------:R-:W-:Y:S08]  /*39d0*/  HMMA.16816.F32.BF16 R36, R8.reuse, R30, RZ ;  /* 0x0000001e0824723c */ /* 0x040ff000000418ff */
[----:B------:R-:W-:Y:S01]  /*39e0*/  HMMA.16816.F32.BF16 R24, R8, R68, RZ ;  /* 0x000000440818723c */ /* 0x000fe200000418ff */
[----:B------:R-:W-:Y:S01]  /*39f0*/  IMAD.MOV.U32 R133, RZ, RZ, R16 ;  /* 0x000000ffff857224 */ /* 0x000fe200078e0010 */
[----:B------:R-:W-:Y:S01]  /*3a00*/  MOV R124, R17 ;  /* 0x00000011007c7202 */ /* 0x000fe20000000f00 */
[----:B------:R-:W-:-:S02]  /*3a10*/  IMAD.MOV.U32 R127, RZ, RZ, R18 ;  /* 0x000000ffff7f7224 */ /* 0x000fc400078e0012 */
[----:B------:R-:W-:-:S03]  /*3a20*/  IMAD.MOV.U32 R126, RZ, RZ, R19 ;  /* 0x000000ffff7e7224 */ /* 0x000fc600078e0013 */
[C---:B------:R-:W-:Y:S01]  /*3a30*/  HMMA.16816.F32.BF16 R20, R8.reuse, R70, RZ ;  /* 0x000000460814723c */ /* 0x040fe200000418ff */
[----:B------:R-:W1:Y:S07]  /*3a40*/  LDSM.16.MT88.4 R68, [R251+0x2100] ;  /* 0x00210000fb44783b */ /* 0x000e6e0000004200 */
[C---:B------:R-:W-:Y:S08]  /*3a50*/  HMMA.16816.F32.BF16 R28, R8.reuse, R62, RZ ;  /* 0x0000003e081c723c */ /* 0x040ff000000418ff */
[C---:B------:R-:W-:Y:S08]  /*3a60*/  HMMA.16816.F32.BF16 R32, R8.reuse, R60, RZ ;  /* 0x0000003c0820723c */ /* 0x040ff000000418ff */
[C---:B------:R-:W-:Y:S08]  /*3a70*/  HMMA.16816.F32.BF16 R16, R8.reuse, R76, RZ ;  /* 0x0000004c0810723c */ /* 0x040ff000000418ff */
[----:B------:R-:W-:Y:S07]  /*3a80*/  HMMA.16816.F32.BF16 R60, R8, R78, RZ ;  /* 0x0000004e083c723c */ /* 0x000fee00000418ff */
[----:B------:R-:W-:Y:S01]  /*3a90*/  IMAD.MOV.U32 R79, RZ, RZ, R130 ;  /* 0x000000ffff4f7224 */ /* 0x000fe200078e0082 */
[----:B------:R-:W-:Y:S01]  /*3aa0*/  HMMA.16816.F32.BF16 R180, R4, R74, R64 ;  /* 0x0000004a04b4723c */ /* 0x000fe20000041840 */
[----:B------:R-:W5:Y:S01]  /*3ab0*/  LDSM.16.MT88.4 R64, [R248+0x4100] ;  /* 0x00410000f840783b */ /* 0x000f620000004200 */
[----:B------:R-:W-:-:S06]  /*3ac0*/  IMAD.MOV.U32 R78, RZ, RZ, R129 ;  /* 0x000000ffff4e7224 */ /* 0x000fcc00078e0081 */
[C---:B------:R-:W-:Y:S01]  /*3ad0*/  HMMA.16816.F32.BF16 R100, R4.reuse, R48, R52 ;  /* 0x000000300464723c */ /* 0x040fe20000041834 */
[----:B------:R-:W-:Y:S07]  /*3ae0*/  LDSM.16.MT88.4 R52, [R252+0x4900] ;  /* 0x00490000fc34783b */ /* 0x000fee0000004200 */
[C---:B--2---:R-:W-:Y:S01]  /*3af0*/  HMMA.16816.F32.BF16 R188, R4.reuse, R40, R24 ;  /* 0x0000002804bc723c */ /* 0x044fe20000041818 */
[----:B------:R-:W2:Y:S07]  /*3b00*/  LDSM.16.MT88.4 R24, [R251+0x2900] ;  /* 0x00290000fb18783b */ /* 0x000eae0000004200 */
[C---:B---3--:R-:W-:Y:S01]  /*3b10*/  HMMA.16816.F32.BF16 R164, R4.reuse, R46, R28 ;  /* 0x0000002e04a4723c */ /* 0x048fe2000004181c */
[----:B------:R-:W3:Y:S07]  /*3b20*/  LDSM.16.MT88.4 R28, [R249+0x4100] ;  /* 0x00410000f91c783b */ /* 0x000eee0000004200 */
[----:B------:R-:W-:Y:S01]  /*3b30*/  HMMA.16816.F32.BF16 R32, R4, R44, R32 ;  /* 0x0000002c0420723c */ /* 0x000fe20000041820 */
[----:B------:R-:W2:Y:S01]  /*3b40*/  LDSM.16.MT88.4 R44, [R248+0x4900] ;  /* 0x00490000f82c783b */ /* 0x000ea20000004200 */
[----:B------:R-:W-:-:S02]  /*3b50*/  IMAD.MOV.U32 R112, RZ, RZ, R101 ;  /* 0x000000ffff707224 */ /* 0x000fc400078e0065 */
[----:B------:R-:W-:Y:S02]  /*3b60*/  IMAD.MOV.U32 R111, RZ, RZ, R102 ;  /* 0x000000ffff6f7224 */ /* 0x000fe400078e0066 */
[----:B------:R-:W-:Y:S02]  /*3b70*/  IMAD.MOV.U32 R110, RZ, RZ, R103 ;  /* 0x000000ffff6e7224 */ /* 0x000fe400078e0067 */
[----:B----4-:R-:W-:Y:S01]  /*3b80*/  HMMA.16816.F32.BF16 R184, R4, R56, R16 ;  /* 0x0000003804b8723c */ /* 0x010fe20000041810 */
[----:B------:R-:W-:-:S07]  /*3b90*/  IMAD.MOV.U32 R109, RZ, RZ, R100 ;  /* 0x000000ffff6d7224 */ /* 0x000fce00078e0064 */
[C---:B------:R-:W-:Y:S01]  /*3ba0*/  HMMA.16816.F32.BF16 R104, R4.reuse, R58, R60 ;  /* 0x0000003a0468723c */ /* 0x040fe2000004183c */
[----:B------:R-:W4:Y:S04]  /*3bb0*/  LDSM.16.MT88.4 R56, [R252+0x4100] ;  /* 0x00410000fc38783b */ /* 0x000f280000004200 */
[----:B------:R-:W-:Y:S03]  /*3bc0*/  LDSM.16.MT88.4 R60, [R251+0x4100] ;  /* 0x00410000fb3c783b */ /* 0x000fe60000004200 */
[----:B------:R-:W-:Y:S01]  /*3bd0*/  HMMA.16816.F32.BF16 R100, R4, R42, R20 ;  /* 0x0000002a0464723c */ /* 0x000fe20000041814 */
[----:B------:R-:W2:Y:S01]  /*3be0*/  LDSM.16.MT88.4 R40, [R249+0x4900] ;  /* 0x00490000f928783b */ /* 0x000ea20000004200 */
[----:B------:R-:W-:Y:S01]  /*3bf0*/  IMAD.MOV.U32 R128, RZ, RZ, R34 ;  /* 0x000000ffff807224 */ /* 0x000fe200078e0022 */
[----:B------:R-:W-:Y:S01]  /*3c00*/  MOV R77, R32 ;  /* 0x00000020004d7202 */ /* 0x000fe20000000f00 */
[----:B------:R-:W-:-:S02]  /*3c10*/  IMAD.MOV.U32 R76, RZ, RZ, R33 ;  /* 0x000000ffff4c7224 */ /* 0x000fc400078e0021 */
[----:B------:R-:W-:Y:S02]  /*3c20*/  IMAD.MOV.U32 R153, RZ, RZ, R35 ;  /* 0x000000ffff997224 */ /* 0x000fe400078e0023 */
[C---:B-1----:R-:W-:Y:S07]  /*3c30*/  HMMA.16816.F32.BF16 R20, R8.reuse, R68, RZ ;  /* 0x000000440814723c */ /* 0x042fee00000418ff */
[----:B------:R-:W-:Y:S01]  /*3c40*/  IMAD.MOV.U32 R69, RZ, RZ, R112 ;  /* 0x000000ffff457224 */ /* 0x000fe200078e0070 */
[----:B------:R-:W-:Y:S01]  /*3c50*/  HMMA.16816.F32.BF16 R16, R8, R70, RZ ;  /* 0x000000460810723c */ /* 0x000fe200000418ff */
[----:B------:R-:W-:-:S06]  /*3c60*/  IMAD.MOV.U32 R68, RZ, RZ, R109 ;  /* 0x000000ffff447224 */ /* 0x000fcc00078e006d */
[----:B------:R-:W-:Y:S01]  /*3c70*/  IMAD.MOV.U32 R70, RZ, RZ, R111 ;  /* 0x000000ffff467224 */ /* 0x000fe200078e006f */
[----:B------:R-:W-:Y:S01]  /*3c80*/  HMMA.16816.F32.BF16 R72, R4, R50, R36 ;  /* 0x000000320448723c */ /* 0x000fe20000041824 */
[----:B------:R-:W-:Y:S01]  /*3c90*/  LDSM.16.MT88.4 R48, [R251+0x4900] ;  /* 0x00490000fb30783b */ /* 0x000fe20000004200 */
[----:B------:R-:W-:-:S06]  /*3ca0*/  IMAD.MOV.U32 R71, RZ, RZ, R110 ;  /* 0x000000ffff477224 */ /* 0x000fcc00078e006e */
[C---:B-----5:R-:W-:Y:S08]  /*3cb0*/  HMMA.16816.F32.BF16 R36, R8.reuse, R64, RZ ;  /* 0x000000400824723c */ /* 0x060ff000000418ff */
[----:B------:R-:W-:Y:S01]  /*3cc0*/  HMMA.16816.F32.BF16 R32, R8, R66, RZ ;  /* 0x000000420820723c */ /* 0x000fe200000418ff */
[----:B------:R-:W1:Y:S07]  /*3cd0*/  LDSM.16.MT88.4 R64, [R248+0x6100] ;  /* 0x00610000f840783b */ /* 0x000e6e0000004200 */
[----:B--2---:R-:W-:Y:S08]  /*3ce0*/  HMMA.16816.F32.BF16 R160, R4, R24, R20 ;  /* 0x0000001804a0723c */ /* 0x004ff00000041814 */
[----:B---3--:R-:W-:Y:S08]  /*3cf0*/  HMMA.16816.F32.BF16 R20, R8, R28, RZ ;  /* 0x0000001c0814723c */ /* 0x008ff000000418ff */
[----:B------:R-:W-:Y:S08]  /*3d00*/  HMMA.16816.F32.BF16 R144, R4, R26, R16 ;  /* 0x0000001a0490723c */ /* 0x000ff00000041810 */
[----:B------:R-:W-:Y:S08]  /*3d10*/  HMMA.16816.F32.BF16 R16, R8, R30, RZ ;  /* 0x0000001e0810723c */ /* 0x000ff000000418ff */
[----:B------:R-:W-:Y:S01]  /*3d20*/  HMMA.16816.F32.BF16 R140, R4, R44, R36 ;  /* 0x0000002c048c723c */ /* 0x000fe20000041824 */
[----:B------:R-:W2:Y:S07]  /*3d30*/  LDSM.16.MT88.4 R36, [R249+0x6100] ;  /* 0x00610000f924783b */ /* 0x000eae0000004200 */
[----:B----4-:R-:W-:Y:S07]  /*3d40*/  HMMA.16816.F32.BF16 R28, R8, R58, RZ ;  /* 0x0000003a081c723c */ /* 0x010fee00000418ff */
[----:B------:R-:W-:Y:S01]  /*3d50*/  IMAD.MOV.U32 R58, RZ, RZ, R127 ;  /* 0x000000ffff3a7224 */ /* 0x000fe200078e007f */
[----:B------:R-:W-:Y:S01]  /*3d60*/  HMMA.16816.F32.BF16 R116, R4, R46, R32 ;  /* 0x0000002e0474723c */ /* 0x000fe20000041820 */
[----:B------:R-:W3:Y:S01]  /*3d70*/  LDSM.16.MT88.4 R44, [R248+0x6900] ;  /* 0x00690000f82c783b */ /* 0x000ee20000004200 */
[----:B------:R-:W-:-:S06]  /*3d80*/  IMAD.MOV.U32 R59, RZ, RZ, R126 ;  /* 0x000000ffff3b7224 */ /* 0x000fcc00078e007e */
[----:B------:R-:W-:Y:S07]  /*3d90*/  HMMA.16816.F32.BF16 R32, R8, R56, RZ ;  /* 0x000000380820723c */ /* 0x000fee00000418ff */
[----:B------:R-:W-:Y:S01]  /*3da0*/  IMAD.MOV.U32 R56, RZ, RZ, R133 ;  /* 0x000000ffff387224 */ /* 0x000fe200078e0085 */
[----:B------:R-:W-:Y:S01]  /*3db0*/  HMMA.16816.F32.BF16 R120, R4, R40, R20 ;  /* 0x000000280478723c */ /* 0x000fe20000041814 */
[----:B------:R-:W-:-:S06]  /*3dc0*/  MOV R57, R132 ;  /* 0x0000008400397202 */ /* 0x000fcc0000000f00 */
[----:B------:R-:W-:Y:S01]  /*3dd0*/  IMAD.MOV.U32 R40, RZ, RZ, R131 ;  /* 0x000000ffff287224 */ /* 0x000fe200078e0083 */
[----:B------:R-:W-:Y:S01]  /*3de0*/  HMMA.16816.F32.BF16 R20, R8, R62, RZ ;  /* 0x0000003e0814723c */ /* 0x000fe200000418ff */
[----:B------:R-:W-:-:S06]  /*3df0*/  MOV R41, R128 ;  /* 0x0000008000297202 */ /* 0x000fcc0000000f00 */
[----:B------:R-:W-:Y:S01]  /*3e00*/  IMAD.MOV.U32 R62, RZ, RZ, R58 ;  /* 0x000000ffff3e7224 */ /* 0x000fe200078e003a */
[----:B------:R-:W-:Y:S01]  /*3e10*/  HMMA.16816.F32.BF16 R128, R4, R42, R16 ;  /* 0x0000002a0480723c */ /* 0x000fe20000041810 */
[----:B------:R-:W-:-:S06]  /*3e20*/  IMAD.MOV.U32 R63, RZ, RZ, R59 ;  /* 0x000000ffff3f7224 */ /* 0x000fcc00078e003b */
[----:B------:R-:W-:Y:S01]  /*3e30*/  IMAD.MOV.U32 R43, RZ, RZ, R77 ;  /* 0x000000ffff2b7224 */ /* 0x000fe200078e004d */
[----:B-1----:R-:W-:Y:S01]  /*3e40*/  HMMA.16816.F32.BF16 R16, R8, R64, RZ ;  /* 0x000000400810723c */ /* 0x002fe200000418ff */
[----:B------:R-:W-:Y:S02]  /*3e50*/  IMAD.MOV.U32 R42, RZ, RZ, R76 ;  /* 0x000000ffff2a7224 */ /* 0x000fe400078e004c */
[----:B------:R-:W-:Y:S02]  /*3e60*/  IMAD.MOV.U32 R76, RZ, RZ, R135 ;  /* 0x000000ffff4c7224 */ /* 0x000fe400078e0087 */
[----:B------:R-:W-:Y:S02]  /*3e70*/  IMAD.MOV.U32 R77, RZ, RZ, R134 ;  /* 0x000000ffff4d7224 */ /* 0x000fe400078e0086 */
[----:B------:R-:W-:Y:S01]  /*3e80*/  IMAD.MOV.U32 R65, RZ, RZ, R57 ;  /* 0x000000ffff417224 */ /* 0x000fe200078e0039 */
[----:B------:R-:W-:Y:S01]  /*3e90*/  HMMA.16816.F32.BF16 R132, R4, R54, R28 ;  /* 0x000000360484723c */ /* 0x000fe2000004181c */
[----:B------:R-:W1:Y:S01]  /*3ea0*/  LDSM.16.MT88.4 R28, [R249+0x6900] ;  /* 0x00690000f91c783b */ /* 0x000e620000004200 */
[----:B------:R-:W-:-:S05]  /*3eb0*/  MOV R64, R78 ;  /* 0x0000004e00407202 */ /* 0x000fca0000000f00 */
[----:B------:R-:W-:Y:S01]  /*3ec0*/  MOV R55, R114 ;  /* 0x0000007200377202 */ /* 0x000fe20000000f00 */
[----:B------:R-:W-:Y:S01]  /*3ed0*/  HMMA.16816.F32.BF16 R136, R4, R52, R32 ;  /* 0x000000340488723c */ /* 0x000fe20000041820 */
[----:B------:R-:W4:Y:S01]  /*3ee0*/  LDSM.16.MT88.4 R32, [R252+0x6100] ;  /* 0x00610000fc20783b */ /* 0x000f220000004200 */
[----:B------:R-:W-:-:S05]  /*3ef0*/  MOV R54, R108 ;  /* 0x0000006c00367202 */ /* 0x000fca0000000f00 */
[----:B------:R-:W-:Y:S01]  /*3f00*/  IMAD.MOV.U32 R53, RZ, RZ, R115 ;  /* 0x000000ffff357224 */ /* 0x000fe200078e0073 */
[----:B------:R-:W-:Y:S01]  /*3f10*/  HMMA.16816.F32.BF16 R24, R8, R60, RZ ;  /* 0x0000003c0818723c */ /* 0x000fe200000418ff */
[----:B------:R-:W-:-:S06]  /*3f20*/  IMAD.MOV.U32 R52, RZ, RZ, R113 ;  /* 0x000000ffff347224 */ /* 0x000fcc00078e0071 */
[----:B------:R-:W-:Y:S01]  /*3f30*/  IMAD.MOV.U32 R60, RZ, RZ, R125 ;  /* 0x000000ffff3c7224 */ /* 0x000fe200078e007d */
[----:B------:R-:W-:Y:S01]  /*3f40*/  HMMA.16816.F32.BF16 R112, R4, R50, R20 ;  /* 0x000000320470723c */ /* 0x000fe20000041814 */
[----:B------:R-:W-:-:S07]  /*3f50*/  IMAD.MOV.U32 R61, RZ, RZ, R124 ;  /* 0x000000ffff3d7224 */ /* 0x000fce00078e007c */
[----:B--2---:R-:W-:Y:S08]  /*3f60*/  HMMA.16816.F32.BF16 R20, R8, R36, RZ ;  /* 0x000000240814723c */ /* 0x004ff000000418ff */
[----:B---3--:R-:W-:Y:S07]  /*3f70*/  HMMA.16816.F32.BF16 R108, R4, R44, R16 ;  /* 0x0000002c046c723c */ /* 0x008fee0000041810 */
[----:B------:R-:W-:Y:S01]  /*3f80*/  IMAD.MOV.U32 R45, RZ, RZ, R60 ;  /* 0x000000ffff2d7224 */ /* 0x000fe200078e003c */
[----:B------:R-:W-:Y:S01]  /*3f90*/  HMMA.16816.F32.BF16 R16, R8, R38, RZ ;  /* 0x000000260810723c */ /* 0x000fe200000418ff */
[----:B------:R-:W-:-:S02]  /*3fa0*/  IMAD.MOV.U32 R60, RZ, RZ, R56 ;  /* 0x000000ffff3c7224 */ /* 0x000fc400078e0038 */
[----:B------:R-:W-:-:S05]  /*3fb0*/  IMAD.MOV.U32 R44, RZ, RZ, R79 ;  /* 0x000000ffff2c7224 */ /* 0x000fca00078e004f */
[C---:B-1----:R-:W-:Y:S01]  /*3fc0*/  HMMA.16816.F32.BF16 R56, R4.reuse, R28, R20 ;  /* 0x0000001c0438723c */ /* 0x042fe20000041814 */
[----:B------:R-:W1:Y:S06]  /*3fd0*/  LDSM.16.MT88.4 R20, [R252+0x6900] ;  /* 0x00690000fc14783b */ /* 0x000e6c0000004200 */
[----:B------:R-:W-:Y:S01]  /*3fe0*/  IMAD.MOV.U32 R29, RZ, RZ, R44 ;  /* 0x000000ffff1d7224 */ /* 0x000fe200078e002c */
[----:B------:R-:W-:Y:S01]  /*3ff0*/  HMMA.16816.F32.BF16 R124, R4, R48, R24 ;  /* 0x00000030047c723c */ /* 0x000fe20000041818 */
[----:B------:R-:W-:Y:S02]  /*4000*/  IMAD.MOV.U32 R44, RZ, RZ, R0 ;  /* 0x000000ffff2c7224 */ /* 0x000fe400078e0000 */
[----:B------:R-:W-:-:S05]  /*4010*/  FFMA.FTZ R0, R94, c[0x0][0x2d0], -R12 ;  /* 0x0000b4005e007a23 */ /* 0x000fca000001080c */
[----:B------:R-:W-:Y:S07]  /*4020*/  HMMA.16816.F32.BF16 R24, R8, R66, RZ ;  /* 0x000000420818723c */ /* 0x000fee00000418ff */
[----:B------:R-:W-:Y:S01]  /*4030*/  IMAD.MOV.U32 R66, RZ, RZ, R76 ;  /* 0x000000ffff427224 */ /* 0x000fe200078e004c */
[----:B------:R-:W-:Y:S01]  /*4040*/  HMMA.16816.F32.BF16 R48, R4, R30, R16 ;  /* 0x0000001e0430723c */ /* 0x000fe20000041810 */
[----:B------:R-:W-:-:S06]  /*4050*/  IMAD.MOV.U32 R67, RZ, RZ, R77 ;  /* 0x000000ffff437224 */ /* 0x000fcc00078e004d */
[----:B------:R-:W-:Y:S01]  /*4060*/  IMAD.MOV.U32 R30, RZ, RZ, R41 ;  /* 0x000000ffff1e7224 */ /* 0x000fe200078e0029 */
[----:B----4-:R-:W-:Y:S01]  /*4070*/  HMMA.16816.F32.BF16 R16, R8, R32, RZ ;  /* 0x000000200810723c */ /* 0x010fe200000418ff */
[----:B------:R-:W-:Y:S01]  /*4080*/  MOV R31, R45 ;  /* 0x0000002d001f7202 */ /* 0x000fe20000000f00 */
[----:B------:R-:W-:Y:S02]  /*4090*/  IMAD.MOV.U32 R45, RZ, RZ, R176 ;  /* 0x000000ffff2d7224 */ /* 0x000fe400078e00b0 */
[----:B------:R-:W-:-:S04]  /*40a0*/  IMAD.MOV.U32 R94, RZ, RZ, R30 ;  /* 0x000000ffff5e7224 */ /* 0x000fc800078e001e */
[----:B------:R-:W-:Y:S07]  /*40b0*/  HMMA.16816.F32.BF16 R76, R4, R46, R24 ;  /* 0x0000002e044c723c */ /* 0x000fee0000041818 */
[----:B------:R-:W-:Y:S01]  /*40c0*/  IMAD.MOV.U32 R25, RZ, RZ, R42 ;  /* 0x000000ffff197224 */ /* 0x000fe200078e002a */
[----:B------:R-:W-:Y:S01]  /*40d0*/  MOV R27, R40 ;  /* 0x00000028001b7202 */ /* 0x000fe20000000f00 */
[----:B------:R-:W-:Y:S01]  /*40e0*/  IMAD.MOV.U32 R26, RZ, RZ, R43 ;  /* 0x000000ffff1a7224 */ /* 0x000fe200078e002b */
[----:B------:R-:W-:Y:S01]  /*40f0*/  MOV R47, R15 ;  /* 0x0000000f002f7202 */ /* 0x000fe20000000f00 */
[----:B------:R-:W-:-:S02]  /*4100*/  IMAD.MOV.U32 R46, RZ, RZ, R154 ;  /* 0x000000ffff2e7224 */ /* 0x000fc400078e009a */
[----:B------:R-:W-:Y:S02]  /*4110*/  IMAD.MOV.U32 R28, RZ, RZ, R27 ;  /* 0x000000ffff1c7224 */ /* 0x000fe400078e001b */
[----:B------:R-:W-:Y:S01]  /*4120*/  FFMA.FTZ R15, R84, c[0x0][0x2d0], -R12 ;  /* 0x0000b400540f7a23 */ /* 0x000fe2000001080c */
[----:B-1----:R-:W-:Y:S08]  /*4130*/  HMMA.16816.F32.BF16 R40, R4, R20, R16 ;  /* 0x000000140428723c */ /* 0x002ff00000041810 */
[----:B------:R-:W-:Y:S11]  /*4140*/  HMMA.16816.F32.BF16 R16, R8, R34, RZ ;  /* 0x000000220810723c */ /* 0x000ff600000418ff */
[----:B------:R-:W-:Y:S11]  /*4150*/  @!UPT UIADD3 URZ, URZ, URZ, URZ ;  /* 0x0000003f3f3ff290 */ /* 0x000ff6000fffe03f */
[----:B------:R-:W-:Y:S02]  /*4160*/  @!UPT UIADD3 URZ, URZ, URZ, URZ ;  /* 0x0000003f3f3ff290 */ /* 0x000fe4000fffe03f */
[----:B------:R-:W-:Y:S01]  /*4170*/  HMMA.16816.F32.BF16 R36, R4, R22, R16 ;  /* 0x000000160424723c */ /* 0x000fe20000041810 */
[----:B------:R-:W1:Y:S07]  /*4180*/  LDSM.16.MT88.4 R16, [R251+0x6100] ;  /* 0x00610000fb10783b */ /* 0x000e6e0000004200 */
[C---:B-1----:R-:W-:Y:S08]  /*4190*/  HMMA.16816.F32.BF16 R20, R8.reuse, R16, RZ ;  /* 0x000000100814723c */ /* 0x042ff000000418ff */
[----:B------:R-:W-:Y:S01]  /*41a0*/  HMMA.16816.F32.BF16 R8, R8, R18, RZ ;  /* 0x000000120808723c */ /* 0x000fe200000418ff */
[----:B------:R-:W1:Y:S11]  /*41b0*/  LDSM.16.MT88.4 R16, [R251+0x6900] ;  /* 0x00690000fb10783b */ /* 0x000e760000004200 */
[----:B------:R-:W-:Y:S04]  /*41c0*/  @!UPT UIADD3 URZ, URZ, URZ, URZ ;  /* 0x0000003f3f3ff290 */ /* 0x000fe8000fffe03f */
[C---:B-1----:R-:W-:Y:S07]  /*41d0*/  HMMA.16816.F32.BF16 R32, R4.reuse, R16, R20 ;  /* 0x000000100420723c */ /* 0x042fee0000041814 */
[----:B------:R-:W-:Y:S02]  /*41e0*/  IMAD.MOV.U32 R23, RZ, RZ, R25 ;  /* 0x000000ffff177224 */ /* 0x000fe400078e0019 */
[----:B------:R-:W-:Y:S02]  /*41f0*/  IMAD.MOV.U32 R22, RZ, RZ, R26 ;  /* 0x000000ffff167224 */ /* 0x000fe400078e001a */
[----:B------:R-:W-:Y:S01]  /*4200*/  HMMA.16816.F32.BF16 R24, R4, R18, R8 ;  /* 0x000000120418723c */ /* 0x000fe20000041808 */
[----:B------:R-:W-:-:S02]  /*4210*/  IMAD.MOV.U32 R16, RZ, RZ, R54 ;  /* 0x000000ffff107224 */ /* 0x000fc400078e0036 */
[----:B------:R-:W-:Y:S02]  /*4220*/  IMAD.MOV.U32 R54, RZ, RZ, R55 ;  /* 0x000000ffff367224 */ /* 0x000fe400078e0037 */
[----:B------:R-:W-:Y:S02]  /*4230*/  IMAD.MOV.U32 R55, RZ, RZ, R177 ;  /* 0x000000ffff377224 */ /* 0x000fe400078e00b1 */
[----:B------:R-:W-:Y:S02]  /*4240*/  IMAD.MOV.U32 R11, RZ, RZ, R148 ;  /* 0x000000ffff0b7224 */ /* 0x000fe400078e0094 */
[----:B------:R1:W-:Y:S01]  /*4250*/  MUFU.EX2 R148, R0 ;  /* 0x0000000000947308 */ /* 0x0003e20000000800 */
[----:B------:R-:W-:Y:S02]  /*4260*/  FADD.FTZ R4, R82, R81 ;  /* 0x0000005152047221 */ /* 0x000fe40000010000 */
[----:B------:R-:W-:Y:S02]  /*4270*/  IMAD.MOV.U32 R81, RZ, RZ, R11 ;  /* 0x000000ffff517224 */ /* 0x000fe400078e000b */
[----:B------:R-:W2:Y:S01]  /*4280*/  LDSM.16.MT88.4 R8, [R248+0x1100] ;  /* 0x00110000f808783b */ /* 0x000ea20000004200 */
[----:B------:R-:W-:-:S02]  /*4290*/  FFMA.FTZ R20, R90, c[0x0][0x2d0], -R12 ;  /* 0x0000b4005a147a23 */ /* 0x000fc4000001080c */
[--C-:B------:R-:W-:Y:S02]  /*42a0*/  FFMA.FTZ R18, R88, c[0x0][0x2d0], -R12.reuse ;  /* 0x0000b40058127a23 */ /* 0x100fe4000001080c */
[----:B------:R-:W-:Y:S02]  /*42b0*/  FFMA.FTZ R17, R85, c[0x0][0x2d0], -R12 ;  /* 0x0000b40055117a23 */ /* 0x000fe4000001080c */
[----:B------:R-:W-:Y:S01]  /*42c0*/  IMAD.MOV.U32 R82, RZ, RZ, R16 ;  /* 0x000000ffff527224 */ /* 0x000fe200078e0010 */
[----:B------:R-:W-:Y:S01]  /*42d0*/  MUFU.EX2 R20, R20 ;  /* 0x0000001400147308 */ /* 0x000fe20000000800 */
[----:B------:R-:W-:Y:S02]  /*42e0*/  FFMA.FTZ R16, R87, c[0x0][0x2d0], -R2 ;  /* 0x0000b40057107a23 */ /* 0x000fe40000010802 */
[----:B-1----:R-:W-:Y:S01]  /*42f0*/  FFMA.FTZ R0, R93, c[0x0][0x2d0], -R12 ;  /* 0x0000b4005d007a23 */ /* 0x002fe2000001080c */
[----:B------:R-:W-:Y:S01]  /*4300*/  MOV R93, R23 ;  /* 0x00000017005d7202 */ /* 0x000fe20000000f00 */
[----:B------:R-:W-:-:S03]  /*4310*/  FFMA.FTZ R19, R86, c[0x0][0x2d0], -R2 ;  /* 0x0000b40056137a23 */ /* 0x000fc60000010802 */
[----:B------:R1:W-:Y:S02]  /*4320*/  MUFU.EX2 R176, R0 ;  /* 0x0000000000b07308 */ /* 0x0003e40000000800 */
[----:B-1----:R-:W-:Y:S02]  /*4330*/  FFMA.FTZ R0, R92, c[0x0][0x2d0], -R12 ;  /* 0x0000b4005c007a23 */ /* 0x002fe4000001080c */
[----:B------:R-:W-:-:S04]  /*4340*/  IMAD.MOV.U32 R92, RZ, RZ, R22 ;  /* 0x000000ffff5c7224 */ /* 0x000fc800078e0016 */
[----:B------:R1:W-:Y:S02]  /*4350*/  MUFU.EX2 R154, R0 ;  /* 0x00000000009a7308 */ /* 0x0003e40000000800 */
[----:B-1----:R-:W-:Y:S02]  /*4360*/  FFMA.FTZ R0, R91, c[0x0][0x2d0], -R12 ;  /* 0x0000b4005b007a23 */ /* 0x002fe4000001080c */
[----:B------:R-:W-:-:S04]  /*4370*/  FFMA.FTZ R12, R89, c[0x0][0x2d0], -R2 ;  /* 0x0000b400590c7a23 */ /* 0x000fc80000010802 */
[----:B------:R1:W3:Y:S02]  /*4380*/  MUFU.EX2 R177, R0 ;  /* 0x0000000000b17308 */ /* 0x0002e40000000800 */
[----:B-1----:R-:W-:Y:S01]  /*4390*/  FFMA.FTZ R0, R95, c[0x0][0x2d0], -R2 ;  /* 0x0000b4005f007a23 */ /* 0x002fe20000010802 */
[----:B---3--:R-:W-:Y:S01]  /*43a0*/  F2FP.BF16.PACK_AB R6, R177, R154 ;  /* 0x0000009ab106723e */ /* 0x008fe200000010ff */
[----:B------:R-:W-:-:S04]  /*43b0*/  IMAD.MOV.U32 R95, RZ, RZ, R153 ;  /* 0x000000ffff5f7224 */ /* 0x000fc800078e0099 */
[----:B------:R1:W-:Y:S02]  /*43c0*/  MUFU.EX2 R21, R0 ;  /* 0x0000000000157308 */ /* 0x0003e40000000800 */
[----:B-1----:R-:W-:-:S06]  /*43d0*/  FFMA.FTZ R0, R97, c[0x0][0x2d0], -R2 ;  /* 0x0000b40061007a23 */ /* 0x002fcc0000010802 */
[----:B------:R1:W3:Y:S02]  /*43e0*/  MUFU.EX2 R22, R0 ;  /* 0x0000000000167308 */ /* 0x0002e40000000800 */
[----:B-1----:R-:W-:Y:S01]  /*43f0*/  FFMA.FTZ R0, R99, c[0x0][0x2d0], -R2 ;  /* 0x0000b40063007a23 */ /* 0x002fe20000010802 */
[----:B---3--:R-:W-:-:S05]  /*4400*/  F2FP.BF16.PACK_AB R5, R22, R21 ;  /* 0x000000151605723e */ /* 0x008fca00000010ff */
[----:B------:R1:W-:Y:S02]  /*4410*/  MUFU.EX2 R23, R0 ;  /* 0x0000000000177308 */ /* 0x0003e40000000800 */
[----:B-1----:R-:W-:-:S06]  /*4420*/  FFMA.FTZ R0, R98, c[0x0][0x2d0], -R2 ;  /* 0x0000b40062007a23 */ /* 0x002fcc0000010802 */
[----:B------:R1:W3:Y:S02]  /*4430*/  MUFU.EX2 R153, R0 ;  /* 0x0000000000997308 */ /* 0x0002e40000000800 */
[----:B-1----:R-:W-:Y:S01]  /*4440*/  FADD.FTZ R0, R14, R13 ;  /* 0x0000000d0e007221 */ /* 0x002fe20000010000 */
[----:B---3--:R-:W-:Y:S01]  /*4450*/  F2FP.BF16.PACK_AB R7, R153, R23 ;  /* 0x000000179907723e */ /* 0x008fe200000010ff */
[----:B------:R-:W-:Y:S01]  /*4460*/  FADD.FTZ R14, R83, R4 ;  /* 0x00000004530e7221 */ /* 0x000fe20000010000 */
[----:B------:R-:W-:Y:S01]  /*4470*/  F2FP.BF16.PACK_AB R4, R176, R148 ;  /* 0x00000094b004723e */ /* 0x000fe200000010ff */
[----:B------:R-:W-:Y:S02]  /*4480*/  FFMA.FTZ R13, R96, c[0x0][0x2d0], -R2 ;  /* 0x0000b400600d7a23 */ /* 0x000fe40000010802 */
[----:B------:R-:W-:Y:S02]  /*4490*/  FADD.FTZ R2, R80, R0 ;  /* 0x0000000050027221 */ /* 0x000fe40000010000 */
[----:B------:R-:W-:-:S02]  /*44a0*/  IMAD.MOV.U32 R83, RZ, RZ, R31 ;  /* 0x000000ffff537224 */ /* 0x000fc400078e001f */
[----:B------:R-:W-:Y:S01]  /*44b0*/  IMAD.MOV.U32 R0, RZ, RZ, R28 ;  /* 0x000000ffff007224 */ /* 0x000fe200078e001c */
[----:B--2---:R-:W-:Y:S01]  /*44c0*/  HMMA.16816.F32.BF16 R156, R4, R8, R156 ;  /* 0x00000008049c723c */ /* 0x004fe2000004189c */
[----:B------:R-:W-:Y:S02]  /*44d0*/  IMAD.MOV.U32 R80, RZ, RZ, R29 ;  /* 0x000000ffff507224 */ /* 0x000fe400078e001d */
[----:B------:R-:W-:-:S05]  /*44e0*/  FADD.FTZ R2, R178, R2 ;  /* 0x00000002b2027221 */ /* 0x000fca0000010000 */
[C---:B------:R-:W-:Y:S01]  /*44f0*/  HMMA.16816.F32.BF16 R28, R4.reuse, R10, R44 ;  /* 0x0000000a041c723c */ /* 0x040fe2000004182c */
[----:B------:R-:W1:Y:S07]  /*4500*/  LDSM.16.MT88.4 R8, [R249+0x1100] ;  /* 0x00110000f908783b */ /* 0x000e6e0000004200 */
[C---:B-1----:R-:W-:Y:S08]  /*4510*/  HMMA.16816.F32.BF16 R44, R4.reuse, R8, R64 ;  /* 0x00000008042c723c */ /* 0x042ff00000041840 */
[C---:B------:R-:W-:Y:S01]  /*4520*/  HMMA.16816.F32.BF16 R52, R4.reuse, R10, R52 ;  /* 0x0000000a0434723c */ /* 0x040fe20000041834 */
[----:B------:R-:W1:Y:S07]  /*4530*/  LDSM.16.MT88.4 R8, [R252+0x1100] ;  /* 0x00110000fc08783b */ /* 0x000e6e0000004200 */
[C---:B-1----:R-:W-:Y:S08]  /*4540*/  HMMA.16816.F32.BF16 R60, R4.reuse, R8, R60 ;  /* 0x00000008043c723c */ /* 0x042ff0000004183c */
[----:B------:R-:W-:Y:S01]  /*4550*/  HMMA.16816.F32.BF16 R64, R4, R10, R180 ;  /* 0x0000000a0440723c */ /* 0x000fe200000418b4 */
[----:B------:R-:W1:Y:S06]  /*4560*/  LDSM.16.MT88.4 R8, [R251+0x1100] ;  /* 0x00110000fb08783b */ /* 0x000e6c0000004200 */
[----:B------:R-:W-:Y:S01]  /*4570*/  IMAD.MOV.U32 R182, RZ, RZ, R0 ;  /* 0x000000ffffb67224 */ /* 0x000fe200078e0000 */
[----:B------:R-:W-:Y:S01]  /*4580*/  MOV R180, R83 ;  /* 0x0000005300b47202 */ /* 0x000fe20000000f00 */
[----:B------:R-:W-:-:S02]  /*4590*/  IMAD.MOV.U32 R183, RZ, RZ, R80 ;  /* 0x000000ffffb77224 */ /* 0x000fc400078e0050 */
[----:B------:R-:W-:Y:S02]  /*45a0*/  IMAD.MOV.U32 R0, RZ, RZ, R82 ;  /* 0x000000ffff007224 */ /* 0x000fe400078e0052 */
[----:B------:R-:W-:Y:S02]  /*45b0*/  IMAD.MOV.U32 R181, RZ, RZ, R81 ;  /* 0x000000ffffb57224 */ /* 0x000fe400078e0051 */
[----:B------:R-:W-:Y:S01]  /*45c0*/  FADD.FTZ R0, R0, R14 ;  /* 0x0000000e00007221 */ /* 0x000fe20000010000 */
        /* <DEDUP_REMOVED lines=13> */
[----:B------:R-:W-:Y:S11]  /*46a0*/  HMMA.16816.F32.BF16 R8, R4, R10, R144 ;  /* 0x0000000a0408723c */ /* 0x000ff60000041890 */
[----:B------:R-:W-:Y:S05]  /*46b0*/  @!UPT UIADD3 URZ, URZ, URZ, URZ ;  /* 0x0000003f3f3ff290 */ /* 0x000fea000fffe03f */
[----:B------:R-:W-:Y:S01]  /*46c0*/  MOV R167, R161 ;  /* 0x000000a100a77202 */ /* 0x000fe20000000f00 */
[----:B------:R-:W-:Y:S02]  /*46d0*/  IMAD.MOV.U32 R166, RZ, RZ, R162 ;  /* 0x000000ffffa67224 */ /* 0x000fe400078e00a2 */
[----:B------:R-:W-:Y:S02]  /*46e0*/  IMAD.MOV.U32 R165, RZ, RZ, R163 ;  /* 0x000000ffffa57224 */ /* 0x000fe400078e00a3 */
[----:B------:R-:W-:-:S03]  /*46f0*/  IMAD.MOV.U32 R164, RZ, RZ, R160 ;  /* 0x000000ffffa47224 */ /* 0x000fc600078e00a0 */
[----:B------:R-:W-:Y:S01]  /*4700*/  IMAD.MOV.U32 R163, RZ, RZ, R8 ;  /* 0x000000ffffa37224 */ /* 0x000fe200078e0008 */
[----:B------:R-:W-:Y:S01]  /*4710*/  MOV R160, R11 ;  /* 0x0000000b00a07202 */ /* 0x000fe20000000f00 */
[----:B------:R-:W-:Y:S02]  /*4720*/  IMAD.MOV.U32 R162, RZ, RZ, R9 ;  /* 0x000000ffffa27224 */ /* 0x000fe400078e0009 */
[----:B------:R-:W-:Y:S02]  /*4730*/  IMAD.MOV.U32 R161, RZ, RZ, R10 ;  /* 0x000000ffffa17224 */ /* 0x000fe400078e000a */
[----:B------:R-:W1:Y:S02]  /*4740*/  LDSM.16.MT88.4 R8, [R248+0x5100] ;  /* 0x00510000f808783b */ /* 0x000e640000004200 */
        /* <DEDUP_REMOVED lines=9> */
[----:B------:R-:W-:Y:S02]  /*47e0*/  IMAD.MOV.U32 R83, RZ, RZ, R136 ;  /* 0x000000ffff537224 */ /* 0x000fe400078e0088 */
[----:B------:R-:W-:Y:S02]  /*47f0*/  IMAD.MOV.U32 R82, RZ, RZ, R137 ;  /* 0x000000ffff527224 */ /* 0x000fe400078e0089 */
[----:B------:R-:W-:Y:S02]  /*4800*/  IMAD.MOV.U32 R81, RZ, RZ, R138 ;  /* 0x000000ffff517224 */ /* 0x000fe400078e008a */
[----:B------:R-:W-:Y:S02]  /*4810*/  IMAD.MOV.U32 R80, RZ, RZ, R139 ;  /* 0x000000ffff507224 */ /* 0x000fe400078e008b */
[----:B------:R-:W-:Y:S01]  /*4820*/  IMAD.MOV.U32 R143, RZ, RZ, R8 ;  /* 0x000000ffff8f7224 */ /* 0x000fe200078e0008 */
[----:B------:R-:W-:Y:S01]  /*4830*/  MOV R142, R9 ;  /* 0x00000009008e7202 */ /* 0x000fe20000000f00 */
[----:B------:R-:W-:-:S02]  /*4840*/  IMAD.MOV.U32 R141, RZ, RZ, R10 ;  /* 0x000000ffff8d7224 */ /* 0x000fc400078e000a */
[----:B------:R-:W-:Y:S02]  /*4850*/  IMAD.MOV.U32 R140, RZ, RZ, R11 ;  /* 0x000000ffff8c7224 */ /* 0x000fe400078e000b */
[----:B------:R-:W1:Y:S02]  /*4860*/  LDSM.16.MT88.4 R8, [R251+0x5100] ;  /* 0x00510000fb08783b */ /* 0x000e640000004200 */
[C---:B-1----:R-:W-:Y:S08]  /*4870*/  HMMA.16816.F32.BF16 R144, R4.reuse, R8, R124 ;  /* 0x000000080490723c */ /* 0x042ff0000004187c */
[----:B------:R-:W-:Y:S01]  /*4880*/  HMMA.16816.F32.BF16 R136, R4, R10, R112 ;  /* 0x0000000a0488723c */ /* 0x000fe20000041870 */
[----:B------:R-:W1:Y:S06]  /*4890*/  LDSM.16.MT88.4 R8, [R248+0x7100] ;  /* 0x00710000f808783b */ /* 0x000e6c0000004200 */
[----:B------:R-:W-:Y:S01]  /*48a0*/  IMAD.MOV.U32 R112, RZ, RZ, R163 ;  /* 0x000000ffff707224 */ /* 0x000fe200078e00a3 */
[----:B------:R-:W-:Y:S01]  /*48b0*/  MOV R114, R161 ;  /* 0x000000a100727202 */ /* 0x000fe20000000f00 */
[----:B------:R-:W-:-:S02]  /*48c0*/  IMAD.MOV.U32 R113, RZ, RZ, R162 ;  /* 0x000000ffff717224 */ /* 0x000fc400078e00a2 */
[----:B------:R-:W-:Y:S02]  /*48d0*/  IMAD.MOV.U32 R115, RZ, RZ, R160 ;  /* 0x000000ffff737224 */ /* 0x000fe400078e00a0 */
[----:B------:R-:W-:Y:S01]  /*48e0*/  LDSM.16.MT88.4 R160, [R248+0x1900] ;  /* 0x00190000f8a0783b */ /* 0x000fe20000004200 */
[C---:B-1----:R-:W-:Y:S07]  /*48f0*/  HMMA.16816.F32.BF16 R124, R4.reuse, R8, R108 ;  /* 0x00000008047c723c */ /* 0x042fee000004186c */
[----:B------:R-:W-:Y:S01]  /*4900*/  IMAD.MOV.U32 R108, RZ, RZ, R143 ;  /* 0x000000ffff6c7224 */ /* 0x000fe200078e008f */
[----:B------:R-:W-:Y:S01]  /*4910*/  HMMA.16816.F32.BF16 R132, R4, R10, R76 ;  /* 0x0000000a0484723c */ /* 0x000fe2000004184c */
[----:B------:R-:W1:Y:S01]  /*4920*/  LDSM.16.MT88.4 R8, [R249+0x7100] ;  /* 0x00710000f908783b */ /* 0x000e620000004200 */
[----:B------:R-:W-:-:S02]  /*4930*/  IMAD.MOV.U32 R109, RZ, RZ, R142 ;  /* 0x000000ffff6d7224 */ /* 0x000fc400078e008e */
[----:B------:R-:W-:Y:S02]  /*4940*/  IMAD.MOV.U32 R110, RZ, RZ, R141 ;  /* 0x000000ffff6e7224 */ /* 0x000fe400078e008d */
[----:B------:R-:W-:Y:S01]  /*4950*/  IMAD.MOV.U32 R111, RZ, RZ, R140 ;  /* 0x000000ffff6f7224 */ /* 0x000fe200078e008c */
[----:B------:R-:W-:Y:S01]  /*4960*/  MOV R79, R183 ;  /* 0x000000b7004f7202 */ /* 0x000fe20000000f00 */
[----:B------:R-:W-:Y:S02]  /*4970*/  IMAD.MOV.U32 R76, RZ, RZ, R180 ;  /* 0x000000ffff4c7224 */ /* 0x000fe400078e00b4 */
[----:B------:R-:W-:Y:S02]  /*4980*/  IMAD.MOV.U32 R77, RZ, RZ, R181 ;  /* 0x000000ffff4d7224 */ /* 0x000fe400078e00b5 */
[----:B------:R-:W-:Y:S02]  /*4990*/  IMAD.MOV.U32 R78, RZ, RZ, R182 ;  /* 0x000000ffff4e7224 */ /* 0x000fe400078e00b6 */
[----:B------:R-:W-:Y:S01]  /*49a0*/  FADD.FTZ R0, R76, R0 ;  /* 0x000000004c007221 */ /* 0x000fe20000010000 */
[----:B------:R-:W-:Y:S01]  /*49b0*/  MOV R76, R164 ;  /* 0x000000a4004c7202 */ /* 0x000fe20000000f00 */
[----:B------:R-:W-:-:S02]  /*49c0*/  IMAD.MOV.U32 R14, RZ, RZ, R110 ;  /* 0x000000ffff0e7224 */ /* 0x000fc400078e006e */
[----:B------:R-:W-:Y:S01]  /*49d0*/  IMAD.MOV.U32 R110, RZ, RZ, R81 ;  /* 0x000000ffff6e7224 */ /* 0x000fe200078e0051 */
[C---:B-1----:R-:W-:Y:S08]  /*49e0*/  HMMA.16816.F32.BF16 R140, R4.reuse, R8, R56 ;  /* 0x00000008048c723c */ /* 0x042ff00000041838 */
[----:B------:R-:W-:Y:S01]  /*49f0*/  HMMA.16816.F32.BF16 R188, R4, R10, R48 ;  /* 0x0000000a04bc723c */ /* 0x000fe20000041830 */
[----:B------:R-:W1:Y:S04]  /*4a00*/  LDSM.16.MT88.4 R8, [R252+0x7100] ;  /* 0x00710000fc08783b */ /* 0x000e680000004200 */
[----:B------:R-:W-:Y:S11]  /*4a10*/  LDSM.16.MT88.4 R48, [R252+0x1900] ;  /* 0x00190000fc30783b */ /* 0x000ff60000004200 */
[----:B------:R-:W-:Y:S01]  /*4a20*/  MOV R59, R140 ;  /* 0x0000008c003b7202 */ /* 0x000fe20000000f00 */
[----:B------:R-:W-:-:S02]  /*4a30*/  IMAD.MOV.U32 R58, RZ, RZ, R141 ;  /* 0x000000ffff3a7224 */ /* 0x000fc400078e008d */
[----:B------:R-:W-:Y:S02]  /*4a40*/  IMAD.MOV.U32 R57, RZ, RZ, R142 ;  /* 0x000000ffff397224 */ /* 0x000fe400078e008e */
[----:B------:R-:W-:Y:S02]  /*4a50*/  IMAD.MOV.U32 R56, RZ, RZ, R143 ;  /* 0x000000ffff387224 */ /* 0x000fe400078e008f */
[C---:B-1----:R-:W-:Y:S01]  /*4a60*/  HMMA.16816.F32.BF16 R140, R4.reuse, R8, R40 ;  /* 0x00000008048c723c */ /* 0x042fe20000041828 */
[----:B------:R-:W-:Y:S07]  /*4a70*/  LDSM.16.MT88.4 R40, [R249+0x1900] ;  /* 0x00190000f928783b */ /* 0x000fee0000004200 */
[C---:B------:R-:W-:Y:S01]  /*4a80*/  HMMA.16816.F32.BF16 R180, R4.reuse, R10, R36 ;  /* 0x0000000a04b4723c */ /* 0x040fe20000041824 */
[----:B------:R-:W1:Y:S07]  /*4a90*/  LDSM.16.MT88.4 R8, [R251+0x7100] ;  /* 0x00710000fb08783b */ /* 0x000e6e0000004200 */
[C---:B-1----:R-:W-:Y:S01]  /*4aa0*/  HMMA.16816.F32.BF16 R32, R4.reuse, R8, R32 ;  /* 0x000000080420723c */ /* 0x042fe20000041820 */
[----:B------:R1:W-:Y:S07]  /*4ab0*/  MUFU.EX2 R9, R15 ;  /* 0x0000000f00097308 */ /* 0x0003ee0000000800 */
[----:B------:R-:W-:Y:S01]  /*4ac0*/  HMMA.16816.F32.BF16 R24, R4, R10, R24 ;  /* 0x0000000a0418723c */ /* 0x000fe20000041818 */
[----:B------:R2:W3:Y:S06]  /*4ad0*/  MUFU.EX2 R11, R18 ;  /* 0x00000012000b7308 */ /* 0x0004ec0000000800 */
[----:B------:R-:W-:-:S02]  /*4ae0*/  FADD.FTZ R4, R151, R2 ;  /* 0x0000000297047221 */ /* 0x000fc40000010000 */
[----:B------:R4:W5:Y:S01]  /*4af0*/  MUFU.EX2 R10, R17 ;  /* 0x00000011000a7308 */ /* 0x0009620000000800 */
[----:B------:R-:W-:Y:S02]  /*4b00*/  FADD.FTZ R2, R77, R0 ;  /* 0x000000004d027221 */ /* 0x000fe40000010000 */
[----:B------:R-:W-:Y:S02]  /*4b10*/  IMAD.MOV.U32 R77, RZ, RZ, R167 ;  /* 0x000000ffff4d7224 */ /* 0x000fe400078e00a7 */
[----:B-1----:R-:W-:Y:S01]  /*4b20*/  IMAD.MOV.U32 R15, RZ, RZ, R111 ;  /* 0x000000ffff0f7224 */ /* 0x002fe200078e006f */
[----:B------:R-:W-:Y:S01]  /*4b30*/  MOV R111, R80 ;  /* 0x00000050006f7202 */ /* 0x000fe20000000f00 */
[----:B------:R-:W-:Y:S01]  /*4b40*/  FADD.FTZ R0, R150, R4 ;  /* 0x0000000496007221 */ /* 0x000fe20000010000 */
[----:B------:R1:W-:Y:S01]  /*4b50*/  MUFU.EX2 R8, R13 ;  /* 0x0000000d00087308 */ /* 0x0003e20000000800 */
[----:B--2---:R-:W-:Y:S01]  /*4b60*/  IMAD.MOV.U32 R18, RZ, RZ, R78 ;  /* 0x000000ffff127224 */ /* 0x004fe200078e004e */
[----:B---3--:R-:W-:Y:S01]  /*4b70*/  F2FP.BF16.PACK_AB R164, R11, R20 ;  /* 0x000000140ba4723e */ /* 0x008fe200000010ff */
[----:B------:R-:W-:-:S02]  /*4b80*/  IMAD.MOV.U32 R78, RZ, RZ, R166 ;  /* 0x000000ffff4e7224 */ /* 0x000fc400078e00a6 */
[----:B------:R-:W-:Y:S02]  /*4b90*/  FADD.FTZ R2, R179, R2 ;  /* 0x00000002b3027221 */ /* 0x000fe40000010000 */
[----:B------:R-:W-:Y:S01]  /*4ba0*/  FADD.FTZ R0, R149, R0 ;  /* 0x0000000095007221 */ /* 0x000fe20000010000 */
[----:B------:R-:W2:Y:S01]  /*4bb0*/  MUFU.EX2 R7, R12 ;  /* 0x0000000c00077308 */ /* 0x000ea20000000800 */
[----:B----4-:R-:W-:Y:S01]  /*4bc0*/  IMAD.MOV.U32 R17, RZ, RZ, R79 ;  /* 0x000000ffff117224 */ /* 0x010fe200078e004f */
[----:B-----5:R-:W-:Y:S01]  /*4bd0*/  F2FP.BF16.PACK_AB R166, R9, R10 ;  /* 0x0000000a09a6723e */ /* 0x020fe200000010ff */
[----:B------:R-:W-:Y:S02]  /*4be0*/  IMAD.MOV.U32 R79, RZ, RZ, R165 ;  /* 0x000000ffff4f7224 */ /* 0x000fe400078e00a5 */
[----:B------:R-:W-:Y:S02]  /*4bf0*/  FADD.FTZ R2, R17, R2 ;  /* 0x0000000211027221 */ /* 0x000fe40000010000 */
[----:B------:R-:W-:Y:S01]  /*4c00*/  FADD.FTZ R0, R18, R0 ;  /* 0x0000000012007221 */ /* 0x000fe20000010000 */
[----:B------:R-:W-:Y:S01]  /*4c10*/  MUFU.EX2 R6, R16 ;  /* 0x0000001000067308 */ /* 0x000fe20000000800 */
[----:B-1----:R-:W-:Y:S01]  /*4c20*/  MOV R13, R109 ;  /* 0x0000006d000d7202 */ /* 0x002fe20000000f00 */
[----:B------:R-:W-:-:S02]  /*4c30*/  IMAD.MOV.U32 R109, RZ, RZ, R82 ;  /* 0x000000ffff6d7224 */ /* 0x000fc400078e0052 */
[----:B------:R-:W-:Y:S02]  /*4c40*/  FADD.FTZ R2, R148, R2 ;  /* 0x0000000294027221 */ /* 0x000fe40000010000 */
[----:B------:R-:W-:Y:S02]  /*4c50*/  FADD.FTZ R0, R21, R0 ;  /* 0x0000000015007221 */ /* 0x000fe40000010000 */
[----:B------:R-:W1:Y:S01]  /*4c60*/  MUFU.EX2 R5, R19 ;  /* 0x0000001300057308 */ /* 0x000e620000000800 */
[----:B--2---:R-:W-:Y:S01]  /*4c70*/  F2FP.BF16.PACK_AB R165, R7, R8 ;  /* 0x0000000807a5723e */ /* 0x004fe200000010ff */
[----:B------:R-:W-:Y:S02]  /*4c80*/  IMAD.MOV.U32 R12, RZ, RZ, R108 ;  /* 0x000000ffff0c7224 */ /* 0x000fe400078e006c */
[----:B------:R-:W-:Y:S02]  /*4c90*/  IMAD.MOV.U32 R108, RZ, RZ, R83 ;  /* 0x000000ffff6c7224 */ /* 0x000fe400078e0053 */
[----:B------:R-:W-:Y:S01]  /*4ca0*/  LDSM.16.MT88.4 R80, [R252+0x3900] ;  /* 0x00390000fc50783b */ /* 0x000fe20000004200 */
[----:B------:R-:W-:-:S02]  /*4cb0*/  FADD.FTZ R2, R176, R2 ;  /* 0x00000002b0027221 */ /* 0x000fc40000010000 */
[----:B------:R-:W-:Y:S02]  /*4cc0*/  FADD.FTZ R0, R22, R0 ;  /* 0x0000000016007221 */ /* 0x000fe40000010000 */
[----:B------:R-:W-:Y:S02]  /*4cd0*/  FADD.FTZ R4, R154, R2 ;  /* 0x000000029a047221 */ /* 0x000fe40000010000 */
[----:B------:R-:W-:Y:S02]  /*4ce0*/  FADD.FTZ R2, R23, R0 ;  /* 0x0000000017027221 */ /* 0x000fe40000010000 */
[----:B------:R-:W-:Y:S01]  /*4cf0*/  FADD.FTZ R0, R177, R4 ;  /* 0x00000004b1007221 */ /* 0x000fe20000010000 */
[----:B-1----:R-:W-:Y:S01]  /*4d00*/  F2FP.BF16.PACK_AB R167, R5, R6 ;  /* 0x0000000605a7723e */ /* 0x002fe200000010ff */
[----:B------:R-:W-:Y:S02]  /*4d10*/  FADD.FTZ R2, R153, R2 ;  /* 0x0000000299027221 */ /* 0x000fe40000010000 */
[----:B------:R-:W-:-:S02]  /*4d20*/  FADD.FTZ R20, R20, R0 ;  /* 0x0000000014147221 */ /* 0x000fc40000010000 */
[----:B------:R-:W-:Y:S02]  /*4d30*/  FADD.FTZ R8, R8, R2 ;  /* 0x0000000208087221 */ /* 0x000fe40000010000 */
[C---:B------:R-:W-:Y:S01]  /*4d40*/  HMMA.16816.F32.BF16 R156, R164.reuse, R160, R156 ;  /* 0x000000a0a49c723c */ /* 0x040fe2000004189c */
[----:B------:R-:W-:Y:S02]  /*4d50*/  FADD.FTZ R11, R11, R20 ;  /* 0x000000140b0b7221 */ /* 0x000fe40000010000 */
[----:B------:R-:W-:Y:S02]  /*4d60*/  FADD.FTZ R7, R7, R8 ;  /* 0x0000000807077221 */ /* 0x000fe40000010000 */
[----:B------:R-:W-:Y:S02]  /*4d70*/  FADD.FTZ R10, R10, R11 ;  /* 0x0000000b0a0a7221 */ /* 0x000fe40000010000 */
[----:B------:R-:W-:Y:S01]  /*4d80*/  FADD.FTZ R6, R6, R7 ;  /* 0x0000000706067221 */ /* 0x000fe20000010000 */
[----:B------:R-:W-:Y:S01]  /*4d90*/  HMMA.16816.F32.BF16 R160, R164, R162, R28 ;  /* 0x000000a2a4a0723c */ /* 0x000fe2000004181c */
[----:B------:R-:W-:-:S02]  /*4da0*/  FADD.FTZ R2, R9, R10 ;  /* 0x0000000a09027221 */ /* 0x000fc40000010000 */
[----:B------:R-:W-:-:S04]  /*4db0*/  FADD.FTZ R0, R5, R6 ;  /* 0x0000000605007221 */ /* 0x000fc80000010000 */
[----:B------:R-:W-:Y:S01]  /*4dc0*/  IMAD.MOV.U32 R28, RZ, RZ, R59 ;  /* 0x000000ffff1c7224 */ /* 0x000fe200078e003b */
[C---:B------:R-:W-:Y:S01]  /*4dd0*/  HMMA.16816.F32.BF16 R36, R164.reuse, R40, R44 ;  /* 0x00000028a424723c */ /* 0x040fe2000004182c */
[----:B------:R-:W-:Y:S01]  /*4de0*/  IMAD.MOV.U32 R29, RZ, RZ, R58 ;  /* 0x000000ffff1d7224 */ /* 0x000fe200078e003a */
[----:B------:R-:W-:Y:S01]  /*4df0*/  STL [R1+0x50], R0 ;  /* 0x0000500001007387 */ /* 0x000fe20000100800 */
[----:B------:R-:W-:Y:S02]  /*4e00*/  IMAD.MOV.U32 R30, RZ, RZ, R57 ;  /* 0x000000ffff1e7224 */ /* 0x000fe400078e0039 */
[----:B------:R-:W-:Y:S01]  /*4e10*/  IMAD.MOV.U32 R31, RZ, RZ, R56 ;  /* 0x000000ffff1f7224 */ /* 0x000fe200078e0038 */
[----:B------:R-:W-:Y:S02]  /*4e20*/  STL [R1+0x4c], R2 ;  /* 0x00004c0201007387 */ /* 0x000fe40000100800 */
[C---:B------:R-:W-:Y:S02]  /*4e30*/  HMMA.16816.F32.BF16 R44, R164.reuse, R48, R60 ;  /* 0x00000030a42c723c */ /* 0x040fe4000004183c */
[----:B------:R-:W1:Y:S06]  /*4e40*/  LDSM.16.MT88.4 R56, [R251+0x1900] ;  /* 0x00190000fb38783b */ /* 0x000e6c0000004200 */
[C---:B------:R-:W-:Y:S01]  /*4e50*/  HMMA.16816.F32.BF16 R48, R164.reuse, R50, R64 ;  /* 0x00000032a430723c */ /* 0x040fe20000041840 */
[----:B------:R-:W2:Y:S07]  /*4e60*/  LDSM.16.MT88.4 R64, [R248+0x3900] ;  /* 0x00390000f840783b */ /* 0x000eae0000004200 */
[C---:B------:R-:W-:Y:S08]  /*4e70*/  HMMA.16816.F32.BF16 R40, R164.reuse, R42, R52 ;  /* 0x0000002aa428723c */ /* 0x040ff00000041834 */
[C---:B-1----:R-:W-:Y:S08]  /*4e80*/  HMMA.16816.F32.BF16 R52, R164.reuse, R56, R68 ;  /* 0x00000038a434723c */ /* 0x042ff00000041844 */
[C---:B------:R-:W-:Y:S01]  /*4e90*/  HMMA.16816.F32.BF16 R56, R164.reuse, R58, R72 ;  /* 0x0000003aa438723c */ /* 0x040fe20000041848 */
[----:B------:R-:W1:Y:S07]  /*4ea0*/  LDSM.16.MT88.4 R72, [R249+0x3900] ;  /* 0x00390000f948783b */ /* 0x000e6e0000004200 */
[C---:B--2---:R-:W-:Y:S07]  /*4eb0*/  HMMA.16816.F32.BF16 R60, R164.reuse, R64, R84 ;  /* 0x00000040a43c723c */ /* 0x044fee0000041854 */
[----:B------:R-:W-:Y:S01]  /*4ec0*/  IMAD.MOV.U32 R84, RZ, RZ, R76 ;  /* 0x000000ffff547224 */ /* 0x000fe200078e004c */
[----:B------:R-:W-:Y:S01]  /*4ed0*/  HMMA.16816.F32.BF16 R64, R164, R66, R88 ;  /* 0x00000042a440723c */ /* 0x000fe20000041858 */
[----:B------:R-:W-:Y:S01]  /*4ee0*/  IMAD.MOV.U32 R85, RZ, RZ, R77 ;  /* 0x000000ffff557224 */ /* 0x000fe200078e004d */
[----:B------:R-:W2:Y:S01]  /*4ef0*/  LDSM.16.MT88.4 R88, [R251+0x3900] ;  /* 0x00390000fb58783b */ /* 0x000ea20000004200 */
[----:B------:R-:W-:-:S02]  /*4f00*/  IMAD.MOV.U32 R86, RZ, RZ, R78 ;  /* 0x000000ffff567224 */ /* 0x000fc400078e004e */
[----:B------:R-:W-:-:S03]  /*4f10*/  IMAD.MOV.U32 R87, RZ, RZ, R79 ;  /* 0x000000ffff577224 */ /* 0x000fc600078e004f */
[C---:B------:R-:W-:Y:S08]  /*4f20*/  HMMA.16816.F32.BF16 R76, R164.reuse, R80, R100 ;  /* 0x00000050a44c723c */ /* 0x040ff00000041864 */
[C---:B------:R-:W-:Y:S01]  /*4f30*/  HMMA.16816.F32.BF16 R80, R164.reuse, R82, R104 ;  /* 0x00000052a450723c */ /* 0x040fe20000041868 */
[----:B------:R-:W3:Y:S07]  /*4f40*/  LDSM.16.MT88.4 R104, [R249+0x5900] ;  /* 0x00590000f968783b */ /* 0x000eee0000004200 */
[C---:B-1----:R-:W-:Y:S08]  /*4f50*/  HMMA.16816.F32.BF16 R68, R164.reuse, R72, R92 ;  /* 0x00000048a444723c */ /* 0x042ff0000004185c */
[C---:B------:R-:W-:Y:S01]  /*4f60*/  HMMA.16816.F32.BF16 R72, R164.reuse, R74, R96 ;  /* 0x0000004aa448723c */ /* 0x040fe20000041860 */
[----:B------:R-:W1:Y:S07]  /*4f70*/  LDSM.16.MT88.4 R96, [R248+0x5900] ;  /* 0x00590000f860783b */ /* 0x000e6e0000004200 */
[C---:B--2---:R-:W-:Y:S08]  /*4f80*/  HMMA.16816.F32.BF16 R84, R164.reuse, R88, R84 ;  /* 0x00000058a454723c */ /* 0x044ff00000041854 */
[C---:B------:R-:W-:Y:S01]  /*4f90*/  HMMA.16816.F32.BF16 R88, R164.reuse, R90, R112 ;  /* 0x0000005aa458723c */ /* 0x040fe20000041870 */
[----:B------:R-:W2:Y:S07]  /*4fa0*/  LDSM.16.MT88.4 R112, [R252+0x5900] ;  /* 0x00590000fc70783b */ /* 0x000eae0000004200 */
[C---:B---3--:R-:W-:Y:S01]  /*4fb0*/  HMMA.16816.F32.BF16 R100, R164.reuse, R104, R120 ;  /* 0x00000068a464723c */ /* 0x048fe20000041878 */
[----:B------:R-:W3:Y:S07]  /*4fc0*/  LDSM.16.MT88.4 R120, [R251+0x5900] ;  /* 0x00590000fb78783b */ /* 0x000eee0000004200 */
[C---:B------:R-:W-:Y:S01]  /*4fd0*/  HMMA.16816.F32.BF16 R104, R164.reuse, R106, R128 ;  /* 0x0000006aa468723c */ /* 0x040fe20000041880 */
[----:B------:R-:W4:Y:S07]  /*4fe0*/  LDSM.16.MT88.4 R128, [R248+0x7900] ;  /* 0x00790000f880783b */ /* 0x000f2e0000004200 */
[C---:B-1----:R-:W-:Y:S08]  /*4ff0*/  HMMA.16816.F32.BF16 R92, R164.reuse, R96, R184 ;  /* 0x00000060a45c723c */ /* 0x042ff000000418b8 */
[C---:B------:R-:W-:Y:S08]  /*5000*/  HMMA.16816.F32.BF16 R96, R164.reuse, R98, R116 ;  /* 0x00000062a460723c */ /* 0x040ff00000041874 */
[C---:B--2---:R-:W-:Y:S08]  /*5010*/  HMMA.16816.F32.BF16 R108, R164.reuse, R112, R108 ;  /* 0x00000070a46c723c */ /* 0x044ff0000004186c */
[C---:B---3--:R-:W-:Y:S01]  /*5020*/  HMMA.16816.F32.BF16 R116, R164.reuse, R120, R144 ;  /* 0x00000078a474723c */ /* 0x048fe20000041890 */
[----:B------:R-:W1:Y:S07]  /*5030*/  LDSM.16.MT88.4 R144, [R252+0x7900] ;  /* 0x00790000fc90783b */ /* 0x000e6e0000004200 */
[C---:B------:R-:W-:Y:S01]  /*5040*/  HMMA.16816.F32.BF16 R120, R164.reuse, R122, R136 ;  /* 0x0000007aa478723c */ /* 0x040fe20000041888 */
[----:B------:R-:W2:Y:S07]  /*5050*/  LDSM.16.MT88.4 R136, [R249+0x7900] ;  /* 0x00790000f988783b */ /* 0x000eae0000004200 */
[C---:B------:R-:W-:Y:S01]  /*5060*/  HMMA.16816.F32.BF16 R112, R164.reuse, R114, R12 ;  /* 0x00000072a470723c */ /* 0x040fe2000004180c */
[----:B------:R-:W3:Y:S07]  /*5070*/  LDSM.16.MT88.4 R12, [R251+0x7900] ;  /* 0x00790000fb0c783b */ /* 0x000eee0000004200 */
[C---:B----4-:R-:W-:Y:S08]  /*5080*/  HMMA.16816.F32.BF16 R124, R164.reuse, R128, R124 ;  /* 0x00000080a47c723c */ /* 0x050ff0000004187c */
[C---:B------:R-:W-:Y:S08]  /*5090*/  HMMA.16816.F32.BF16 R128, R164.reuse, R130, R132 ;  /* 0x00000082a480723c */ /* 0x040ff00000041884 */
[C---:B-1----:R-:W-:Y:S08]  /*50a0*/  HMMA.16816.F32.BF16 R140, R164.reuse, R144, R140 ;  /* 0x00000090a48c723c */ /* 0x042ff0000004188c */
[C---:B--2---:R-:W-:Y:S08]  /*50b0*/  HMMA.16816.F32.BF16 R132, R164.reuse, R136, R28 ;  /* 0x00000088a484723c */ /* 0x044ff0000004181c */
[C---:B------:R-:W-:Y:S08]  /*50c0*/  HMMA.16816.F32.BF16 R136, R164.reuse, R138, R188 ;  /* 0x0000008aa488723c */ /* 0x040ff000000418bc */
[C---:B------:R-:W-:Y:S08]  /*50d0*/  HMMA.16816.F32.BF16 R144, R164.reuse, R146, R180 ;  /* 0x00000092a490723c */ /* 0x040ff000000418b4 */
[C---:B---3--:R-:W-:Y:S08]  /*50e0*/  HMMA.16816.F32.BF16 R148, R164.reuse, R12, R32 ;  /* 0x0000000ca494723c */ /* 0x048ff00000041820 */
[----:B------:R-:W-:Y:S01]  /*50f0*/  HMMA.16816.F32.BF16 R164, R164, R14, R24 ;  /* 0x0000000ea4a4723c */ /* 0x000fe20000041818 */
[----:B------:R-:W-:Y:S07]  /*5100*/  @!P0 BRA `(.L_x_23) ;  /* 0x0000399000008947 */ /* 0x000fee0003800000 */
[----:B------:R-:W2:Y:S04]  /*5110*/  LDL R18, [R1+0x4] ;  /* 0x0000040001127983 */ /* 0x000ea80000100800 */
[----:B------:R-:W3:Y:S04]  /*5120*/  LDL.64 R16, [R1+0x88] ;  /* 0x0000880001107983 */ /* 0x000ee80000100a00 */
[----:B------:R-:W4:Y:S04]  /*5130*/  LDL.LU R29, [R1+0x58] ;  /* 0x00005800011d7983 */ /* 0x000f280000300800 */
[----:B------:R-:W5:Y:S04]  /*5140*/  LDL.64 R30, [R1+0x90] ;  /* 0x00009000011e7983 */ /* 0x000f680000100a00 */
[----:B------:R-:W3:Y:S04]  /*5150*/  LDL R19, [R1+0x84] ;  /* 0x0000840001137983 */ /* 0x000ee80000100800 */
[----:B------:R-:W3:Y:S01]  /*5160*/  LDL.64 R178, [R1+0x98] ;  /* 0x0000980001b27983 */ /* 0x000ee20000100a00 */
[----:B------:R-:W-:-:S02]  /*5170*/  IMAD.MOV.U32 R154, RZ, RZ, R3 ;  /* 0x000000ffff9a7224 */ /* 0x000fc400078e0003 */
[----:B------:R-:W-:Y:S01]  /*5180*/  IMAD.MOV.U32 R153, RZ, RZ, R152 ;  /* 0x000000ffff997224 */ /* 0x000fe200078e0098 */
[C---:B--2---:R-:W-:Y:S02]  /*5190*/  IADD3 R3, R18.reuse, 0x800, RZ ;  /* 0x0000080012037810 */ /* 0x044fe40007ffe0ff */
[----:B------:R-:W-:Y:S02]  /*51a0*/  IADD3 R2, R18, 0x1000, RZ ;  /* 0x0000100012027810 */ /* 0x000fe40007ffe0ff */
[----:B----4-:R-:W-:-:S05]  /*51b0*/  LEA.HI.SX32 R0, R29, 0xfffffffe, 0x1a ;  /* 0xfffffffe1d007811 */ /* 0x010fca00078fd2ff */
[----:B------:R1:W-:Y:S04]  /*51c0*/  STL [R1+0x48], R0 ;  /* 0x0000480001007387 */ /* 0x0003e80000100800 */
[----:B------:R2:W-:Y:S04]  /*51d0*/  STL [R1+0x40], R3 ;  /* 0x0000400301007387 */ /* 0x0005e80000100800 */
[----:B------:R4:W-:Y:S01]  /*51e0*/  STL [R1+0x3c], R2 ;  /* 0x00003c0201007387 */ /* 0x0009e20000100800 */
[C---:B-1----:R-:W-:Y:S02]  /*51f0*/  IADD3 R0, R18.reuse, 0x1800, RZ ;  /* 0x0000180012007810 */ /* 0x042fe40007ffe0ff */
[----:B--2---:R-:W-:-:S03]  /*5200*/  IADD3 R3, R18, 0x2000, RZ ;  /* 0x0000200012037810 */ /* 0x004fc60007ffe0ff */
[----:B------:R1:W-:Y:S01]  /*5210*/  STL [R1+0x38], R0 ;  /* 0x0000380001007387 */ /* 0x0003e20000100800 */
[----:B----4-:R-:W-:-:S03]  /*5220*/  IADD3 R2, R18, 0x2800, RZ ;  /* 0x0000280012027810 */ /* 0x010fc60007ffe0ff */
        /* <DEDUP_REMOVED lines=14> */
[----:B-----5:R-:W-:Y:S02]  /*5310*/  IADD3 R0, P2, R30, 0x40, RZ ;  /* 0x000000401e007810 */ /* 0x020fe40007f5e0ff */
[----:B-1----:R-:W-:-:S03]  /*5320*/  IADD3 R3, R18, 0x6000, RZ ;  /* 0x0000600012037810 */ /* 0x002fc60007ffe0ff */
[----:B------:R1:W-:Y:S01]  /*5330*/  STL [R1+0x80], R0 ;  /* 0x0000800001007387 */ /* 0x0003e20000100800 */
[----:B--2---:R-:W-:-:S03]  /*5340*/  IADD3 R2, P1, R30, 0x80, RZ ;  /* 0x000000801e027810 */ /* 0x004fc60007f3e0ff */
[----:B------:R3:W-:Y:S04]  /*5350*/  STL [R1+0x14], R3 ;  /* 0x0000140301007387 */ /* 0x0007e80000100800 */
[----:B------:R2:W-:Y:S01]  /*5360*/  STL [R1+0x78], R2 ;  /* 0x0000780201007387 */ /* 0x0005e20000100800 */
[----:B-1----:R-:W-:Y:S01]  /*5370*/  IADD3 R0, P0, R30, 0xc0, RZ ;  /* 0x000000c01e007810 */ /* 0x002fe20007f1e0ff */
[----:B---3--:R-:W-:-:S04]  /*5380*/  IMAD.X R3, RZ, RZ, R19, P2 ;  /* 0x000000ffff037224 */ /* 0x008fc800010e0613 */
[----:B------:R1:W-:Y:S01]  /*5390*/  STL [R1+0x70], R0 ;  /* 0x0000700001007387 */ /* 0x0003e20000100800 */
[----:B--2---:R-:W-:-:S03]  /*53a0*/  IADD3 R2, P2, R178, 0x40, RZ ;  /* 0x00000040b2027810 */ /* 0x004fc60007f5e0ff */
[----:B------:R2:W-:Y:S04]  /*53b0*/  STL [R1+0x7c], R3 ;  /* 0x00007c0301007387 */ /* 0x0005e80000100800 */
[----:B------:R3:W-:Y:S01]  /*53c0*/  STL [R1+0x68], R2 ;  /* 0x0000680201007387 */ /* 0x0007e20000100800 */
[----:B-1----:R-:W-:Y:S01]  /*53d0*/  IMAD.X R0, RZ, RZ, R19, P1 ;  /* 0x000000ffff007224 */ /* 0x002fe200008e0613 */
[----:B--2---:R-:W-:-:S04]  /*53e0*/  IADD3 R3, P1, R178, 0x80, RZ ;  /* 0x00000080b2037810 */ /* 0x004fc80007f3e0ff */
[----:B------:R1:W-:Y:S01]  /*53f0*/  STL [R1+0x74], R0 ;  /* 0x0000740001007387 */ /* 0x0003e20000100800 */
[----:B---3--:R-:W-:-:S03]  /*5400*/  IMAD.X R2, RZ, RZ, R19, P0 ;  /* 0x000000ffff027224 */ /* 0x008fc600000e0613 */
[----:B------:R2:W-:Y:S04]  /*5410*/  STL [R1+0x60], R3 ;  /* 0x0000600301007387 */ /* 0x0005e80000100800 */
[----:B------:R3:W-:Y:S01]  /*5420*/  STL [R1+0x6c], R2 ;  /* 0x00006c0201007387 */ /* 0x0007e20000100800 */
[----:B-1----:R-:W-:Y:S02]  /*5430*/  IADD3 R0, P0, R178, 0xc0, RZ ;  /* 0x000000c0b2007810 */ /* 0x002fe40007f1e0ff */
[----:B--2---:R-:W-:-:S03]  /*5440*/  IADD3 R3, R18, 0x6800, RZ ;  /* 0x0000680012037810 */ /* 0x004fc60007ffe0ff */
[----:B------:R1:W-:Y:S01]  /*5450*/  STL [R1+0x58], R0 ;  /* 0x0000580001007387 */ /* 0x0003e20000100800 */
[----:B---3--:R-:W-:-:S03]  /*5460*/  IADD3 R2, R18, 0x7000, RZ ;  /* 0x0000700012027810 */ /* 0x008fc60007ffe0ff */
[----:B------:R2:W-:Y:S04]  /*5470*/  STL [R1+0x10], R3 ;  /* 0x0000100301007387 */ /* 0x0005e80000100800 */
[----:B------:R3:W-:Y:S01]  /*5480*/  STL [R1+0xc], R2 ;  /* 0x00000c0201007387 */ /* 0x0007e20000100800 */
[----:B-1----:R-:W-:Y:S01]  /*5490*/  IADD3 R0, R18, 0x7800, RZ ;  /* 0x0000780012007810 */ /* 0x002fe20007ffe0ff */
[----:B--2---:R-:W-:-:S04]  /*54a0*/  IMAD.X R3, RZ, RZ, R17, P2 ;  /* 0x000000ffff037224 */ /* 0x004fc800010e0611 */
[----:B------:R1:W-:Y:S01]  /*54b0*/  STL [R1+0x8], R0 ;  /* 0x0000080001007387 */ /* 0x0003e20000100800 */
[----:B---3--:R-:W-:-:S03]  /*54c0*/  IMAD.X R2, RZ, RZ, R17, P1 ;  /* 0x000000ffff027224 */ /* 0x008fc600008e0611 */
[----:B------:R2:W-:Y:S01]  /*54d0*/  STL [R1+0x64], R3 ;  /* 0x0000640301007387 */ /* 0x0005e20000100800 */
[----:B-1----:R-:W-:-:S05]  /*54e0*/  IMAD.X R0, RZ, RZ, R17, P0 ;  /* 0x000000ffff007224 */ /* 0x002fca00000e0611 */
[----:B------:R2:W-:Y:S04]  /*54f0*/  STL [R1+0x54], R0 ;  /* 0x0000540001007387 */ /* 0x0005e80000100800 */
[----:B------:R2:W-:Y:S02]  /*5500*/  STL [R1+0x5c], R2 ;  /* 0x00005c0201007387 */ /* 0x0005e40000100800 */
.L_x_24:
[----:B------:R-:W3:Y:S01]  /*5510*/  LDL.64 R12, [R1+0x90] ;  /* 0x00009000010c7983 */ /* 0x000ee20000100a00 */
[----:B------:R-:W-:Y:S01]  /*5520*/  MOV R14, c[0x0][0x208] ;  /* 0x00008200000e7a02 */ /* 0x000fe20000000f00 */
[----:B------:R-:W-:Y:S04]  /*5530*/  DEPBAR.LE SB0, 0x0 ;  /* 0x000080000000791a */ /* 0x000fe80000000000 */
[----:B------:R-:W4:Y:S01]  /*5540*/  LDL R24, [R1+0x80] ;  /* 0x0000800001187983 */ /* 0x000f220000100800 */
[----:B------:R-:W-:Y:S05]  /*5550*/  MOV R15, c[0x0][0x20c] ;  /* 0x00008300000f7a02 */ /* 0x000fea0000000f00 */
[----:B--2---:R-:W2:Y:S06]  /*5560*/  LDL R7, [R1+0x84] ;  /* 0x0000840001077983 */ /* 0x004eac0000100800 */
        /* <DEDUP_REMOVED lines=13> */
[----:B------:R-:W4:Y:S06]  /*5640*/  LDL R165, [R1+0x4] ;  /* 0x0000040001a57983 */ /* 0x000f2c0000100800 */
        /* <DEDUP_REMOVED lines=10> */
[----:B---3--:R-:W-:Y:S01]  /*56f0*/  IADD3 R3, P0, R2, R12, RZ ;  /* 0x0000000c02037210 */ /* 0x008fe20007f1e0ff */
[----:B----4-:R-:W-:Y:S03]  /*5700*/  LDSM.16.M88.4 R176, [R165] ;  /* 0x00000000a5b0783b */ /* 0x010fe60000000200 */
[----:B------:R-:W-:Y:S02]  /*5710*/  IADD3 R0, R5, R0, RZ ;  /* 0x0000000005007210 */ /* 0x000fe40007ffe0ff */
[C---:B------:R-:W-:Y:S02]  /*5720*/  LEA R22, P2, R3.reuse, c[0x0][0x1f8], 0x1 ;  /* 0x00007e0003167a11 */ /* 0x040fe400078408ff */
[----:B------:R-:W-:Y:S01]  /*5730*/  SHF.L.U64.HI R0, R4, 0x6, R0 ;  /* 0x0000000604007819 */ /* 0x000fe20000010200 */
[----:B------:R-:W-:Y:S01]  /*5740*/  LDSM.16.M88.4 R180, [R152] ;  /* 0x0000000098b4783b */ /* 0x000fe20000000200 */
        /* <DEDUP_REMOVED lines=821> */
.L_x_23:
[----:B------:R-:W2:Y:S04]  /*8aa0*/  LDL.LU R5, [R1+0x4c] ;  /* 0x00004c0001057983 */ /* 0x000ea80000300800 */
[----:B-1----:R-:W3:Y:S01]  /*8ab0*/  LDL.LU R2, [R1+0x50] ;  /* 0x0000500001027983 */ /* 0x002ee20000300800 */
[----:B------:R-:W-:-:S03]  /*8ac0*/  PLOP3.LUT P2, PT, PT, PT, PT, 0x8, 0x0 ;  /* 0x000000000000781c */ /* 0x000fc60003f4e170 */
[----:B--2---:R-:W1:Y:S04]  /*8ad0*/  SHFL.BFLY PT, R0, R5, 0x2, 0x1f ;  /* 0x0c401f0005007f89 */ /* 0x004e6800000e0000 */
[----:B---3--:R-:W2:Y:S01]  /*8ae0*/  SHFL.BFLY PT, R4, R2, 0x2, 0x1f ;  /* 0x0c401f0002047f89 */ /* 0x008ea200000e0000 */
[----:B-1----:R-:W-:Y:S02]  /*8af0*/  FADD.FTZ R0, R0, R5 ;  /* 0x0000000500007221 */ /* 0x002fe40000010000 */
[----:B--2---:R-:W-:-:S03]  /*8b00*/  FADD.FTZ R4, R4, R2 ;  /* 0x0000000204047221 */ /* 0x004fc60000010000 */
[----:B------:R-:W1:Y:S01]  /*8b10*/  SHFL.BFLY PT, R6, R0, 0x1, 0x1f ;  /* 0x0c201f0000067f89 */ /* 0x000e6200000e0000 */
[----:B------:R-:W-:-:S03]  /*8b20*/  MOV R2, RZ ;  /* 0x000000ff00027202 */ /* 0x000fc60000000f00 */
[----:B------:R-:W2:Y:S01]  /*8b30*/  SHFL.BFLY PT, R5, R4, 0x1, 0x1f ;  /* 0x0c201f0004057f89 */ /* 0x000ea200000e0000 */
[----:B-1----:R-:W-:Y:S01]  /*8b40*/  FADD.FTZ R6, R0, R6 ;  /* 0x0000000600067221 */ /* 0x002fe20000010000 */
[----:B------:R-:W-:Y:S01]  /*8b50*/  MOV R0, RZ ;  /* 0x000000ff00007202 */ /* 0x000fe20000000f00 */
[----:B--2---:R-:W-:-:S03]  /*8b60*/  FADD.FTZ R4, R5, R4 ;  /* 0x0000000405047221 */ /* 0x004fc60000010000 */
[----:B------:R-:W-:Y:S02]  /*8b70*/  FSETP.NE.FTZ.AND P1, PT, R6, RZ, PT ;  /* 0x000000ff0600720b */ /* 0x000fe40003f35000 */
[----:B------:R-:W-:-:S11]  /*8b80*/  FSETP.NE.FTZ.AND P0, PT, R4, RZ, PT ;  /* 0x000000ff0400720b */ /* 0x000fd60003f15000 */
[----:B------:R-:W1:Y:S08]  /*8b90*/  @P1 MUFU.RCP R2, R6 ;  /* 0x0000000600021308 */ /* 0x000e700000001000 */
[----:B------:R-:W2:Y:S08]  /*8ba0*/  @P1 MUFU.LG2 R6, R6 ;  /* 0x0000000600061308 */ /* 0x000eb00000000c00 */
[----:B------:R-:W3:Y:S01]  /*8bb0*/  @P0 MUFU.LG2 R7, R4 ;  /* 0x0000000400070308 */ /* 0x000ee20000000c00 */
[----:B-1----:R-:W-:-:S02]  /*8bc0*/  FMUL.FTZ R12, R2, R36 ;  /* 0x00000024020c7220 */ /* 0x002fc40000410000 */
[C---:B------:R-:W-:Y:S02]  /*8bd0*/  FMUL.FTZ R14, R2.reuse, R40 ;  /* 0x00000028020e7220 */ /* 0x040fe40000410000 */
[C---:B------:R-:W-:Y:S02]  /*8be0*/  FMUL.FTZ R16, R2.reuse, R44 ;  /* 0x0000002c02107220 */ /* 0x040fe40000410000 */
[C---:B------:R-:W-:Y:S01]  /*8bf0*/  FMUL.FTZ R156, R2.reuse, R156 ;  /* 0x0000009c029c7220 */ /* 0x040fe20000410000 */
[----:B------:R1:W4:Y:S01]  /*8c00*/  @P0 MUFU.RCP R0, R4 ;  /* 0x0000000400000308 */ /* 0x0003220000001000 */
[C---:B------:R-:W-:Y:S02]  /*8c10*/  FMUL.FTZ R8, R2.reuse, R157 ;  /* 0x0000009d02087220 */ /* 0x040fe40000410000 */
[C---:B------:R-:W-:Y:S02]  /*8c20*/  FMUL.FTZ R160, R2.reuse, R160 ;  /* 0x000000a002a07220 */ /* 0x040fe40000410000 */
[----:B------:R-:W-:-:S02]  /*8c30*/  FMUL.FTZ R161, R2, R161 ;  /* 0x000000a102a17220 */ /* 0x000fc40000410000 */
[C---:B------:R-:W-:Y:S02]  /*8c40*/  FMUL.FTZ R37, R2.reuse, R37 ;  /* 0x0000002502257220 */ /* 0x040fe40000410000 */
[C---:B------:R-:W-:Y:S02]  /*8c50*/  FMUL.FTZ R41, R2.reuse, R41 ;  /* 0x0000002902297220 */ /* 0x040fe40000410000 */
[C---:B------:R-:W-:Y:S02]  /*8c60*/  FMUL.FTZ R45, R2.reuse, R45 ;  /* 0x0000002d022d7220 */ /* 0x040fe40000410000 */
[C---:B------:R-:W-:Y:S02]  /*8c70*/  FMUL.FTZ R18, R2.reuse, R48 ;  /* 0x0000003002127220 */ /* 0x040fe40000410000 */
[C---:B------:R-:W-:Y:S01]  /*8c80*/  FMUL.FTZ R44, R2.reuse, R49 ;  /* 0x00000031022c7220 */ /* 0x040fe20000410000 */
[----:B-1----:R-:W-:Y:S01]  /*8c90*/  @P1 MOV R4, 0x3f317218 ;  /* 0x3f31721800041802 */ /* 0x002fe20000000f00 */
[----:B------:R-:W-:-:S02]  /*8ca0*/  FMUL.FTZ R20, R2, R52 ;  /* 0x0000003402147220 */ /* 0x000fc40000410000 */
[C---:B------:R-:W-:Y:S01]  /*8cb0*/  FMUL.FTZ R9, R2.reuse, R53 ;  /* 0x0000003502097220 */ /* 0x040fe20000410000 */
[----:B------:R-:W-:Y:S01]  /*8cc0*/  MOV R53, 0xff800000 ;  /* 0xff80000000357802 */ /* 0x000fe20000000f00 */
[C---:B------:R-:W-:Y:S01]  /*8cd0*/  FMUL.FTZ R22, R2.reuse, R56 ;  /* 0x0000003802167220 */ /* 0x040fe20000410000 */
[----:B------:R-:W-:Y:S01]  /*8ce0*/  MOV R56, 0xff800000 ;  /* 0xff80000000387802 */ /* 0x000fe20000000f00 */
        /* <DEDUP_REMOVED lines=48> */
[----:B------:R-:W-:Y:S01]  /*8ff0*/  FMUL.FTZ R165, R2, R165 ;  /* 0x000000a502a57220 */ /* 0x000fe20000410000 */
[----:B------:R-:W-:Y:S01]  /*9000*/  @P0 MOV R2, 0x3f317218 ;  /* 0x3f31721800020802 */ /* 0x000fe20000000f00 */
[----:B------:R-:W-:Y:S02]  /*9010*/  @P1 FMUL.FTZ R5, R4, c[0x0][0x2d0] ;  /* 0x0000b40004051a20 */ /* 0x000fe40000410000 */
[----:B--2---:R-:W-:Y:S02]  /*9020*/  @P1 FMUL.FTZ R6, R6, 0.69314718246459960938 ;  /* 0x3f31721806061820 */ /* 0x004fe40000410000 */
[----:B---3--:R-:W-:-:S02]  /*9030*/  @P0 FMUL.FTZ R4, R7, 0.69314718246459960938 ;  /* 0x3f31721807040820 */ /* 0x008fc40000410000 */
[----:B------:R-:W-:Y:S02]  /*9040*/  @P0 FMUL.FTZ R2, R2, c[0x0][0x2d0] ;  /* 0x0000b40002020a20 */ /* 0x000fe40000410000 */
[C---:B----4-:R-:W-:Y:S02]  /*9050*/  FMUL.FTZ R158, R0.reuse, R158 ;  /* 0x0000009e009e7220 */ /* 0x050fe40000410000 */
        /* <DEDUP_REMOVED lines=62> */
[----:B------:R-:W-:Y:S02]  /*9440*/  FMUL.FTZ R167, R0, R167 ;  /* 0x000000a700a77220 */ /* 0x000fe40000410000 */
[----:B------:R-:W-:-:S02]  /*9450*/  @P1 FFMA.FTZ R53, R5, R152, R6 ;  /* 0x0000009805351223 */ /* 0x000fc40000010006 */
[----:B------:R-:W-:Y:S02]  /*9460*/  @P0 FFMA.FTZ R56, R2, R3, R4 ;  /* 0x0000000302380223 */ /* 0x000fe40000010004 */
.L_x_22:
[----:B-1----:R-:W-:Y:S05]  /*9470*/  @P2 BRA `(.L_x_25) ;  /* 0x00001ab000002947 */ /* 0x002fea0003800000 */
[----:B------:R-:W2:Y:S01]  /*9480*/  LDL R81, [R1+0xa0] ;  /* 0x0000a00001517983 */ /* 0x000ea20000100800 */
[----:B------:R-:W-:Y:S02]  /*9490*/  F2FP.BF16.PACK_AB R54, R55, R54 ;  /* 0x000000363736723e */ /* 0x000fe400000010ff */
[----:B------:R-:W-:Y:S01]  /*94a0*/  F2FP.BF16.PACK_AB R50, R51, R50 ;  /* 0x000000323332723e */ /* 0x000fe200000010ff */
[----:B------:R-:W1:Y:S01]  /*94b0*/  S2R R65, SR_TID.X ;  /* 0x0000000000417919 */ /* 0x000e620000002100 */
[----:B------:R-:W-:Y:S02]  /*94c0*/  F2FP.BF16.PACK_AB R46, R47, R46 ;  /* 0x0000002e2f2e723e */ /* 0x000fe400000010ff */
[----:B------:R-:W-:Y:S02]  /*94d0*/  F2FP.BF16.PACK_AB R8, R8, R156 ;  /* 0x0000009c0808723e */ /* 0x000fe400000010ff */
[----:B------:R-:W-:Y:S02]  /*94e0*/  F2FP.BF16.PACK_AB R5, R159, R158 ;  /* 0x0000009e9f05723e */ /* 0x000fe400000010ff */
[----:B------:R-:W-:-:S02]  /*94f0*/  F2FP.BF16.PACK_AB R6, R161, R160 ;  /* 0x000000a0a106723e */ /* 0x000fc400000010ff */
[----:B------:R-:W-:Y:S02]  /*9500*/  F2FP.BF16.PACK_AB R162, R163, R162 ;  /* 0x000000a2a3a2723e */ /* 0x000fe400000010ff */
[----:B------:R-:W-:Y:S02]  /*9510*/  F2FP.BF16.PACK_AB R52, R37, R12 ;  /* 0x0000000c2534723e */ /* 0x000fe400000010ff */
[----:B------:R-:W-:Y:S02]  /*9520*/  F2FP.BF16.PACK_AB R49, R39, R38 ;  /* 0x000000262731723e */ /* 0x000fe400000010ff */
[----:B------:R-:W-:Y:S02]  /*9530*/  F2FP.BF16.PACK_AB R7, R43, R42 ;  /* 0x0000002a2b07723e */ /* 0x000fe400000010ff */
[----:B------:R-:W-:Y:S02]  /*9540*/  F2FP.BF16.PACK_AB R48, R41, R14 ;  /* 0x0000000e2930723e */ /* 0x000fe400000010ff */
[----:B------:R-:W-:-:S02]  /*9550*/  F2FP.BF16.PACK_AB R45, R45, R16 ;  /* 0x000000102d2d723e */ /* 0x000fc400000010ff */
[----:B------:R-:W-:Y:S02]  /*9560*/  F2FP.BF16.PACK_AB R44, R44, R18 ;  /* 0x000000122c2c723e */ /* 0x000fe400000010ff */
[----:B------:R-:W-:Y:S02]  /*9570*/  F2FP.BF16.PACK_AB R43, R9, R20 ;  /* 0x00000014092b723e */ /* 0x000fe400000010ff */
[----:B-1----:R-:W-:Y:S02]  /*9580*/  SHF.R.S32.HI R55, RZ, 0x1f, R65 ;  /* 0x0000001fff377819 */ /* 0x002fe40000011441 */
[----:B------:R-:W-:Y:S02]  /*9590*/  F2FP.BF16.PACK_AB R42, R57, R22 ;  /* 0x00000016392a723e */ /* 0x000fe400000010ff */
[CC--:B------:R-:W-:Y:S02]  /*95a0*/  LEA.HI R2, R55.reuse, R65.reuse, RZ, 0x2 ;  /* 0x0000004137027211 */ /* 0x0c0fe400078f10ff */
[----:B------:R-:W-:-:S02]  /*95b0*/  LEA.HI R51, R55, R65, RZ, 0x5 ;  /* 0x0000004137337211 */ /* 0x000fc400078f28ff */
[--C-:B------:R-:W-:Y:S02]  /*95c0*/  SHF.R.S32.HI R4, RZ, 0x2, R2.reuse ;  /* 0x00000002ff047819 */ /* 0x100fe40000011402 */
[----:B------:R-:W-:Y:S02]  /*95d0*/  SHF.R.S32.HI R0, RZ, 0x1f, R2 ;  /* 0x0000001fff007819 */ /* 0x000fe40000011402 */
[----:B------:R-:W-:Y:S02]  /*95e0*/  SHF.R.S32.HI R47, RZ, 0x5, R51 ;  /* 0x00000005ff2f7819 */ /* 0x000fe40000011433 */
[----:B------:R-:W-:Y:S02]  /*95f0*/  LEA.HI R0, R0, R4, RZ, 0x3 ;  /* 0x0000000400007211 */ /* 0x000fe400078f18ff */
[----:B------:R-:W-:Y:S02]  /*9600*/  F2FP.BF16.PACK_AB R58, R59, R58 ;  /* 0x0000003a3b3a723e */ /* 0x000fe400000010ff */
[----:B------:R-:W-:-:S02]  /*9610*/  LOP3.LUT R0, R0, 0xfffffff8, RZ, 0xc0, !PT ;  /* 0xfffffff800007812 */ /* 0x000fc400078ec0ff */
[----:B------:R-:W-:Y:S02]  /*9620*/  F2FP.BF16.PACK_AB R41, R61, R60 ;  /* 0x0000003c3d29723e */ /* 0x000fe400000010ff */
[----:B------:R-:W-:Y:S01]  /*9630*/  F2FP.BF16.PACK_AB R62, R63, R62 ;  /* 0x0000003e3f3e723e */ /* 0x000fe200000010ff */
[----:B------:R-:W-:Y:S01]  /*9640*/  IMAD.IADD R4, R4, 0x1, -R0 ;  /* 0x0000000104047824 */ /* 0x000fe200078e0a00 */
[----:B------:R-:W-:Y:S02]  /*9650*/  LOP3.LUT R0, R2, 0xfffffffc, RZ, 0xc0, !PT ;  /* 0xfffffffc02007812 */ /* 0x000fe400078ec0ff */
[----:B------:R-:W-:Y:S01]  /*9660*/  F2FP.BF16.PACK_AB R40, R40, R64 ;  /* 0x000000402828723e */ /* 0x000fe200000010ff */
[C---:B------:R-:W-:Y:S01]  /*9670*/  IMAD.SHL.U32 R2, R4.reuse, 0x40, RZ ;  /* 0x0000004004027824 */ /* 0x040fe200078e00ff */
[----:B------:R-:W-:Y:S01]  /*9680*/  LOP3.LUT R3, R4, 0x1, RZ, 0xc0, !PT ;  /* 0x0000000104037812 */ /* 0x000fe200078ec0ff */
[----:B------:R-:W-:Y:S01]  /*9690*/  IMAD.IADD R26, R65, 0x1, -R0 ;  /* 0x00000001411a7824 */ /* 0x000fe200078e0a00 */
[----:B------:R-:W-:-:S02]  /*96a0*/  F2FP.BF16.PACK_AB R66, R67, R66 ;  /* 0x000000424342723e */ /* 0x000fc400000010ff */
[----:B------:R-:W-:Y:S01]  /*96b0*/  LOP3.LUT R0, R2, 0x1c0, RZ, 0xc0, !PT ;  /* 0x000001c002007812 */ /* 0x000fe200078ec0ff */
[----:B------:R-:W-:Y:S01]  /*96c0*/  IMAD R2, R47, 0x200, R26 ;  /* 0x000002002f027824 */ /* 0x000fe200078e021a */
[----:B------:R-:W-:Y:S02]  /*96d0*/  ISETP.NE.U32.AND P0, PT, R3, 0x1, PT ;  /* 0x000000010300780c */ /* 0x000fe40003f05070 */
[----:B------:R-:W-:Y:S02]  /*96e0*/  LEA.HI R0, R0, R0, RZ, 0x1d ;  /* 0x0000000000007211 */ /* 0x000fe400078fe8ff */
[----:B------:R-:W-:Y:S01]  /*96f0*/  R2P PR, R4, 0x6 ;  /* 0x0000000604007804 */ /* 0x000fe20000000000 */
[----:B------:R-:W-:Y:S01]  /*9700*/  IMAD.MOV.U32 R4, RZ, RZ, 0x20 ;  /* 0x00000020ff047424 */ /* 0x000fe200078e00ff */
[----:B------:R-:W-:Y:S01]  /*9710*/  F2FP.BF16.PACK_AB R39, R69, R68 ;  /* 0x000000444527723e */ /* 0x000fe200000010ff */
[----:B------:R-:W-:Y:S01]  /*9720*/  IMAD.U32 R0, R2, 0x2, R0 ;  /* 0x0000000202007824 */ /* 0x000fe200078e0000 */
[----:B------:R-:W-:-:S02]  /*9730*/  F2FP.BF16.PACK_AB R70, R71, R70 ;  /* 0x000000464746723e */ /* 0x000fc400000010ff */
[----:B------:R-:W-:Y:S01]  /*9740*/  SEL R4, R4, 0xffffffe0, !P1 ;  /* 0xffffffe004047807 */ /* 0x000fe20004800000 */
[----:B------:R-:W-:Y:S01]  /*9750*/  IMAD.SHL.U32 R0, R0, 0x2, RZ ;  /* 0x0000000200007824 */ /* 0x000fe200078e00ff */
[----:B------:R-:W-:Y:S01]  /*9760*/  BAR.SYNC.DEFER_BLOCKING 0x1, 0x100 ;  /* 0x0044000000007b1d */ /* 0x000fe20000010000 */
[----:B------:R-:W-:Y:S02]  /*9770*/  F2FP.BF16.PACK_AB R38, R73, R72 ;  /* 0x000000484926723e */ /* 0x000fe400000010ff */
[----:B------:R-:W-:Y:S02]  /*9780*/  F2FP.BF16.PACK_AB R74, R75, R74 ;  /* 0x0000004a4b4a723e */ /* 0x000fe400000010ff */
[C---:B------:R-:W-:Y:S02]  /*9790*/  IADD3 R3, R0.reuse, 0x80, RZ ;  /* 0x0000008000037810 */ /* 0x040fe40007ffe0ff */
[C---:B------:R-:W-:Y:S02]  /*97a0*/  IADD3 R2, R0.reuse, 0x70, RZ ;  /* 0x0000007000027810 */ /* 0x040fe40007ffe0ff */
[----:B------:R-:W-:Y:S01]  /*97b0*/  @P0 IADD3 R2, R3, 0x10, RZ ;  /* 0x0000001003020810 */ /* 0x000fe20007ffe0ff */
[----:B------:R-:W-:Y:S01]  /*97c0*/  IMAD.IADD R3, R0, 0x1, R4 ;  /* 0x0000000100037824 */ /* 0x000fe200078e0204 */
[----:B------:R-:W-:-:S02]  /*97d0*/  F2FP.BF16.PACK_AB R37, R77, R76 ;  /* 0x0000004c4d25723e */ /* 0x000fc400000010ff */
[----:B------:R-:W-:Y:S02]  /*97e0*/  F2FP.BF16.PACK_AB R78, R79, R78 ;  /* 0x0000004e4f4e723e */ /* 0x000fe400000010ff */
[----:B------:R-:W-:Y:S02]  /*97f0*/  F2FP.BF16.PACK_AB R36, R36, R80 ;  /* 0x000000502424723e */ /* 0x000fe400000010ff */
[----:B------:R-:W-:Y:S02]  /*9800*/  F2FP.BF16.PACK_AB R82, R83, R82 ;  /* 0x000000525352723e */ /* 0x000fe400000010ff */
[----:B------:R-:W-:Y:S02]  /*9810*/  F2FP.BF16.PACK_AB R35, R35, R84 ;  /* 0x000000542323723e */ /* 0x000fe400000010ff */
[----:B------:R-:W-:Y:S02]  /*9820*/  F2FP.BF16.PACK_AB R86, R87, R86 ;  /* 0x000000565756723e */ /* 0x000fe400000010ff */
[----:B------:R-:W-:Y:S01]  /*9830*/  F2FP.BF16.PACK_AB R34, R34, R88 ;  /* 0x000000582222723e */ /* 0x000fe200000010ff */
[----:B------:R1:W-:Y:S01]  /*9840*/  STS [R0+0x80], R8 ;  /* 0x0000800800007388 */ /* 0x0003e20000000800 */
[----:B------:R-:W-:-:S02]  /*9850*/  F2FP.BF16.PACK_AB R90, R91, R90 ;  /* 0x0000005a5b5a723e */ /* 0x000fc400000010ff */
[----:B------:R-:W-:Y:S01]  /*9860*/  F2FP.BF16.PACK_AB R33, R33, R92 ;  /* 0x0000005c2121723e */ /* 0x000fe200000010ff */
[----:B------:R-:W-:Y:S01]  /*9870*/  STS [R0+0x480], R5 ;  /* 0x0004800500007388 */ /* 0x000fe20000000800 */
[----:B------:R-:W-:Y:S02]  /*9880*/  F2FP.BF16.PACK_AB R94, R95, R94 ;  /* 0x0000005e5f5e723e */ /* 0x000fe400000010ff */
[----:B------:R-:W-:Y:S01]  /*9890*/  F2FP.BF16.PACK_AB R32, R32, R96 ;  /* 0x000000602020723e */ /* 0x000fe200000010ff */
[----:B------:R3:W-:Y:S01]  /*98a0*/  STS [R2], R6 ;  /* 0x0000000602007388 */ /* 0x0007e20000000800 */
[----:B------:R-:W-:Y:S02]  /*98b0*/  F2FP.BF16.PACK_AB R98, R99, R98 ;  /* 0x000000626362723e */ /* 0x000fe400000010ff */
        /* <DEDUP_REMOVED lines=10> */
[----:B-1----:R-:W-:Y:S01]  /*9960*/  IMAD.MOV.U32 R8, RZ, RZ, 0x40 ;  /* 0x00000040ff087424 */ /* 0x002fe200078e00ff */
[----:B------:R-:W-:-:S02]  /*9970*/  F2FP.BF16.PACK_AB R114, R115, R114 ;  /* 0x000000727372723e */ /* 0x000fc400000010ff */
[----:B------:R-:W-:Y:S02]  /*9980*/  F2FP.BF16.PACK_AB R27, R27, R116 ;  /* 0x000000741b1b723e */ /* 0x000fe400000010ff */
[----:B------:R-:W-:Y:S02]  /*9990*/  F2FP.BF16.PACK_AB R118, R119, R118 ;  /* 0x000000767776723e */ /* 0x000fe400000010ff */
[----:B------:R-:W-:Y:S02]  /*99a0*/  F2FP.BF16.PACK_AB R25, R121, R120 ;  /* 0x000000787919723e */ /* 0x000fe400000010ff */
[----:B---3--:R-:W-:Y:S01]  /*99b0*/  SEL R6, R8, 0xffffffc0, !P2 ;  /* 0xffffffc008067807 */ /* 0x008fe20005000000 */
[----:B------:R-:W-:Y:S01]  /*99c0*/  IMAD.IADD R8, R4, 0x1, R2 ;  /* 0x0000000104087824 */ /* 0x000fe200078e0202 */
[----:B------:R-:W-:Y:S02]  /*99d0*/  F2FP.BF16.PACK_AB R123, R123, R122 ;  /* 0x0000007a7b7b723e */ /* 0x000fe400000010ff */
[----:B------:R-:W-:Y:S01]  /*99e0*/  F2FP.BF16.PACK_AB R24, R24, R124 ;  /* 0x0000007c1818723e */ /* 0x000fe200000010ff */
[----:B------:R-:W-:Y:S01]  /*99f0*/  IMAD.IADD R5, R0, 0x1, R6 ;  /* 0x0000000100057824 */ /* 0x000fe200078e0206 */
[----:B------:R1:W-:Y:S01]  /*9a00*/  STS [R8+0x400], R7 ;  /* 0x0004000708007388 */ /* 0x0003e20000000800 */
[----:B------:R-:W-:Y:S01]  /*9a10*/  IMAD.IADD R4, R6, 0x1, R3 ;  /* 0x0000000106047824 */ /* 0x000fe200078e0203 */
[----:B------:R-:W-:-:S02]  /*9a20*/  F2FP.BF16.PACK_AB R23, R23, R126 ;  /* 0x0000007e1717723e */ /* 0x000fc400000010ff */
[----:B------:R-:W-:Y:S01]  /*9a30*/  STS [R8], R48 ;  /* 0x0000003008007388 */ /* 0x000fe20000000800 */
[----:B------:R-:W-:Y:S02]  /*9a40*/  F2FP.BF16.PACK_AB R22, R129, R128 ;  /* 0x000000808116723e */ /* 0x000fe400000010ff */
[----:B------:R-:W-:Y:S01]  /*9a50*/  F2FP.BF16.PACK_AB R21, R21, R130 ;  /* 0x000000821515723e */ /* 0x000fe200000010ff */
[----:B------:R-:W-:Y:S01]  /*9a60*/  STS [R5+0x80], R45 ;  /* 0x0000802d05007388 */ /* 0x000fe20000000800 */
[----:B------:R-:W-:Y:S02]  /*9a70*/  F2FP.BF16.PACK_AB R20, R133, R132 ;  /* 0x000000848514723e */ /* 0x000fe400000010ff */
[----:B------:R-:W-:Y:S01]  /*9a80*/  F2FP.BF16.PACK_AB R19, R19, R134 ;  /* 0x000000861313723e */ /* 0x000fe200000010ff */
[----:B------:R-:W-:Y:S01]  /*9a90*/  STS [R5+0x480], R46 ;  /* 0x0004802e05007388 */ /* 0x000fe20000000800 */
[----:B------:R-:W-:Y:S02]  /*9aa0*/  F2FP.BF16.PACK_AB R18, R137, R136 ;  /* 0x000000888912723e */ /* 0x000fe400000010ff */
[----:B------:R-:W-:-:S02]  /*9ab0*/  F2FP.BF16.PACK_AB R17, R17, R138 ;  /* 0x0000008a1111723e */ /* 0x000fc400000010ff */
[----:B------:R-:W-:Y:S02]  /*9ac0*/  F2FP.BF16.PACK_AB R16, R141, R140 ;  /* 0x0000008c8d10723e */ /* 0x000fe400000010ff */
[----:B------:R-:W-:Y:S02]  /*9ad0*/  F2FP.BF16.PACK_AB R13, R13, R142 ;  /* 0x0000008e0d0d723e */ /* 0x000fe400000010ff */
[----:B------:R-:W-:Y:S02]  /*9ae0*/  F2FP.BF16.PACK_AB R12, R145, R144 ;  /* 0x00000090910c723e */ /* 0x000fe400000010ff */
[----:B------:R-:W-:Y:S01]  /*9af0*/  F2FP.BF16.PACK_AB R11, R11, R146 ;  /* 0x000000920b0b723e */ /* 0x000fe200000010ff */
[----:B-1----:R-:W-:Y:S01]  /*9b00*/  IMAD.IADD R7, R6, 0x1, R2 ;  /* 0x0000000106077824 */ /* 0x002fe200078e0202 */
[----:B------:R-:W-:Y:S01]  /*9b10*/  F2FP.BF16.PACK_AB R9, R149, R148 ;  /* 0x000000949509723e */ /* 0x000fe200000010ff */
[----:B------:R-:W-:Y:S01]  /*9b20*/  IMAD.IADD R6, R8, 0x1, R6 ;  /* 0x0000000108067824 */ /* 0x000fe200078e0206 */
[----:B------:R-:W-:-:S02]  /*9b30*/  F2FP.BF16.PACK_AB R15, R151, R150 ;  /* 0x00000096970f723e */ /* 0x000fc400000010ff */
[----:B------:R-:W-:Y:S01]  /*9b40*/  STS [R7], R44 ;  /* 0x0000002c07007388 */ /* 0x000fe20000000800 */
[----:B------:R-:W-:Y:S02]  /*9b50*/  F2FP.BF16.PACK_AB R14, R165, R164 ;  /* 0x000000a4a50e723e */ /* 0x000fe400000010ff */
[----:B------:R-:W-:Y:S01]  /*9b60*/  F2FP.BF16.PACK_AB R10, R167, R166 ;  /* 0x000000a6a70a723e */ /* 0x000fe200000010ff */
[----:B------:R-:W-:Y:S01]  /*9b70*/  STS [R7+0x400], R50 ;  /* 0x0004003207007388 */ /* 0x000fe20000000800 */
[----:B------:R-:W-:Y:S02]  /*9b80*/  ISETP.NE.U32.AND P0, PT, RZ, c[0x0][0x500], PT ;  /* 0x00014000ff007a0c */ /* 0x000fe40003f05070 */
[----:B------:R-:W-:Y:S01]  /*9b90*/  ISETP.NE.U32.AND P1, PT, RZ, c[0x0][0x508], PT ;  /* 0x00014200ff007a0c */ /* 0x000fe20003f25070 */
[----:B------:R-:W-:Y:S01]  /*9ba0*/  STS [R4+0x80], R43 ;  /* 0x0000802b04007388 */ /* 0x000fe20000000800 */
[----:B------:R-:W-:Y:S02]  /*9bb0*/  ISETP.NE.AND.EX P0, PT, RZ, c[0x0][0x504], PT, P0 ;  /* 0x00014100ff007a0c */ /* 0x000fe40003f05300 */
[----:B------:R-:W-:Y:S01]  /*9bc0*/  ISETP.NE.AND.EX P1, PT, RZ, c[0x0][0x50c], PT, P1 ;  /* 0x00014300ff007a0c */ /* 0x000fe20003f25310 */
[----:B------:R-:W-:Y:S04]  /*9bd0*/  STS [R4+0x480], R54 ;  /* 0x0004803604007388 */ /* 0x000fe80000000800 */
[----:B------:R-:W-:Y:S04]  /*9be0*/  STS [R6], R42 ;  /* 0x0000002a06007388 */ /* 0x000fe80000000800 */
        /* <DEDUP_REMOVED lines=37> */
[----:B------:R-:W-:Y:S04]  /*9e40*/  STS [R3+0xc080], R20 ;  /* 0x00c0801403007388 */ /* 0x000fe80000000800 */
[----:B------:R-:W-:Y:S04]  /*9e50*/  STS [R3+0xc480], R19 ;  /* 0x00c4801303007388 */ /* 0x000fe80000000800 */
[----:B------:R-:W-:Y:S04]  /*9e60*/  STS [R8+0xc000], R18 ;  /* 0x00c0001208007388 */ /* 0x000fe80000000800 */
[----:B------:R-:W-:Y:S04]  /*9e70*/  STS [R8+0xc400], R17 ;  /* 0x00c4001108007388 */ /* 0x000fe80000000800 */
[----:B------:R-:W-:Y:S04]  /*9e80*/  STS [R5+0xc080], R16 ;  /* 0x00c0801005007388 */ /* 0x000fe80000000800 */
[----:B------:R-:W-:Y:S01]  /*9e90*/  STS [R5+0xc480], R13 ;  /* 0x00c4800d05007388 */ /* 0x000fe20000000800 */
[----:B-1----:R-:W-:-:S03]  /*9ea0*/  IMAD.MOV.U32 R2, RZ, RZ, 0x4 ;  /* 0x00000004ff027424 */ /* 0x002fc600078e00ff */
[----:B------:R-:W-:Y:S04]  /*9eb0*/  STS [R7+0xc000], R12 ;  /* 0x00c0000c07007388 */ /* 0x000fe80000000800 */
[----:B------:R-:W-:Y:S04]  /*9ec0*/  STS [R7+0xc400], R11 ;  /* 0x00c4000b07007388 */ /* 0x000fe80000000800 */
[----:B------:R2:W-:Y:S04]  /*9ed0*/  STS [R4+0xc080], R9 ;  /* 0x00c0800904007388 */ /* 0x0005e80000000800 */
[----:B------:R1:W-:Y:S04]  /*9ee0*/  STS [R4+0xc480], R15 ;  /* 0x00c4800f04007388 */ /* 0x0003e80000000800 */
[----:B------:R1:W-:Y:S04]  /*9ef0*/  STS [R6+0xc000], R14 ;  /* 0x00c0000e06007388 */ /* 0x0003e80000000800 */
[----:B------:R1:W-:Y:S01]  /*9f00*/  STS [R6+0xc400], R10 ;  /* 0x00c4000a06007388 */ /* 0x0003e20000000800 */
[----:B--2---:R-:W-:-:S03]  /*9f10*/  IMAD.WIDE R8, R81, R2, c[0x0][0x500] ;  /* 0x0001400051087625 */ /* 0x004fc600078e0202 */
[----:B------:R-:W-:Y:S06]  /*9f20*/  BAR.SYNC.DEFER_BLOCKING 0x1, 0x100 ;  /* 0x0044000000007b1d */ /* 0x000fec0000010000 */
[----:B------:R-:W2:Y:S01]  /*9f30*/  @P0 LDG.E R0, [R8.64] ;  /* 0x0000000408000981 */ /* 0x000ea2000c1e1900 */
[----:B------:R-:W-:Y:S02]  /*9f40*/  IMAD.MOV.U32 R28, RZ, RZ, c[0x0][0x388] ;  /* 0x0000e200ff1c7624 */ /* 0x000fe400078e00ff */
[----:B------:R-:W-:-:S05]  /*9f50*/  @P1 IMAD.WIDE R2, R81, R2, c[0x0][0x508] ;  /* 0x0001420051021625 */ /* 0x000fca00078e0202 */
[----:B------:R3:W5:Y:S02]  /*9f60*/  @P1 LDG.E R28, [R2.64] ;  /* 0x00000004021c1981 */ /* 0x000764000c1e1900 */
[----:B---3--:R-:W-:Y:S02]  /*9f70*/  CS2R R2, SRZ ;  /* 0x0000000000027805 */ /* 0x008fe4000001ff00 */
[--C-:B--2---:R-:W-:Y:S01]  /*9f80*/  @P0 SHF.R.S32.HI R3, RZ, 0x1f, R0.reuse ;  /* 0x0000001fff030819 */ /* 0x104fe20000011400 */
[----:B------:R-:W-:Y:S01]  /*9f90*/  @P0 IMAD.MOV.U32 R2, RZ, RZ, R0 ;  /* 0x000000ffff020224 */ /* 0x000fe200078e0000 */
[----:B------:R-:W-:Y:S05]  /*9fa0*/  @P1 BRA `(.L_x_26) ;  /* 0x0000004000001947 */ /* 0x000fea0003800000 */
[----:B-1----:R-:W-:Y:S05]  /*9fb0*/  @!P0 BRA `(.L_x_26) ;  /* 0x0000003000008947 */ /* 0x002fea0003800000 */
[----:B------:R-:W2:Y:S04]  /*9fc0*/  LDG.E R4, [R8.64] ;  /* 0x0000000408047981 */ /* 0x000ea8000c1e1900 */
[----:B------:R-:W2:Y:S02]  /*9fd0*/  LDG.E R0, [R8.64+0x4] ;  /* 0x0000040408007981 */ /* 0x000ea4000c1e1900 */
[----:B--2--5:R-:W-:-:S02]  /*9fe0*/  IADD3 R28, -R4, R0, RZ ;  /* 0x00000000041c7210 */ /* 0x024fc40007ffe1ff */
.L_x_26:
[----:B-1----:R-:W-:Y:S01]  /*9ff0*/  LOP3.LUT R0, R51, 0xffffffe0, RZ, 0xc0, !PT ;  /* 0xffffffe033007812 */ /* 0x002fe200078ec0ff */
[----:B------:R-:W1:Y:S01]  /*a000*/  S2R R11, SR_CTAID.Y ;  /* 0x00000000000b7919 */ /* 0x000e620000002600 */
[----:B------:R-:W-:Y:S01]  /*a010*/  SHF.R.S32.HI R4, RZ, 0x1f, R47 ;  /* 0x0000001fff047819 */ /* 0x000fe2000001142f */
[----:B------:R-:W-:Y:S01]  /*a020*/  IMAD.MOV.U32 R7, RZ, RZ, c[0x0][0x4e8] ;  /* 0x00013a00ff077624 */ /* 0x000fe200078e00ff */
[----:B------:R-:W-:Y:S01]  /*a030*/  LEA.HI R15, R55, R65, RZ, 0x3 ;  /* 0x00000041370f7211 */ /* 0x000fe200078f18ff */
[----:B------:R-:W-:Y:S01]  /*a040*/  IMAD.IADD R0, R65, 0x1, -R0 ;  /* 0x0000000141007824 */ /* 0x000fe200078e0a00 */
[----:B------:R-:W2:Y:S01]  /*a050*/  S2R R19, SR_CTAID.X ;  /* 0x0000000000137919 */ /* 0x000ea20000002500 */
[----:B------:R-:W-:Y:S01]  /*a060*/  LEA.HI R4, R4, R47, RZ, 0x3 ;  /* 0x0000002f04047211 */ /* 0x000fe200078f18ff */
[----:B-----5:R-:W-:Y:S01]  /*a070*/  IMAD R28, R28, c[0x0][0x4e8], RZ ;  /* 0x00013a001c1c7a24 */ /* 0x020fe200078e02ff */
[----:B------:R-:W-:Y:S01]  /*a080*/  ISETP.NE.AND P1, PT, R7, 0x1, PT ;  /* 0x000000010700780c */ /* 0x000fe20003f25270 */
[----:B------:R-:W-:Y:S01]  /*a090*/  BSSY B0, `(.L_x_27) ;  /* 0x000008c000007945 */ /* 0x000fe20003800000 */
[----:B------:R-:W-:-:S02]  /*a0a0*/  SHF.R.S32.HI R6, RZ, 0x1f, R0 ;  /* 0x0000001fff067819 */ /* 0x000fc40000011400 */
[----:B------:R-:W-:Y:S02]  /*a0b0*/  LOP3.LUT R5, R4, 0xffffff8, RZ, 0xc0, !PT ;  /* 0x0ffffff804057812 */ /* 0x000fe400078ec0ff */
[----:B------:R-:W-:Y:S02]  /*a0c0*/  LEA.HI R4, R26, R26, RZ, 0x1 ;  /* 0x0000001a1a047211 */ /* 0x000fe400078f08ff */
[----:B------:R-:W-:Y:S02]  /*a0d0*/  LEA.HI R6, R6, R0, RZ, 0x2 ;  /* 0x0000000006067211 */ /* 0x000fe400078f10ff */
[----:B------:R-:W-:Y:S02]  /*a0e0*/  IADD3 R7, R47, -R5, RZ ;  /* 0x800000052f077210 */ /* 0x000fe40007ffe0ff */
[----:B------:R-:W-:Y:S02]  /*a0f0*/  LOP3.LUT R4, R4, 0x1ffffffe, RZ, 0xc0, !PT ;  /* 0x1ffffffe04047812 */ /* 0x000fe400078ec0ff */
[----:B------:R-:W-:Y:S01]  /*a100*/  SHF.R.S32.HI R5, RZ, 0x2, R6 ;  /* 0x00000002ff057819 */ /* 0x000fe20000011406 */
[----:B------:R-:W-:Y:S01]  /*a110*/  IMAD R6, R3, c[0x0][0x3a0], RZ ;  /* 0x0000e80003067a24 */ /* 0x000fe200078e02ff */
[----:B------:R-:W-:Y:S01]  /*a120*/  LOP3.LUT P2, RZ, R0, 0x3, RZ, 0xc0, !PT ;  /* 0x0000000300ff7812 */ /* 0x000fe2000784c0ff */
[----:B------:R-:W-:Y:S01]  /*a130*/  IMAD.IADD R0, R26, 0x1, -R4 ;  /* 0x000000011a007824 */ /* 0x000fe200078e0a04 */
[----:B------:R-:W-:Y:S01]  /*a140*/  LOP3.LUT R4, R15, 0xfffffff8, RZ, 0xc0, !PT ;  /* 0xfffffff80f047812 */ /* 0x000fe200078ec0ff */
[----:B------:R-:W-:Y:S01]  /*a150*/  IMAD R16, R7, 0x10, R5 ;  /* 0x0000001007107824 */ /* 0x000fe200078e0205 */
[----:B-1----:R-:W-:Y:S01]  /*a160*/  SHF.R.S32.HI R10, RZ, 0x1f, R11 ;  /* 0x0000001fff0a7819 */ /* 0x002fe2000001140b */
[----:B------:R-:W-:Y:S01]  /*a170*/  IMAD R6, R2, c[0x0][0x3a4], R6 ;  /* 0x0000e90002067a24 */ /* 0x000fe200078e0206 */
[----:B------:R-:W-:Y:S01]  /*a180*/  IADD3 R14, -R4, R65, RZ ;  /* 0x00000041040e7210 */ /* 0x000fe20007ffe1ff */
[----:B------:R-:W-:Y:S01]  /*a190*/  IMAD R0, R0, 0x8, R16 ;  /* 0x0000000800007824 */ /* 0x000fe200078e0210 */
[----:B------:R-:W-:Y:S01]  /*a1a0*/  SEL R12, R81, RZ, !P0 ;  /* 0x000000ff510c7207 */ /* 0x000fe20004000000 */
[----:B------:R-:W-:Y:S01]  /*a1b0*/  IMAD.WIDE.U32 R4, R2, c[0x0][0x3a0], RZ ;  /* 0x0000e80002047a25 */ /* 0x000fe200078e00ff */
[----:B------:R-:W-:-:S02]  /*a1c0*/  SHF.R.S32.HI R15, RZ, 0x3, R15 ;  /* 0x00000003ff0f7819 */ /* 0x000fc4000001140f */
[----:B------:R-:W-:Y:S01]  /*a1d0*/  LEA.HI R18, R55, R65, RZ, 0x6 ;  /* 0x0000004137127211 */ /* 0x000fe200078f30ff */
[----:B--2---:R-:W-:Y:S01]  /*a1e0*/  IMAD R7, R19, 0x80, R0 ;  /* 0x0000008013077824 */ /* 0x004fe200078e0200 */
[----:B------:R-:W-:Y:S01]  /*a1f0*/  LEA R13, R14, R15, 0x5 ;  /* 0x0000000f0e0d7211 */ /* 0x000fe200078e28ff */
[----:B------:R-:W-:Y:S01]  /*a200*/  IMAD.WIDE.U32 R8, R11, c[0x0][0x490], R2 ;  /* 0x000124000b087a25 */ /* 0x000fe200078e0002 */
[----:B------:R-:W-:-:S03]  /*a210*/  IADD3 R3, R5, R6, RZ ;  /* 0x0000000605037210 */ /* 0x000fc60007ffe0ff */
[----:B------:R-:W-:Y:S02]  /*a220*/  IMAD R5, R10, c[0x0][0x490], RZ ;  /* 0x000124000a057a24 */ /* 0x000fe400078e02ff */
[----:B------:R-:W-:-:S04]  /*a230*/  @P1 IMAD.HI.U32 R6, R7, c[0x0][0x4ec], RZ ;  /* 0x00013b0007061a27 */ /* 0x000fc800078e00ff */
[----:B------:R-:W-:Y:S01]  /*a240*/  IMAD.MOV.U32 R0, RZ, RZ, R7 ;  /* 0x000000ffff007224 */ /* 0x000fe200078e0007 */
[----:B------:R-:W-:Y:S01]  /*a250*/  @P1 SHF.R.U32.HI R0, RZ, c[0x0][0x4f0], R6 ;  /* 0x00013c00ff001a19 */ /* 0x000fe20000011606 */
[----:B------:R-:W-:Y:S02]  /*a260*/  IMAD R10, R10, c[0x0][0x3e8], RZ ;  /* 0x0000fa000a0a7a24 */ /* 0x000fe400078e02ff */
[C---:B------:R-:W-:Y:S02]  /*a270*/  IMAD R5, R11.reuse, c[0x0][0x494], R5 ;  /* 0x000125000b057a24 */ /* 0x040fe400078e0205 */
[----:B------:R-:W-:Y:S01]  /*a280*/  IMAD.MOV.U32 R2, RZ, RZ, R4 ;  /* 0x000000ffff027224 */ /* 0x000fe200078e0004 */
[----:B------:R-:W-:Y:S01]  /*a290*/  SHF.R.S32.HI R4, RZ, 0x1f, R81 ;  /* 0x0000001fff047819 */ /* 0x000fe20000011451 */
[----:B------:R-:W-:Y:S01]  /*a2a0*/  IMAD R10, R11, c[0x0][0x3ec], R10 ;  /* 0x0000fb000b0a7a24 */ /* 0x000fe200078e020a */
[----:B------:R-:W-:Y:S01]  /*a2b0*/  IADD3 R5, R9, R5, RZ ;  /* 0x0000000509057210 */ /* 0x000fe20007ffe0ff */
[----:B------:R-:W-:Y:S01]  /*a2c0*/  IMAD.WIDE.U32 R2, R11, c[0x0][0x3e8], R2 ;  /* 0x0000fa000b027a25 */ /* 0x000fe200078e0002 */
[----:B------:R-:W-:-:S02]  /*a2d0*/  SEL R11, R4, RZ, !P0 ;  /* 0x000000ff040b7207 */ /* 0x000fc40004000000 */
[--C-:B------:R-:W-:Y:S01]  /*a2e0*/  SHF.R.S32.HI R9, RZ, 0x1f, R0.reuse ;  /* 0x0000001fff097819 */ /* 0x100fe20000011400 */
[----:B------:R-:W-:Y:S01]  /*a2f0*/  IMAD.MOV R6, RZ, RZ, -R0 ;  /* 0x000000ffff067224 */ /* 0x000fe200078e0a00 */
[----:B------:R-:W-:Y:S01]  /*a300*/  IADD3 R3, R3, R10, RZ ;  /* 0x0000000a03037210 */ /* 0x000fe20007ffe0ff */
[----:B------:R-:W-:Y:S02]  /*a310*/  IMAD.MOV.U32 R4, RZ, RZ, R8 ;  /* 0x000000ffff047224 */ /* 0x000fe400078e0008 */
[----:B------:R-:W-:Y:S02]  /*a320*/  IMAD R8, R6, c[0x0][0x4e8], R7 ;  /* 0x00013a0006087a24 */ /* 0x000fe400078e0207 */
[----:B------:R-:W-:-:S04]  /*a330*/  IMAD.WIDE.U32 R4, R12, c[0x0][0x498], R4 ;  /* 0x000126000c047a25 */ /* 0x000fc800078e0004 */
[----:B------:R-:W-:Y:S01]  /*a340*/  IMAD R6, R11, c[0x0][0x498], RZ ;  /* 0x000126000b067a24 */ /* 0x000fe200078e02ff */
[----:B------:R-:W-:Y:S01]  /*a350*/  IADD3 R4, P0, R0, R4, RZ ;  /* 0x0000000400047210 */ /* 0x000fe20007f1e0ff */
[----:B------:R-:W-:Y:S01]  /*a360*/  IMAD R13, R19, 0x80, R13 ;  /* 0x00000080130d7824 */ /* 0x000fe200078e020d */
[----:B------:R-:W-:Y:S01]  /*a370*/  SHF.R.S32.HI R0, RZ, 0x1f, R8 ;  /* 0x0000001fff007819 */ /* 0x000fe20000011408 */
[----:B------:R-:W-:Y:S02]  /*a380*/  IMAD R6, R12, c[0x0][0x49c], R6 ;  /* 0x000127000c067a24 */ /* 0x000fe400078e0206 */
[----:B------:R-:W-:Y:S02]  /*a390*/  IMAD.SHL.U32 R17, R15, 0x40, RZ ;  /* 0x000000400f117824 */ /* 0x000fe400078e00ff */
[----:B------:R-:W-:Y:S01]  /*a3a0*/  @P1 IMAD.HI.U32 R10, R13, c[0x0][0x4ec], RZ ;  /* 0x00013b000d0a1a27 */ /* 0x000fe200078e00ff */
[----:B------:R-:W-:Y:S02]  /*a3b0*/  IADD3.X R5, R9, R5, R6, P0, !PT ;  /* 0x0000000509057210 */ /* 0x000fe400007fe406 */
[----:B------:R-:W-:Y:S01]  /*a3c0*/  LOP3.LUT R6, R17, 0x1c0, RZ, 0xc0, !PT ;  /* 0x000001c011067812 */ /* 0x000fe200078ec0ff */
[----:B------:R-:W-:-:S02]  /*a3d0*/  IMAD R9, R0, c[0x0][0x488], RZ ;  /* 0x0001220000097a24 */ /* 0x000fc400078e02ff */
[----:B------:R-:W-:Y:S02]  /*a3e0*/  IMAD.SHL.U32 R0, R14, 0x8, RZ ;  /* 0x000000080e007824 */ /* 0x000fe400078e00ff */
[----:B------:R-:W-:-:S04]  /*a3f0*/  IMAD.WIDE.U32 R4, R8, c[0x0][0x488], R4 ;  /* 0x0001220008047a25 */ /* 0x000fc800078e0004 */
[----:B------:R-:W-:Y:S02]  /*a400*/  IMAD R9, R8, c[0x0][0x48c], R9 ;  /* 0x0001230008097a24 */ /* 0x000fe400078e0209 */
[----:B------:R-:W-:Y:S01]  /*a410*/  IMAD.MOV.U32 R7, RZ, RZ, R13 ;  /* 0x000000ffff077224 */ /* 0x000fe200078e000d */
[----:B------:R-:W-:Y:S01]  /*a420*/  @P1 SHF.R.U32.HI R7, RZ, c[0x0][0x4f0], R10 ;  /* 0x00013c00ff071a19 */ /* 0x000fe2000001160a */
[----:B------:R-:W-:Y:S01]  /*a430*/  IMAD R8, R11, c[0x0][0x3f0], RZ ;  /* 0x0000fc000b087a24 */ /* 0x000fe200078e02ff */
[----:B------:R-:W-:Y:S01]  /*a440*/  SHF.R.U32.HI R11, RZ, 0x3, R6 ;  /* 0x00000003ff0b7819 */ /* 0x000fe20000011606 */
[----:B------:R-:W-:Y:S01]  /*a450*/  IMAD.WIDE.U32 R2, R12, c[0x0][0x3f0], R2 ;  /* 0x0000fc000c027a25 */ /* 0x000fe200078e0002 */
[----:B------:R-:W-:Y:S02]  /*a460*/  LOP3.LUT R10, R6, 0x38, R0, 0xf8, !PT ;  /* 0x00000038060a7812 */ /* 0x000fe400078ef800 */
[----:B------:R-:W-:Y:S01]  /*a470*/  LEA R6, P0, R4, c[0x0][0x450], 0x2 ;  /* 0x0001140004067a11 */ /* 0x000fe200078010ff */
[----:B------:R-:W-:Y:S01]  /*a480*/  IMAD R8, R12, c[0x0][0x3f4], R8 ;  /* 0x0000fd000c087a24 */ /* 0x000fe200078e0208 */
[----:B------:R-:W-:Y:S01]  /*a490*/  IADD3 R9, R5, R9, RZ ;  /* 0x0000000905097210 */ /* 0x000fe20007ffe0ff */
[----:B------:R-:W-:Y:S01]  /*a4a0*/  IMAD.MOV R5, RZ, RZ, -R7 ;  /* 0x000000ffff057224 */ /* 0x000fe200078e0a07 */
[----:B------:R-:W-:Y:S01]  /*a4b0*/  LOP3.LUT R14, R10, R11, RZ, 0x3c, !PT ;  /* 0x0000000b0a0e7212 */ /* 0x000fe200078e3cff */
[----:B------:R-:W-:Y:S01]  /*a4c0*/  IMAD.IADD R3, R3, 0x1, R8 ;  /* 0x0000000103037824 */ /* 0x000fe200078e0208 */
[----:B------:R-:W-:Y:S01]  /*a4d0*/  LEA.HI.X R4, R4, c[0x0][0x454], R9, 0x2, P0 ;  /* 0x0001150004047a11 */ /* 0x000fe200000f1409 */
[----:B------:R-:W-:Y:S01]  /*a4e0*/  SHFL.IDX PT, R10, R6, RZ, 0x1c1f ;  /* 0x001c1fff060a7589 */ /* 0x000fe200000e0000 */
[----:B------:R-:W-:Y:S01]  /*a4f0*/  SHF.R.S32.HI R12, RZ, 0x1f, R7 ;  /* 0x0000001fff0c7819 */ /* 0x000fe20000011407 */
[----:B------:R-:W-:-:S02]  /*a500*/  IMAD R5, R5, c[0x0][0x4e8], R13 ;  /* 0x00013a0005057a24 */ /* 0x000fc400078e020d */
[----:B------:R-:W1:Y:S01]  /*a510*/  SHFL.IDX PT, R11, R4, RZ, 0x1c1f ;  /* 0x001c1fff040b7589 */ /* 0x000e6200000e0000 */
[----:B------:R-:W-:-:S03]  /*a520*/  IMAD.WIDE.U32 R2, R7, c[0x0][0x3e0], R2 ;  /* 0x0000f80007027a25 */ /* 0x000fc600078e0002 */
[----:B------:R2:W-:Y:S04]  /*a530*/  SHFL.IDX PT, R8, R6, 0x1, 0x1c1f ;  /* 0x003c1f0006087f89 */ /* 0x0005e800000e0000 */
[----:B------:R3:W4:Y:S01]  /*a540*/  SHFL.IDX PT, R9, R4, 0x1, 0x1c1f ;  /* 0x003c1f0004097f89 */ /* 0x00072200000e0000 */
[----:B--2---:R-:W-:Y:S01]  /*a550*/  IMAD R6, R12, c[0x0][0x3e0], RZ ;  /* 0x0000f8000c067a24 */ /* 0x004fe200078e02ff */
[----:B---3--:R-:W-:-:S03]  /*a560*/  LEA R4, R19, R16, 0x7 ;  /* 0x0000001013047211 */ /* 0x008fc600078e38ff */
[----:B------:R-:W-:Y:S02]  /*a570*/  IMAD R12, R7, c[0x0][0x3e4], R6 ;  /* 0x0000f900070c7a24 */ /* 0x000fe400078e0206 */
[----:B------:R-:W-:Y:S01]  /*a580*/  IMAD.SHL.U32 R6, R18, 0x8, RZ ;  /* 0x0000000812067824 */ /* 0x000fe200078e00ff */
[C---:B------:R-:W-:Y:S01]  /*a590*/  IADD3 R13, R4.reuse, 0x8, RZ ;  /* 0x00000008040d7810 */ /* 0x040fe20007ffe0ff */
[----:B------:R-:W-:Y:S01]  /*a5a0*/  IMAD.IADD R3, R3, 0x1, R12 ;  /* 0x0000000103037824 */ /* 0x000fe200078e020c */
[-C--:B------:R-:W-:Y:S02]  /*a5b0*/  ISETP.GE.OR P0, PT, R4, R28.reuse, P2 ;  /* 0x0000001c0400720c */ /* 0x080fe40001706670 */
[----:B------:R-:W-:Y:S01]  /*a5c0*/  SHF.R.S32.HI R4, RZ, 0x1f, R5 ;  /* 0x0000001fff047819 */ /* 0x000fe20000011405 */
[----:B------:R-:W-:Y:S01]  /*a5d0*/  IMAD.WIDE.U32 R2, R5, c[0x0][0x3d8], R2 ;  /* 0x0000f60005027a25 */ /* 0x000fe200078e0002 */
[----:B------:R-:W-:Y:S02]  /*a5e0*/  ISETP.GE.OR P2, PT, R13, R28, P2 ;  /* 0x0000001c0d00720c */ /* 0x000fe40001746670 */
[----:B------:R-:W-:Y:S01]  /*a5f0*/  LOP3.LUT R7, R14, 0x7ffffe00, R6, 0xf8, !PT ;  /* 0x7ffffe000e077812 */ /* 0x000fe200078ef806 */
[----:B------:R-:W-:-:S04]  /*a600*/  IMAD R4, R4, c[0x0][0x3d8], RZ ;  /* 0x0000f60004047a24 */ /* 0x000fc800078e02ff */
[----:B------:R-:W-:Y:S01]  /*a610*/  IMAD R6, R5, c[0x0][0x3dc], R4 ;  /* 0x0000f70005067a24 */ /* 0x000fe200078e0204 */
[----:B------:R-:W-:Y:S01]  /*a620*/  SHF.L.U32 R4, R7, 0x1, RZ ;  /* 0x0000000107047819 */ /* 0x000fe200000006ff */
[----:B-1----:R1:W-:Y:S01]  /*a630*/  @!P0 ST.E [R10.64], R53 ;  /* 0x000000350a008985 */ /* 0x0023e2000c101904 */
[C---:B------:R-:W-:Y:S01]  /*a640*/  LEA R30, P0, R2.reuse, c[0x0][0x380], 0x1 ;  /* 0x0000e000021e7a11 */ /* 0x040fe200078008ff */
[----:B------:R-:W-:Y:S02]  /*a650*/  IMAD.IADD R3, R3, 0x1, R6 ;  /* 0x0000000103037824 */ /* 0x000fe400078e0206 */
[----:B----4-:R2:W-:Y:S03]  /*a660*/  @!P2 ST.E [R8.64], R56 ;  /* 0x000000380800a985 */ /* 0x0105e6000c101904 */
[----:B------:R-:W-:Y:S01]  /*a670*/  LEA.HI.X R29, R2, c[0x0][0x384], R3, 0x1, P0 ;  /* 0x0000e100021d7a11 */ /* 0x000fe200000f0c03 */
[----:B------:R2:W3:Y:S04]  /*a680*/  LDS.128 R44, [R4+0x1080] ;  /* 0x00108000042c7984 */ /* 0x0004e80000000c00 */
[----:B------:R2:W4:Y:S04]  /*a690*/  LDS.128 R60, [R4+0x2080] ;  /* 0x00208000043c7984 */ /* 0x0005280000000c00 */
[----:B------:R2:W2:Y:S04]  /*a6a0*/  LDS.128 R72, [R4+0x3080] ;  /* 0x0030800004487984 */ /* 0x0004a80000000c00 */
[----:B------:R2:W2:Y:S04]  /*a6b0*/  LDS.128 R40, [R4+0x5080] ;  /* 0x0050800004287984 */ /* 0x0004a80000000c00 */
[----:B------:R2:W2:Y:S01]  /*a6c0*/  LDS.128 R56, [R4+0x6080] ;  /* 0x0060800004387984 */ /* 0x0004a20000000c00 */
[----:B-1----:R-:W-:-:S03]  /*a6d0*/  LEA R11, R19, R15, 0x7 ;  /* 0x0000000f130b7211 */ /* 0x002fc600078e38ff */
[----:B------:R1:W1:Y:S01]  /*a6e0*/  LDS.128 R68, [R4+0x7080] ;  /* 0x0070800004447984 */ /* 0x0002620000000c00 */
[----:B------:R-:W-:-:S03]  /*a6f0*/  ISETP.GE.AND P0, PT, R11, R28, PT ;  /* 0x0000001c0b00720c */ /* 0x000fc60003f06270 */
[----:B------:R1:W1:Y:S04]  /*a700*/  LDS.128 R36, [R4+0x9080] ;  /* 0x0090800004247984 */ /* 0x0002680000000c00 */
[----:B------:R1:W1:Y:S04]  /*a710*/  LDS.128 R52, [R4+0xa080] ;  /* 0x00a0800004347984 */ /* 0x0002680000000c00 */
[----:B------:R1:W1:Y:S04]  /*a720*/  LDS.128 R64, [R4+0xb080] ;  /* 0x00b0800004407984 */ /* 0x0002680000000c00 */
[----:B------:R1:W1:Y:S04]  /*a730*/  LDS.128 R32, [R4+0xd080] ;  /* 0x00d0800004207984 */ /* 0x0002680000000c00 */
[----:B------:R1:W1:Y:S04]  /*a740*/  LDS.128 R48, [R4+0xe080] ;  /* 0x00e0800004307984 */ /* 0x0002680000000c00 */
[----:B------:R1:W1:Y:S04]  /*a750*/  LDS.128 R76, [R4+0xf080] ;  /* 0x00f08000044c7984 */ /* 0x0002680000000c00 */
[----:B------:R1:W1:Y:S04]  /*a760*/  SHFL.IDX PT, R2, R30, RZ, 0x181f ;  /* 0x00181fff1e027589 */ /* 0x00026800000e0000 */
[----:B------:R1:W1:Y:S01]  /*a770*/  SHFL.IDX PT, R3, R29, RZ, 0x181f ;  /* 0x00181fff1d037589 */ /* 0x00026200000e0000 */
[----:B------:R-:W-:Y:S05]  /*a780*/  @P0 BRA `(.L_x_28) ;  /* 0x000001c000000947 */ /* 0x000fea0003800000 */
[----:B---34-:R-:W3:Y:S01]  /*a790*/  LDS.128 R24, [R4+0x80] ;  /* 0x0000800004187984 */ /* 0x018ee20000000c00 */
[----:B------:R-:W-:-:S02]  /*a7a0*/  IADD3 R7, R0, 0x40, RZ ;  /* 0x0000004000077810 */ /* 0x000fc40007ffe0ff */
[C---:B--2---:R-:W-:Y:S01]  /*a7b0*/  IADD3 R8, R0.reuse, 0x80, RZ ;  /* 0x0000008000087810 */ /* 0x044fe20007ffe0ff */
[----:B------:R-:W2:Y:S01]  /*a7c0*/  LDS.128 R20, [R4+0x4080] ;  /* 0x0040800004147984 */ /* 0x000ea20000000c00 */
[----:B------:R-:W-:Y:S02]  /*a7d0*/  IADD3 R9, R0, 0xc0, RZ ;  /* 0x000000c000097810 */ /* 0x000fe40007ffe0ff */
[----:B------:R-:W-:Y:S01]  /*a7e0*/  ISETP.GE.AND P2, PT, R7, c[0x0][0x3c8], PT ;  /* 0x0000f20007007a0c */ /* 0x000fe20003f46270 */
[----:B------:R-:W4:Y:S01]  /*a7f0*/  LDS.128 R16, [R4+0x8080] ;  /* 0x0080800004107984 */ /* 0x000f220000000c00 */
[----:B------:R-:W-:Y:S02]  /*a800*/  ISETP.GE.AND P1, PT, R8, c[0x0][0x3c8], PT ;  /* 0x0000f20008007a0c */ /* 0x000fe40003f26270 */
[----:B------:R-:W-:Y:S01]  /*a810*/  ISETP.GE.AND P0, PT, R9, c[0x0][0x3c8], PT ;  /* 0x0000f20009007a0c */ /* 0x000fe20003f06270 */
[----:B------:R5:W1:Y:S01]  /*a820*/  LDS.128 R12, [R4+0xc080] ;  /* 0x00c08000040c7984 */ /* 0x000a620000000c00 */
[----:B------:R-:W-:-:S07]  /*a830*/  ISETP.GE.AND P3, PT, R0, c[0x0][0x3c8], PT ;  /* 0x0000f20000007a0c */ /* 0x000fce0003f66270 */
[----:B------:R-:W-:-:S04]  /*a840*/  @!P2 SHF.R.S32.HI R5, RZ, 0x1f, R7 ;  /* 0x0000001fff05a819 */ /* 0x000fc80000011407 */
[----:B------:R-:W-:Y:S02]  /*a850*/  @!P0 SHF.R.S32.HI R6, RZ, 0x1f, R9 ;  /* 0x0000001fff068819 */ /* 0x000fe40000011409 */
[----:B------:R-:W-:Y:S02]  /*a860*/  @!P2 LEA.HI R7, R5, R7, RZ, 0x3 ;  /* 0x000000070507a211 */ /* 0x000fe400078f18ff */
[----:B-1---5:R-:W-:-:S04]  /*a870*/  @!P1 SHF.R.S32.HI R4, RZ, 0x1f, R8 ;  /* 0x0000001fff049819 */ /* 0x022fc80000011408 */
[----:B------:R-:W-:Y:S02]  /*a880*/  @!P1 LEA.HI R5, R4, R8, RZ, 0x3 ;  /* 0x0000000804059211 */ /* 0x000fe400078f18ff */
[----:B------:R-:W-:Y:S01]  /*a890*/  @!P0 LEA.HI R4, R6, R9, RZ, 0x3 ;  /* 0x0000000906048211 */ /* 0x000fe200078f18ff */
[--C-:B------:R-:W-:Y:S01]  /*a8a0*/  @!P3 IMAD.WIDE R8, R0, 0x2, R2.reuse ;  /* 0x000000020008b825 */ /* 0x100fe200078e0202 */
[----:B------:R-:W-:Y:S02]  /*a8b0*/  @!P2 LOP3.LUT R6, R7, 0xfffffff8, RZ, 0xc0, !PT ;  /* 0xfffffff80706a812 */ /* 0x000fe400078ec0ff */
[----:B------:R-:W-:Y:S02]  /*a8c0*/  @!P1 LOP3.LUT R5, R5, 0xfffffff8, RZ, 0xc0, !PT ;  /* 0xfffffff805059812 */ /* 0x000fe400078ec0ff */
[----:B------:R-:W-:Y:S01]  /*a8d0*/  @!P0 LOP3.LUT R10, R4, 0xfffffff8, RZ, 0xc0, !PT ;  /* 0xfffffff8040a8812 */ /* 0x000fe200078ec0ff */
[--C-:B------:R-:W-:Y:S01]  /*a8e0*/  @!P2 IMAD.WIDE R6, R6, 0x2, R2.reuse ;  /* 0x000000020606a825 */ /* 0x100fe200078e0202 */
[----:B---3--:R1:W-:Y:S03]  /*a8f0*/  @!P3 ST.E.128 [R8.64], R24 ;  /* 0x000000180800b985 */ /* 0x0083e6000c101d04 */
[--C-:B------:R-:W-:Y:S01]  /*a900*/  @!P1 IMAD.WIDE R4, R5, 0x2, R2.reuse ;  /* 0x0000000205049825 */ /* 0x100fe200078e0202 */
[----:B--2---:R1:W-:Y:S03]  /*a910*/  @!P2 ST.E.128 [R6.64], R20 ;  /* 0x000000140600a985 */ /* 0x0043e6000c101d04 */
[----:B------:R-:W-:Y:S01]  /*a920*/  @!P0 IMAD.WIDE R2, R10, 0x2, R2 ;  /* 0x000000020a028825 */ /* 0x000fe200078e0202 */
[----:B----4-:R1:W-:Y:S04]  /*a930*/  @!P1 ST.E.128 [R4.64], R16 ;  /* 0x0000001004009985 */ /* 0x0103e8000c101d04 */
[----:B------:R1:W-:Y:S02]  /*a940*/  @!P0 ST.E.128 [R2.64], R12 ;  /* 0x0000000c02008985 */ /* 0x0003e4000c101d04 */
.L_x_28:
[----:B---34-:R-:W-:Y:S05]  /*a950*/  BSYNC B0 ;  /* 0x0000000000007941 */ /* 0x018fea0003800000 */
.L_x_27:
[----:B-12---:R-:W-:Y:S01]  /*a960*/  IADD3 R4, R11, 0x20, RZ ;  /* 0x000000200b047810 */ /* 0x006fe20007ffe0ff */
[----:B------:R1:W2:Y:S01]  /*a970*/  SHFL.IDX PT, R3, R29, 0x1, 0x181f ;  /* 0x00381f001d037f89 */ /* 0x0002a200000e0000 */
[----:B------:R-:W-:Y:S02]  /*a980*/  BSSY B0, `(.L_x_29) ;  /* 0x000001c000007945 */ /* 0x000fe40003800000 */
[----:B------:R-:W-:Y:S01]  /*a990*/  ISETP.GE.AND P0, PT, R4, R28, PT ;  /* 0x0000001c0400720c */ /* 0x000fe20003f06270 */
[----:B------:R1:W3:-:S12]  /*a9a0*/  SHFL.IDX PT, R2, R30, 0x1, 0x181f ;  /* 0x00381f001e027f89 */ /* 0x0002d800000e0000 */
[----:B------:R-:W-:Y:S05]  /*a9b0*/  @P0 BRA `(.L_x_30) ;  /* 0x0000018000000947 */ /* 0x000fea0003800000 */
[C---:B------:R-:W-:Y:S02]  /*a9c0*/  IADD3 R7, R0.reuse, 0x40, RZ ;  /* 0x0000004000077810 */ /* 0x040fe40007ffe0ff */
[C---:B------:R-:W-:Y:S02]  /*a9d0*/  IADD3 R8, R0.reuse, 0x80, RZ ;  /* 0x0000008000087810 */ /* 0x040fe40007ffe0ff */
[----:B------:R-:W-:Y:S02]  /*a9e0*/  IADD3 R9, R0, 0xc0, RZ ;  /* 0x000000c000097810 */ /* 0x000fe40007ffe0ff */
[----:B------:R-:W-:Y:S02]  /*a9f0*/  ISETP.GE.AND P2, PT, R7, c[0x0][0x3c8], PT ;  /* 0x0000f20007007a0c */ /* 0x000fe40003f46270 */
[----:B------:R-:W-:Y:S02]  /*aa00*/  ISETP.GE.AND P1, PT, R8, c[0x0][0x3c8], PT ;  /* 0x0000f20008007a0c */ /* 0x000fe40003f26270 */
[----:B------:R-:W-:-:S02]  /*aa10*/  ISETP.GE.AND P0, PT, R9, c[0x0][0x3c8], PT ;  /* 0x0000f20009007a0c */ /* 0x000fc40003f06270 */
[----:B------:R-:W-:-:S07]  /*aa20*/  ISETP.GE.AND P3, PT, R0, c[0x0][0x3c8], PT ;  /* 0x0000f20000007a0c */ /* 0x000fce0003f66270 */
[----:B------:R-:W-:Y:S02]  /*aa30*/  @!P2 SHF.R.S32.HI R5, RZ, 0x1f, R7 ;  /* 0x0000001fff05a819 */ /* 0x000fe40000011407 */
[----:B------:R-:W-:Y:S02]  /*aa40*/  @!P1 SHF.R.S32.HI R4, RZ, 0x1f, R8 ;  /* 0x0000001fff049819 */ /* 0x000fe40000011408 */
[----:B------:R-:W-:Y:S02]  /*aa50*/  @!P0 SHF.R.S32.HI R6, RZ, 0x1f, R9 ;  /* 0x0000001fff068819 */ /* 0x000fe40000011409 */
[----:B------:R-:W-:Y:S02]  /*aa60*/  @!P2 LEA.HI R7, R5, R7, RZ, 0x3 ;  /* 0x000000070507a211 */ /* 0x000fe400078f18ff */
[----:B------:R-:W-:Y:S02]  /*aa70*/  @!P1 LEA.HI R5, R4, R8, RZ, 0x3 ;  /* 0x0000000804059211 */ /* 0x000fe400078f18ff */
[----:B------:R-:W-:Y:S01]  /*aa80*/  @!P0 LEA.HI R4, R6, R9, RZ, 0x3 ;  /* 0x0000000906048211 */ /* 0x000fe200078f18ff */
[----:B--23--:R-:W-:Y:S01]  /*aa90*/  @!P3 IMAD.WIDE R8, R0, 0x2, R2 ;  /* 0x000000020008b825 */ /* 0x00cfe200078e0202 */
[----:B------:R-:W-:-:S02]  /*aaa0*/  @!P2 LOP3.LUT R6, R7, 0xfffffff8, RZ, 0xc0, !PT ;  /* 0xfffffff80706a812 */ /* 0x000fc400078ec0ff */
[----:B------:R-:W-:Y:S02]  /*aab0*/  @!P1 LOP3.LUT R5, R5, 0xfffffff8, RZ, 0xc0, !PT ;  /* 0xfffffff805059812 */ /* 0x000fe400078ec0ff */
[----:B------:R-:W-:Y:S01]  /*aac0*/  @!P0 LOP3.LUT R10, R4, 0xfffffff8, RZ, 0xc0, !PT ;  /* 0xfffffff8040a8812 */ /* 0x000fe200078ec0ff */
[--C-:B------:R-:W-:Y:S01]  /*aad0*/  @!P2 IMAD.WIDE R6, R6, 0x2, R2.reuse ;  /* 0x000000020606a825 */ /* 0x100fe200078e0202 */
[----:B------:R2:W-:Y:S03]  /*aae0*/  @!P3 ST.E.128 [R8.64], R44 ;  /* 0x0000002c0800b985 */ /* 0x0005e6000c101d04 */
[--C-:B------:R-:W-:Y:S01]  /*aaf0*/  @!P1 IMAD.WIDE R4, R5, 0x2, R2.reuse ;  /* 0x0000000205049825 */ /* 0x100fe200078e0202 */
[----:B------:R2:W-:Y:S03]  /*ab00*/  @!P2 ST.E.128 [R6.64], R40 ;  /* 0x000000280600a985 */ /* 0x0005e6000c101d04 */
[----:B------:R-:W-:Y:S01]  /*ab10*/  @!P0 IMAD.WIDE R2, R10, 0x2, R2 ;  /* 0x000000020a028825 */ /* 0x000fe200078e0202 */
[----:B------:R2:W-:Y:S04]  /*ab20*/  @!P1 ST.E.128 [R4.64], R36 ;  /* 0x0000002404009985 */ /* 0x0005e8000c101d04 */
[----:B------:R2:W-:Y:S02]  /*ab30*/  @!P0 ST.E.128 [R2.64], R32 ;  /* 0x0000002002008985 */ /* 0x0005e4000c101d04 */
.L_x_30:
[----:B------:R-:W-:Y:S05]  /*ab40*/  BSYNC B0 ;  /* 0x0000000000007941 */ /* 0x000fea0003800000 */
.L_x_29:
[----:B--2---:R-:W-:Y:S01]  /*ab50*/  IADD3 R4, R11, 0x40, RZ ;  /* 0x000000400b047810 */ /* 0x004fe20007ffe0ff */
[----:B------:R2:W4:Y:S01]  /*ab60*/  SHFL.IDX PT, R3, R29, 0x2, 0x181f ;  /* 0x00581f001d037f89 */ /* 0x00052200000e0000 */
[----:B------:R-:W-:Y:S02]  /*ab70*/  BSSY B0, `(.L_x_31) ;  /* 0x000001c000007945 */ /* 0x000fe40003800000 */
[----:B------:R-:W-:Y:S01]  /*ab80*/  ISETP.GE.AND P0, PT, R4, R28, PT ;  /* 0x0000001c0400720c */ /* 0x000fe20003f06270 */
[----:B---3--:R2:W3:-:S12]  /*ab90*/  SHFL.IDX PT, R2, R30, 0x2, 0x181f ;  /* 0x00581f001e027f89 */ /* 0x0084d800000e0000 */
        /* <DEDUP_REMOVED lines=14> */
[----:B---34-:R-:W-:Y:S01]  /*ac80*/  @!P3 IMAD.WIDE R8, R0, 0x2, R2 ;  /* 0x000000020008b825 */ /* 0x018fe200078e0202 */
        /* <DEDUP_REMOVED lines=10> */
.L_x_32:
[----:B------:R-:W-:Y:S05]  /*ad30*/  BSYNC B0 ;  /* 0x0000000000007941 */ /* 0x000fea0003800000 */
.L_x_31:
[----:B---3--:R-:W-:Y:S01]  /*ad40*/  IADD3 R4, R11, 0x60, RZ ;  /* 0x000000600b047810 */ /* 0x008fe20007ffe0ff */
[----:B----4-:R3:W4:Y:S03]  /*ad50*/  SHFL.IDX PT, R3, R29, 0x3, 0x181f ;  /* 0x00781f001d037f89 */ /* 0x01072600000e0000 */
[----:B------:R-:W-:Y:S01]  /*ad60*/  ISETP.GE.AND P0, PT, R4, R28, PT ;  /* 0x0000001c0400720c */ /* 0x000fe20003f06270 */
[----:B------:R3:W1:-:S12]  /*ad70*/  SHFL.IDX PT, R2, R30, 0x3, 0x181f ;  /* 0x00781f001e027f89 */ /* 0x00065800000e0000 */
[----:B------:R-:W-:Y:S05]  /*ad80*/  @P0 EXIT ;  /* 0x000000000000094d */ /* 0x000fea0003800000 */
[C---:B------:R-:W-:Y:S02]  /*ad90*/  IADD3 R6, R0.reuse, 0x40, RZ ;  /* 0x0000004000067810 */ /* 0x040fe40007ffe0ff */
[----:B------:R-:W-:Y:S02]  /*ada0*/  IADD3 R7, R0, 0x80, RZ ;  /* 0x0000008000077810 */ /* 0x000fe40007ffe0ff */
[----:B------:R-:W-:Y:S02]  /*adb0*/  ISETP.GE.AND P1, PT, R6, c[0x0][0x3c8], PT ;  /* 0x0000f20006007a0c */ /* 0x000fe40003f26270 */
        /* <DEDUP_REMOVED lines=9> */
[----:B------:R1:W-:Y:S01]  /*ae50*/  @!P2 ST.E.128 [R8.64], R72 ;  /* 0x000000480800a985 */ /* 0x0003e2000c101d04 */
[----:B------:R-:W-:Y:S01]  /*ae60*/  IADD3 R0, R0, 0xc0, RZ ;  /* 0x000000c000007810 */ /* 0x000fe20007ffe0ff */
[----:B------:R-:W-:-:S04]  /*ae70*/  @!P1 IMAD.WIDE R6, R5, 0x2, R2 ;  /* 0x0000000205069825 */ /* 0x000fc800078e0202 */
[----:B------:R-:W-:Y:S01]  /*ae80*/  @!P0 IMAD.WIDE R4, R4, 0x2, R2 ;  /* 0x0000000204048825 */ /* 0x000fe200078e0202 */
[----:B------:R1:W-:Y:S04]  /*ae90*/  @!P1 ST.E.128 [R6.64], R68 ;  /* 0x0000004406009985 */ /* 0x0003e8000c101d04 */
[----:B------:R1:W-:Y:S01]  /*aea0*/  @!P0 ST.E.128 [R4.64], R64 ;  /* 0x0000004004008985 */ /* 0x0003e2000c101d04 */
[----:B------:R-:W-:-:S13]  /*aeb0*/  ISETP.GE.AND P0, PT, R0, c[0x0][0x3c8], PT ;  /* 0x0000f20000007a0c */ /* 0x000fda0003f06270 */
[----:B------:R-:W-:Y:S05]  /*aec0*/  @P0 EXIT ;  /* 0x000000000000094d */ /* 0x000fea0003800000 */
[----:B-1----:R-:W-:-:S04]  /*aed0*/  SHF.R.S32.HI R4, RZ, 0x1f, R0 ;  /* 0x0000001fff047819 */ /* 0x002fc80000011400 */
[----:B------:R-:W-:-:S04]  /*aee0*/  LEA.HI R0, R4, R0, RZ, 0x3 ;  /* 0x0000000004007211 */ /* 0x000fc800078f18ff */
[----:B------:R-:W-:-:S05]  /*aef0*/  LOP3.LUT R0, R0, 0xfffffff8, RZ, 0xc0, !PT ;  /* 0xfffffff800007812 */ /* 0x000fca00078ec0ff */
[----:B------:R-:W-:-:S05]  /*af00*/  IMAD.WIDE R2, R0, 0x2, R2 ;  /* 0x0000000200027825 */ /* 0x000fca00078e0202 */
[----:B------:R-:W-:Y:S01]  /*af10*/  ST.E.128 [R2.64], R76 ;  /* 0x0000004c02007985 */ /* 0x000fe2000c101d04 */
[----:B------:R-:W-:Y:S05]  /*af20*/  EXIT ;  /* 0x000000000000794d */ /* 0x000fea0003800000 */
.L_x_25:
[----:B------:R-:W2:Y:S01]  /*af30*/  LDL R8, [R1+0xa0] ;  /* 0x0000a00001087983 */ /* 0x000ea20000100800 */
[----:B------:R-:W-:Y:S01]  /*af40*/  ISETP.NE.U32.AND P0, PT, RZ, c[0x0][0x508], PT ;  /* 0x00014200ff007a0c */ /* 0x000fe20003f05070 */
[----:B------:R-:W-:Y:S01]  /*af50*/  IMAD.MOV.U32 R2, RZ, RZ, 0x4 ;  /* 0x00000004ff027424 */ /* 0x000fe200078e00ff */
[----:B------:R-:W-:Y:S02]  /*af60*/  ISETP.NE.U32.AND P1, PT, RZ, c[0x0][0x500], PT ;  /* 0x00014000ff007a0c */ /* 0x000fe40003f25070 */
[----:B------:R-:W-:Y:S02]  /*af70*/  ISETP.NE.AND.EX P0, PT, RZ, c[0x0][0x50c], PT, P0 ;  /* 0x00014300ff007a0c */ /* 0x000fe40003f05300 */
[----:B------:R-:W-:Y:S01]  /*af80*/  ISETP.NE.AND.EX P1, PT, RZ, c[0x0][0x504], PT, P1 ;  /* 0x00014100ff007a0c */ /* 0x000fe20003f25310 */
[----:B------:R-:W-:Y:S02]  /*af90*/  IMAD.MOV.U32 R16, RZ, RZ, c[0x0][0x388] ;  /* 0x0000e200ff107624 */ /* 0x000fe400078e00ff */
[----:B--2---:R-:W-:-:S08]  /*afa0*/  IMAD.WIDE R6, R8, R2, c[0x0][0x500] ;  /* 0x0001400008067625 */ /* 0x004fd000078e0202 */
[----:B------:R-:W-:Y:S02]  /*afb0*/  @P0 IMAD.WIDE R2, R8, R2, c[0x0][0x508] ;  /* 0x0001420008020625 */ /* 0x000fe400078e0202 */
[----:B------:R-:W2:Y:S04]  /*afc0*/  @P1 LDG.E R0, [R6.64] ;  /* 0x0000000406001981 */ /* 0x000ea8000c1e1900 */
[----:B------:R1:W5:Y:S01]  /*afd0*/  @P0 LDG.E R16, [R2.64] ;  /* 0x0000000402100981 */ /* 0x000362000c1e1900 */
[----:B------:R-:W-:Y:S02]  /*afe0*/  CS2R R4, SRZ ;  /* 0x0000000000047805 */ /* 0x000fe4000001ff00 */
[--C-:B--2---:R-:W-:Y:S01]  /*aff0*/  @P1 SHF.R.S32.HI R5, RZ, 0x1f, R0.reuse ;  /* 0x0000001fff051819 */ /* 0x104fe20000011400 */
[----:B------:R-:W-:Y:S01]  /*b000*/  @P1 IMAD.MOV.U32 R4, RZ, RZ, R0 ;  /* 0x000000ffff041224 */ /* 0x000fe200078e0000 */
[----:B------:R-:W-:Y:S05]  /*b010*/  @P0 BRA `(.L_x_33) ;  /* 0x0000004000000947 */ /* 0x000fea0003800000 */
[----:B-1----:R-:W-:Y:S05]  /*b020*/  @!P1 BRA `(.L_x_33) ;  /* 0x0000003000009947 */ /* 0x002fea0003800000 */
[----:B------:R1:W2:Y:S04]  /*b030*/  LDG.E R0, [R6.64] ;  /* 0x0000000406007981 */ /* 0x0002a8000c1e1900 */
[----:B-1----:R-:W2:Y:S02]  /*b040*/  LDG.E R6, [R6.64+0x4] ;  /* 0x0000040406067981 */ /* 0x002ea4000c1e1900 */
[----:B--2--5:R-:W-:-:S02]  /*b050*/  IADD3 R16, -R0, R6, RZ ;  /* 0x0000000600107210 */ /* 0x024fc40007ffe1ff */
.L_x_33:
[----:B-1----:R-:W1:Y:S01]  /*b060*/  S2R R12, SR_TID.X ;  /* 0x00000000000c7919 */ /* 0x002e620000002100 */
[----:B------:R-:W-:Y:S01]  /*b070*/  SHF.R.S32.HI R0, RZ, 0x1f, R8 ;  /* 0x0000001fff007819 */ /* 0x000fe20000011408 */
[----:B------:R-:W-:Y:S01]  /*b080*/  BSSY B0, `(.L_x_34) ;  /* 0x0000028000007945 */ /* 0x000fe20003800000 */
[----:B------:R-:W-:-:S02]  /*b090*/  SEL R10, R8, RZ, !P1 ;  /* 0x000000ff080a7207 */ /* 0x000fc40004800000 */
[----:B------:R-:W-:Y:S02]  /*b0a0*/  SEL R11, R0, RZ, !P1 ;  /* 0x000000ff000b7207 */ /* 0x000fe40004800000 */
[----:B-1----:R-:W-:-:S13]  /*b0b0*/  ISETP.GE.AND P0, PT, R12, 0x80, PT ;  /* 0x000000800c00780c */ /* 0x002fda0003f06270 */
[----:B------:R-:W-:Y:S05]  /*b0c0*/  @P0 BRA `(.L_x_35) ;  /* 0x0000023000000947 */ /* 0x000fea0003800000 */
[----:B------:R-:W1:Y:S01]  /*b0d0*/  S2R R9, SR_CTAID.X ;  /* 0x0000000000097919 */ /* 0x000e620000002500 */
[----:B-----5:R-:W-:Y:S01]  /*b0e0*/  IMAD R0, R16, c[0x0][0x4e8], RZ ;  /* 0x00013a0010007a24 */ /* 0x020fe200078e02ff */
[----:B-1----:R-:W-:-:S04]  /*b0f0*/  LEA R9, R9, R12, 0x7 ;  /* 0x0000000c09097211 */ /* 0x002fc800078e38ff */
[----:B------:R-:W-:-:S13]  /*b100*/  ISETP.GE.AND P0, PT, R9, R0, PT ;  /* 0x000000000900720c */ /* 0x000fda0003f06270 */
[----:B------:R-:W-:Y:S05]  /*b110*/  @P0 BRA `(.L_x_35) ;  /* 0x000001e000000947 */ /* 0x000fea0003800000 */
[----:B------:R-:W1:Y:S01]  /*b120*/  S2R R8, SR_CTAID.Y ;  /* 0x0000000000087919 */ /* 0x000e620000002600 */
[----:B------:R-:W-:Y:S01]  /*b130*/  MOV R0, c[0x0][0x4e8] ;  /* 0x00013a0000007a02 */ /* 0x000fe20000000f00 */
[----:B------:R-:W-:Y:S01]  /*b140*/  IMAD.MOV.U32 R3, RZ, RZ, R5 ;  /* 0x000000ffff037224 */ /* 0x000fe200078e0005 */
[----:B------:R-:W-:Y:S02]  /*b150*/  MOV R2, R4 ;  /* 0x0000000400027202 */ /* 0x000fe40000000f00 */
[----:B------:R-:W-:-:S13]  /*b160*/  ISETP.NE.AND P0, PT, R0, 0x1, PT ;  /* 0x000000010000780c */ /* 0x000fda0003f05270 */
[----:B------:R-:W-:Y:S01]  /*b170*/  @P0 IMAD.HI.U32 R7, R9, c[0x0][0x4ec], RZ ;  /* 0x00013b0009070a27 */ /* 0x000fe200078e00ff */
[----:B-1----:R-:W-:-:S03]  /*b180*/  SHF.R.S32.HI R0, RZ, 0x1f, R8 ;  /* 0x0000001fff007819 */ /* 0x002fc60000011408 */
[----:B------:R-:W-:-:S04]  /*b190*/  IMAD.WIDE.U32 R2, R8, c[0x0][0x490], R2 ;  /* 0x0001240008027a25 */ /* 0x000fc800078e0002 */
[----:B------:R-:W-:Y:S02]  /*b1a0*/  IMAD R6, R0, c[0x0][0x490], RZ ;  /* 0x0001240000067a24 */ /* 0x000fe400078e02ff */
[----:B------:R-:W-:Y:S01]  /*b1b0*/  IMAD.MOV.U32 R0, RZ, RZ, R9 ;  /* 0x000000ffff007224 */ /* 0x000fe200078e0009 */
[----:B------:R-:W-:Y:S01]  /*b1c0*/  @P0 SHF.R.U32.HI R0, RZ, c[0x0][0x4f0], R7 ;  /* 0x00013c00ff000a19 */ /* 0x000fe20000011607 */
[----:B------:R-:W-:Y:S02]  /*b1d0*/  IMAD R6, R8, c[0x0][0x494], R6 ;  /* 0x0001250008067a24 */ /* 0x000fe400078e0206 */
[----:B------:R-:W-:Y:S01]  /*b1e0*/  IMAD R8, R11, c[0x0][0x498], RZ ;  /* 0x000126000b087a24 */ /* 0x000fe200078e02ff */
[----:B------:R-:W-:Y:S01]  /*b1f0*/  IADD3 R7, -R0, RZ, RZ ;  /* 0x000000ff00077210 */ /* 0x000fe20007ffe1ff */
[----:B------:R-:W-:Y:S02]  /*b200*/  IMAD.IADD R3, R6, 0x1, R3 ;  /* 0x0000000106037824 */ /* 0x000fe400078e0203 */
[----:B------:R-:W-:-:S02]  /*b210*/  IMAD R8, R10, c[0x0][0x49c], R8 ;  /* 0x000127000a087a24 */ /* 0x000fc400078e0208 */
[----:B------:R-:W-:Y:S01]  /*b220*/  IMAD R6, R7, c[0x0][0x4e8], R9 ;  /* 0x00013a0007067a24 */ /* 0x000fe200078e0209 */
[----:B------:R-:W-:Y:S01]  /*b230*/  SHF.R.S32.HI R9, RZ, 0x1f, R0 ;  /* 0x0000001fff097819 */ /* 0x000fe20000011400 */
[----:B------:R-:W-:-:S03]  /*b240*/  IMAD.WIDE.U32 R2, R10, c[0x0][0x498], R2 ;  /* 0x000126000a027a25 */ /* 0x000fc600078e0002 */
[----:B------:R-:W-:Y:S02]  /*b250*/  SHF.R.S32.HI R7, RZ, 0x1f, R6 ;  /* 0x0000001fff077819 */ /* 0x000fe40000011406 */
[----:B------:R-:W-:-:S03]  /*b260*/  IADD3 R2, P0, R0, R2, RZ ;  /* 0x0000000200027210 */ /* 0x000fc60007f1e0ff */
[----:B------:R-:W-:Y:S01]  /*b270*/  IMAD R0, R7, c[0x0][0x488], RZ ;  /* 0x0001220007007a24 */ /* 0x000fe200078e02ff */
[----:B------:R-:W-:-:S03]  /*b280*/  IADD3.X R3, R9, R3, R8, P0, !PT ;  /* 0x0000000309037210 */ /* 0x000fc600007fe408 */
[C---:B------:R-:W-:Y:S02]  /*b290*/  IMAD R0, R6.reuse, c[0x0][0x48c], R0 ;  /* 0x0001230006007a24 */ /* 0x040fe400078e0200 */
[----:B------:R-:W-:-:S05]  /*b2a0*/  IMAD.WIDE.U32 R2, R6, c[0x0][0x488], R2 ;  /* 0x0001220006027a25 */ /* 0x000fca00078e0002 */
[----:B------:R-:W-:Y:S02]  /*b2b0*/  IADD3 R0, R3, R0, RZ ;  /* 0x0000000003007210 */ /* 0x000fe40007ffe0ff */
[----:B------:R-:W-:-:S04]  /*b2c0*/  LEA R6, P0, R2, c[0x0][0x450], 0x2 ;  /* 0x0001140002067a11 */ /* 0x000fc800078010ff */
[----:B------:R-:W-:Y:S02]  /*b2d0*/  LEA.HI.X R7, R2, c[0x0][0x454], R0, 0x2, P0 ;  /* 0x0001150002077a11 */ /* 0x000fe400000f1400 */
[----:B------:R-:W-:-:S05]  /*b2e0*/  MOV R0, 0xff800000 ;  /* 0xff80000000007802 */ /* 0x000fca0000000f00 */
[----:B------:R1:W-:Y:S02]  /*b2f0*/  STG.E [R6.64], R0 ;  /* 0x0000000006007986 */ /* 0x0003e4000c101904 */
.L_x_35:
[----:B------:R-:W-:Y:S05]  /*b300*/  BSYNC B0 ;  /* 0x0000000000007941 */ /* 0x000fea0003800000 */
.L_x_34:
[----:B-1----:R-:W1:Y:S01]  /*b310*/  S2R R6, SR_CTAID.Y ;  /* 0x0000000000067919 */ /* 0x002e620000002600 */
[----:B------:R-:W-:Y:S01]  /*b320*/  IMAD R0, R5, c[0x0][0x3a0], RZ ;  /* 0x0000e80005007a24 */ /* 0x000fe200078e02ff */
[----:B------:R-:W-:Y:S01]  /*b330*/  SHF.R.S32.HI R5, RZ, 0x1f, R12 ;  /* 0x0000001fff057819 */ /* 0x000fe2000001140c */
[C---:B------:R-:W-:Y:S01]  /*b340*/  IMAD.WIDE.U32 R2, R4.reuse, c[0x0][0x3a0], RZ ;  /* 0x0000e80004027a25 */ /* 0x040fe200078e00ff */
[----:B------:R-:W2:Y:S01]  /*b350*/  S2R R14, SR_CTAID.X ;  /* 0x00000000000e7919 */ /* 0x000ea20000002500 */
[----:B------:R-:W-:Y:S01]  /*b360*/  MOV R8, c[0x0][0x4e8] ;  /* 0x00013a0000087a02 */ /* 0x000fe20000000f00 */
[----:B------:R-:W-:Y:S01]  /*b370*/  BSSY B0, `(.L_x_36) ;  /* 0x0000043000007945 */ /* 0x000fe20003800000 */
[----:B------:R-:W-:Y:S01]  /*b380*/  LEA.HI R5, R5, R12, RZ, 0x3 ;  /* 0x0000000c05057211 */ /* 0x000fe200078f18ff */
[----:B------:R-:W-:Y:S01]  /*b390*/  IMAD R0, R4, c[0x0][0x3a4], R0 ;  /* 0x0000e90004007a24 */ /* 0x000fe200078e0200 */
[----:B------:R-:W-:Y:S01]  /*b3a0*/  ISETP.NE.AND P0, PT, R8, 0x1, PT ;  /* 0x000000010800780c */ /* 0x000fe20003f05270 */
[----:B-----5:R-:W-:Y:S01]  /*b3b0*/  IMAD R16, R16, c[0x0][0x4e8], RZ ;  /* 0x00013a0010107a24 */ /* 0x020fe200078e02ff */
[----:B------:R-:W-:Y:S01]  /*b3c0*/  LOP3.LUT R4, R5, 0xfffffff8, RZ, 0xc0, !PT ;  /* 0xfffffff805047812 */ /* 0x000fe200078ec0ff */
[----:B------:R-:W-:Y:S01]  /*b3d0*/  IMAD.IADD R3, R3, 0x1, R0 ;  /* 0x0000000103037824 */ /* 0x000fe200078e0200 */
[----:B------:R-:W-:-:S02]  /*b3e0*/  SHF.R.S32.HI R8, RZ, 0x3, R5 ;  /* 0x00000003ff087819 */ /* 0x000fc40000011405 */
[----:B------:R-:W-:-:S05]  /*b3f0*/  IADD3 R9, -R4, R12, RZ ;  /* 0x0000000c04097210 */ /* 0x000fca0007ffe1ff */
[----:B------:R-:W-:Y:S01]  /*b400*/  IMAD R4, R9, 0x20, R8 ;  /* 0x0000002009047824 */ /* 0x000fe200078e0208 */
[----:B-1----:R-:W-:Y:S01]  /*b410*/  SHF.R.S32.HI R7, RZ, 0x1f, R6 ;  /* 0x0000001fff077819 */ /* 0x002fe20000011406 */
[----:B------:R-:W-:-:S03]  /*b420*/  IMAD.WIDE.U32 R2, R6, c[0x0][0x3e8], R2 ;  /* 0x0000fa0006027a25 */ /* 0x000fc600078e0002 */
[C---:B--2---:R-:W-:Y:S01]  /*b430*/  LEA R4, R14.reuse, R4, 0x7 ;  /* 0x000000040e047211 */ /* 0x044fe200078e38ff */
[----:B------:R-:W-:Y:S01]  /*b440*/  IMAD R0, R7, c[0x0][0x3e8], RZ ;  /* 0x0000fa0007007a24 */ /* 0x000fe200078e02ff */
[----:B------:R-:W-:-:S03]  /*b450*/  LEA R14, R14, R8, 0x7 ;  /* 0x000000080e0e7211 */ /* 0x000fc600078e38ff */
[----:B------:R-:W-:Y:S02]  /*b460*/  IMAD R0, R6, c[0x0][0x3ec], R0 ;  /* 0x0000fb0006007a24 */ /* 0x000fe400078e0200 */
[----:B------:R-:W-:-:S04]  /*b470*/  @P0 IMAD.HI.U32 R5, R4, c[0x0][0x4ec], RZ ;  /* 0x00013b0004050a27 */ /* 0x000fc800078e00ff */
[----:B------:R-:W-:Y:S01]  /*b480*/  IMAD.IADD R3, R0, 0x1, R3 ;  /* 0x0000000100037824 */ /* 0x000fe200078e0203 */
[----:B------:R-:W-:Y:S01]  /*b490*/  MOV R0, R4 ;  /* 0x0000000400007202 */ /* 0x000fe20000000f00 */
[----:B------:R-:W-:Y:S01]  /*b4a0*/  IMAD R6, R11, c[0x0][0x3f0], RZ ;  /* 0x0000fc000b067a24 */ /* 0x000fe200078e02ff */
[----:B------:R-:W-:Y:S01]  /*b4b0*/  @P0 SHF.R.U32.HI R0, RZ, c[0x0][0x4f0], R5 ;  /* 0x00013c00ff000a19 */ /* 0x000fe20000011605 */
[----:B------:R-:W-:-:S04]  /*b4c0*/  IMAD.WIDE.U32 R2, R10, c[0x0][0x3f0], R2 ;  /* 0x0000fc000a027a25 */ /* 0x000fc800078e0002 */
[----:B------:R-:W-:Y:S01]  /*b4d0*/  IMAD R7, R10, c[0x0][0x3f4], R6 ;  /* 0x0000fd000a077a24 */ /* 0x000fe200078e0206 */
[--C-:B------:R-:W-:Y:S01]  /*b4e0*/  SHF.R.S32.HI R6, RZ, 0x1f, R0.reuse ;  /* 0x0000001fff067819 */ /* 0x100fe20000011400 */
[----:B------:R-:W-:-:S03]  /*b4f0*/  IMAD.MOV R5, RZ, RZ, -R0 ;  /* 0x000000ffff057224 */ /* 0x000fc600078e0a00 */
[----:B------:R-:W-:Y:S01]  /*b500*/  IADD3 R3, R3, R7, RZ ;  /* 0x0000000703037210 */ /* 0x000fe20007ffe0ff */
[----:B------:R-:W-:Y:S02]  /*b510*/  IMAD R6, R6, c[0x0][0x3e0], RZ ;  /* 0x0000f80006067a24 */ /* 0x000fe400078e02ff */
[----:B------:R-:W-:Y:S02]  /*b520*/  IMAD R5, R5, c[0x0][0x4e8], R4 ;  /* 0x00013a0005057a24 */ /* 0x000fe400078e0204 */
[----:B------:R-:W-:-:S03]  /*b530*/  IMAD.WIDE.U32 R2, R0, c[0x0][0x3e0], R2 ;  /* 0x0000f80000027a25 */ /* 0x000fc600078e0002 */
[----:B------:R-:W-:Y:S01]  /*b540*/  SHF.R.S32.HI R4, RZ, 0x1f, R5 ;  /* 0x0000001fff047819 */ /* 0x000fe20000011405 */
[----:B------:R-:W-:-:S05]  /*b550*/  IMAD R0, R0, c[0x0][0x3e4], R6 ;  /* 0x0000f90000007a24 */ /* 0x000fca00078e0206 */
[----:B------:R-:W-:Y:S01]  /*b560*/  IADD3 R3, R3, R0, RZ ;  /* 0x0000000003037210 */ /* 0x000fe20007ffe0ff */
[----:B------:R-:W-:-:S04]  /*b570*/  IMAD R0, R4, c[0x0][0x3d8], RZ ;  /* 0x0000f60004007a24 */ /* 0x000fc800078e02ff */
[C---:B------:R-:W-:Y:S02]  /*b580*/  IMAD R0, R5.reuse, c[0x0][0x3dc], R0 ;  /* 0x0000f70005007a24 */ /* 0x040fe400078e0200 */
[----:B------:R-:W-:-:S04]  /*b590*/  IMAD.WIDE.U32 R2, R5, c[0x0][0x3d8], R2 ;  /* 0x0000f60005027a25 */ /* 0x000fc800078e0002 */
[----:B------:R-:W-:Y:S01]  /*b5a0*/  IMAD.IADD R0, R3, 0x1, R0 ;  /* 0x0000000103007824 */ /* 0x000fe200078e0200 */
[----:B------:R-:W-:-:S04]  /*b5b0*/  LEA R17, P0, R2, c[0x0][0x380], 0x1 ;  /* 0x0000e00002117a11 */ /* 0x000fc800078008ff */
[----:B------:R-:W-:Y:S02]  /*b5c0*/  LEA.HI.X R15, R2, c[0x0][0x384], R0, 0x1, P0 ;  /* 0x0000e100020f7a11 */ /* 0x000fe400000f0c00 */
[----:B------:R-:W-:Y:S01]  /*b5d0*/  ISETP.GE.AND P0, PT, R14, R16, PT ;  /* 0x000000100e00720c */ /* 0x000fe20003f06270 */
[----:B------:R1:W2:Y:S01]  /*b5e0*/  SHFL.IDX PT, R2, R17, RZ, 0x181f ;  /* 0x00181fff11027589 */ /* 0x0002a200000e0000 */
[----:B------:R-:W-:-:S03]  /*b5f0*/  SHF.L.U32 R0, R9, 0x3, RZ ;  /* 0x0000000309007819 */ /* 0x000fc600000006ff */
[----:B------:R1:W3:Y:S01]  /*b600*/  SHFL.IDX PT, R3, R15, RZ, 0x181f ;  /* 0x00181fff0f037589 */ /* 0x0002e200000e0000 */
[C---:B------:R-:W-:Y:S02]  /*b610*/  IADD3 R11, R0.reuse, 0x40, RZ ;  /* 0x00000040000b7810 */ /* 0x040fe40007ffe0ff */
[C---:B------:R-:W-:Y:S02]  /*b620*/  IADD3 R12, R0.reuse, 0x80, RZ ;  /* 0x00000080000c7810 */ /* 0x040fe40007ffe0ff */
[----:B------:R-:W-:-:S03]  /*b630*/  IADD3 R13, R0, 0xc0, RZ ;  /* 0x000000c0000d7810 */ /* 0x000fc60007ffe0ff */
[----:B------:R-:W-:Y:S05]  /*b640*/  @P0 BRA `(.L_x_37) ;  /* 0x0000015000000947 */ /* 0x000fea0003800000 */
[----:B------:R-:W-:Y:S02]  /*b650*/  ISETP.GE.AND P2, PT, R11, c[0x0][0x3c8], PT ;  /* 0x0000f2000b007a0c */ /* 0x000fe40003f46270 */
[----:B------:R-:W-:Y:S02]  /*b660*/  ISETP.GE.AND P1, PT, R12, c[0x0][0x3c8], PT ;  /* 0x0000f2000c007a0c */ /* 0x000fe40003f26270 */
[----:B------:R-:W-:Y:S02]  /*b670*/  ISETP.GE.AND P0, PT, R13, c[0x0][0x3c8], PT ;  /* 0x0000f2000d007a0c */ /* 0x000fe40003f06270 */
[----:B------:R-:W-:-:S07]  /*b680*/  ISETP.GE.AND P3, PT, R0, c[0x0][0x3c8], PT ;  /* 0x0000f20000007a0c */ /* 0x000fce0003f66270 */
[----:B------:R-:W-:Y:S02]  /*b690*/  @!P2 SHF.R.S32.HI R5, RZ, 0x1f, R11 ;  /* 0x0000001fff05a819 */ /* 0x000fe4000001140b */
[----:B------:R-:W-:Y:S02]  /*b6a0*/  @!P1 SHF.R.S32.HI R4, RZ, 0x1f, R12 ;  /* 0x0000001fff049819 */ /* 0x000fe4000001140c */
[----:B------:R-:W-:Y:S02]  /*b6b0*/  @!P0 SHF.R.S32.HI R6, RZ, 0x1f, R13 ;  /* 0x0000001fff068819 */ /* 0x000fe4000001140d */
[----:B------:R-:W-:Y:S01]  /*b6c0*/  @!P2 LEA.HI R7, R5, R11, RZ, 0x3 ;  /* 0x0000000b0507a211 */ /* 0x000fe200078f18ff */
[----:B--23--:R-:W-:Y:S01]  /*b6d0*/  @!P3 IMAD.WIDE R8, R0, 0x2, R2 ;  /* 0x000000020008b825 */ /* 0x00cfe200078e0202 */
[----:B------:R-:W-:Y:S02]  /*b6e0*/  @!P1 LEA.HI R5, R4, R12, RZ, 0x3 ;  /* 0x0000000c04059211 */ /* 0x000fe400078f18ff */
[----:B------:R-:W-:-:S02]  /*b6f0*/  @!P0 LEA.HI R4, R6, R13, RZ, 0x3 ;  /* 0x0000000d06048211 */ /* 0x000fc400078f18ff */
[----:B------:R-:W-:Y:S01]  /*b700*/  @!P2 LOP3.LUT R6, R7, 0xfffffff8, RZ, 0xc0, !PT ;  /* 0xfffffff80706a812 */ /* 0x000fe200078ec0ff */
[----:B------:R2:W-:Y:S01]  /*b710*/  @!P3 ST.E.128 [R8.64], RZ ;  /* 0x000000ff0800b985 */ /* 0x0005e2000c101d04 */
[----:B------:R-:W-:Y:S02]  /*b720*/  @!P1 LOP3.LUT R5, R5, 0xfffffff8, RZ, 0xc0, !PT ;  /* 0xfffffff805059812 */ /* 0x000fe400078ec0ff */
[----:B------:R-:W-:Y:S01]  /*b730*/  @!P0 LOP3.LUT R10, R4, 0xfffffff8, RZ, 0xc0, !PT ;  /* 0xfffffff8040a8812 */ /* 0x000fe200078ec0ff */
[----:B------:R-:W-:-:S04]  /*b740*/  @!P2 IMAD.WIDE R6, R6, 0x2, R2 ;  /* 0x000000020606a825 */ /* 0x000fc800078e0202 */
[--C-:B------:R-:W-:Y:S01]  /*b750*/  @!P1 IMAD.WIDE R4, R5, 0x2, R2.reuse ;  /* 0x0000000205049825 */ /* 0x100fe200078e0202 */
[----:B------:R2:W-:Y:S03]  /*b760*/  @!P2 ST.E.128 [R6.64], RZ ;  /* 0x000000ff0600a985 */ /* 0x0005e6000c101d04 */
[----:B------:R-:W-:Y:S01]  /*b770*/  @!P0 IMAD.WIDE R2, R10, 0x2, R2 ;  /* 0x000000020a028825 */ /* 0x000fe200078e0202 */
[----:B------:R2:W-:Y:S04]  /*b780*/  @!P1 ST.E.128 [R4.64], RZ ;  /* 0x000000ff04009985 */ /* 0x0005e8000c101d04 */
[----:B------:R2:W-:Y:S02]  /*b790*/  @!P0 ST.E.128 [R2.64], RZ ;  /* 0x000000ff02008985 */ /* 0x0005e4000c101d04 */
.L_x_37:
[----:B------:R-:W-:Y:S05]  /*b7a0*/  BSYNC B0 ;  /* 0x0000000000007941 */ /* 0x000fea0003800000 */
.L_x_36:
[----:B--2---:R-:W-:Y:S01]  /*b7b0*/  IADD3 R4, R14, 0x20, RZ ;  /* 0x000000200e047810 */ /* 0x004fe20007ffe0ff */
[----:B---3--:R2:W3:Y:S01]  /*b7c0*/  SHFL.IDX PT, R3, R15, 0x1, 0x181f ;  /* 0x00381f000f037f89 */ /* 0x0084e200000e0000 */
[----:B------:R-:W-:Y:S02]  /*b7d0*/  BSSY B0, `(.L_x_38) ;  /* 0x0000019000007945 */ /* 0x000fe40003800000 */
[----:B------:R-:W-:Y:S01]  /*b7e0*/  ISETP.GE.AND P0, PT, R4, R16, PT ;  /* 0x000000100400720c */ /* 0x000fe20003f06270 */
[----:B------:R2:W4:-:S12]  /*b7f0*/  SHFL.IDX PT, R2, R17, 0x1, 0x181f ;  /* 0x00381f0011027f89 */ /* 0x00051800000e0000 */
        /* <DEDUP_REMOVED lines=22> */
.L_x_39:
[----:B------:R-:W-:Y:S05]  /*b960*/  BSYNC B0 ;  /* 0x0000000000007941 */ /* 0x000fea0003800000 */
.L_x_38:
[----:B---3--:R-:W-:Y:S01]  /*b970*/  IADD3 R4, R14, 0x40, RZ ;  /* 0x000000400e047810 */ /* 0x008fe20007ffe0ff */
[----:B------:R3:W1:Y:S01]  /*b980*/  SHFL.IDX PT, R3, R15, 0x2, 0x181f ;  /* 0x00581f000f037f89 */ /* 0x00066200000e0000 */
[----:B------:R-:W-:Y:S02]  /*b990*/  BSSY B0, `(.L_x_40) ;  /* 0x0000019000007945 */ /* 0x000fe40003800000 */
[----:B------:R-:W-:Y:S01]  /*b9a0*/  ISETP.GE.AND P0, PT, R4, R16, PT ;  /* 0x000000100400720c */ /* 0x000fe20003f06270 */
[----:B----4-:R3:W4:-:S12]  /*b9b0*/  SHFL.IDX PT, R2, R17, 0x2, 0x181f ;  /* 0x00581f0011027f89 */ /* 0x01071800000e0000 */
        /* <DEDUP_REMOVED lines=9> */
[----:B-1--4-:R-:W-:Y:S01]  /*ba50*/  @!P3 IMAD.WIDE R8, R0, 0x2, R2 ;  /* 0x000000020008b825 */ /* 0x012fe200078e0202 */
        /* <DEDUP_REMOVED lines=12> */
.L_x_41:
[----:B------:R-:W-:Y:S05]  /*bb20*/  BSYNC B0 ;  /* 0x0000000000007941 */ /* 0x000fea0003800000 */
.L_x_40:
[----:B-1----:R-:W-:Y:S01]  /*bb30*/  IADD3 R4, R14, 0x60, RZ ;  /* 0x000000600e047810 */ /* 0x002fe20007ffe0ff */
[----:B------:R1:W2:Y:S03]  /*bb40*/  SHFL.IDX PT, R3, R15, 0x3, 0x181f ;  /* 0x00781f000f037f89 */ /* 0x0002a600000e0000 */
[----:B------:R-:W-:Y:S01]  /*bb50*/  ISETP.GE.AND P0, PT, R4, R16, PT ;  /* 0x000000100400720c */ /* 0x000fe20003f06270 */
[----:B----4-:R1:W4:-:S12]  /*bb60*/  SHFL.IDX PT, R2, R17, 0x3, 0x181f ;  /* 0x00781f0011027f89 */ /* 0x01031800000e0000 */
[----:B------:R-:W-:Y:S05]  /*bb70*/  @P0 EXIT ;  /* 0x000000000000094d */ /* 0x000fea0003800000 */
[----:B------:R-:W-:Y:S02]  /*bb80*/  ISETP.GE.AND P1, PT, R11, c[0x0][0x3c8], PT ;  /* 0x0000f2000b007a0c */ /* 0x000fe40003f26270 */
[----:B------:R-:W-:Y:S02]  /*bb90*/  ISETP.GE.AND P0, PT, R12, c[0x0][0x3c8], PT ;  /* 0x0000f2000c007a0c */ /* 0x000fe40003f06270 */
[----:B------:R-:W-:-:S09]  /*bba0*/  ISETP.GE.AND P2, PT, R0, c[0x0][0x3c8], PT ;  /* 0x0000f20000007a0c */ /* 0x000fd20003f46270 */
[----:B------:R-:W-:Y:S02]  /*bbb0*/  @!P1 SHF.R.S32.HI R5, RZ, 0x1f, R11 ;  /* 0x0000001fff059819 */ /* 0x000fe4000001140b */
[----:B------:R-:W-:Y:S02]  /*bbc0*/  @!P0 SHF.R.S32.HI R4, RZ, 0x1f, R12 ;  /* 0x0000001fff048819 */ /* 0x000fe4000001140c */
[----:B------:R-:W-:Y:S01]  /*bbd0*/  @!P1 LEA.HI R5, R5, R11, RZ, 0x3 ;  /* 0x0000000b05059211 */ /* 0x000fe200078f18ff */
[--C-:B--2-4-:R-:W-:Y:S01]  /*bbe0*/  @!P2 IMAD.WIDE R8, R0, 0x2, R2.reuse ;  /* 0x000000020008a825 */ /* 0x114fe200078e0202 */
[----:B------:R-:W-:Y:S02]  /*bbf0*/  @!P0 LEA.HI R4, R4, R12, RZ, 0x3 ;  /* 0x0000000c04048211 */ /* 0x000fe400078f18ff */
[----:B------:R-:W-:Y:S02]  /*bc00*/  @!P1 LOP3.LUT R5, R5, 0xfffffff8, RZ, 0xc0, !PT ;  /* 0xfffffff805059812 */ /* 0x000fe400078ec0ff */
[----:B------:R-:W-:Y:S01]  /*bc10*/  @!P0 LOP3.LUT R4, R4, 0xfffffff8, RZ, 0xc0, !PT ;  /* 0xfffffff804048812 */ /* 0x000fe200078ec0ff */
[----:B------:R2:W-:Y:S02]  /*bc20*/  @!P2 ST.E.128 [R8.64], RZ ;  /* 0x000000ff0800a985 */ /* 0x0005e4000c101d04 */
[----:B------:R-:W-:-:S04]  /*bc30*/  @!P1 IMAD.WIDE R6, R5, 0x2, R2 ;  /* 0x0000000205069825 */ /* 0x000fc800078e0202 */
[----:B------:R-:W-:Y:S01]  /*bc40*/  @!P0 IMAD.WIDE R4, R4, 0x2, R2 ;  /* 0x0000000204048825 */ /* 0x000fe200078e0202 */
[----:B------:R2:W-:Y:S04]  /*bc50*/  @!P1 ST.E.128 [R6.64], RZ ;  /* 0x000000ff06009985 */ /* 0x0005e8000c101d04 */
[----:B------:R2:W-:Y:S01]  /*bc60*/  @!P0 ST.E.128 [R4.64], RZ ;  /* 0x000000ff04008985 */ /* 0x0005e2000c101d04 */
[----:B------:R-:W-:-:S13]  /*bc70*/  ISETP.GE.AND P0, PT, R13, c[0x0][0x3c8], PT ;  /* 0x0000f2000d007a0c */ /* 0x000fda0003f06270 */
[----:B------:R-:W-:Y:S05]  /*bc80*/  @P0 EXIT ;  /* 0x000000000000094d */ /* 0x000fea0003800000 */
[----:B------:R-:W-:-:S04]  /*bc90*/  SHF.R.S32.HI R0, RZ, 0x1f, R13 ;  /* 0x0000001fff007819 */ /* 0x000fc8000001140d */
[----:B------:R-:W-:-:S04]  /*bca0*/  LEA.HI R0, R0, R13, RZ, 0x3 ;  /* 0x0000000d00007211 */ /* 0x000fc800078f18ff */
[----:B------:R-:W-:-:S05]  /*bcb0*/  LOP3.LUT R0, R0, 0xfffffff8, RZ, 0xc0, !PT ;  /* 0xfffffff800007812 */ /* 0x000fca00078ec0ff */
[----:B------:R-:W-:-:S05]  /*bcc0*/  IMAD.WIDE R2, R0, 0x2, R2 ;  /* 0x0000000200027825 */ /* 0x000fca00078e0202 */
[----:B------:R-:W-:Y:S01]  /*bcd0*/  ST.E.128 [R2.64], RZ ;  /* 0x000000ff02007985 */ /* 0x000fe2000c101d04 */
[----:B------:R-:W-:Y:S05]  /*bce0*/  EXIT ;  /* 0x000000000000794d */ /* 0x000fea0003800000 */
.L_x_42:
        /* <DEDUP_REMOVED lines=9> */
.L_x_1529:


//--------------------- .text._ZN7cutlass13device_kernelIN5flash19enable_sm80_to_sm89INS1_16FlashAttnFwdSm80INS1_25CollectiveMainloopFwdSm80ILi8ELi1ELb0EN4cute5tupleIJNS5_1CILi128EEENS7_ILi32EEENS7_ILi256EEEEEELi256ENS_10bfloat16_tEfNS_4arch4Sm80ELb0ELb0ELb0ELb1ELb0ELb1ELb1ELb0EEENS1_21CollectiveEpilogueFwdINS6_IJS8_SA_S9_EEENS6_IJNS7_ILi1EEESI_SI_EEESC_SE_Li256ELb1ELb1ELb0ELb0EEENS1_19SingleTileSchedulerILb1ELb0ELb1ELi128EEEEEEEEEvNT_6ParamsE --------------------------
	.section	.text._ZN7cutlass13device_kernelIN5flash19enable_sm80_to_sm89INS1_16FlashAttnFwdSm80INS1_25CollectiveMainloopFwdSm80ILi8ELi1ELb0EN4cute5tupleIJNS5_1CILi128EEENS7_ILi32EEENS7_ILi256EEEEEELi256ENS_10bfloat16_tEfNS_4arch4Sm80ELb0ELb0ELb0ELb1ELb0ELb1ELb1ELb0EEENS1_21CollectiveEpilogueFwdINS6_IJS8_SA_S9_EEENS6_IJNS7_ILi1EEESI_SI_EEESC_SE_Li256ELb1ELb1ELb0ELb0EEENS1_19SingleTileSchedulerILb1ELb0ELb1ELi128EEEEEEEEEvNT_6ParamsE,"ax",@progbits
	.sectioninfo	@"SHI_REGISTERS=252"
	.align	128
.text._ZN7cutlass13device_kernelIN5flash19enable_sm80_to_sm89INS1_16FlashAttnFwdSm80INS1_25CollectiveMainloopFwdSm80ILi8ELi1ELb0EN4cute5tupleIJNS5_1CILi128EEENS7_ILi32EEENS7_ILi256EEEEEELi256ENS_10bfloat16_tEfNS_4arch4Sm80ELb0ELb0ELb0ELb1ELb0ELb1ELb1ELb0EEENS1_21CollectiveEpilogueFwdINS6_IJS8_SA_S9_EEENS6_IJNS7_ILi1EEESI_SI_EEESC_SE_Li256ELb1ELb1ELb0ELb0EEENS1_19SingleTileSchedulerILb1ELb0ELb1ELi128EEEEEEEEEvNT_6ParamsE:
        .type           _ZN7cutlass13device_kernelIN5flash19enable_sm80_to_sm89INS1_16FlashAttnFwdSm80INS1_25CollectiveMainloopFwdSm80ILi8ELi1ELb0EN4cute5tupleIJNS5_1CILi128EEENS7_ILi32EEENS7_ILi256EEEEEELi256ENS_10bfloat16_tEfNS_4arch4Sm80ELb0ELb0ELb0ELb1ELb0ELb1ELb1ELb0EEENS1_21CollectiveEpilogueFwdINS6_IJS8_SA_S9_EEENS6_IJNS7_ILi1EEESI_SI_EEESC_SE_Li256ELb1ELb1ELb0ELb0EEENS1_19SingleTileSchedulerILb1ELb0ELb1ELi128EEEEEEEEEvNT_6ParamsE,@function
        .size           _ZN7cutlass13device_kernelIN5flash19enable_sm80_to_sm89INS1_16FlashAttnFwdSm80INS1_25CollectiveMainloopFwdSm80ILi8ELi1ELb0EN4cute5tupleIJNS5_1CILi128EEENS7_ILi32EEENS7_ILi256EEEEEELi256ENS_10bfloat16_tEfNS_4arch4Sm80ELb0ELb0ELb0ELb1ELb0ELb1ELb1ELb0EEENS1_21CollectiveEpilogueFwdINS6_IJS8_SA_S9_EEENS6_IJNS7_ILi1EEESI_SI_EEESC_SE_Li256ELb1ELb1ELb0ELb0EEENS1_19SingleTileSchedulerILb1ELb0ELb1ELi128EEEEEEEEEvNT_6ParamsE,(.L_x_1530 - _ZN7cutlass13device_kernelIN5flash19enable_sm80_to_sm89INS1_16FlashAttnFwdSm80INS1_25CollectiveMainloopFwdSm80ILi8ELi1ELb0EN4cute5tupleIJNS5_1CILi128EEENS7_ILi32EEENS7_ILi256EEEEEELi256ENS_10bfloat16_tEfNS_4arch4Sm80ELb0ELb0ELb0ELb1ELb0ELb1ELb1ELb0EEENS1_21CollectiveEpilogueFwdINS6_IJS8_SA_S9_EEENS6_IJNS7_ILi1EEESI_SI_EEESC_SE_Li256ELb1ELb1ELb0ELb0EEENS1_19SingleTileSchedulerILb1ELb0ELb1ELi128EEEEEEEEEvNT_6ParamsE)
        .other          _ZN7cutlass13device_kernelIN5flash19enable_sm80_to_sm89INS1_16FlashAttnFwdSm80INS1_25CollectiveMainloopFwdSm80ILi8ELi1ELb0EN4cute5tupleIJNS5_1CILi128EEENS7_ILi32EEENS7_ILi256EEEEEELi256ENS_10bfloat16_tEfNS_4arch4Sm80ELb0ELb0ELb0ELb1ELb0ELb1ELb1ELb0EEENS1_21CollectiveEpilogueFwdINS6_IJS8_SA_S9_EEENS6_IJNS7_ILi1EEESI_SI_EEESC_SE_Li256ELb1ELb1ELb0ELb0EEENS1_19SingleTileSchedulerILb1ELb0ELb1ELi128EEEEEEEEEvNT_6ParamsE,@"STO_CUDA_ENTRY STV_DEFAULT"
_ZN7cutlass13device_kernelIN5flash19enable_sm80_to_sm89INS1_16FlashAttnFwdSm80INS1_25CollectiveMainloopFwdSm80ILi8ELi1ELb0EN4cute5tupleIJNS5_1CILi128EEENS7_ILi32EEENS7_ILi256EEEEEELi256ENS_10bfloat16_tEfNS_4arch4Sm80ELb0ELb0ELb0ELb1ELb0ELb1ELb1ELb0EEENS1_21CollectiveEpilogueFwdINS6_IJS8_SA_S9_EEENS6_IJNS7_ILi1EEESI_SI_EEESC_SE_Li256ELb1ELb1ELb0ELb0EEENS1_19SingleTileSchedulerILb1ELb0ELb1ELi128EEEEEEEEEvNT_6ParamsE:
[----:B------:R-:W-:Y:S02]  /*0000*/  MOV R1, c[0x0][0x28] ;  /* 0x00000a0000017a02 */ /* 0x000fe40000000f00 */
[----:B------:R-:W1:Y:S01]  /*0010*/  S2R R64, SR_TID.X ;  /* 0x0000000000407919 */ /* 0x000e620000002100 */
[----:B------:R-:W-:Y:S01]  /*0020*/  MOV R5, 0x4 ;  /* 0x0000000400057802 */ /* 0x000fe20000000f00 */
[----:B------:R-:W-:Y:S02]  /*0030*/  ULDC.64 UR10, c[0x0][0x118] ;  /* 0x00004600000a7ab9 */ /* 0x000fe40000000a00 */
        /* <DEDUP_REMOVED lines=12> */
.L_x_44:
        /* <DEDUP_REMOVED lines=8> */
.L_x_46:
[----:B------:R-:W-:-:S05]  /*0180*/  MOV R3, c[0x0][0x54c] ;  /* 0x0001530000037a02 */ /* 0x000fca0000000f00 */
.L_x_45:
[----:B-----5:R-:W-:Y:S01]  /*0190*/  IMAD R3, R3, c[0x0][0x548], RZ ;  /* 0x0001520003037a24 */ /* 0x020fe200078e02ff */
[----:B------:R-:W-:-:S04]  /*01a0*/  SHF.L.U32 R0, R65, 0x7, RZ ;  /* 0x0000000741007819 */ /* 0x000fc800000006ff */
[----:B------:R-:W-:-:S04]  /*01b0*/  ISETP.GE.AND P0, PT, R0, R3, PT ;  /* 0x000000030000720c */ /* 0x000fc80003f06270 */
[----:B------:R-:W-:Y:S01]  /*01c0*/  SEL R224, R224, 0xffffffff, !P0 ;  /* 0xffffffffe0e07807 */ /* 0x000fe20004000000 */
[----:B------:R-:W-:Y:S05]  /*01d0*/  BRA `(.L_x_47) ;  /* 0x0000012000007947 */ /* 0x000fea0003800000 */
.L_x_43:
[----:B---3--:R-:W-:-:S04]  /*01e0*/  ISETP.NE.U32.AND P0, PT, RZ, c[0x0][0x568], PT ;  /* 0x00015a00ff007a0c */ /* 0x008fc80003f05070 */
[----:B------:R-:W-:-:S13]  /*01f0*/  ISETP.NE.AND.EX P0, PT, RZ, c[0x0][0x56c], PT, P0 ;  /* 0x00015b00ff007a0c */ /* 0x000fda0003f05300 */
[----:B------:R-:W-:Y:S05]  /*0200*/  @!P0 BRA `(.L_x_48) ;  /* 0x0000002000008947 */ /* 0x000fea0003800000 */
[----:B------:R1:W5:Y:S01]  /*0210*/  LDG.E R3, [R2.64] ;  /* 0x0000000a02037981 */ /* 0x000362000c1e1900 */
[----:B------:R-:W-:Y:S05]  /*0220*/  BRA `(.L_x_49) ;  /* 0x0000009000007947 */ /* 0x000fea0003800000 */
.L_x_48:
        /* <DEDUP_REMOVED lines=8> */
.L_x_50:
[----:B------:R-:W-:-:S05]  /*02b0*/  MOV R3, c[0x0][0x54c] ;  /* 0x0001530000037a02 */ /* 0x000fca0000000f00 */
.L_x_49:
[----:B-----5:R-:W-:Y:S01]  /*02c0*/  IMAD R3, R3, c[0x0][0x548], RZ ;  /* 0x0001520003037a24 */ /* 0x020fe200078e02ff */
[----:B------:R-:W-:-:S04]  /*02d0*/  SHF.L.U32 R0, R65, 0x7, RZ ;  /* 0x0000000741007819 */ /* 0x000fc800000006ff */
[----:B------:R-:W-:-:S04]  /*02e0*/  ISETP.GE.AND P0, PT, R0, R3, PT ;  /* 0x000000030000720c */ /* 0x000fc80003f06270 */
[----:B------:R-:W-:-:S04]  /*02f0*/  SEL R224, R224, 0xffffffff, !P0 ;  /* 0xffffffffe0e07807 */ /* 0x000fc80004000000 */
.L_x_47:
[----:B------:R-:W-:-:S13]  /*0300*/  ISETP.GE.AND P0, PT, R224, RZ, PT ;  /* 0x000000ffe000720c */ /* 0x000fda0003f06270 */
        /* <DEDUP_REMOVED lines=8> */
[----:B------:R-:W-:Y:S01]  /*0390*/  IMAD.MOV.U32 R0, RZ, RZ, RZ ;  /* 0x000000ffff007224 */ /* 0x000fe200078e00ff */
[----:B------:R-:W-:Y:S01]  /*03a0*/  ISETP.NE.U32.AND P1, PT, RZ, c[0x0][0x348], PT ;  /* 0x0000d200ff007a0c */ /* 0x000fe20003f25070 */
[----:B------:R-:W-:Y:S01]  /*03b0*/  IMAD.WIDE R10, R224, R5, c[0x0][0x348] ;  /* 0x0000d200e00a7625 */ /* 0x000fe200078e0205 */
[----:B------:R-:W-:-:S02]  /*03c0*/  ISETP.NE.U32.AND P6, PT, RZ, c[0x0][0x350], PT ;  /* 0x0000d400ff007a0c */ /* 0x000fc40003fc5070 */
[----:B------:R-:W-:Y:S01]  /*03d0*/  ISETP.NE.U32.AND P5, PT, RZ, c[0x0][0x358], PT ;  /* 0x0000d600ff007a0c */ /* 0x000fe20003fa5070 */
[CC--:B------:R-:W-:Y:S01]  /*03e0*/  IMAD.WIDE R8, R224.reuse, R5.reuse, c[0x0][0x350] ;  /* 0x0000d400e0087625 */ /* 0x0c0fe200078e0205 */
[----:B------:R-:W-:Y:S02]  /*03f0*/  ISETP.NE.AND.EX P1, PT, RZ, c[0x0][0x34c], PT, P1 ;  /* 0x0000d300ff007a0c */ /* 0x000fe40003f25310 */
[----:B------:R-:W-:Y:S01]  /*0400*/  ISETP.NE.AND.EX P6, PT, RZ, c[0x0][0x354], PT, P6 ;  /* 0x0000d500ff007a0c */ /* 0x000fe20003fc5360 */
[----:B------:R-:W-:Y:S01]  /*0410*/  @P2 IMAD.WIDE R14, R224, R5, c[0x0][0x370] ;  /* 0x0000dc00e00e2625 */ /* 0x000fe200078e0205 */
[----:B------:R-:W-:-:S03]  /*0420*/  ISETP.NE.AND.EX P5, PT, RZ, c[0x0][0x35c], PT, P5 ;  /* 0x0000d700ff007a0c */ /* 0x000fc60003fa5350 */
[CC--:B------:R-:W-:Y:S01]  /*0430*/  @P0 IMAD.WIDE R12, R224.reuse, R5.reuse, c[0x0][0x360] ;  /* 0x0000d800e00c0625 */ /* 0x0c0fe200078e0205 */
[----:B------:R2:W5:Y:S03]  /*0440*/  @P2 LDG.E R111, [R14.64] ;  /* 0x0000000a0e6f2981 */ /* 0x000566000c1e1900 */
[----:B------:R-:W-:Y:S01]  /*0450*/  IMAD.WIDE R6, R224, R5, c[0x0][0x358] ;  /* 0x0000d600e0067625 */ /* 0x000fe200078e0205 */
[----:B------:R2:W5:Y:S04]  /*0460*/  @P0 LDG.E R113, [R12.64] ;  /* 0x0000000a0c710981 */ /* 0x000568000c1e1900 */
[----:B------:R2:W5:Y:S04]  /*0470*/  @P1 LDG.E R112, [R10.64] ;  /* 0x0000000a0a701981 */ /* 0x000568000c1e1900 */
[----:B------:R2:W5:Y:S04]  /*0480*/  @P6 LDG.E R110, [R8.64] ;  /* 0x0000000a086e6981 */ /* 0x000568000c1e1900 */
[----:B------:R2:W5:Y:S04]  /*0490*/  @P5 LDG.E R0, [R6.64] ;  /* 0x0000000a06005981 */ /* 0x000568000c1e1900 */
[----:B------:R-:W3:Y:S01]  /*04a0*/  S2R R223, SR_CTAID.Y ;  /* 0x0000000000df7919 */ /* 0x000ee20000002600 */
[----:B-1----:R-:W-:-:S02]  /*04b0*/  IMAD.MOV.U32 R2, RZ, RZ, c[0x0][0x1d0] ;  /* 0x00007400ff027624 */ /* 0x002fc400078e00ff */
[----:B------:R-:W-:Y:S01]  /*04c0*/  IMAD.MOV.U32 R20, RZ, RZ, c[0x0][0x228] ;  /* 0x00008a00ff147624 */ /* 0x000fe200078e00ff */
[----:B---3--:R-:W-:Y:S01]  /*04d0*/  SHF.R.S32.HI R89, RZ, 0x1f, R223 ;  /* 0x0000001fff597819 */ /* 0x008fe200000114df */
[----:B------:R-:W-:Y:S05]  /*04e0*/  @P0 BRA `(.L_x_51) ;  /* 0x0000004000000947 */ /* 0x000fea0003800000 */
[----:B--2---:R-:W-:Y:S05]  /*04f0*/  @!P1 BRA `(.L_x_51) ;  /* 0x0000003000009947 */ /* 0x004fea0003800000 */
[----:B-----5:R-:W2:Y:S04]  /*0500*/  LDG.E R113, [R10.64] ;  /* 0x0000000a0a717981 */ /* 0x020ea8000c1e1900 */
[----:B------:R-:W2:Y:S02]  /*0510*/  LDG.E R4, [R10.64+0x4] ;  /* 0x0000040a0a047981 */ /* 0x000ea4000c1e1900 */
[----:B--2---:R-:W-:Y:S02]  /*0520*/  IADD3 R113, -R113, R4, RZ ;  /* 0x0000000471717210 */ /* 0x004fe40007ffe1ff */
.L_x_51:
[----:B--2---:R-:W-:-:S04]  /*0530*/  ISETP.NE.U32.AND P0, PT, RZ, c[0x0][0x368], PT ;  /* 0x0000da00ff007a0c */ /* 0x004fc80003f05070 */
[----:B------:R-:W-:-:S13]  /*0540*/  ISETP.NE.AND.EX P0, PT, RZ, c[0x0][0x36c], PT, P0 ;  /* 0x0000db00ff007a0c */ /* 0x000fda0003f05300 */
[----:B------:R-:W-:Y:S05]  /*0550*/  @!P0 BRA `(.L_x_52) ;  /* 0x0000003000008947 */ /* 0x000fea0003800000 */
[----:B------:R-:W-:-:S06]  /*0560*/  IMAD.WIDE R2, R224, R5, c[0x0][0x368] ;  /* 0x0000da00e0027625 */ /* 0x000fcc00078e0205 */
[----:B------:R1:W5:Y:S01]  /*0570*/  LDG.E R2, [R2.64] ;  /* 0x0000000a02027981 */ /* 0x000362000c1e1900 */
[----:B------:R-:W-:Y:S05]  /*0580*/  BRA `(.L_x_53) ;  /* 0x0000004000007947 */ /* 0x000fea0003800000 */
.L_x_52:
[----:B------:R-:W-:Y:S05]  /*0590*/  @!P6 BRA `(.L_x_53) ;  /* 0x000000300000e947 */ /* 0x000fea0003800000 */
[----:B------:R-:W2:Y:S04]  /*05a0*/  LDG.E R2, [R8.64] ;  /* 0x0000000a08027981 */ /* 0x000ea8000c1e1900 */
[----:B------:R-:W2:Y:S02]  /*05b0*/  LDG.E R3, [R8.64+0x4] ;  /* 0x0000040a08037981 */ /* 0x000ea4000c1e1900 */
[----:B--2---:R-:W-:Y:S02]  /*05c0*/  IADD3 R2, -R2, R3, RZ ;  /* 0x0000000302027210 */ /* 0x004fe40007ffe1ff */
.L_x_53:
[----:B------:R-:W2:Y:S04]  /*05d0*/  @P5 LDG.E R4, [R6.64] ;  /* 0x0000000a06045981 */ /* 0x000ea8000c1e1900 */
[----:B------:R-:W2:Y:S01]  /*05e0*/  @P5 LDG.E R9, [R6.64+0x4] ;  /* 0x0000040a06095981 */ /* 0x000ea2000c1e1900 */
[----:B-1---5:R-:W-:Y:S01]  /*05f0*/  IMAD.IADD R3, R2, 0x1, -R111 ;  /* 0x0000000102037824 */ /* 0x022fe200078e0a6f */
[----:B------:R-:W-:Y:S01]  /*0600*/  ISETP.NE.U32.AND P0, PT, RZ, c[0x0][0x378], PT ;  /* 0x0000de00ff007a0c */ /* 0x000fe20003f05070 */
[----:B------:R-:W-:-:S03]  /*0610*/  IMAD.MOV.U32 R66, RZ, RZ, R2 ;  /* 0x000000ffff427224 */ /* 0x000fc600078e0002 */
[----:B------:R-:W-:-:S13]  /*0620*/  ISETP.NE.AND.EX P0, PT, RZ, c[0x0][0x37c], PT, P0 ;  /* 0x0000df00ff007a0c */ /* 0x000fda0003f05300 */
[----:B------:R-:W-:-:S05]  /*0630*/  @P0 IMAD.WIDE R10, R224, R5, c[0x0][0x378] ;  /* 0x0000de00e00a0625 */ /* 0x000fca00078e0205 */
[----:B------:R1:W5:Y:S01]  /*0640*/  @P0 LDG.E R66, [R10.64] ;  /* 0x0000000a0a420981 */ /* 0x000362000c1e1900 */
[----:B--2---:R-:W-:-:S04]  /*0650*/  @P5 IMAD.IADD R20, R9, 0x1, -R4 ;  /* 0x0000000109145824 */ /* 0x004fc800078e0a04 */
[----:B------:R-:W-:-:S05]  /*0660*/  IMAD.IADD R63, R3, 0x1, R20 ;  /* 0x00000001033f7824 */ /* 0x000fca00078e0214 */
[----:B------:R-:W-:-:S04]  /*0670*/  IADD3 R4, R63, 0x1f, RZ ;  /* 0x0000001f3f047810 */ /* 0x000fc80007ffe0ff */
[----:B------:R-:W-:-:S04]  /*0680*/  SHF.R.S32.HI R149, RZ, 0x1f, R4 ;  /* 0x0000001fff957819 */ /* 0x000fc80000011404 */
[----:B------:R-:W-:Y:S01]  /*0690*/  LEA.HI R149, R149, R4, RZ, 0x5 ;  /* 0x0000000495957211 */ /* 0x000fe200078f28ff */
[----:B------:R-:W-:-:S03]  /*06a0*/  IMAD.MOV R4, RZ, RZ, -R3 ;  /* 0x000000ffff047224 */ /* 0x000fc600078e0a03 */
[----:B------:R-:W-:Y:S02]  /*06b0*/  LOP3.LUT R6, R149, 0xffffffe0, RZ, 0xc0, !PT ;  /* 0xffffffe095067812 */ /* 0x000fe400078ec0ff */
[----:B------:R-:W-:-:S03]  /*06c0*/  IMNMX R4, RZ, R4, !PT ;  /* 0x00000004ff047217 */ /* 0x000fc60007800200 */
[----:B------:R-:W-:Y:S01]  /*06d0*/  IMAD.IADD R3, R6, 0x1, -R3 ;  /* 0x0000000106037824 */ /* 0x000fe200078e0a03 */
[----:B------:R-:W-:-:S04]  /*06e0*/  SHF.R.U32.HI R78, RZ, 0x5, R4 ;  /* 0x00000005ff4e7819 */ /* 0x000fc80000011604 */
[----:B------:R-:W-:-:S04]  /*06f0*/  IMNMX R3, R3, R20, PT ;  /* 0x0000001403037217 */ /* 0x000fc80003800200 */
[----:B------:R-:W-:-:S13]  /*0700*/  ISETP.GT.AND P0, PT, R3, R4, PT ;  /* 0x000000040300720c */ /* 0x000fda0003f04270 */
[----:B------:R-:W-:Y:S01]  /*0710*/  @P0 IADD3 R7, R3, 0x1f, RZ ;  /* 0x0000001f03070810 */ /* 0x000fe20007ffe0ff */
[----:B------:R-:W-:-:S03]  /*0720*/  IMAD.MOV.U32 R3, RZ, RZ, R78 ;  /* 0x000000ffff037224 */ /* 0x000fc600078e004e */
[----:B------:R-:W-:-:S04]  /*0730*/  @P0 SHF.R.S32.HI R4, RZ, 0x1f, R7 ;  /* 0x0000001fff040819 */ /* 0x000fc80000011407 */
[----:B------:R-:W-:-:S04]  /*0740*/  @P0 LEA.HI R4, R4, R7, RZ, 0x5 ;  /* 0x0000000704040211 */ /* 0x000fc800078f28ff */
[----:B------:R-:W-:-:S04]  /*0750*/  @P0 SHF.R.S32.HI R3, RZ, 0x5, R4 ;  /* 0x00000005ff030819 */ /* 0x000fc80000011404 */
[----:B------:R-:W-:-:S13]  /*0760*/  ISETP.GT.AND P0, PT, R3, R78, PT ;  /* 0x0000004e0300720c */ /* 0x000fda0003f04270 */
[----:B------:R-:W-:Y:S05]  /*0770*/  @!P0 BRA `(.L_x_54) ;  /* 0x00003c0000008947 */ /* 0x000fea0003800000 */
[----:B-1----:R-:W-:Y:S02]  /*0780*/  ISETP.NE.U32.AND P3, PT, RZ, c[0x0][0x340], PT ;  /* 0x0000d000ff007a0c */ /* 0x002fe40003f65070 */
[----:B------:R-:W-:Y:S01]  /*0790*/  SHF.R.S32.HI R91, RZ, 0x1f, R64 ;  /* 0x0000001fff5b7819 */ /* 0x000fe20000011440 */
[----:B------:R-:W-:Y:S01]  /*07a0*/  IMAD.IADD R2, R110, 0x1, R2 ;  /* 0x000000016e027824 */ /* 0x000fe200078e0202 */
[----:B------:R-:W-:Y:S02]  /*07b0*/  ISETP.NE.AND.EX P3, PT, RZ, c[0x0][0x344], PT, P3 ;  /* 0x0000d100ff007a0c */ /* 0x000fe40003f65330 */
[----:B------:R-:W-:Y:S01]  /*07c0*/  IADD3 R82, R3, -0x1, RZ ;  /* 0xffffffff03527810 */ /* 0x000fe20007ffe0ff */
[C---:B------:R-:W-:Y:S01]  /*07d0*/  IMAD R126, R89.reuse, c[0x0][0x240], RZ ;  /* 0x00009000597e7a24 */ /* 0x040fe200078e02ff */
[----:B------:R-:W-:Y:S01]  /*07e0*/  SHF.R.S32.HI R77, RZ, 0x1f, R224 ;  /* 0x0000001fff4d7819 */ /* 0x000fe200000114e0 */
[----:B------:R-:W-:Y:S01]  /*07f0*/  IMAD R128, R89, c[0x0][0x1e8], RZ ;  /* 0x00007a0059807a24 */ /* 0x000fe200078e02ff */
[----:B------:R-:W-:-:S02]  /*0800*/  UMOV UR6, 0x5 ;  /* 0x0000000500067882 */ /* 0x000fc40000000000 */
[----:B------:R-:W-:-:S05]  /*0810*/  ULDC.64 UR8, c[0x0][0x238] ;  /* 0x00008e0000087ab9 */ /* 0x000fca0000000a00 */
[----:B------:R-:W-:-:S05]  /*0820*/  @P3 IMAD.WIDE R8, R224, R5, c[0x0][0x340] ;  /* 0x0000d000e0083625 */ /* 0x000fca00078e0205 */
[----:B------:R1:W2:Y:S01]  /*0830*/  @P3 LDG.E R4, [R8.64] ;  /* 0x0000000a08043981 */ /* 0x0002a2000c1e1900 */
[----:B------:R-:W-:Y:S01]  /*0840*/  LEA.HI R7, R91, R64, RZ, 0x3 ;  /* 0x000000405b077211 */ /* 0x000fe200078f18ff */
[----:B------:R-:W-:Y:S01]  /*0850*/  IMAD.WIDE.U32 R12, R2, c[0x0][0x1e0], RZ ;  /* 0x00007800020c7a25 */ /* 0x000fe200078e00ff */
[----:B------:R-:W-:Y:S01]  /*0860*/  SHF.R.S32.HI R5, RZ, 0x1f, R0 ;  /* 0x0000001fff057819 */ /* 0x000fe20000011400 */
[----:B------:R-:W-:Y:S01]  /*0870*/  USHF.L.U64.HI UR7, UR8, UR6, UR9 ;  /* 0x0000000608077299 */ /* 0x000fe20008010209 */
[----:B------:R-:W-:Y:S01]  /*0880*/  SHF.R.S32.HI R109, RZ, 0x3, R7 ;  /* 0x00000003ff6d7819 */ /* 0x000fe20000011407 */
[----:B------:R-:W-:Y:S01]  /*0890*/  IMAD R126, R223, c[0x0][0x244], R126 ;  /* 0x00009100df7e7a24 */ /* 0x000fe200078e027e */
[----:B------:R-:W-:Y:S01]  /*08a0*/  LOP3.LUT R7, R7, 0xfffffff8, RZ, 0xc0, !PT ;  /* 0xfffffff807077812 */ /* 0x000fe200078ec0ff */
[----:B------:R-:W-:Y:S01]  /*08b0*/  IMAD R128, R223, c[0x0][0x1ec], R128 ;  /* 0x00007b00df807a24 */ /* 0x000fe200078e0280 */
[----:B------:R-:W-:Y:S01]  /*08c0*/  SHF.R.S32.HI R83, RZ, 0x1f, R2 ;  /* 0x0000001fff537819 */ /* 0x000fe20000011402 */
[C---:B------:R-:W-:Y:S01]  /*08d0*/  IMAD.WIDE.U32 R132, R109.reuse, c[0x0][0x1e0], RZ ;  /* 0x000078006d847a25 */ /* 0x040fe200078e00ff */
[----:B------:R-:W-:Y:S01]  /*08e0*/  SHF.R.S32.HI R114, RZ, 0x1f, R109 ;  /* 0x0000001fff727819 */ /* 0x000fe2000001146d */
[----:B------:R-:W-:Y:S01]  /*08f0*/  USHF.L.U32 UR8, UR8, 0x5, URZ ;  /* 0x0000000508087899 */ /* 0x000fe2000800063f */
[----:B------:R-:W-:Y:S01]  /*0900*/  IADD3 R11, P0, R109, R0, RZ ;  /* 0x000000006d0b7210 */ /* 0x000fe20007f1e0ff */
[----:B------:R-:W-:Y:S01]  /*0910*/  IMAD.IADD R14, R64, 0x1, -R7 ;  /* 0x00000001400e7824 */ /* 0x000fe200078e0a07 */
[----:B------:R-:W-:Y:S01]  /*0920*/  LEA.HI R91, R91, R64, RZ, 0x6 ;  /* 0x000000405b5b7211 */ /* 0x000fe200078f30ff */
[----:B------:R-:W-:Y:S01]  /*0930*/  IMAD R7, R83, c[0x0][0x1e0], RZ ;  /* 0x0000780053077a24 */ /* 0x000fe200078e02ff */
[----:B------:R-:W-:Y:S01]  /*0940*/  SEL R124, R224, RZ, !P5 ;  /* 0x000000ffe07c7207 */ /* 0x000fe20006800000 */
[----:B------:R-:W-:Y:S01]  /*0950*/  IMAD.SHL.U32 R16, R14, 0x8, RZ ;  /* 0x000000080e107824 */ /* 0x000fe200078e00ff */
[----:B------:R-:W-:Y:S01]  /*0960*/  SHF.L.U32 R91, R91, 0x3, RZ ;  /* 0x000000035b5b7819 */ /* 0x000fe200000006ff */
[----:B------:R-:W-:Y:S01]  /*0970*/  IMAD.X R18, R114, 0x1, R5, P0 ;  /* 0x0000000172127824 */ /* 0x000fe200000e0605 */
[----:B------:R-:W-:Y:S01]  /*0980*/  BSSY B0, `(.L_x_55) ;  /* 0x0000055000007945 */ /* 0x000fe20003800000 */
[----:B------:R-:W-:Y:S01]  /*0990*/  IMAD R22, R2, c[0x0][0x1e4], R7 ;  /* 0x0000790002167a24 */ /* 0x000fe200078e0207 */
[----:B------:R-:W-:Y:S01]  /*09a0*/  SHF.R.S32.HI R17, RZ, 0x1f, R16 ;  /* 0x0000001fff117819 */ /* 0x000fe20000011410 */
[----:B------:R-:W-:Y:S01]  /*09b0*/  IMAD R18, R18, c[0x0][0x238], RZ ;  /* 0x00008e0012127a24 */ /* 0x000fe200078e02ff */
[----:B-1----:R-:W-:Y:S01]  /*09c0*/  IADD3 R9, -R109, R20, RZ ;  /* 0x000000146d097210 */ /* 0x002fe20007ffe1ff */
[----:B------:R-:W-:Y:S01]  /*09d0*/  IMAD.SHL.U32 R14, R14, 0x4, RZ ;  /* 0x000000040e0e7824 */ /* 0x000fe200078e00ff */
[C---:B------:R-:W-:Y:S01]  /*09e0*/  ISETP.GE.AND P2, PT, R16.reuse, c[0x0][0x1d4], PT ;  /* 0x0000750010007a0c */ /* 0x040fe20003f46270 */
[----:B------:R-:W-:Y:S01]  /*09f0*/  IMAD.IADD R23, R13, 0x1, R22 ;  /* 0x000000010d177824 */ /* 0x000fe200078e0216 */
[C---:B------:R-:W-:Y:S01]  /*0a00*/  IADD3 R108, R16.reuse, 0x80, RZ ;  /* 0x00000080106c7810 */ /* 0x040fe20007ffe0ff */
[C---:B------:R-:W-:Y:S01]  /*0a10*/  IMAD R18, R11.reuse, c[0x0][0x23c], R18 ;  /* 0x00008f000b127a24 */ /* 0x040fe200078e0212 */
[----:B------:R-:W-:Y:S01]  /*0a20*/  IADD3 R107, R16, 0xc0, RZ ;  /* 0x000000c0106b7810 */ /* 0x000fe20007ffe0ff */
[----:B------:R-:W-:Y:S01]  /*0a30*/  IMAD.WIDE.U32 R10, R11, c[0x0][0x238], R16 ;  /* 0x00008e000b0a7a25 */ /* 0x000fe200078e0010 */
[----:B------:R-:W-:-:S02]  /*0a40*/  SEL R7, RZ, 0x1, P2 ;  /* 0x00000001ff077807 */ /* 0x000fc40001000000 */
[----:B------:R-:W-:Y:S01]  /*0a50*/  ISETP.GE.AND P1, PT, R108, c[0x0][0x1d4], PT ;  /* 0x000075006c007a0c */ /* 0x000fe20003f26270 */
[----:B------:R-:W-:Y:S01]  /*0a60*/  IMAD.MOV.U32 R22, RZ, RZ, R12 ;  /* 0x000000ffff167224 */ /* 0x000fe200078e000c */
[----:B------:R-:W-:Y:S01]  /*0a70*/  IADD3 R12, R14, 0x40, RZ ;  /* 0x000000400e0c7810 */ /* 0x000fe20007ffe0ff */
[----:B------:R-:W-:Y:S01]  /*0a80*/  IMAD R6, R82, -0x20, R9 ;  /* 0xffffffe052067824 */ /* 0x000fe200078e0209 */
[----:B------:R-:W-:Y:S01]  /*0a90*/  IADD3 R19, R11, R18, RZ ;  /* 0x000000120b137210 */ /* 0x000fe20007ffe0ff */
[----:B------:R-:W-:Y:S01]  /*0aa0*/  IMAD.MOV.U32 R18, RZ, RZ, R10 ;  /* 0x000000ffff127224 */ /* 0x000fe200078e000a */
[----:B------:R-:W-:Y:S01]  /*0ab0*/  LOP3.LUT R91, R91, 0xfffffe00, RZ, 0xc0, !PT ;  /* 0xfffffe005b5b7812 */ /* 0x000fe200078ec0ff */
[----:B------:R-:W-:Y:S01]  /*0ac0*/  IMAD.IADD R11, R14, 0x1, R12 ;  /* 0x000000010e0b7824 */ /* 0x000fe200078e020c */
[----:B------:R-:W-:Y:S01]  /*0ad0*/  ISETP.GT.AND P4, PT, R6, RZ, PT ;  /* 0x000000ff0600720c */ /* 0x000fe20003f84270 */
[----:B------:R-:W-:Y:S01]  /*0ae0*/  IMAD.WIDE.U32 R18, R223, c[0x0][0x240], R18 ;  /* 0x00009000df127a25 */ /* 0x000fe200078e0012 */
[----:B------:R-:W-:-:S02]  /*0af0*/  SHF.R.S32.HI R81, RZ, 0x1f, R82 ;  /* 0x0000001fff517819 */ /* 0x000fc40000011452 */
[----:B------:R-:W-:Y:S01]  /*0b00*/  ISETP.GE.AND P0, PT, R11, c[0x0][0x1d4], PT ;  /* 0x000075000b007a0c */ /* 0x000fe20003f06270 */
[----:B------:R-:W-:Y:S02]  /*0b10*/  IMAD.IADD R127, R19, 0x1, R126 ;  /* 0x00000001137f7824 */ /* 0x000fe400078e027e */
[----:B------:R-:W-:Y:S01]  /*0b20*/  IMAD.MOV.U32 R126, RZ, RZ, R18 ;  /* 0x000000ffff7e7224 */ /* 0x000fe200078e0012 */
[----:B------:R-:W-:Y:S01]  /*0b30*/  SEL R6, RZ, 0xffffffff, P0 ;  /* 0xffffffffff067807 */ /* 0x000fe20000000000 */
[----:B------:R-:W-:Y:S01]  /*0b40*/  IMAD.WIDE.U32 R22, R223, c[0x0][0x1e8], R22 ;  /* 0x00007a00df167a25 */ /* 0x000fe200078e0016 */
[----:B------:R-:W-:-:S03]  /*0b50*/  ISETP.GE.AND P0, PT, R107, c[0x0][0x1d4], PT ;  /* 0x000075006b007a0c */ /* 0x000fc60003f06270 */
[----:B------:R-:W-:Y:S01]  /*0b60*/  IMAD.SHL.U32 R6, R6, 0x2, RZ ;  /* 0x0000000206067824 */ /* 0x000fe200078e00ff */
[----:B------:R-:W-:Y:S01]  /*0b70*/  SEL R102, RZ, 0x8, P0 ;  /* 0x00000008ff667807 */ /* 0x000fe20000000000 */
[----:B------:R-:W-:Y:S01]  /*0b80*/  IMAD.WIDE.U32 R126, R124, c[0x0][0x248], R126 ;  /* 0x000092007c7e7a25 */ /* 0x000fe200078e007e */
[----:B------:R-:W-:Y:S02]  /*0b90*/  IADD3 R129, R23, R128, RZ ;  /* 0x0000008017817210 */ /* 0x000fe40007ffe0ff */
[----:B------:R-:W-:Y:S01]  /*0ba0*/  LOP3.LUT R6, R6, 0x2, R7, 0xe2, !PT ;  /* 0x0000000206067812 */ /* 0x000fe200078ee207 */
[----:B------:R-:W-:Y:S01]  /*0bb0*/  IMAD.MOV.U32 R128, RZ, RZ, R22 ;  /* 0x000000ffff807224 */ /* 0x000fe200078e0016 */
[----:B------:R-:W-:-:S04]  /*0bc0*/  SEL R7, RZ, 0x4, P1 ;  /* 0x00000004ff077807 */ /* 0x000fc80000800000 */
[----:B------:R-:W-:Y:S01]  /*0bd0*/  LOP3.LUT R102, R102, R6, R7, 0xfe, !PT ;  /* 0x0000000666667212 */ /* 0x000fe200078efe07 */
[----:B------:R-:W-:-:S05]  /*0be0*/  IMAD.SHL.U32 R7, R109, 0x40, RZ ;  /* 0x000000406d077824 */ /* 0x000fca00078e00ff */
[----:B------:R-:W-:-:S04]  /*0bf0*/  LOP3.LUT R7, R7, 0x1c0, RZ, 0xc0, !PT ;  /* 0x000001c007077812 */ /* 0x000fc800078ec0ff */
[----:B------:R-:W-:Y:S02]  /*0c00*/  LOP3.LUT R106, R7, 0x38, R16, 0xf8, !PT ;  /* 0x00000038076a7812 */ /* 0x000fe400078ef810 */
[----:B------:R-:W-:-:S04]  /*0c10*/  SHF.R.U32.HI R6, RZ, 0x3, R7 ;  /* 0x00000003ff067819 */ /* 0x000fc80000011607 */
[----:B------:R-:W-:-:S05]  /*0c20*/  LOP3.LUT R106, R91, R106, R6, 0xf6, !PT ;  /* 0x0000006a5b6a7212 */ /* 0x000fca00078ef606 */
[----:B------:R-:W-:Y:S01]  /*0c30*/  IMAD.SHL.U32 R106, R106, 0x2, RZ ;  /* 0x000000026a6a7824 */ /* 0x000fe200078e00ff */
[----:B--2---:R-:W-:Y:S01]  /*0c40*/  @P3 SHF.R.S32.HI R19, RZ, 0x1f, R4 ;  /* 0x0000001fff133819 */ /* 0x004fe20000011404 */
[----:B------:R-:W-:Y:S01]  /*0c50*/  @!P3 IMAD.MOV.U32 R19, RZ, RZ, R77 ;  /* 0x000000ffff13b224 */ /* 0x000fe200078e004d */
[----:B------:R-:W-:Y:S01]  /*0c60*/  @P3 MOV R18, R4 ;  /* 0x0000000400123202 */ /* 0x000fe20000000f00 */
[----:B------:R-:W-:Y:S01]  /*0c70*/  @!P3 IMAD.MOV.U32 R18, RZ, RZ, R224 ;  /* 0x000000ffff12b224 */ /* 0x000fe200078e00e0 */
[----:B------:R-:W-:Y:S01]  /*0c80*/  SEL R77, R77, RZ, !P5 ;  /* 0x000000ff4d4d7207 */ /* 0x000fe20006800000 */
[----:B------:R-:W-:Y:S01]  /*0c90*/  IMAD R4, R114, c[0x0][0x1e0], RZ ;  /* 0x0000780072047a24 */ /* 0x000fe200078e02ff */
[----:B------:R-:W-:Y:S02]  /*0ca0*/  SEL R75, R19, RZ, !P6 ;  /* 0x000000ff134b7207 */ /* 0x000fe40007000000 */
[----:B------:R-:W-:Y:S01]  /*0cb0*/  SEL R122, R18, RZ, !P6 ;  /* 0x000000ff127a7207 */ /* 0x000fe20007000000 */
[----:B------:R-:W-:-:S02]  /*0cc0*/  IMAD R131, R77, c[0x0][0x248], RZ ;  /* 0x000092004d837a24 */ /* 0x000fc400078e02ff */
[----:B------:R-:W-:Y:S02]  /*0cd0*/  IMAD R79, R75, c[0x0][0x1f0], RZ ;  /* 0x00007c004b4f7a24 */ /* 0x000fe400078e02ff */
[----:B------:R-:W-:-:S04]  /*0ce0*/  IMAD.WIDE.U32 R128, R122, c[0x0][0x1f0], R128 ;  /* 0x00007c007a807a25 */ /* 0x000fc800078e0080 */
[----:B------:R-:W-:Y:S02]  /*0cf0*/  IMAD R79, R122, c[0x0][0x1f4], R79 ;  /* 0x00007d007a4f7a24 */ /* 0x000fe400078e024f */
[----:B------:R-:W-:Y:S02]  /*0d00*/  IMAD R131, R124, c[0x0][0x24c], R131 ;  /* 0x000093007c837a24 */ /* 0x000fe400078e0283 */
[----:B------:R-:W-:Y:S01]  /*0d10*/  IMAD R13, R109, c[0x0][0x1e4], R4 ;  /* 0x000079006d0d7a24 */ /* 0x000fe200078e0204 */
[----:B------:R-:W-:Y:S01]  /*0d20*/  IADD3 R79, R129, R79, RZ ;  /* 0x0000004f814f7210 */ /* 0x000fe20007ffe0ff */
[----:B------:R-:W-:Y:S02]  /*0d30*/  IMAD.IADD R131, R127, 0x1, R131 ;  /* 0x000000017f837824 */ /* 0x000fe400078e0283 */
[----:B------:R-:W-:Y:S01]  /*0d40*/  IMAD.IADD R80, R133, 0x1, R13 ;  /* 0x0000000185507824 */ /* 0x000fe200078e020d */
[----:B------:R-:W-:Y:S05]  /*0d50*/  @!P4 BRA `(.L_x_56) ;  /* 0x000001700000c947 */ /* 0x000fea0003800000 */
[----:B------:R-:W-:Y:S01]  /*0d60*/  LOP3.LUT R8, R102, 0xff, RZ, 0xc0, !PT ;  /* 0x000000ff66087812 */ /* 0x000fe200078ec0ff */
[----:B------:R-:W-:-:S02]  /*0d70*/  IMAD R4, R82, UR7, RZ ;  /* 0x0000000752047c24 */ /* 0x000fc4000f8e02ff */
[----:B------:R-:W-:Y:S01]  /*0d80*/  IMAD.SHL.U32 R18, R102, 0x10, RZ ;  /* 0x0000001066127824 */ /* 0x000fe200078e00ff */
[C---:B------:R-:W-:Y:S01]  /*0d90*/  SHF.L.U32 R10, R8.reuse, 0x2, RZ ;  /* 0x00000002080a7819 */ /* 0x040fe200000006ff */
[----:B------:R-:W-:Y:S02]  /*0da0*/  IMAD.MOV.U32 R130, RZ, RZ, R126 ;  /* 0x000000ffff827224 */ /* 0x000fe400078e007e */
[----:B------:R-:W-:Y:S01]  /*0db0*/  IMAD.SHL.U32 R13, R8, 0x8, RZ ;  /* 0x00000008080d7824 */ /* 0x000fe200078e00ff */
[----:B------:R-:W-:Y:S01]  /*0dc0*/  LOP3.LUT P4, RZ, R18, 0x10, RZ, 0xc0, !PT ;  /* 0x0000001012ff7812 */ /* 0x000fe2000788c0ff */
[----:B------:R-:W-:Y:S01]  /*0dd0*/  IMAD.SHL.U32 R8, R8, 0x2, RZ ;  /* 0x0000000208087824 */ /* 0x000fe200078e00ff */
[----:B------:R-:W-:Y:S01]  /*0de0*/  LOP3.LUT P2, RZ, R10, 0x10, RZ, 0xc0, !PT ;  /* 0x000000100aff7812 */ /* 0x000fe2000784c0ff */
[----:B------:R-:W-:Y:S01]  /*0df0*/  IMAD.WIDE.U32 R22, R82, UR8, R130 ;  /* 0x0000000852167c25 */ /* 0x000fe2000f8e0082 */
[----:B------:R-:W-:Y:S02]  /*0e00*/  LOP3.LUT P3, RZ, R13, 0x10, RZ, 0xc0, !PT ;  /* 0x000000100dff7812 */ /* 0x000fe4000786c0ff */
[----:B------:R-:W-:Y:S01]  /*0e10*/  LOP3.LUT P1, RZ, R8, 0x10, RZ, 0xc0, !PT ;  /* 0x0000001008ff7812 */ /* 0x000fe2000782c0ff */
[----:B------:R-:W-:Y:S01]  /*0e20*/  IMAD R4, R81, UR8, R4 ;  /* 0x0000000851047c24 */ /* 0x000fe2000f8e0204 */
[----:B------:R-:W-:-:S04]  /*0e30*/  LEA R18, P0, R22, c[0x0][0x220], 0x1 ;  /* 0x0000880016127a11 */ /* 0x000fc800078008ff */
[----:B------:R-:W-:-:S04]  /*0e40*/  IADD3 R4, R23, R4, RZ ;  /* 0x0000000417047210 */ /* 0x000fc80007ffe0ff */
[----:B------:R-:W-:-:S05]  /*0e50*/  LEA.HI.X R19, R22, c[0x0][0x224], R4, 0x1, P0 ;  /* 0x0000890016137a11 */ /* 0x000fca00000f0c04 */
[----:B------:R-:W-:Y:S01]  /*0e60*/  @!PT LDS RZ, [RZ] ;  /* 0x00000000fffff984 */ /* 0x000fe20000000800 */
[----:B------:R-:W-:Y:S01]  /*0e70*/  @!PT LDS RZ, [RZ] ;  /* 0x00000000fffff984 */ /* 0x000fe20000000800 */
[----:B------:R-:W-:Y:S01]  /*0e80*/  @!PT LDS RZ, [RZ] ;  /* 0x00000000fffff984 */ /* 0x000fe20000000800 */
[----:B------:R1:W-:Y:S04]  /*0e90*/  LDGSTS.E.BYPASS.LTC128B.128 [R106+0xc080], [R18.64], P4 ;  /* 0x0c080000126a7fae */ /* 0x0003e8000a101d4a */
[----:B------:R1:W-:Y:S04]  /*0ea0*/  LDGSTS.E.BYPASS.LTC128B.128 [R106+0xd080], [R18.64+0x80], P3 ;  /* 0x0d080080126a7fae */ /* 0x0003e80009901d4a */
[----:B------:R1:W-:Y:S04]  /*0eb0*/  LDGSTS.E.BYPASS.LTC128B.128 [R106+0xe080], [R18.64+0x100], P2 ;  /* 0x0e080100126a7fae */ /* 0x0003e80009101d4a */
[----:B------:R1:W-:Y:S02]  /*0ec0*/  LDGSTS.E.BYPASS.LTC128B.128 [R106+0xf080], [R18.64+0x180], P1 ;  /* 0x0f080180126a7fae */ /* 0x0003e40008901d4a */
.L_x_56:
[----:B------:R-:W-:Y:S05]  /*0ed0*/  BSYNC B0 ;  /* 0x0000000000007941 */ /* 0x000fea0003800000 */
.L_x_55:
[----:B------:R-:W-:Y:S01]  /*0ee0*/  IADD3 R4, R9, 0x20, RZ ;  /* 0x0000002009047810 */ /* 0x000fe20007ffe0ff */
[----:B------:R-:W-:Y:S01]  /*0ef0*/  IMAD.SHL.U32 R87, R82, 0x20, RZ ;  /* 0x0000002052577824 */ /* 0x000fe200078e00ff */
[----:B------:R-:W-:Y:S01]  /*0f00*/  IADD3 R20, R20, 0x20, RZ ;  /* 0x0000002014147810 */ /* 0x000fe20007ffe0ff */
[----:B------:R-:W-:Y:S01]  /*0f10*/  IMAD.WIDE.U32 R8, R223, c[0x0][0x260], R16 ;  /* 0x00009800df087a25 */ /* 0x000fe200078e0010 */
[----:B------:R-:W-:Y:S01]  /*0f20*/  ISETP.GE.AND P0, PT, R11, c[0x0][0x27c], PT ;  /* 0x00009f000b007a0c */ /* 0x000fe20003f06270 */
[----:B------:R-:W0:Y:S01]  /*0f30*/  LDGDEPBAR ;  /* 0x00000000000079af */ /* 0x000e220000000000 */
[-C--:B------:R-:W-:Y:S01]  /*0f40*/  IADD3 R85, P5, P4, R2, R87.reuse, R109 ;  /* 0x0000005702557210 */ /* 0x080fe20007cbe06d */
[----:B------:R-:W-:Y:S01]  /*0f50*/  IMAD R97, R3, -0x20, R4 ;  /* 0xffffffe003617824 */ /* 0x000fe200078e0204 */
[----:B------:R-:W-:Y:S01]  /*0f60*/  IADD3 R87, P3, P2, R109, R87, R0 ;  /* 0x000000576d577210 */ /* 0x000fe20007a7e000 */
[----:B------:R-:W-:Y:S01]  /*0f70*/  IMAD R96, R3, -0x20, R20 ;  /* 0xffffffe003607824 */ /* 0x000fe200078e0214 */
[----:B------:R-:W-:Y:S01]  /*0f80*/  SEL R0, RZ, c[0x0][0x27c], !P0 ;  /* 0x00009f00ff007a07 */ /* 0x000fe20004000000 */
[----:B------:R-:W-:Y:S01]  /*0f90*/  IMAD.MOV.U32 R3, RZ, RZ, c[0x0][0x27c] ;  /* 0x00009f00ff037624 */ /* 0x000fe200078e00ff */
[----:B------:R-:W-:Y:S01]  /*0fa0*/  SHF.L.U64.HI R84, R82, 0x5, R81 ;  /* 0x0000000552547819 */ /* 0x000fe20000010251 */
[----:B------:R-:W-:Y:S01]  /*0fb0*/  IMAD R20, R89, c[0x0][0x260], RZ ;  /* 0x0000980059147a24 */ /* 0x000fe200078e02ff */
[----:B------:R-:W-:Y:S01]  /*0fc0*/  ISETP.GE.AND P1, PT, R16, c[0x0][0x27c], PT ;  /* 0x00009f0010007a0c */ /* 0x000fe20003f26270 */
[----:B------:R-:W-:Y:S01]  /*0fd0*/  IMAD.IADD R0, R11, 0x1, R0 ;  /* 0x000000010b007824 */ /* 0x000fe200078e0200 */
[C---:B------:R-:W-:Y:S01]  /*0fe0*/  ISETP.GE.AND P6, PT, R3.reuse, 0x1, PT ;  /* 0x000000010300780c */ /* 0x040fe20003fc6270 */
[----:B------:R-:W-:Y:S01]  /*0ff0*/  IMAD.SHL.U32 R3, R3, 0x2, RZ ;  /* 0x0000000203037824 */ /* 0x000fe200078e00ff */
[-C--:B------:R-:W-:Y:S01]  /*1000*/  IADD3.X R83, R83, R84.reuse, R114, P5, P4 ;  /* 0x0000005453537210 */ /* 0x080fe20002fe8472 */
[C---:B------:R-:W-:Y:S01]  /*1010*/  IMAD R20, R223.reuse, c[0x0][0x264], R20 ;  /* 0x00009900df147a24 */ /* 0x040fe200078e0214 */
[----:B------:R-:W-:Y:S01]  /*1020*/  IADD3.X R84, R114, R84, R5, P3, P2 ;  /* 0x0000005472547210 */ /* 0x000fe20001fe4405 */
[----:B-1----:R-:W-:Y:S01]  /*1030*/  IMAD.WIDE.U32 R18, R223, c[0x0][0x210], R16 ;  /* 0x00008400df127a25 */ /* 0x002fe200078e0010 */
[----:B------:R-:W-:Y:S01]  /*1040*/  IADD3 R2, -R3, c[0x0][0x1d4], RZ ;  /* 0x0000750003027a10 */ /* 0x000fe20007ffe1ff */
[----:B------:R-:W-:Y:S01]  /*1050*/  ULDC.64 UR4, c[0x0][0x290] ;  /* 0x0000a40000047ab9 */ /* 0x000fe20000000a00 */
[----:B------:R-:W-:Y:S01]  /*1060*/  SHF.R.S32.HI R93, RZ, 0x1f, R0 ;  /* 0x0000001fff5d7819 */ /* 0x000fe20000011400 */
[----:B------:R-:W-:Y:S01]  /*1070*/  IMAD.IADD R21, R9, 0x1, R20 ;  /* 0x0000000109157824 */ /* 0x000fe200078e0214 */
[CC--:B------:R-:W-:Y:S01]  /*1080*/  SEL R5, R3.reuse, R2.reuse, !P1 ;  /* 0x0000000203057207 */ /* 0x0c0fe20004800000 */
[----:B------:R-:W-:Y:S01]  /*1090*/  IMAD.MOV.U32 R20, RZ, RZ, R8 ;  /* 0x000000ffff147224 */ /* 0x000fe200078e0008 */
[----:B------:R-:W-:Y:S01]  /*10a0*/  SEL R2, R3, R2, !P0 ;  /* 0x0000000203027207 */ /* 0x000fe20004000000 */
[----:B------:R-:W-:Y:S01]  /*10b0*/  IMAD R8, R89, c[0x0][0x210], RZ ;  /* 0x0000840059087a24 */ /* 0x000fe200078e02ff */
[----:B------:R-:W-:Y:S01]  /*10c0*/  SEL R3, RZ, c[0x0][0x27c], !P1 ;  /* 0x00009f00ff037a07 */ /* 0x000fe20004800000 */
[----:B------:R-:W-:Y:S01]  /*10d0*/  IMAD R75, R75, c[0x0][0x218], RZ ;  /* 0x000086004b4b7a24 */ /* 0x000fe200078e02ff */
[-C--:B------:R-:W-:Y:S01]  /*10e0*/  LEA.HI R100, R93, R0.reuse, RZ, 0x3 ;  /* 0x000000005d647211 */ /* 0x080fe200078f18ff */
[----:B------:R-:W-:Y:S01]  /*10f0*/  IMAD R8, R223, c[0x0][0x214], R8 ;  /* 0x00008500df087a24 */ /* 0x000fe200078e0208 */
[----:B------:R-:W-:Y:S01]  /*1100*/  LEA.HI R93, R93, R0, RZ, 0x6 ;  /* 0x000000005d5d7211 */ /* 0x000fe200078f30ff */
[----:B------:R-:W-:Y:S01]  /*1110*/  IMAD.IADD R4, R16, 0x1, R3 ;  /* 0x0000000110047824 */ /* 0x000fe200078e0203 */
[----:B------:R-:W-:Y:S01]  /*1120*/  SHF.R.S32.HI R0, RZ, 0x1f, R5 ;  /* 0x0000001fff007819 */ /* 0x000fe20000011405 */
[----:B------:R-:W-:Y:S01]  /*1130*/  IMAD.IADD R9, R19, 0x1, R8 ;  /* 0x0000000113097824 */ /* 0x000fe200078e0208 */
[----:B------:R-:W-:Y:S01]  /*1140*/  SHF.R.S32.HI R3, RZ, 0x1f, R2 ;  /* 0x0000001fff037819 */ /* 0x000fe20000011402 */
[----:B------:R-:W-:Y:S01]  /*1150*/  IMAD.SHL.U32 R93, R93, 0x20, RZ ;  /* 0x000000205d5d7824 */ /* 0x000fe200078e00ff */
[----:B------:R-:W-:Y:S01]  /*1160*/  SHF.R.S32.HI R95, RZ, 0x1f, R4 ;  /* 0x0000001fff5f7819 */ /* 0x000fe20000011404 */
[----:B------:R-:W-:Y:S01]  /*1170*/  IMAD.MOV.U32 R8, RZ, RZ, R18 ;  /* 0x000000ffff087224 */ /* 0x000fe200078e0012 */
[----:B------:R-:W-:Y:S01]  /*1180*/  LEA.HI R0, R0, R5, RZ, 0x4 ;  /* 0x0000000500007211 */ /* 0x000fe200078f20ff */
[C---:B------:R-:W-:Y:S01]  /*1190*/  IMAD R75, R122.reuse, c[0x0][0x21c], R75 ;  /* 0x000087007a4b7a24 */ /* 0x040fe200078e024b */
[----:B------:R-:W-:Y:S01]  /*11a0*/  LEA.HI R101, R95, R4, RZ, 0x3 ;  /* 0x000000045f657211 */ /* 0x000fe200078f18ff */
[----:B------:R-:W-:Y:S01]  /*11b0*/  IMAD.WIDE.U32 R122, R122, c[0x0][0x218], R8 ;  /* 0x000086007a7a7a25 */ /* 0x000fe200078e0008 */
[----:B------:R-:W-:Y:S01]  /*11c0*/  LEA.HI R3, R3, R2, RZ, 0x4 ;  /* 0x0000000203037211 */ /* 0x000fe200078f20ff */
[----:B------:R-:W-:Y:S01]  /*11d0*/  USHF.L.U64.HI UR9, UR4, UR6, UR5 ;  /* 0x0000000604097299 */ /* 0x000fe20008010205 */
[----:B------:R-:W-:Y:S01]  /*11e0*/  SHF.R.S32.HI R0, RZ, 0x4, R0 ;  /* 0x00000004ff007819 */ /* 0x000fe20000011400 */
[C---:B------:R-:W-:Y:S01]  /*11f0*/  IMAD R116, R114.reuse, c[0x0][0x290], RZ ;  /* 0x0000a40072747a24 */ /* 0x040fe200078e02ff */
[----:B------:R-:W-:Y:S01]  /*1200*/  LOP3.LUT R5, R7, 0x38, R100, 0xf8, !PT ;  /* 0x0000003807057812 */ /* 0x000fe200078ef864 */
[----:B------:R-:W-:Y:S01]  /*1210*/  IMAD R114, R114, c[0x0][0x280], RZ ;  /* 0x0000a00072727a24 */ /* 0x000fe200078e02ff */
[----:B------:R-:W-:Y:S01]  /*1220*/  LEA.HI.SX32 R99, R101, R0, 0x1d ;  /* 0x0000000065637211 */ /* 0x000fe200078feaff */
[----:B------:R-:W-:Y:S01]  /*1230*/  IMAD.WIDE.U32 R120, R109, c[0x0][0x290], R16 ;  /* 0x0000a4006d787a25 */ /* 0x000fe200078e0010 */
[----:B------:R-:W-:Y:S01]  /*1240*/  SHF.R.S32.HI R3, RZ, 0x4, R3 ;  /* 0x00000004ff037819 */ /* 0x000fe20000011403 */
[----:B------:R-:W-:Y:S01]  /*1250*/  USHF.L.U32 UR12, UR4, 0x5, URZ ;  /* 0x00000005040c7899 */ /* 0x000fe2000800063f */
[----:B------:R-:W-:Y:S01]  /*1260*/  LEA.HI R95, R95, R4, RZ, 0x6 ;  /* 0x000000045f5f7211 */ /* 0x000fe200078f30ff */
[----:B------:R-:W-:Y:S01]  /*1270*/  IMAD.WIDE.U32 R118, R109, c[0x0][0x280], R16 ;  /* 0x0000a0006d767a25 */ /* 0x000fe200078e0010 */
[----:B------:R-:W-:Y:S01]  /*1280*/  LOP3.LUT R93, R93, 0x7ffff800, RZ, 0xc0, !PT ;  /* 0x7ffff8005d5d7812 */ /* 0x000fe200078ec0ff */
[----:B------:R-:W-:Y:S01]  /*1290*/  ULDC.64 UR4, c[0x0][0x280] ;  /* 0x0000a00000047ab9 */ /* 0x000fe20000000a00 */
[-C--:B------:R-:W-:Y:S01]  /*12a0*/  LOP3.LUT R0, R5, R6.reuse, RZ, 0x3c, !PT ;  /* 0x0000000605007212 */ /* 0x080fe200078e3cff */
[----:B------:R-:W-:Y:S01]  /*12b0*/  IMAD.SHL.U32 R95, R95, 0x20, RZ ;  /* 0x000000205f5f7824 */ /* 0x000fe200078e00ff */
[----:B------:R-:W-:Y:S01]  /*12c0*/  SHF.R.S32.HI R4, RZ, 0x1f, R99 ;  /* 0x0000001fff047819 */ /* 0x000fe20000011463 */
[C---:B------:R-:W-:Y:S01]  /*12d0*/  IMAD R116, R109.reuse, c[0x0][0x294], R116 ;  /* 0x0000a5006d747a24 */ /* 0x040fe200078e0274 */
[----:B------:R-:W-:Y:S01]  /*12e0*/  LEA.HI.SX32 R3, R100, R3, 0x1d ;  /* 0x0000000364037211 */ /* 0x000fe200078feaff */
[----:B------:R-:W-:Y:S01]  /*12f0*/  IMAD R114, R109, c[0x0][0x284], R114 ;  /* 0x0000a1006d727a24 */ /* 0x000fe200078e0272 */
[----:B------:R-:W-:Y:S01]  /*1300*/  IADD3 R93, R0, R93, R91 ;  /* 0x0000005d005d7210 */ /* 0x000fe20007ffe05b */
[----:B------:R-:W-:Y:S01]  /*1310*/  IMAD.SHL.U32 R105, R102, 0x10, RZ ;  /* 0x0000001066697824 */ /* 0x000fe200078e00ff */
[----:B------:R-:W-:Y:S01]  /*1320*/  LEA.HI R4, R4, R99, RZ, 0x3 ;  /* 0x0000006304047211 */ /* 0x000fe200078f18ff */
[----:B------:R-:W-:Y:S01]  /*1330*/  IMAD.SHL.U32 R99, R99, 0x8, RZ ;  /* 0x0000000863637824 */ /* 0x000fe200078e00ff */
[----:B------:R-:W-:Y:S01]  /*1340*/  SHF.R.S32.HI R0, RZ, 0x1f, R3 ;  /* 0x0000001fff007819 */ /* 0x000fe20000011403 */
[----:B------:R-:W-:Y:S01]  /*1350*/  IMAD.SHL.U32 R98, R3, 0x8, RZ ;  /* 0x0000000803627824 */ /* 0x000fe200078e00ff */
[----:B------:R-:W-:Y:S01]  /*1360*/  LOP3.LUT R9, R7, 0x38, R101, 0xf8, !PT ;  /* 0x0000003807097812 */ /* 0x000fe200078ef865 */
[----:B------:R-:W-:Y:S01]  /*1370*/  IMAD.IADD R121, R121, 0x1, R116 ;  /* 0x0000000179797824 */ /* 0x000fe200078e0274 */
[----:B------:R-:W-:Y:S01]  /*1380*/  LEA.HI R0, R0, R3, RZ, 0x3 ;  /* 0x0000000300007211 */ /* 0x000fe200078f18ff */
[----:B------:R-:W-:Y:S01]  /*1390*/  IMAD.SHL.U32 R3, R4, 0x100, RZ ;  /* 0x0000010004037824 */ /* 0x000fe200078e00ff */
[----:B------:R-:W-:Y:S01]  /*13a0*/  LOP3.LUT R5, R7, 0x38, R99, 0xf8, !PT ;  /* 0x0000003807057812 */ /* 0x000fe200078ef863 */
[----:B------:R-:W-:Y:S01]  /*13b0*/  IMAD.IADD R119, R119, 0x1, R114 ;  /* 0x0000000177777824 */ /* 0x000fe200078e0272 */
[--C-:B------:R-:W-:Y:S01]  /*13c0*/  SHF.R.S32.HI R15, RZ, 0x1f, R14.reuse ;  /* 0x0000001fff0f7819 */ /* 0x100fe2000001140e */
[----:B------:R-:W-:Y:S01]  /*13d0*/  IMAD.SHL.U32 R0, R0, 0x100, RZ ;  /* 0x0000010000007824 */ /* 0x000fe200078e00ff */
[-C--:B------:R-:W-:Y:S01]  /*13e0*/  LOP3.LUT R94, R5, R6.reuse, RZ, 0x3c, !PT ;  /* 0x00000006055e7212 */ /* 0x080fe200078e3cff */
[----:B------:R-:W-:Y:S01]  /*13f0*/  IMAD R77, R77, c[0x0][0x268], RZ ;  /* 0x00009a004d4d7a24 */ /* 0x000fe200078e02ff */
[----:B------:R-:W-:Y:S01]  /*1400*/  LOP3.LUT R3, R3, 0x7ffff800, RZ, 0xc0, !PT ;  /* 0x7ffff80003037812 */ /* 0x000fe200078ec0ff */
[--C-:B------:R-:W-:Y:S01]  /*1410*/  IMAD.WIDE.U32 R22, R109, c[0x0][0x290], R14.reuse ;  /* 0x0000a4006d167a25 */ /* 0x100fe200078e000e */
[----:B------:R-:W-:Y:S01]  /*1420*/  LOP3.LUT R95, R95, 0x7ffff800, RZ, 0xc0, !PT ;  /* 0x7ffff8005f5f7812 */ /* 0x000fe200078ec0ff */
[----:B------:R-:W-:Y:S01]  /*1430*/  USHF.L.U64.HI UR13, UR4, UR6, UR5 ;  /* 0x00000006040d7299 */ /* 0x000fe20008010205 */
[-C--:B------:R-:W-:Y:S01]  /*1440*/  LOP3.LUT R2, R9, R6.reuse, RZ, 0x3c, !PT ;  /* 0x0000000609027212 */ /* 0x080fe200078e3cff */
[----:B------:R-:W-:Y:S01]  /*1450*/  IMAD.WIDE.U32 R18, R109, c[0x0][0x280], R14 ;  /* 0x0000a0006d127a25 */ /* 0x000fe200078e000e */
[--C-:B------:R-:W-:Y:S01]  /*1460*/  IADD3 R94, R94, R3, R91.reuse ;  /* 0x000000035e5e7210 */ /* 0x100fe20007ffe05b */
[----:B------:R-:W-:Y:S01]  /*1470*/  USHF.L.U32 UR14, UR4, 0x5, URZ ;  /* 0x00000005040e7899 */ /* 0x000fe2000800063f */
[----:B------:R-:W-:Y:S01]  /*1480*/  IADD3 R95, R2, R95, R91 ;  /* 0x0000005f025f7210 */ /* 0x000fe20007ffe05b */
[----:B------:R-:W-:Y:S01]  /*1490*/  IMAD.IADD R117, R116, 0x1, R23 ;  /* 0x0000000174757824 */ /* 0x000fe200078e0217 */
[----:B-----5:R-:W-:Y:S01]  /*14a0*/  SHF.R.S32.HI R3, RZ, 0x1f, R66 ;  /* 0x0000001fff037819 */ /* 0x020fe20000011442 */
[----:B------:R-:W-:Y:S01]  /*14b0*/  IMAD.IADD R115, R114, 0x1, R19 ;  /* 0x0000000172737824 */ /* 0x000fe200078e0213 */
[----:B------:R-:W-:Y:S01]  /*14c0*/  LOP3.LUT R2, R7, 0x38, R98, 0xf8, !PT ;  /* 0x0000003807027812 */ /* 0x000fe200078ef862 */
[----:B------:R-:W-:Y:S01]  /*14d0*/  IMAD.MOV.U32 R116, RZ, RZ, R22 ;  /* 0x000000ffff747224 */ /* 0x000fe200078e0016 */
[----:B------:R-:W-:Y:S01]  /*14e0*/  LOP3.LUT R102, R102, 0xff, RZ, 0xc0, !PT ;  /* 0x000000ff66667812 */ /* 0x000fe200078ec0ff */
[C---:B------:R-:W-:Y:S01]  /*14f0*/  IMAD R69, R3.reuse, c[0x0][0x290], RZ ;  /* 0x0000a40003457a24 */ /* 0x040fe200078e02ff */
[----:B------:R-:W-:Y:S01]  /*1500*/  LOP3.LUT R2, R2, R6, RZ, 0x3c, !PT ;  /* 0x0000000602027212 */ /* 0x000fe200078e3cff */
[----:B------:R-:W-:Y:S01]  /*1510*/  IMAD.MOV.U32 R114, RZ, RZ, R18 ;  /* 0x000000ffff727224 */ /* 0x000fe200078e0012 */
[----:B------:R-:W-:Y:S01]  /*1520*/  LOP3.LUT R0, R0, 0x7ffff800, RZ, 0xc0, !PT ;  /* 0x7ffff80000007812 */ /* 0x000fe200078ec0ff */
[----:B------:R-:W-:Y:S01]  /*1530*/  IMAD R3, R3, c[0x0][0x280], RZ ;  /* 0x0000a00003037a24 */ /* 0x000fe200078e02ff */
[----:B------:R-:W-:Y:S01]  /*1540*/  ULDC.64 UR4, c[0x0][0x1e0] ;  /* 0x0000780000047ab9 */ /* 0x000fe20000000a00 */
[----:B------:R-:W-:Y:S01]  /*1550*/  IMAD.SHL.U32 R104, R102, 0x8, RZ ;  /* 0x0000000866687824 */ /* 0x000fe200078e00ff */
[----:B------:R-:W-:Y:S01]  /*1560*/  IADD3 R91, R2, R0, R91 ;  /* 0x00000000025b7210 */ /* 0x000fe20007ffe05b */
[----:B------:R-:W-:Y:S01]  /*1570*/  IMAD.SHL.U32 R103, R102, 0x4, RZ ;  /* 0x0000000466677824 */ /* 0x000fe200078e00ff */
[----:B------:R-:W-:Y:S01]  /*1580*/  USHF.L.U64.HI UR5, UR4, UR6, UR5 ;  /* 0x0000000604057299 */ /* 0x000fe20008010205 */
[----:B------:R-:W-:Y:S01]  /*1590*/  IMAD R77, R124, c[0x0][0x26c], R77 ;  /* 0x00009b007c4d7a24 */ /* 0x000fe200078e024d */
[----:B------:R-:W-:Y:S01]  /*15a0*/  IADD3 R73, P1, P0, R128, R132, R16 ;  /* 0x0000008480497210 */ /* 0x000fe2000783e010 */
[----:B------:R-:W-:Y:S01]  /*15b0*/  IMAD.SHL.U32 R102, R102, 0x2, RZ ;  /* 0x0000000266667824 */ /* 0x000fe200078e00ff */
[----:B------:R-:W-:Y:S01]  /*15c0*/  LOP3.LUT R101, R101, 0xfffffff8, RZ, 0xc0, !PT ;  /* 0xfffffff865657812 */ /* 0x000fe200078ec0ff */
[----:B------:R-:W-:Y:S01]  /*15d0*/  IMAD R69, R66, c[0x0][0x294], R69 ;  /* 0x0000a50042457a24 */ /* 0x000fe200078e0245 */
[----:B------:R-:W-:Y:S01]  /*15e0*/  LOP3.LUT R100, R100, 0xfffffff8, RZ, 0xc0, !PT ;  /* 0xfffffff864647812 */ /* 0x000fe200078ec0ff */
[----:B------:R-:W-:Y:S01]  /*15f0*/  IMAD.WIDE.U32 R120, R66, c[0x0][0x290], R120 ;  /* 0x0000a40042787a25 */ /* 0x000fe200078e0078 */
[----:B------:R-:W-:Y:S01]  /*1600*/  USHF.L.U32 UR6, UR4, 0x5, URZ ;  /* 0x0000000504067899 */ /* 0x000fe2000800063f */
[----:B------:R-:W-:-:S02]  /*1610*/  IADD3 R10, R14, 0x20, RZ ;  /* 0x000000200e0a7810 */ /* 0x000fc40007ffe0ff */
[----:B------:R-:W-:Y:S01]  /*1620*/  IMAD.WIDE.U32 R124, R124, c[0x0][0x268], R20 ;  /* 0x00009a007c7c7a25 */ /* 0x000fe200078e0014 */
[----:B------:R-:W-:Y:S01]  /*1630*/  ULDC.U8 UR4, c[0x0][0x298] ;  /* 0x0000a60000047ab9 */ /* 0x000fe20000000000 */
[----:B------:R-:W-:Y:S02]  /*1640*/  IADD3 R9, R14, 0x60, RZ ;  /* 0x000000600e097810 */ /* 0x000fe40007ffe0ff */
[C---:B------:R-:W-:Y:S01]  /*1650*/  IMAD R3, R66.reuse, c[0x0][0x284], R3 ;  /* 0x0000a10042037a24 */ /* 0x040fe200078e0203 */
[----:B------:R-:W-:Y:S01]  /*1660*/  IADD3.X R72, R79, R80, R17, P1, P0 ;  /* 0x000000504f487210 */ /* 0x000fe20000fe0411 */
[C---:B------:R-:W-:Y:S01]  /*1670*/  IMAD.WIDE.U32 R118, R66.reuse, c[0x0][0x280], R118 ;  /* 0x0000a00042767a25 */ /* 0x040fe200078e0076 */
[----:B------:R-:W-:Y:S02]  /*1680*/  LOP3.LUT R105, R105, 0x10, RZ, 0xc0, !PT ;  /* 0x0000001069697812 */ /* 0x000fe400078ec0ff */
[----:B------:R-:W-:Y:S01]  /*1690*/  ISETP.NE.AND P5, PT, RZ, UR4, PT ;  /* 0x00000004ff007c0c */ /* 0x000fe2000bfa5270 */
[----:B------:R-:W-:Y:S01]  /*16a0*/  IMAD.WIDE.U32 R116, R66, c[0x0][0x290], R116 ;  /* 0x0000a40042747a25 */ /* 0x000fe200078e0074 */
[----:B------:R-:W-:-:S02]  /*16b0*/  LOP3.LUT R104, R104, 0x10, RZ, 0xc0, !PT ;  /* 0x0000001068687812 */ /* 0x000fc400078ec0ff */
[----:B------:R-:W-:Y:S01]  /*16c0*/  LOP3.LUT R103, R103, 0x10, RZ, 0xc0, !PT ;  /* 0x0000001067677812 */ /* 0x000fe200078ec0ff */
[----:B------:R-:W-:Y:S01]  /*16d0*/  IMAD.WIDE.U32 R114, R66, c[0x0][0x280], R114 ;  /* 0x0000a00042727a25 */ /* 0x000fe200078e0072 */
[----:B------:R-:W-:Y:S02]  /*16e0*/  LOP3.LUT R102, R102, 0x10, RZ, 0xc0, !PT ;  /* 0x0000001066667812 */ /* 0x000fe400078ec0ff */
[----:B------:R-:W-:Y:S01]  /*16f0*/  SHF.R.S32.HI R92, RZ, 0x1f, R101 ;  /* 0x0000001fff5c7819 */ /* 0x000fe20000011465 */
[----:B------:R-:W-:Y:S01]  /*1700*/  IMAD.IADD R71, R121, 0x1, R69 ;  /* 0x0000000179477824 */ /* 0x000fe200078e0245 */
[----:B------:R-:W-:Y:S01]  /*1710*/  SHF.R.S32.HI R90, RZ, 0x1f, R100 ;  /* 0x0000001fff5a7819 */ /* 0x000fe20000011464 */
[----:B------:R-:W-:Y:S01]  /*1720*/  IMAD.IADD R77, R125, 0x1, R77 ;  /* 0x000000017d4d7824 */ /* 0x000fe200078e024d */
[----:B------:R-:W-:Y:S01]  /*1730*/  SHF.R.S32.HI R88, RZ, 0x1f, R99 ;  /* 0x0000001fff587819 */ /* 0x000fe20000011463 */
[----:B------:R-:W-:Y:S01]  /*1740*/  IMAD.IADD R75, R123, 0x1, R75 ;  /* 0x000000017b4b7824 */ /* 0x000fe200078e024b */
[----:B------:R-:W-:Y:S01]  /*1750*/  SHF.R.S32.HI R86, RZ, 0x1f, R98 ;  /* 0x0000001fff567819 */ /* 0x000fe20000011462 */
[----:B------:R-:W-:-:S02]  /*1760*/  IMAD.IADD R70, R119, 0x1, R3 ;  /* 0x0000000177467824 */ /* 0x000fc400078e0203 */
[----:B------:R-:W-:Y:S02]  /*1770*/  IMAD.IADD R69, R69, 0x1, R117 ;  /* 0x0000000145457824 */ /* 0x000fe400078e0275 */
[----:B------:R-:W-:Y:S02]  /*1780*/  IMAD.IADD R68, R3, 0x1, R115 ;  /* 0x0000000103447824 */ /* 0x000fe400078e0273 */
[----:B------:R-:W-:Y:S02]  /*1790*/  IMAD.SHL.U32 R95, R95, 0x2, RZ ;  /* 0x000000025f5f7824 */ /* 0x000fe400078e00ff */
[----:B------:R-:W-:Y:S02]  /*17a0*/  IMAD.SHL.U32 R93, R93, 0x2, RZ ;  /* 0x000000025d5d7824 */ /* 0x000fe400078e00ff */
[----:B------:R-:W-:Y:S02]  /*17b0*/  IMAD.SHL.U32 R94, R94, 0x2, RZ ;  /* 0x000000025e5e7824 */ /* 0x000fe400078e00ff */
[----:B------:R-:W-:Y:S01]  /*17c0*/  IMAD.SHL.U32 R91, R91, 0x2, RZ ;  /* 0x000000025b5b7824 */ /* 0x000fe200078e00ff */
[----:B------:R-:W-:Y:S06]  /*17d0*/  BAR.SYNC.DEFER_BLOCKING 0x0 ;  /* 0x0000000000007b1d */ /* 0x000fec0000010000 */
.L_x_75:
[----:B------:R-:W-:Y:S04]  /*17e0*/  DEPBAR.LE SB0, 0x0 ;  /* 0x000080000000791a */ /* 0x000fe80000000000 */
[----:B------:R-:W-:Y:S01]  /*17f0*/  BAR.SYNC.DEFER_BLOCKING 0x0 ;  /* 0x0000000000007b1d */ /* 0x000fe20000010000 */
[C---:B-1----:R-:W-:Y:S02]  /*1800*/  IMAD R5, R82.reuse, UR5, RZ ;  /* 0x0000000552057c24 */ /* 0x042fe4000f8e02ff */
[----:B-----5:R-:W-:Y:S04]  /*1810*/  IMAD.WIDE.U32 R18, R82, UR6, RZ ;  /* 0x0000000652127c25 */ /* 0x020fe8000f8e00ff */
[----:B------:R-:W-:Y:S01]  /*1820*/  IMAD R5, R81, UR6, R5 ;  /* 0x0000000651057c24 */ /* 0x000fe2000f8e0205 */
[----:B------:R-:W-:Y:S04]  /*1830*/  IADD3 R3, P1, R73, R18, RZ ;  /* 0x0000001249037210 */ /* 0x000fe80007f3e0ff */
[----:B------:R-:W-:Y:S02]  /*1840*/  IADD3 R5, R19, R5, RZ ;  /* 0x0000000513057210 */ /* 0x000fe40007ffe0ff */
[----:B------:R-:W-:Y:S02]  /*1850*/  LEA R54, P0, R3, c[0x0][0x1c8], 0x1 ;  /* 0x0000720003367a11 */ /* 0x000fe400078008ff */
[----:B------:R-:W-:Y:S04]  /*1860*/  IADD3.X R0, R5, R72, RZ, P1, !PT ;  /* 0x0000004805007210 */ /* 0x000fe80000ffe4ff */
[----:B------:R-:W-:Y:S01]  /*1870*/  LEA.HI.X R55, R3, c[0x0][0x1cc], R0, 0x1, P0 ;  /* 0x0000730003377a11 */ /* 0x000fe200000f0c00 */
[----:B------:R-:W-:Y:S01]  /*1880*/  BSSY B1, `(.L_x_57) ;  /* 0x0000260000017945 */ /* 0x000fe20003800000 */
[----:B------:R-:W-:-:S05]  /*1890*/  @!P6 BRA `(.L_x_58) ;  /* 0x000024e00000e947 */ /* 0x000fca0003800000 */
[----:B------:R-:W-:Y:S01]  /*18a0*/  IMAD R3, R82, UR13, RZ ;  /* 0x0000000d52037c24 */ /* 0x000fe2000f8e02ff */
[----:B------:R-:W-:Y:S01]  /*18b0*/  IMNMX R67, R96, 0x20, PT ;  /* 0x0000002060437817 */ /* 0x000fe20003800200 */
[C---:B------:R-:W-:Y:S02]  /*18c0*/  IMAD R13, R82.reuse, UR9, RZ ;  /* 0x00000009520d7c24 */ /* 0x040fe4000f8e02ff */
[C---:B------:R-:W-:Y:S04]  /*18d0*/  IMAD.WIDE.U32 R20, R82.reuse, UR14, RZ ;  /* 0x0000000e52147c25 */ /* 0x040fe8000f8e00ff */
[----:B------:R-:W-:Y:S04]  /*18e0*/  IMAD.WIDE.U32 R6, R82, UR12, RZ ;  /* 0x0000000c52067c25 */ /* 0x000fe8000f8e00ff */
[C---:B------:R-:W-:Y:S02]  /*18f0*/  IMAD R3, R81.reuse, UR14, R3 ;  /* 0x0000000e51037c24 */ /* 0x040fe4000f8e0203 */
[----:B------:R-:W-:Y:S03]  /*1900*/  IMAD R13, R81, UR12, R13 ;  /* 0x0000000c510d7c24 */ /* 0x000fe6000f8e020d */
[----:B------:R-:W-:Y:S02]  /*1910*/  IADD3 R3, R21, R3, RZ ;  /* 0x0000000315037210 */ /* 0x000fe40007ffe0ff */
[----:B------:R-:W-:Y:S01]  /*1920*/  IADD3 R0, R7, R13, RZ ;  /* 0x0000000d07007210 */ /* 0x000fe20007ffe0ff */
[----:B------:R-:W-:-:S05]  /*1930*/  @!P5 BRA `(.L_x_59) ;  /* 0x000012600000d947 */ /* 0x000fca0003800000 */
[----:B------:R-:W-:Y:S01]  /*1940*/  ISETP.GE.AND P4, PT, R109, R67, PT ;  /* 0x000000436d00720c */ /* 0x000fe20003f86270 */
[----:B------:R-:W-:Y:S01]  /*1950*/  BSSY B0, `(.L_x_60) ;  /* 0x0000026000007945 */ /* 0x000fe20003800000 */
[----:B------:R-:W-:Y:S01]  /*1960*/  CS2R R18, SRZ ;  /* 0x0000000000127805 */ /* 0x000fe2000001ff00 */
[----:B------:R-:W-:Y:S01]  /*1970*/  CS2R R26, SRZ ;  /* 0x00000000001a7805 */ /* 0x000fe2000001ff00 */
[----:B------:R-:W-:Y:S01]  /*1980*/  CS2R R32, SRZ ;  /* 0x0000000000207805 */ /* 0x000fe2000001ff00 */
[----:B------:R-:W-:Y:S01]  /*1990*/  CS2R R30, SRZ ;  /* 0x00000000001e7805 */ /* 0x000fe2000001ff00 */
[----:B------:R-:W-:Y:S01]  /*19a0*/  CS2R R42, SRZ ;  /* 0x00000000002a7805 */ /* 0x000fe2000001ff00 */
[----:B------:R-:W-:Y:S01]  /*19b0*/  CS2R R46, SRZ ;  /* 0x00000000002e7805 */ /* 0x000fe2000001ff00 */
[----:B------:R-:W-:Y:S01]  /*19c0*/  CS2R R50, SRZ ;  /* 0x0000000000327805 */ /* 0x000fe2000001ff00 */
[----:B------:R-:W-:Y:S04]  /*19d0*/  CS2R R52, SRZ ;  /* 0x0000000000347805 */ /* 0x000fe8000001ff00 */
[----:B------:R-:W-:-:S05]  /*19e0*/  @P4 BRA `(.L_x_61) ;  /* 0x000001c000004947 */ /* 0x000fca0003800000 */
[----:B------:R-:W-:Y:S01]  /*19f0*/  IADD3 R20, P1, R114, R20, RZ ;  /* 0x0000001472147210 */ /* 0x000fe20007f3e0ff */
[----:B------:R-:W-:Y:S01]  /*1a00*/  CS2R R30, SRZ ;  /* 0x00000000001e7805 */ /* 0x000fe2000001ff00 */
[----:B------:R-:W-:Y:S01]  /*1a10*/  IADD3 R6, P0, R116, R6, RZ ;  /* 0x0000000674067210 */ /* 0x000fe20007f1e0ff */
[----:B------:R-:W-:Y:S01]  /*1a20*/  CS2R R32, SRZ ;  /* 0x0000000000207805 */ /* 0x000fe2000001ff00 */
[----:B------:R-:W-:Y:S01]  /*1a30*/  ISETP.GE.AND P3, PT, R14, c[0x0][0x27c], PT ;  /* 0x00009f000e007a0c */ /* 0x000fe20003f66270 */
[----:B------:R-:W-:Y:S01]  /*1a40*/  IMAD.X R3, R3, 0x1, R68, P1 ;  /* 0x0000000103037824 */ /* 0x000fe200008e0644 */
[----:B------:R-:W-:Y:S01]  /*1a50*/  LEA R22, P1, R20, c[0x0][0x270], 0x1 ;  /* 0x00009c0014167a11 */ /* 0x000fe200078208ff */
[----:B------:R-:W-:Y:S01]  /*1a60*/  IMAD.X R5, R0, 0x1, R69, P0 ;  /* 0x0000000100057824 */ /* 0x000fe200000e0645 */
[----:B------:R-:W-:Y:S01]  /*1a70*/  LEA R2, P0, R6, c[0x0][0x288], 0x1 ;  /* 0x0000a20006027a11 */ /* 0x000fe200078008ff */
[----:B------:R-:W-:Y:S01]  /*1a80*/  CS2R R26, SRZ ;  /* 0x00000000001a7805 */ /* 0x000fe2000001ff00 */
[----:B------:R-:W-:Y:S01]  /*1a90*/  LEA.HI.X R23, R20, c[0x0][0x274], R3, 0x1, P1 ;  /* 0x00009d0014177a11 */ /* 0x000fe200008f0c03 */
[----:B------:R-:W-:Y:S01]  /*1aa0*/  CS2R R18, SRZ ;  /* 0x0000000000127805 */ /* 0x000fe2000001ff00 */
[----:B------:R-:W-:Y:S01]  /*1ab0*/  LEA.HI.X R3, R6, c[0x0][0x28c], R5, 0x1, P0 ;  /* 0x0000a30006037a11 */ /* 0x000fe200000f0c05 */
[----:B------:R-:W-:Y:S01]  /*1ac0*/  CS2R R52, SRZ ;  /* 0x0000000000347805 */ /* 0x000fe2000001ff00 */
[----:B------:R-:W-:Y:S01]  /*1ad0*/  ISETP.GE.AND P2, PT, R10, c[0x0][0x27c], PT ;  /* 0x00009f000a007a0c */ /* 0x000fe20003f46270 */
[----:B------:R-:W-:Y:S01]  /*1ae0*/  CS2R R50, SRZ ;  /* 0x0000000000327805 */ /* 0x000fe2000001ff00 */
[----:B------:R-:W-:Y:S01]  /*1af0*/  ISETP.GE.AND P1, PT, R12, c[0x0][0x27c], PT ;  /* 0x00009f000c007a0c */ /* 0x000fe20003f26270 */
[----:B------:R1:W5:Y:S01]  /*1b00*/  @!P3 LDG.E.64 R30, [R22.64] ;  /* 0x0000000a161eb981 */ /* 0x000362000c1e1b00 */
[----:B------:R-:W-:Y:S01]  /*1b10*/  ISETP.GE.AND P0, PT, R9, c[0x0][0x27c], PT ;  /* 0x00009f0009007a0c */ /* 0x000fe20003f06270 */
[----:B------:R-:W-:Y:S01]  /*1b20*/  CS2R R46, SRZ ;  /* 0x00000000002e7805 */ /* 0x000fe2000001ff00 */
[----:B------:R-:W-:Y:S01]  /*1b30*/  CS2R R42, SRZ ;  /* 0x00000000002a7805 */ /* 0x000fe2000001ff00 */
[----:B------:R1:W5:Y:S06]  /*1b40*/  @!P3 LDG.E.64 R52, [R2.64] ;  /* 0x0000000a0234b981 */ /* 0x00036c000c1e1b00 */
[----:B------:R1:W5:Y:S04]  /*1b50*/  @!P2 LDG.E.64 R32, [R22.64+0x40] ;  /* 0x0000400a1620a981 */ /* 0x000368000c1e1b00 */
[----:B------:R1:W5:Y:S04]  /*1b60*/  @!P1 LDG.E.64 R26, [R22.64+0x80] ;  /* 0x0000800a161a9981 */ /* 0x000368000c1e1b00 */
[----:B------:R1:W5:Y:S04]  /*1b70*/  @!P0 LDG.E.64 R18, [R22.64+0xc0] ;  /* 0x0000c00a16128981 */ /* 0x000368000c1e1b00 */
[----:B------:R1:W5:Y:S04]  /*1b80*/  @!P2 LDG.E.64 R50, [R2.64+0x40] ;  /* 0x0000400a0232a981 */ /* 0x000368000c1e1b00 */
[----:B------:R1:W5:Y:S04]  /*1b90*/  @!P1 LDG.E.64 R46, [R2.64+0x80] ;  /* 0x0000800a022e9981 */ /* 0x000368000c1e1b00 */
[----:B------:R1:W5:Y:S02]  /*1ba0*/  @!P0 LDG.E.64 R42, [R2.64+0xc0] ;  /* 0x0000c00a022a8981 */ /* 0x000364000c1e1b00 */
.L_x_61:
[----:B------:R-:W-:Y:S05]  /*1bb0*/  BSYNC B0 ;  /* 0x0000000000007941 */ /* 0x000fea0003800000 */
.L_x_60:
[----:B------:R-:W-:-:S05]  /*1bc0*/  @P4 BRA `(.L_x_62) ;  /* 0x000022b000004947 */ /* 0x000fca0003800000 */
[----:B------:R-:W-:Y:S01]  /*1bd0*/  ISETP.GE.AND P0, PT, R16, c[0x0][0x1d4], PT ;  /* 0x0000750010007a0c */ /* 0x000fe20003f06270 */
[----:B-1---5:R-:W-:Y:S01]  /*1be0*/  IMAD.MOV.U32 R2, RZ, RZ, R26 ;  /* 0x000000ffff027224 */ /* 0x022fe200078e001a */
[----:B------:R-:W-:Y:S01]  /*1bf0*/  BSSY B0, `(.L_x_63) ;  /* 0x0000050000007945 */ /* 0x000fe20003800000 */
[----:B------:R-:W-:Y:S02]  /*1c00*/  IMAD.MOV.U32 R0, RZ, RZ, R27 ;  /* 0x000000ffff007224 */ /* 0x000fe400078e001b */
[----:B------:R-:W-:Y:S01]  /*1c10*/  IMAD.MOV.U32 R21, RZ, RZ, R42 ;  /* 0x000000ffff157224 */ /* 0x000fe200078e002a */
[----:B------:R-:W-:Y:S01]  /*1c20*/  PRMT R8, R2, 0x7610, R8 ;  /* 0x0000761002087816 */ /* 0x000fe20000000008 */
        /* <DEDUP_REMOVED lines=17> */
[----:B------:R-:W-:Y:S02]  /*1d40*/  PRMT R44, R22, 0x7610, R44 ;  /* 0x00007610162c7816 */ /* 0x000fe4000000002c */
[----:B------:R-:W-:Y:S02]  /*1d50*/  PRMT R49, R21, 0x7610, R49 ;  /* 0x0000761015317816 */ /* 0x000fe40000000031 */
[----:B------:R-:W-:Y:S01]  /*1d60*/  PRMT R48, R20, 0x7610, R48 ;  /* 0x0000761014307816 */ /* 0x000fe20000000030 */
[----:B------:R-:W-:-:S05]  /*1d70*/  @P0 BRA `(.L_x_64) ;  /* 0x0000037000000947 */ /* 0x000fca0003800000 */
[----:B------:R-:W-:Y:S01]  /*1d80*/  ISETP.GE.AND P0, PT, R14, c[0x0][0x27c], PT ;  /* 0x00009f000e007a0c */ /* 0x000fe20003f06270 */
[----:B------:R-:W1:Y:S01]  /*1d90*/  LDS.128 R20, [R106+0xc080] ;  /* 0x00c080006a147984 */ /* 0x000e620000000c00 */
[----:B------:R-:W-:Y:S01]  /*1da0*/  MOV R28, R30 ;  /* 0x0000001e001c7202 */ /* 0x000fe20000000f00 */
[----:B------:R-:W-:Y:S02]  /*1db0*/  IMAD.MOV.U32 R36, RZ, RZ, R52 ;  /* 0x000000ffff247224 */ /* 0x000fe400078e0034 */
[----:B------:R-:W-:Y:S02]  /*1dc0*/  IMAD.MOV.U32 R25, RZ, RZ, R31 ;  /* 0x000000ffff197224 */ /* 0x000fe400078e001f */
[--C-:B------:R-:W-:Y:S06]  /*1dd0*/  IMAD.MOV.U32 R39, RZ, RZ, R53.reuse ;  /* 0x000000ffff277224 */ /* 0x100fec00078e0035 */
[----:B------:R-:W-:Y:S02]  /*1de0*/  @!P0 SHF.R.U64 R35, R52, 0x10, R53 ;  /* 0x0000001034238819 */ /* 0x000fe40000001235 */
[--C-:B------:R-:W-:Y:S02]  /*1df0*/  @!P0 SHF.R.U64 R29, R30, 0x10, R31.reuse ;  /* 0x000000101e1d8819 */ /* 0x100fe4000000121f */
[----:B------:R-:W-:Y:S02]  /*1e00*/  @!P0 SHF.R.U32.HI R30, RZ, 0x10, R31 ;  /* 0x00000010ff1e8819 */ /* 0x000fe4000001161f */
[----:B------:R-:W-:Y:S02]  /*1e10*/  @!P0 PRMT R36, R36, 0x5410, R35 ;  /* 0x0000541024248816 */ /* 0x000fe40000000023 */
[----:B------:R-:W-:Y:S02]  /*1e20*/  @!P0 PRMT R28, R28, 0x5410, R29 ;  /* 0x000054101c1c8816 */ /* 0x000fe4000000001d */
[----:B------:R-:W-:Y:S01]  /*1e30*/  @!P0 PRMT R25, R25, 0x5410, R30 ;  /* 0x0000541019198816 */ /* 0x000fe2000000001e */
[C---:B------:R-:W-:Y:S01]  /*1e40*/  @!P0 IMAD.U32 R35, R36.reuse, 0x10000, RZ ;  /* 0x0001000024238824 */ /* 0x040fe200078e00ff */
[----:B------:R-:W-:Y:S02]  /*1e50*/  @!P0 SHF.R.U32.HI R34, RZ, 0x10, R53 ;  /* 0x00000010ff228819 */ /* 0x000fe40000011635 */
[----:B------:R-:W-:Y:S02]  /*1e60*/  @!P0 LOP3.LUT R36, R36, 0xffff0000, RZ, 0xc0, !PT ;  /* 0xffff000024248812 */ /* 0x000fe400078ec0ff */
[C---:B------:R-:W-:Y:S02]  /*1e70*/  @!P0 SHF.L.U32 R29, R28.reuse, 0x10, RZ ;  /* 0x000000101c1d8819 */ /* 0x040fe400000006ff */
[----:B------:R-:W-:Y:S02]  /*1e80*/  @!P0 PRMT R39, R39, 0x5410, R34 ;  /* 0x0000541027278816 */ /* 0x000fe40000000022 */
[----:B------:R-:W-:Y:S01]  /*1e90*/  @!P0 LOP3.LUT R28, R28, 0xffff0000, RZ, 0xc0, !PT ;  /* 0xffff00001c1c8812 */ /* 0x000fe200078ec0ff */
[C---:B-1----:R-:W-:Y:S01]  /*1ea0*/  @!P0 IMAD.U32 R34, R20.reuse, 0x10000, RZ ;  /* 0x0001000014228824 */ /* 0x042fe200078e00ff */
[----:B------:R-:W-:Y:S02]  /*1eb0*/  @!P0 LOP3.LUT R30, R20, 0xffff0000, RZ, 0xc0, !PT ;  /* 0xffff0000141e8812 */ /* 0x000fe400078ec0ff */
[C---:B------:R-:W-:Y:S02]  /*1ec0*/  @!P0 LOP3.LUT R31, R21.reuse, 0xffff0000, RZ, 0xc0, !PT ;  /* 0xffff0000151f8812 */ /* 0x040fe400078ec0ff */
[----:B------:R-:W-:Y:S01]  /*1ed0*/  @!P0 SHF.L.U32 R37, R21, 0x10, RZ ;  /* 0x0000001015258819 */ /* 0x000fe200000006ff */
[C---:B------:R-:W-:Y:S01]  /*1ee0*/  @!P0 FMUL.FTZ R57, R30.reuse, R35 ;  /* 0x000000231e398220 */ /* 0x040fe20000410000 */
[----:B------:R-:W-:Y:S01]  /*1ef0*/  @!P0 SHF.L.U32 R38, R23, 0x10, RZ ;  /* 0x0000001017268819 */ /* 0x000fe200000006ff */
[----:B------:R-:W-:Y:S02]  /*1f00*/  @!P0 FMUL.FTZ R59, R31, R36 ;  /* 0x000000241f3b8220 */ /* 0x000fe40000410000 */
[-C--:B------:R-:W-:Y:S01]  /*1f10*/  @!P0 FMUL.FTZ R0, R30, R29.reuse ;  /* 0x0000001d1e008220 */ /* 0x080fe20000410000 */
[----:B------:R-:W-:Y:S01]  /*1f20*/  @!P0 LOP3.LUT R30, R23, 0xffff0000, RZ, 0xc0, !PT ;  /* 0xffff0000171e8812 */ /* 0x000fe200078ec0ff */
[----:B------:R-:W-:Y:S01]  /*1f30*/  @!P0 FFMA.FTZ R57, R34, R29, -R57 ;  /* 0x0000001d22398223 */ /* 0x000fe20000010839 */
[C---:B------:R-:W-:Y:S01]  /*1f40*/  @!P0 LOP3.LUT R29, R22.reuse, 0xffff0000, RZ, 0xc0, !PT ;  /* 0xffff0000161d8812 */ /* 0x040fe200078ec0ff */
[-C--:B------:R-:W-:Y:S02]  /*1f50*/  @!P0 FMUL.FTZ R2, R31, R28.reuse ;  /* 0x0000001c1f028220 */ /* 0x080fe40000410000 */
[----:B------:R-:W-:Y:S02]  /*1f60*/  @!P0 FFMA.FTZ R59, R37, R28, -R59 ;  /* 0x0000001c253b8223 */ /* 0x000fe4000001083b */
[C---:B------:R-:W-:Y:S01]  /*1f70*/  @!P0 IMAD.U32 R28, R25.reuse, 0x10000, RZ ;  /* 0x00010000191c8824 */ /* 0x040fe200078e00ff */
[----:B------:R-:W-:Y:S01]  /*1f80*/  @!P0 LOP3.LUT R25, R25, 0xffff0000, RZ, 0xc0, !PT ;  /* 0xffff000019198812 */ /* 0x000fe200078ec0ff */
[----:B------:R-:W-:Y:S01]  /*1f90*/  @!P0 FFMA.FTZ R0, R35, R34, R0 ;  /* 0x0000002223008223 */ /* 0x000fe20000010000 */
[----:B------:R-:W-:Y:S01]  /*1fa0*/  @!P0 SHF.L.U32 R35, R22, 0x10, RZ ;  /* 0x0000001016238819 */ /* 0x000fe200000006ff */
[C---:B------:R-:W-:Y:S01]  /*1fb0*/  @!P0 IMAD.U32 R34, R39.reuse, 0x10000, RZ ;  /* 0x0001000027228824 */ /* 0x040fe200078e00ff */
[----:B------:R-:W-:Y:S01]  /*1fc0*/  @!P0 LOP3.LUT R39, R39, 0xffff0000, RZ, 0xc0, !PT ;  /* 0xffff000027278812 */ /* 0x000fe200078ec0ff */
[C---:B------:R-:W-:Y:S01]  /*1fd0*/  @!P0 FMUL.FTZ R3, R29.reuse, R28 ;  /* 0x0000001c1d038220 */ /* 0x040fe20000410000 */
[----:B------:R-:W-:Y:S01]  /*1fe0*/  @!P0 F2FP.BF16.PACK_AB R57, R0, R57 ;  /* 0x000000390039823e */ /* 0x000fe200000010ff */
[----:B------:R-:W-:Y:S02]  /*1ff0*/  @!P0 FMUL.FTZ R56, R29, R34 ;  /* 0x000000221d388220 */ /* 0x000fe40000410000 */
[C---:B------:R-:W-:Y:S02]  /*2000*/  @!P0 FMUL.FTZ R58, R30.reuse, R39 ;  /* 0x000000271e3a8220 */ /* 0x040fe40000410000 */
[----:B------:R-:W-:Y:S02]  /*2010*/  @!P0 FMUL.FTZ R4, R30, R25 ;  /* 0x000000191e048220 */ /* 0x000fe40000410000 */
[----:B------:R-:W-:Y:S02]  /*2020*/  @!P0 FFMA.FTZ R2, R36, R37, R2 ;  /* 0x0000002524028223 */ /* 0x000fe40000010002 */
[----:B------:R-:W-:Y:S02]  /*2030*/  @!P0 FFMA.FTZ R3, R34, R35, R3 ;  /* 0x0000002322038223 */ /* 0x000fe40000010003 */
[----:B------:R-:W-:Y:S01]  /*2040*/  @!P0 FFMA.FTZ R56, R35, R28, -R56 ;  /* 0x0000001c23388223 */ /* 0x000fe20000010838 */
[----:B------:R-:W-:Y:S01]  /*2050*/  @!P0 F2FP.BF16.PACK_AB R60, R2, R59 ;  /* 0x0000003b023c823e */ /* 0x000fe200000010ff */
[----:B------:R-:W-:Y:S02]  /*2060*/  @!P0 FFMA.FTZ R58, R38, R25, -R58 ;  /* 0x00000019263a8223 */ /* 0x000fe4000001083a */
[----:B------:R-:W-:Y:S01]  /*2070*/  @!P0 FFMA.FTZ R4, R39, R38, R4 ;  /* 0x0000002627048223 */ /* 0x000fe20000010004 */
[----:B------:R-:W-:Y:S01]  /*2080*/  @!P0 F2FP.BF16.PACK_AB R56, R3, R56 ;  /* 0x000000380338823e */ /* 0x000fe200000010ff */
[----:B------:R-:W-:Y:S01]  /*2090*/  @!P0 IMAD.MOV.U32 R20, RZ, RZ, R57 ;  /* 0x000000ffff148224 */ /* 0x000fe200078e0039 */
[----:B------:R-:W-:Y:S02]  /*20a0*/  @!P0 MOV R21, R60 ;  /* 0x0000003c00158202 */ /* 0x000fe40000000f00 */
[----:B------:R-:W-:Y:S01]  /*20b0*/  @!P0 F2FP.BF16.PACK_AB R59, R4, R58 ;  /* 0x0000003a043b823e */ /* 0x000fe200000010ff */
[----:B------:R-:W-:Y:S03]  /*20c0*/  @!P0 IMAD.MOV.U32 R22, RZ, RZ, R56 ;  /* 0x000000ffff168224 */ /* 0x000fe600078e0038 */
[----:B------:R-:W-:Y:S05]  /*20d0*/  @!P0 MOV R23, R59 ;  /* 0x0000003b00178202 */ /* 0x000fea0000000f00 */
[----:B------:R1:W-:Y:S02]  /*20e0*/  STG.E.128 [R54.64], R20 ;  /* 0x0000001436007986 */ /* 0x0003e4000c101d0a */
.L_x_64:
[----:B------:R-:W-:Y:S05]  /*20f0*/  BSYNC B0 ;  /* 0x0000000000007941 */ /* 0x000fea0003800000 */
.L_x_63:
[----:B------:R-:W-:Y:S01]  /*2100*/  ISETP.GE.AND P0, PT, R11, c[0x0][0x1d4], PT ;  /* 0x000075000b007a0c */ /* 0x000fe20003f06270 */
[----:B------:R-:W-:Y:S01]  /*2110*/  @!UPT UIADD3 URZ, URZ, URZ, URZ ;  /* 0x0000003f3f3ff290 */ /* 0x000fe2000fffe03f */
[----:B------:R-:W-:Y:S11]  /*2120*/  BSSY B0, `(.L_x_65) ;  /* 0x0000036000007945 */ /* 0x000ff60003800000 */
[----:B------:R-:W-:-:S05]  /*2130*/  @P0 BRA `(.L_x_66) ;  /* 0x0000034000000947 */ /* 0x000fca0003800000 */
[----:B------:R-:W-:Y:S01]  /*2140*/  ISETP.GE.AND P0, PT, R10, c[0x0][0x27c], PT ;  /* 0x00009f000a007a0c */ /* 0x000fe20003f06270 */
[----:B-1----:R-:W1:Y:S11]  /*2150*/  LDS.128 R20, [R106+0xd080] ;  /* 0x00d080006a147984 */ /* 0x002e760000000c00 */
[----:B------:R-:W-:Y:S01]  /*2160*/  @!UPT UIADD3 URZ, URZ, URZ, URZ ;  /* 0x0000003f3f3ff290 */ /* 0x000fe2000fffe03f */
[----:B------:R-:W-:Y:S02]  /*2170*/  @!P0 SHF.R.U64 R30, R50, 0x10, R51 ;  /* 0x00000010321e8819 */ /* 0x000fe40000001233 */
[----:B------:R-:W-:Y:S02]  /*2180*/  @!P0 SHF.R.U64 R25, R32, 0x10, R33 ;  /* 0x0000001020198819 */ /* 0x000fe40000001221 */
[----:B------:R-:W-:Y:S02]  /*2190*/  @!P0 PRMT R49, R49, 0x5410, R30 ;  /* 0x0000541031318816 */ /* 0x000fe4000000001e */
[----:B------:R-:W-:Y:S02]  /*21a0*/  @!P0 PRMT R24, R24, 0x5410, R25 ;  /* 0x0000541018188816 */ /* 0x000fe40000000019 */
[C---:B------:R-:W-:Y:S01]  /*21b0*/  @!P0 LOP3.LUT R34, R49.reuse, 0xffff0000, RZ, 0xc0, !PT ;  /* 0xffff000031228812 */ /* 0x040fe200078ec0ff */
[----:B------:R-:W-:Y:S01]  /*21c0*/  @!P0 IMAD.U32 R31, R49, 0x10000, RZ ;  /* 0x00010000311f8824 */ /* 0x000fe200078e00ff */
[----:B------:R-:W-:Y:S01]  /*21d0*/  @!P0 SHF.R.U32.HI R32, RZ, 0x10, R33 ;  /* 0x00000010ff208819 */ /* 0x000fe20000011621 */
[C---:B------:R-:W-:Y:S01]  /*21e0*/  @!P0 IMAD.U32 R25, R24.reuse, 0x10000, RZ ;  /* 0x0001000018198824 */ /* 0x040fe200078e00ff */
[----:B------:R-:W-:Y:S02]  /*21f0*/  @!P0 SHF.R.U32.HI R51, RZ, 0x10, R51 ;  /* 0x00000010ff338819 */ /* 0x000fe40000011633 */
[----:B------:R-:W-:Y:S02]  /*2200*/  @!P0 LOP3.LUT R24, R24, 0xffff0000, RZ, 0xc0, !PT ;  /* 0xffff000018188812 */ /* 0x000fe400078ec0ff */
[----:B------:R-:W-:Y:S02]  /*2210*/  @!P0 PRMT R13, R13, 0x5410, R32 ;  /* 0x000054100d0d8816 */ /* 0x000fe40000000020 */
[----:B------:R-:W-:Y:S04]  /*2220*/  @!P0 PRMT R48, R48, 0x5410, R51 ;  /* 0x0000541030308816 */ /* 0x000fe80000000033 */
[----:B------:R-:W-:Y:S01]  /*2230*/  @!P0 LOP3.LUT R37, R48, 0xffff0000, RZ, 0xc0, !PT ;  /* 0xffff000030258812 */ /* 0x000fe200078ec0ff */
[C---:B-1----:R-:W-:Y:S01]  /*2240*/  @!P0 IMAD.U32 R35, R21.reuse, 0x10000, RZ ;  /* 0x0001000015238824 */ /* 0x042fe200078e00ff */
[C---:B------:R-:W-:Y:S02]  /*2250*/  @!P0 LOP3.LUT R28, R20.reuse, 0xffff0000, RZ, 0xc0, !PT ;  /* 0xffff0000141c8812 */ /* 0x040fe400078ec0ff */
[----:B------:R-:W-:Y:S02]  /*2260*/  @!P0 LOP3.LUT R29, R21, 0xffff0000, RZ, 0xc0, !PT ;  /* 0xffff0000151d8812 */ /* 0x000fe400078ec0ff */
        /* <DEDUP_REMOVED lines=14> */
[----:B------:R-:W-:Y:S02]  /*2350*/  @!P0 IMAD.U32 R30, R48, 0x10000, RZ ;  /* 0x00010000301e8824 */ /* 0x000fe400078e00ff */
        /* <DEDUP_REMOVED lines=17> */
[----:B------:R1:W-:Y:S02]  /*2470*/  STG.E.128 [R54.64+0x80], R20 ;  /* 0x0000801436007986 */ /* 0x0003e4000c101d0a */
.L_x_66:
[----:B------:R-:W-:Y:S05]  /*2480*/  BSYNC B0 ;  /* 0x0000000000007941 */ /* 0x000fea0003800000 */
.L_x_65:
        /* <DEDUP_REMOVED lines=56> */
.L_x_68:
[----:B------:R-:W-:Y:S05]  /*2810*/  BSYNC B0 ;  /* 0x0000000000007941 */ /* 0x000fea0003800000 */
.L_x_67:
[----:B------:R-:W-:Y:S11]  /*2820*/  ISETP.GE.AND P0, PT, R107, c[0x0][0x1d4], PT ;  /* 0x000075006b007a0c */ /* 0x000ff60003f06270 */
[----:B------:R-:W-:Y:S02]  /*2830*/  @!UPT UIADD3 URZ, URZ, URZ, URZ ;  /* 0x0000003f3f3ff290 */ /* 0x000fe4000fffe03f */
        /* <DEDUP_REMOVED lines=52> */
[----:B------:R1:W-:Y:S01]  /*2b80*/  STG.E.128 [R54.64+0x180], R20 ;  /* 0x0001801436007986 */ /* 0x0003e2000c101d0a */
[----:B------:R-:W-:-:S05]  /*2b90*/  BRA `(.L_x_62) ;  /* 0x000012e000007947 */ /* 0x000fca0003800000 */
.L_x_59:
        /* <DEDUP_REMOVED lines=17> */
[----:B------:R-:W-:Y:S01]  /*2cb0*/  ISETP.GE.AND P2, PT, R11, c[0x0][0x27c], PT ;  /* 0x00009f000b007a0c */ /* 0x000fe20003f46270 */
[----:B------:R-:W-:Y:S01]  /*2cc0*/  IMAD.X R7, R0, 0x1, R71, P0 ;  /* 0x0000000100077824 */ /* 0x000fe200000e0647 */
[----:B------:R-:W-:Y:S01]  /*2cd0*/  LEA R20, P1, R2, c[0x0][0x270], 0x1 ;  /* 0x00009c0002147a11 */ /* 0x000fe200078208ff */
[----:B------:R-:W-:Y:S01]  /*2ce0*/  CS2R R54, SRZ ;  /* 0x0000000000367805 */ /* 0x000fe2000001ff00 */
[----:B------:R-:W-:Y:S01]  /*2cf0*/  LEA R6, P0, R4, c[0x0][0x288], 0x1 ;  /* 0x0000a20004067a11 */ /* 0x000fe200078008ff */
[----:B------:R-:W-:Y:S01]  /*2d00*/  CS2R R52, SRZ ;  /* 0x0000000000347805 */ /* 0x000fe2000001ff00 */
[----:B------:R-:W-:Y:S02]  /*2d10*/  LEA.HI.X R21, R2, c[0x0][0x274], R3, 0x1, P1 ;  /* 0x00009d0002157a11 */ /* 0x000fe400008f0c03 */
[----:B------:R-:W-:Y:S03]  /*2d20*/  LEA.HI.X R7, R4, c[0x0][0x28c], R7, 0x1, P0 ;  /* 0x0000a30004077a11 */ /* 0x000fe600000f0c07 */
[----:B------:R1:W5:Y:S04]  /*2d30*/  @!P3 LDG.E.128 R32, [R20.64] ;  /* 0x0000000a1420b981 */ /* 0x000368000c1e1d00 */
[----:B------:R1:W5:Y:S04]  /*2d40*/  @!P2 LDG.E.128 R24, [R20.64+0x80] ;  /* 0x0000800a1418a981 */ /* 0x000368000c1e1d00 */
[----:B------:R1:W5:Y:S04]  /*2d50*/  @!P3 LDG.E.128 R40, [R6.64] ;  /* 0x0000000a0628b981 */ /* 0x000368000c1e1d00 */
[----:B------:R1:W5:Y:S02]  /*2d60*/  @!P2 LDG.E.128 R52, [R6.64+0x80] ;  /* 0x0000800a0634a981 */ /* 0x000364000c1e1d00 */
.L_x_70:
[----:B------:R-:W-:Y:S05]  /*2d70*/  BSYNC B0 ;  /* 0x0000000000007941 */ /* 0x000fea0003800000 */
.L_x_69:
[----:B------:R-:W-:Y:S04]  /*2d80*/  IADD3 R135, P0, R132, R18, RZ ;  /* 0x0000001284877210 */ /* 0x000fe80007f1e0ff */
[----:B------:R-:W-:Y:S01]  /*2d90*/  IADD3.X R74, R5, R80, RZ, P0, !PT ;  /* 0x00000050054a7210 */ /* 0x000fe200007fe4ff */
[----:B------:R-:W-:-:S05]  /*2da0*/  @P4 BRA `(.L_x_62) ;  /* 0x000010d000004947 */ /* 0x000fca0003800000 */
[----:B------:R-:W-:Y:S01]  /*2db0*/  ISETP.GE.AND P0, PT, R16, c[0x0][0x1d4], PT ;  /* 0x0000750010007a0c */ /* 0x000fe20003f06270 */
[----:B-----5:R-:W-:Y:S01]  /*2dc0*/  IMAD.MOV.U32 R4, RZ, RZ, R26 ;  /* 0x000000ffff047224 */ /* 0x020fe200078e001a */
        /* <DEDUP_REMOVED lines=8> */
[----:B-1----:R-:W-:Y:S01]  /*2e50*/  IMAD.MOV.U32 R7, RZ, RZ, R55 ;  /* 0x000000ffff077224 */ /* 0x002fe200078e0037 */
        /* <DEDUP_REMOVED lines=9> */
[----:B------:R-:W-:Y:S01]  /*2ef0*/  LDS.128 R20, [R94+0xc080] ;  /* 0x00c080005e147984 */ /* 0x000fe20000000c00 */
[----:B------:R-:W-:Y:S01]  /*2f00*/  ISETP.GE.AND P1, PT, R99, c[0x0][0x1d4], PT ;  /* 0x0000750063007a0c */ /* 0x000fe20003f26270 */
[----:B------:R-:W-:Y:S01]  /*2f10*/  IMAD.MOV.U32 R38, RZ, RZ, R40 ;  /* 0x000000ffff267224 */ /* 0x000fe200078e0028 */
[-C--:B------:R-:W-:Y:S01]  /*2f20*/  IADD3 R76, P3, P2, R128, R135.reuse, R101 ;  /* 0x00000087804c7210 */ /* 0x080fe20007a7e065 */
[----:B------:R-:W-:Y:S01]  /*2f30*/  IMAD.MOV.U32 R37, RZ, RZ, R41 ;  /* 0x000000ffff257224 */ /* 0x000fe200078e0029 */
[----:B------:R-:W-:Y:S01]  /*2f40*/  MOV R45, R42 ;  /* 0x0000002a002d7202 */ /* 0x000fe20000000f00 */
[----:B------:R-:W-:Y:S01]  /*2f50*/  IMAD.MOV.U32 R29, RZ, RZ, R33 ;  /* 0x000000ffff1d7224 */ /* 0x000fe200078e0021 */
[CC--:B------:R-:W-:Y:S01]  /*2f60*/  IADD3.X R137, R79.reuse, R74.reuse, R92, P3, P2 ;  /* 0x0000004a4f897210 */ /* 0x0c0fe20001fe445c */
[----:B------:R-:W1:Y:S01]  /*2f70*/  LDS.128 R56, [R95+0xc080] ;  /* 0x00c080005f387984 */ /* 0x000e620000000c00 */
[----:B------:R-:W-:Y:S01]  /*2f80*/  LEA R138, P4, R76, c[0x0][0x1c8], 0x1 ;  /* 0x000072004c8a7a11 */ /* 0x000fe200078808ff */
[----:B------:R-:W-:Y:S02]  /*2f90*/  IMAD.MOV.U32 R30, RZ, RZ, R32 ;  /* 0x000000ffff1e7224 */ /* 0x000fe400078e0020 */
[----:B------:R-:W-:Y:S01]  /*2fa0*/  @!P0 SHF.R.U64 R39, R40, 0x10, R41 ;  /* 0x0000001028278819 */ /* 0x000fe20000001229 */
[----:B------:R-:W-:Y:S01]  /*2fb0*/  IMAD.MOV.U32 R49, RZ, RZ, R43 ;  /* 0x000000ffff317224 */ /* 0x000fe200078e002b */
[----:B------:R-:W-:Y:S02]  /*2fc0*/  @!P0 SHF.R.U32.HI R40, RZ, 0x10, R41 ;  /* 0x00000010ff288819 */ /* 0x000fe40000011629 */
[----:B------:R-:W-:Y:S02]  /*2fd0*/  LEA.HI.X R139, R76, c[0x0][0x1cc], R137, 0x1, P4 ;  /* 0x000073004c8b7a11 */ /* 0x000fe400020f0c89 */
[----:B------:R-:W-:Y:S02]  /*2fe0*/  @!P1 IADD3 R134, P3, P2, R128, R135, R99 ;  /* 0x0000008780869210 */ /* 0x000fe40007a7e063 */
[----:B------:R-:W-:Y:S02]  /*2ff0*/  @!P0 SHF.R.U64 R42, R42, 0x10, R43 ;  /* 0x000000102a2a8819 */ /* 0x000fe4000000122b */
[----:B------:R-:W-:Y:S02]  /*3000*/  @!P1 IADD3.X R141, R79, R74, R88, P3, P2 ;  /* 0x0000004a4f8d9210 */ /* 0x000fe40001fe4458 */
[C---:B------:R-:W-:Y:S02]  /*3010*/  @!P1 LEA R136, P2, R134.reuse, c[0x0][0x1c8], 0x1 ;  /* 0x0000720086889a11 */ /* 0x040fe400078408ff */
[----:B------:R-:W-:Y:S02]  /*3020*/  @!P0 PRMT R45, R45, 0x5410, R42 ;  /* 0x000054102d2d8816 */ /* 0x000fe4000000002a */
[----:B------:R-:W-:Y:S02]  /*3030*/  @!P1 LEA.HI.X R137, R134, c[0x0][0x1cc], R141, 0x1, P2 ;  /* 0x0000730086899a11 */ /* 0x000fe400010f0c8d */
[----:B------:R-:W-:Y:S01]  /*3040*/  @!P0 SHF.R.U64 R31, R32, 0x10, R33 ;  /* 0x00000010201f8819 */ /* 0x000fe20000001221 */
[----:B------:R-:W-:Y:S01]  /*3050*/  IMAD.MOV.U32 R32, RZ, RZ, R35 ;  /* 0x000000ffff207224 */ /* 0x000fe200078e0023 */
[----:B------:R-:W-:Y:S02]  /*3060*/  @!P0 PRMT R41, R37, 0x5410, R40 ;  /* 0x0000541025298816 */ /* 0x000fe40000000028 */
[----:B------:R-:W-:Y:S02]  /*3070*/  @!P0 PRMT R30, R30, 0x5410, R31 ;  /* 0x000054101e1e8816 */ /* 0x000fe4000000001f */
[----:B------:R-:W-:Y:S01]  /*3080*/  @!P0 SHF.R.U32.HI R44, RZ, 0x10, R43 ;  /* 0x00000010ff2c8819 */ /* 0x000fe2000001162b */
[C---:B------:R-:W-:Y:S01]  /*3090*/  @!P0 IMAD.U32 R40, R41.reuse, 0x10000, RZ ;  /* 0x0001000029288824 */ /* 0x040fe200078e00ff */
[----:B------:R-:W-:Y:S02]  /*30a0*/  @!P0 PRMT R43, R38, 0x5410, R39 ;  /* 0x00005410262b8816 */ /* 0x000fe40000000027 */
[----:B------:R-:W-:Y:S02]  /*30b0*/  @!P0 LOP3.LUT R41, R41, 0xffff0000, RZ, 0xc0, !PT ;  /* 0xffff000029298812 */ /* 0x000fe400078ec0ff */
[----:B------:R-:W-:Y:S01]  /*30c0*/  @!P0 SHF.R.U32.HI R36, RZ, 0x10, R33 ;  /* 0x00000010ff248819 */ /* 0x000fe20000011621 */
[----:B------:R-:W-:Y:S01]  /*30d0*/  IMAD.MOV.U32 R33, RZ, RZ, R34 ;  /* 0x000000ffff217224 */ /* 0x000fe200078e0022 */
[--C-:B------:R-:W-:Y:S01]  /*30e0*/  @!P0 SHF.R.U64 R34, R34, 0x10, R35.reuse ;  /* 0x0000001022228819 */ /* 0x100fe20000001223 */
[----:B------:R-:W-:Y:S01]  /*30f0*/  @!P0 IMAD.U32 R37, R43, 0x10000, RZ ;  /* 0x000100002b258824 */ /* 0x000fe200078e00ff */
[----:B------:R-:W-:Y:S01]  /*3100*/  @!P0 SHF.R.U32.HI R35, RZ, 0x10, R35 ;  /* 0x00000010ff238819 */ /* 0x000fe20000011623 */
[C---:B-1----:R-:W-:Y:S01]  /*3110*/  @!P0 IMAD.U32 R39, R57.reuse, 0x10000, RZ ;  /* 0x0001000039278824 */ /* 0x042fe200078e00ff */
[----:B------:R-:W-:Y:S02]  /*3120*/  @!P0 SHF.L.U32 R38, R56, 0x10, RZ ;  /* 0x0000001038268819 */ /* 0x000fe400000006ff */
[----:B------:R-:W-:Y:S02]  /*3130*/  @!P0 LOP3.LUT R42, R57, 0xffff0000, RZ, 0xc0, !PT ;  /* 0xffff0000392a8812 */ /* 0x000fe400078ec0ff */
[----:B------:R-:W-:Y:S02]  /*3140*/  @!P0 LOP3.LUT R46, R58, 0xffff0000, RZ, 0xc0, !PT ;  /* 0xffff00003a2e8812 */ /* 0x000fe400078ec0ff */
[C---:B------:R-:W-:Y:S02]  /*3150*/  @!P0 SHF.L.U32 R47, R59.reuse, 0x10, RZ ;  /* 0x000000103b2f8819 */ /* 0x040fe400000006ff */
[----:B------:R-:W-:Y:S02]  /*3160*/  @!P0 LOP3.LUT R50, R59, 0xffff0000, RZ, 0xc0, !PT ;  /* 0xffff00003b328812 */ /* 0x000fe400078ec0ff */
[----:B------:R-:W-:Y:S01]  /*3170*/  @!P0 PRMT R31, R33, 0x5410, R34 ;  /* 0x00005410211f8816 */ /* 0x000fe20000000022 */
[----:B------:R-:W-:Y:S01]  /*3180*/  @!P0 IMAD.U32 R34, R20, 0x10000, RZ ;  /* 0x0001000014228824 */ /* 0x000fe200078e00ff */
[----:B------:R-:W-:Y:S01]  /*3190*/  @!P0 PRMT R36, R29, 0x5410, R36 ;  /* 0x000054101d248816 */ /* 0x000fe20000000024 */
[----:B------:R-:W-:Y:S01]  /*31a0*/  @!P0 IMAD.U32 R33, R30, 0x10000, RZ ;  /* 0x000100001e218824 */ /* 0x000fe200078e00ff */
[----:B------:R-:W-:Y:S01]  /*31b0*/  @!P0 PRMT R29, R32, 0x5410, R35 ;  /* 0x00005410201d8816 */ /* 0x000fe20000000023 */
[----:B------:R-:W-:Y:S01]  /*31c0*/  @!P0 FMUL.FTZ R76, R34, R37 ;  /* 0x00000025224c8220 */ /* 0x000fe20000410000 */
[----:B------:R-:W-:Y:S01]  /*31d0*/  @!P0 SHF.L.U32 R35, R21, 0x10, RZ ;  /* 0x0000001015238819 */ /* 0x000fe200000006ff */
[----:B------:R-:W-:Y:S01]  /*31e0*/  @!P0 IMAD.U32 R32, R36, 0x10000, RZ ;  /* 0x0001000024208824 */ /* 0x000fe200078e00ff */
[----:B------:R-:W-:Y:S01]  /*31f0*/  @!P0 PRMT R49, R49, 0x5410, R44 ;  /* 0x0000541031318816 */ /* 0x000fe2000000002c */
[-C--:B------:R-:W-:Y:S01]  /*3200*/  @!P0 FMUL.FTZ R0, R34, R33.reuse ;  /* 0x0000002122008220 */ /* 0x080fe20000410000 */
[----:B------:R-:W-:Y:S01]  /*3210*/  @!P0 LOP3.LUT R34, R21, 0xffff0000, RZ, 0xc0, !PT ;  /* 0xffff000015228812 */ /* 0x000fe200078ec0ff */
[----:B------:R-:W-:Y:S02]  /*3220*/  @!P0 FMUL.FTZ R134, R35, R40 ;  /* 0x0000002823868220 */ /* 0x000fe40000410000 */
[----:B------:R-:W-:Y:S01]  /*3230*/  @!P0 FFMA.FTZ R0, R37, R38, R0 ;  /* 0x0000002625008223 */ /* 0x000fe20000010000 */
[----:B------:R-:W-:Y:S01]  /*3240*/  @!P0 LOP3.LUT R37, R43, 0xffff0000, RZ, 0xc0, !PT ;  /* 0xffff00002b258812 */ /* 0x000fe200078ec0ff */
[-C--:B------:R-:W-:Y:S01]  /*3250*/  @!P0 FMUL.FTZ R3, R35, R32.reuse ;  /* 0x0000002023038220 */ /* 0x080fe20000410000 */
[----:B------:R-:W-:Y:S01]  /*3260*/  @!P0 SHF.L.U32 R43, R58, 0x10, RZ ;  /* 0x000000103a2b8819 */ /* 0x000fe200000006ff */
[----:B------:R-:W-:Y:S01]  /*3270*/  @!P0 FFMA.FTZ R134, R39, R32, -R134 ;  /* 0x0000002027868223 */ /* 0x000fe20000010886 */
[----:B------:R-:W-:Y:S01]  /*3280*/  @!P0 LOP3.LUT R32, R20, 0xffff0000, RZ, 0xc0, !PT ;  /* 0xffff000014208812 */ /* 0x000fe200078ec0ff */
[----:B------:R-:W-:Y:S01]  /*3290*/  @!P0 FFMA.FTZ R76, R38, R33, -R76 ;  /* 0x00000021264c8223 */ /* 0x000fe2000001084c */
[----:B------:R-:W-:Y:S01]  /*32a0*/  @!P0 LOP3.LUT R38, R56, 0xffff0000, RZ, 0xc0, !PT ;  /* 0xffff000038268812 */ /* 0x000fe200078ec0ff */
[----:B------:R-:W-:Y:S01]  /*32b0*/  @!P0 FMUL.FTZ R141, R34, R41 ;  /* 0x00000029228d8220 */ /* 0x000fe20000410000 */
[----:B------:R-:W-:Y:S01]  /*32c0*/  @!P0 LOP3.LUT R33, R36, 0xffff0000, RZ, 0xc0, !PT ;  /* 0xffff000024218812 */ /* 0x000fe200078ec0ff */
[----:B------:R-:W-:Y:S01]  /*32d0*/  @!P0 FMUL.FTZ R143, R32, R37 ;  /* 0x00000025208f8220 */ /* 0x000fe20000410000 */
[----:B------:R-:W-:Y:S01]  /*32e0*/  @!P0 LOP3.LUT R35, R30, 0xffff0000, RZ, 0xc0, !PT ;  /* 0xffff00001e238812 */ /* 0x000fe200078ec0ff */
[C---:B------:R-:W-:Y:S01]  /*32f0*/  @!P0 IMAD.U32 R44, R45.reuse, 0x10000, RZ ;  /* 0x000100002d2c8824 */ /* 0x040fe200078e00ff */
[----:B------:R-:W-:Y:S01]  /*3300*/  @!P0 LOP3.LUT R45, R45, 0xffff0000, RZ, 0xc0, !PT ;  /* 0xffff00002d2d8812 */ /* 0x000fe200078ec0ff */
[C---:B------:R-:W-:Y:S01]  /*3310*/  @!P0 IMAD.U32 R30, R31.reuse, 0x10000, RZ ;  /* 0x000100001f1e8824 */ /* 0x040fe200078e00ff */
[----:B------:R-:W-:Y:S01]  /*3320*/  @!P0 LOP3.LUT R31, R31, 0xffff0000, RZ, 0xc0, !PT ;  /* 0xffff00001f1f8812 */ /* 0x000fe200078ec0ff */
[----:B------:R-:W-:Y:S01]  /*3330*/  @!P0 FMUL.FTZ R2, R32, R35 ;  /* 0x0000002320028220 */ /* 0x000fe20000410000 */
[----:B------:R-:W-:Y:S01]  /*3340*/  @!P0 LOP3.LUT R32, R22, 0xffff0000, RZ, 0xc0, !PT ;  /* 0xffff000016208812 */ /* 0x000fe200078ec0ff */
[-C--:B------:R-:W-:Y:S02]  /*3350*/  @!P0 FMUL.FTZ R4, R34, R33.reuse ;  /* 0x0000002122048220 */ /* 0x080fe40000410000 */
[----:B------:R-:W-:Y:S02]  /*3360*/  @!P0 FFMA.FTZ R141, R42, R33, -R141 ;  /* 0x000000212a8d8223 */ /* 0x000fe4000001088d */
[----:B------:R-:W-:Y:S02]  /*3370*/  @!P0 IMAD.U32 R33, R22, 0x10000, RZ ;  /* 0x0001000016218824 */ /* 0x000fe400078e00ff */
[C---:B------:R-:W-:Y:S01]  /*3380*/  @!P0 FMUL.FTZ R145, R32.reuse, R45 ;  /* 0x0000002d20918220 */ /* 0x040fe20000410000 */
[----:B------:R-:W-:Y:S01]  /*3390*/  @!P0 F2FP.BF16.PACK_AB R134, R141, R134 ;  /* 0x000000868d86823e */ /* 0x000fe200000010ff */
[----:B------:R-:W-:Y:S02]  /*33a0*/  @!P0 FMUL.FTZ R140, R33, R44 ;  /* 0x0000002c218c8220 */ /* 0x000fe40000410000 */
[-C--:B------:R-:W-:Y:S01]  /*33b0*/  @!P0 FMUL.FTZ R6, R32, R31.reuse ;  /* 0x0000001f20068220 */ /* 0x080fe20000410000 */
[----:B------:R-:W-:Y:S01]  /*33c0*/  @!P0 LOP3.LUT R32, R23, 0xffff0000, RZ, 0xc0, !PT ;  /* 0xffff000017208812 */ /* 0x000fe200078ec0ff */
[C---:B------:R-:W-:Y:S01]  /*33d0*/  @!P0 IMAD.U32 R48, R49.reuse, 0x10000, RZ ;  /* 0x0001000031308824 */ /* 0x040fe200078e00ff */
[----:B------:R-:W-:Y:S01]  /*33e0*/  @!P0 LOP3.LUT R49, R49, 0xffff0000, RZ, 0xc0, !PT ;  /* 0xffff000031318812 */ /* 0x000fe200078ec0ff */
[----:B------:R-:W-:Y:S02]  /*33f0*/  @!P0 FFMA.FTZ R145, R46, R31, -R145 ;  /* 0x0000001f2e918223 */ /* 0x000fe40000010891 */
[----:B------:R-:W-:Y:S02]  /*3400*/  @!P0 IMAD.U32 R31, R23, 0x10000, RZ ;  /* 0x00010000171f8824 */ /* 0x000fe400078e00ff */
[-C--:B------:R-:W-:Y:S02]  /*3410*/  @!P0 FMUL.FTZ R5, R33, R30.reuse ;  /* 0x0000001e21058220 */ /* 0x080fe40000410000 */
[----:B------:R-:W-:Y:S02]  /*3420*/  @!P0 FFMA.FTZ R140, R43, R30, -R140 ;  /* 0x0000001e2b8c8223 */ /* 0x000fe4000001088c */
[C---:B------:R-:W-:Y:S01]  /*3430*/  @!P0 IMAD.U32 R30, R29.reuse, 0x10000, RZ ;  /* 0x000100001d1e8824 */ /* 0x040fe200078e00ff */
[----:B------:R-:W-:Y:S01]  /*3440*/  @!P0 LOP3.LUT R29, R29, 0xffff0000, RZ, 0xc0, !PT ;  /* 0xffff00001d1d8812 */ /* 0x000fe200078ec0ff */
[----:B------:R-:W-:Y:S01]  /*3450*/  @!P0 FFMA.FTZ R2, R37, R38, R2 ;  /* 0x0000002625028223 */ /* 0x000fe20000010002 */
[----:B------:R-:W-:Y:S01]  /*3460*/  @!P0 F2FP.BF16.PACK_AB R140, R145, R140 ;  /* 0x0000008c918c823e */ /* 0x000fe200000010ff */
[----:B------:R-:W-:Y:S02]  /*3470*/  @!P0 FMUL.FTZ R147, R31, R48 ;  /* 0x000000301f938220 */ /* 0x000fe40000410000 */
[----:B------:R-:W-:Y:S02]  /*3480*/  @!P0 FMUL.FTZ R142, R32, R49 ;  /* 0x00000031208e8220 */ /* 0x000fe40000410000 */
[----:B------:R-:W-:Y:S02]  /*3490*/  @!P0 FFMA.FTZ R3, R40, R39, R3 ;  /* 0x0000002728038223 */ /* 0x000fe40000010003 */
[----:B------:R-:W-:Y:S02]  /*34a0*/  @!P0 FFMA.FTZ R4, R41, R42, R4 ;  /* 0x0000002a29048223 */ /* 0x000fe40000010004 */
[----:B------:R-:W-:Y:S02]  /*34b0*/  @!P0 FFMA.FTZ R143, R38, R35, -R143 ;  /* 0x00000023268f8223 */ /* 0x000fe4000001088f */
[----:B------:R-:W-:Y:S01]  /*34c0*/  @!P0 FFMA.FTZ R147, R47, R30, -R147 ;  /* 0x0000001e2f938223 */ /* 0x000fe20000010893 */
[----:B------:R-:W-:Y:S01]  /*34d0*/  @!P0 F2FP.BF16.PACK_AB R141, R4, R3 ;  /* 0x00000003048d823e */ /* 0x000fe200000010ff */
[----:B------:R-:W-:Y:S01]  /*34e0*/  @!P0 FFMA.FTZ R142, R50, R29, -R142 ;  /* 0x0000001d328e8223 */ /* 0x000fe2000001088e */
[----:B------:R-:W-:Y:S01]  /*34f0*/  @!P0 F2FP.BF16.PACK_AB R143, R143, R76 ;  /* 0x0000004c8f8f823e */ /* 0x000fe200000010ff */
[----:B------:R-:W-:Y:S01]  /*3500*/  @!P0 FMUL.FTZ R7, R31, R30 ;  /* 0x0000001e1f078220 */ /* 0x000fe20000410000 */
[----:B------:R-:W-:Y:S01]  /*3510*/  @!P0 F2FP.BF16.PACK_AB R76, R2, R0 ;  /* 0x00000000024c823e */ /* 0x000fe200000010ff */
[----:B------:R-:W-:Y:S01]  /*3520*/  @!P0 FFMA.FTZ R5, R44, R43, R5 ;  /* 0x0000002b2c058223 */ /* 0x000fe20000010005 */
[----:B------:R-:W-:Y:S01]  /*3530*/  @!P0 MOV R56, R143 ;  /* 0x0000008f00388202 */ /* 0x000fe20000000f00 */
[----:B------:R-:W-:Y:S01]  /*3540*/  @!P0 FMUL.FTZ R8, R32, R29 ;  /* 0x0000001d20088220 */ /* 0x000fe20000410000 */
[----:B------:R-:W-:Y:S01]  /*3550*/  @!P0 F2FP.BF16.PACK_AB R147, R142, R147 ;  /* 0x000000938e93823e */ /* 0x000fe200000010ff */
[----:B------:R-:W-:Y:S02]  /*3560*/  @!P0 FFMA.FTZ R6, R45, R46, R6 ;  /* 0x0000002e2d068223 */ /* 0x000fe40000010006 */
[----:B------:R-:W-:Y:S01]  /*3570*/  @!P0 FFMA.FTZ R7, R48, R47, R7 ;  /* 0x0000002f30078223 */ /* 0x000fe20000010007 */
[----:B------:R-:W-:Y:S01]  /*3580*/  @!P0 MOV R59, R147 ;  /* 0x00000093003b8202 */ /* 0x000fe20000000f00 */
[----:B------:R-:W-:Y:S02]  /*3590*/  @!P0 FFMA.FTZ R8, R49, R50, R8 ;  /* 0x0000003231088223 */ /* 0x000fe40000010008 */
[----:B------:R-:W-:Y:S01]  /*35a0*/  @!P0 IMAD.MOV.U32 R57, RZ, RZ, R134 ;  /* 0x000000ffff398224 */ /* 0x000fe200078e0086 */
[----:B------:R-:W-:Y:S01]  /*35b0*/  @!P0 F2FP.BF16.PACK_AB R134, R6, R5 ;  /* 0x000000050686823e */ /* 0x000fe200000010ff */
[----:B------:R-:W-:Y:S01]  /*35c0*/  @!P0 IMAD.MOV.U32 R58, RZ, RZ, R140 ;  /* 0x000000ffff3a8224 */ /* 0x000fe200078e008c */
[----:B------:R-:W-:Y:S01]  /*35d0*/  @!P0 F2FP.BF16.PACK_AB R143, R8, R7 ;  /* 0x00000007088f823e */ /* 0x000fe200000010ff */
[----:B------:R-:W-:Y:S01]  /*35e0*/  @!P0 IMAD.MOV.U32 R20, RZ, RZ, R76 ;  /* 0x000000ffff148224 */ /* 0x000fe200078e004c */
[----:B------:R-:W-:Y:S01]  /*35f0*/  @!P0 MOV R22, R134 ;  /* 0x0000008600168202 */ /* 0x000fe20000000f00 */
[----:B------:R-:W-:Y:S01]  /*3600*/  @!P0 IMAD.MOV.U32 R21, RZ, RZ, R141 ;  /* 0x000000ffff158224 */ /* 0x000fe200078e008d */
[----:B------:R1:W-:Y:S01]  /*3610*/  STG.E.128 [R138.64], R56 ;  /* 0x000000388a007986 */ /* 0x0003e2000c101d0a */
[----:B------:R-:W-:Y:S07]  /*3620*/  @!P0 IMAD.MOV.U32 R23, RZ, RZ, R143 ;  /* 0x000000ffff178224 */ /* 0x000fee00078e008f */
[----:B------:R1:W-:Y:S02]  /*3630*/  @!P1 STG.E.128 [R136.64], R20 ;  /* 0x0000001488009986 */ /* 0x0003e4000c101d0a */
.L_x_72:
[----:B------:R-:W-:Y:S05]  /*3640*/  BSYNC B0 ;  /* 0x0000000000007941 */ /* 0x000fea0003800000 */
.L_x_71:
[----:B------:R-:W-:Y:S11]  /*3650*/  ISETP.GE.AND P0, PT, R11, c[0x0][0x1d4], PT ;  /* 0x000075000b007a0c */ /* 0x000ff60003f06270 */
[----:B------:R-:W-:Y:S02]  /*3660*/  @!UPT UIADD3 URZ, URZ, URZ, URZ ;  /* 0x0000003f3f3ff290 */ /* 0x000fe4000fffe03f */
[----:B------:R-:W-:-:S05]  /*3670*/  @P0 BRA `(.L_x_62) ;  /* 0x0000080000000947 */ /* 0x000fca0003800000 */
[----:B------:R-:W-:Y:S01]  /*3680*/  ISETP.GE.AND P0, PT, R11, c[0x0][0x27c], PT ;  /* 0x00009f000b007a0c */ /* 0x000fe20003f06270 */
[----:B-1----:R-:W1:Y:S01]  /*3690*/  LDS.128 R20, [R91+0xc080] ;  /* 0x00c080005b147984 */ /* 0x002e620000000c00 */
[----:B------:R-:W-:Y:S04]  /*36a0*/  IADD3 R47, P2, P1, R128, R135, R100 ;  /* 0x00000087802f7210 */ /* 0x000fe8000795e064 */
[----:B------:R-:W-:Y:S02]  /*36b0*/  IADD3.X R50, R79, R74, R90, P2, P1 ;  /* 0x0000004a4f327210 */ /* 0x000fe400017e245a */
[C---:B------:R-:W-:Y:S01]  /*36c0*/  LEA R136, P1, R47.reuse, c[0x0][0x1c8], 0x1 ;  /* 0x000072002f887a11 */ /* 0x040fe200078208ff */
[----:B------:R-:W2:Y:S03]  /*36d0*/  LDS.128 R56, [R93+0xc080] ;  /* 0x00c080005d387984 */ /* 0x000ea60000000c00 */
[----:B------:R-:W-:Y:S02]  /*36e0*/  LEA.HI.X R137, R47, c[0x0][0x1cc], R50, 0x1, P1 ;  /* 0x000073002f897a11 */ /* 0x000fe400008f0c32 */
[----:B------:R-:W-:Y:S02]  /*36f0*/  @!P0 SHF.R.U32.HI R32, RZ, 0x10, R55 ;  /* 0x00000010ff208819 */ /* 0x000fe40000011637 */
[----:B------:R-:W-:Y:S02]  /*3700*/  @!P0 SHF.R.U32.HI R33, RZ, 0x10, R53 ;  /* 0x00000010ff218819 */ /* 0x000fe40000011635 */
[----:B------:R-:W-:Y:S02]  /*3710*/  @!P0 PRMT R51, R51, 0x5410, R32 ;  /* 0x0000541033338816 */ /* 0x000fe40000000020 */
[----:B------:R-:W-:Y:S02]  /*3720*/  @!P0 SHF.R.U32.HI R30, RZ, 0x10, R25 ;  /* 0x00000010ff1e8819 */ /* 0x000fe40000011619 */
[C---:B------:R-:W-:Y:S02]  /*3730*/  @!P0 SHF.L.U32 R43, R51.reuse, 0x10, RZ ;  /* 0x00000010332b8819 */ /* 0x040fe400000006ff */
[----:B------:R-:W-:Y:S02]  /*3740*/  @!P0 LOP3.LUT R45, R51, 0xffff0000, RZ, 0xc0, !PT ;  /* 0xffff0000332d8812 */ /* 0x000fe400078ec0ff */
[----:B------:R-:W-:Y:S02]  /*3750*/  @!P0 PRMT R62, R62, 0x5410, R33 ;  /* 0x000054103e3e8816 */ /* 0x000fe40000000021 */
[----:B------:R-:W-:Y:S02]  /*3760*/  @!P0 SHF.R.U64 R25, R24, 0x10, R25 ;  /* 0x0000001018198819 */ /* 0x000fe40000001219 */
[C---:B------:R-:W-:Y:S01]  /*3770*/  @!P0 LOP3.LUT R39, R62.reuse, 0xffff0000, RZ, 0xc0, !PT ;  /* 0xffff00003e278812 */ /* 0x040fe200078ec0ff */
[----:B------:R-:W-:Y:S01]  /*3780*/  @!P0 IMAD.U32 R36, R62, 0x10000, RZ ;  /* 0x000100003e248824 */ /* 0x000fe200078e00ff */
[--C-:B------:R-:W-:Y:S02]  /*3790*/  @!P0 SHF.R.U32.HI R24, RZ, 0x10, R27.reuse ;  /* 0x00000010ff188819 */ /* 0x100fe4000001161b */
[----:B------:R-:W-:Y:S02]  /*37a0*/  @!P0 SHF.R.U64 R29, R26, 0x10, R27 ;  /* 0x000000101a1d8819 */ /* 0x000fe4000000121b */
[----:B------:R-:W-:Y:S02]  /*37b0*/  @!P0 PRMT R27, R13, 0x5410, R30 ;  /* 0x000054100d1b8816 */ /* 0x000fe4000000001e */
[----:B------:R-:W-:Y:S02]  /*37c0*/  @!P0 PRMT R26, R18, 0x5410, R25 ;  /* 0x00005410121a8816 */ /* 0x000fe40000000019 */
[----:B------:R-:W-:Y:S01]  /*37d0*/  @!P0 PRMT R25, R28, 0x5410, R29 ;  /* 0x000054101c198816 */ /* 0x000fe2000000001d */
[----:B-1----:R-:W-:Y:S01]  /*37e0*/  @!P0 IMAD.U32 R31, R21, 0x10000, RZ ;  /* 0x00010000151f8824 */ /* 0x002fe200078e00ff */
[----:B------:R-:W-:Y:S01]  /*37f0*/  @!P0 LOP3.LUT R29, R20, 0xffff0000, RZ, 0xc0, !PT ;  /* 0xffff0000141d8812 */ /* 0x000fe200078ec0ff */
[----:B------:R-:W-:Y:S01]  /*3800*/  @!P0 IMAD.U32 R18, R27, 0x10000, RZ ;  /* 0x000100001b128824 */ /* 0x000fe200078e00ff */
[----:B------:R-:W-:Y:S01]  /*3810*/  @!P0 PRMT R13, R19, 0x5410, R24 ;  /* 0x00005410130d8816 */ /* 0x000fe20000000018 */
[----:B------:R-:W-:Y:S01]  /*3820*/  @!P0 FMUL.FTZ R47, R31, R36 ;  /* 0x000000241f2f8220 */ /* 0x000fe20000410000 */
[----:B------:R-:W-:Y:S01]  /*3830*/  @!P0 LOP3.LUT R30, R21, 0xffff0000, RZ, 0xc0, !PT ;  /* 0xffff0000151e8812 */ /* 0x000fe200078ec0ff */
[-C--:B------:R-:W-:Y:S01]  /*3840*/  @!P0 FMUL.FTZ R3, R31, R18.reuse ;  /* 0x000000121f038220 */ /* 0x080fe20000410000 */
[----:B------:R-:W-:Y:S01]  /*3850*/  @!P0 SHF.R.U64 R52, R52, 0x10, R53 ;  /* 0x0000001034348819 */ /* 0x000fe20000001235 */
[----:B--2---:R-:W-:Y:S01]  /*3860*/  @!P0 IMAD.U32 R37, R57, 0x10000, RZ ;  /* 0x0001000039258824 */ /* 0x004fe200078e00ff */
[----:B------:R-:W-:Y:S01]  /*3870*/  @!P0 LOP3.LUT R35, R56, 0xffff0000, RZ, 0xc0, !PT ;  /* 0xffff000038238812 */ /* 0x000fe200078ec0ff */
[----:B------:R-:W-:Y:S01]  /*3880*/  @!P0 IMAD.U32 R24, R20, 0x10000, RZ ;  /* 0x0001000014188824 */ /* 0x000fe200078e00ff */
[----:B------:R-:W-:Y:S01]  /*3890*/  @!P0 SHF.L.U32 R32, R56, 0x10, RZ ;  /* 0x0000001038208819 */ /* 0x000fe200000006ff */
[----:B------:R-:W-:Y:S01]  /*38a0*/  @!P0 FFMA.FTZ R47, R37, R18, -R47 ;  /* 0x00000012252f8223 */ /* 0x000fe2000001082f */
[----:B------:R-:W-:Y:S01]  /*38b0*/  @!P0 LOP3.LUT R38, R57, 0xffff0000, RZ, 0xc0, !PT ;  /* 0xffff000039268812 */ /* 0x000fe200078ec0ff */
[----:B------:R-:W-:Y:S01]  /*38c0*/  @!P0 IMAD.U32 R19, R26, 0x10000, RZ ;  /* 0x000100001a138824 */ /* 0x000fe200078e00ff */
[----:B------:R-:W-:Y:S01]  /*38d0*/  @!P0 LOP3.LUT R44, R58, 0xffff0000, RZ, 0xc0, !PT ;  /* 0xffff00003a2c8812 */ /* 0x000fe200078ec0ff */
[----:B------:R-:W-:Y:S01]  /*38e0*/  @!P0 IMAD.U32 R28, R22, 0x10000, RZ ;  /* 0x00010000161c8824 */ /* 0x000fe200078e00ff */
[C---:B------:R-:W-:Y:S01]  /*38f0*/  @!P0 SHF.L.U32 R46, R59.reuse, 0x10, RZ ;  /* 0x000000103b2e8819 */ /* 0x040fe200000006ff */
[----:B------:R-:W-:Y:S01]  /*3900*/  @!P0 FMUL.FTZ R0, R24, R19 ;  /* 0x0000001318008220 */ /* 0x000fe20000410000 */
[----:B------:R-:W-:Y:S01]  /*3910*/  @!P0 LOP3.LUT R48, R59, 0xffff0000, RZ, 0xc0, !PT ;  /* 0xffff00003b308812 */ /* 0x000fe200078ec0ff */
[----:B------:R-:W-:Y:S01]  /*3920*/  @!P0 IMAD.U32 R42, R58, 0x10000, RZ ;  /* 0x000100003a2a8824 */ /* 0x000fe200078e00ff */
[----:B------:R-:W-:Y:S01]  /*3930*/  @!P0 LOP3.LUT R18, R26, 0xffff0000, RZ, 0xc0, !PT ;  /* 0xffff00001a128812 */ /* 0x000fe200078ec0ff */
[----:B------:R-:W-:Y:S01]  /*3940*/  @!P0 FMUL.FTZ R138, R30, R39 ;  /* 0x000000271e8a8220 */ /* 0x000fe20000410000 */
[----:B------:R-:W-:Y:S02]  /*3950*/  @!P0 LOP3.LUT R26, R22, 0xffff0000, RZ, 0xc0, !PT ;  /* 0xffff0000161a8812 */ /* 0x000fe400078ec0ff */
[----:B------:R-:W-:Y:S01]  /*3960*/  @!P0 PRMT R61, R61, 0x5410, R52 ;  /* 0x000054103d3d8816 */ /* 0x000fe20000000034 */
[----:B------:R-:W-:Y:S01]  /*3970*/  @!P0 FMUL.FTZ R2, R29, R18 ;  /* 0x000000121d028220 */ /* 0x000fe20000410000 */
[----:B------:R-:W-:Y:S02]  /*3980*/  @!P0 SHF.R.U64 R55, R54, 0x10, R55 ;  /* 0x0000001036378819 */ /* 0x000fe40000001237 */
[C---:B------:R-:W-:Y:S01]  /*3990*/  @!P0 LOP3.LUT R34, R61.reuse, 0xffff0000, RZ, 0xc0, !PT ;  /* 0xffff00003d228812 */ /* 0x040fe200078ec0ff */
[----:B------:R-:W-:Y:S01]  /*39a0*/  @!P0 IMAD.U32 R33, R61, 0x10000, RZ ;  /* 0x000100003d218824 */ /* 0x000fe200078e00ff */
[----:B------:R-:W-:Y:S02]  /*39b0*/  @!P0 PRMT R60, R60, 0x5410, R55 ;  /* 0x000054103c3c8816 */ /* 0x000fe40000000037 */
[----:B------:R-:W-:Y:S01]  /*39c0*/  ISETP.GE.AND P1, PT, R98, c[0x0][0x1d4], PT ;  /* 0x0000750062007a0c */ /* 0x000fe20003f26270 */
[----:B------:R-:W-:Y:S01]  /*39d0*/  @!P0 FMUL.FTZ R50, R29, R34 ;  /* 0x000000221d328220 */ /* 0x000fe20000410000 */
[----:B------:R-:W-:Y:S01]  /*39e0*/  @!P0 LOP3.LUT R29, R27, 0xffff0000, RZ, 0xc0, !PT ;  /* 0xffff00001b1d8812 */ /* 0x000fe200078ec0ff */
[----:B------:R-:W-:Y:S01]  /*39f0*/  @!P0 FMUL.FTZ R49, R24, R33 ;  /* 0x0000002118318220 */ /* 0x000fe20000410000 */
[C---:B------:R-:W-:Y:S01]  /*3a00*/  @!P0 LOP3.LUT R41, R60.reuse, 0xffff0000, RZ, 0xc0, !PT ;  /* 0xffff00003c298812 */ /* 0x040fe200078ec0ff */
[----:B------:R-:W-:Y:S01]  /*3a10*/  @!P0 FFMA.FTZ R50, R35, R18, -R50 ;  /* 0x0000001223328223 */ /* 0x000fe20000010832 */
[C---:B------:R-:W-:Y:S01]  /*3a20*/  @!P0 LOP3.LUT R18, R23.reuse, 0xffff0000, RZ, 0xc0, !PT ;  /* 0xffff000017128812 */ /* 0x040fe200078ec0ff */
[----:B------:R-:W-:Y:S02]  /*3a30*/  @!P0 IMAD.U32 R40, R60, 0x10000, RZ ;  /* 0x000100003c288824 */ /* 0x000fe400078e00ff */
[----:B------:R-:W-:Y:S02]  /*3a40*/  @!P0 IMAD.U32 R24, R23, 0x10000, RZ ;  /* 0x0001000017188824 */ /* 0x000fe400078e00ff */
[C---:B------:R-:W-:Y:S01]  /*3a50*/  @!P0 IMAD.U32 R27, R25.reuse, 0x10000, RZ ;  /* 0x00010000191b8824 */ /* 0x040fe200078e00ff */
[----:B------:R-:W-:Y:S01]  /*3a60*/  @!P0 LOP3.LUT R25, R25, 0xffff0000, RZ, 0xc0, !PT ;  /* 0xffff000019198812 */ /* 0x000fe200078ec0ff */
[----:B------:R-:W-:Y:S02]  /*3a70*/  @!P0 FFMA.FTZ R49, R32, R19, -R49 ;  /* 0x0000001320318223 */ /* 0x000fe40000010831 */
[C---:B------:R-:W-:Y:S01]  /*3a80*/  @!P0 IMAD.U32 R19, R13.reuse, 0x10000, RZ ;  /* 0x000100000d138824 */ /* 0x040fe200078e00ff */
[----:B------:R-:W-:Y:S01]  /*3a90*/  @!P0 LOP3.LUT R13, R13, 0xffff0000, RZ, 0xc0, !PT ;  /* 0xffff00000d0d8812 */ /* 0x000fe200078ec0ff */
[----:B------:R-:W-:Y:S01]  /*3aa0*/  @!P0 FMUL.FTZ R141, R28, R40 ;  /* 0x000000281c8d8220 */ /* 0x000fe20000410000 */
[----:B------:R-:W-:Y:S01]  /*3ab0*/  @!P0 F2FP.BF16.PACK_AB R50, R50, R49 ;  /* 0x000000313232823e */ /* 0x000fe200000010ff */
[----:B------:R-:W-:Y:S02]  /*3ac0*/  @!P0 FMUL.FTZ R134, R26, R41 ;  /* 0x000000291a868220 */ /* 0x000fe40000410000 */
[----:B------:R-:W-:Y:S01]  /*3ad0*/  @!P0 FMUL.FTZ R139, R24, R43 ;  /* 0x0000002b188b8220 */ /* 0x000fe20000410000 */
[----:B------:R-:W-:Y:S01]  /*3ae0*/  @!P0 MOV R56, R50 ;  /* 0x0000003200388202 */ /* 0x000fe20000000f00 */
[----:B------:R-:W-:Y:S02]  /*3af0*/  @!P0 FMUL.FTZ R76, R18, R45 ;  /* 0x0000002d124c8220 */ /* 0x000fe40000410000 */
[----:B------:R-:W-:Y:S02]  /*3b00*/  @!P0 FFMA.FTZ R138, R38, R29, -R138 ;  /* 0x0000001d268a8223 */ /* 0x000fe4000001088a */
[----:B------:R-:W-:Y:S02]  /*3b10*/  @!P0 FFMA.FTZ R141, R42, R27, -R141 ;  /* 0x0000001b2a8d8223 */ /* 0x000fe4000001088d */
[----:B------:R-:W-:Y:S01]  /*3b20*/  @!P0 FFMA.FTZ R134, R44, R25, -R134 ;  /* 0x000000192c868223 */ /* 0x000fe20000010886 */
[----:B------:R-:W-:Y:S01]  /*3b30*/  @!P0 F2FP.BF16.PACK_AB R47, R138, R47 ;  /* 0x0000002f8a2f823e */ /* 0x000fe200000010ff */
[----:B------:R-:W-:Y:S02]  /*3b40*/  @!P0 FFMA.FTZ R139, R46, R19, -R139 ;  /* 0x000000132e8b8223 */ /* 0x000fe4000001088b */
[----:B------:R-:W-:Y:S01]  /*3b50*/  @!P0 FFMA.FTZ R76, R48, R13, -R76 ;  /* 0x0000000d304c8223 */ /* 0x000fe2000001084c */
[----:B------:R-:W-:Y:S01]  /*3b60*/  @!P0 F2FP.BF16.PACK_AB R141, R134, R141 ;  /* 0x0000008d868d823e */ /* 0x000fe200000010ff */
[----:B------:R-:W-:Y:S02]  /*3b70*/  @!P0 IMAD.MOV.U32 R57, RZ, RZ, R47 ;  /* 0x000000ffff398224 */ /* 0x000fe400078e002f */
[----:B------:R-:W-:Y:S01]  /*3b80*/  @!P0 FFMA.FTZ R0, R33, R32, R0 ;  /* 0x0000002021008223 */ /* 0x000fe20000010000 */
[----:B------:R-:W-:Y:S01]  /*3b90*/  @!P0 F2FP.BF16.PACK_AB R76, R76, R139 ;  /* 0x0000008b4c4c823e */ /* 0x000fe200000010ff */
[----:B------:R-:W-:Y:S02]  /*3ba0*/  @!P0 IMAD.MOV.U32 R58, RZ, RZ, R141 ;  /* 0x000000ffff3a8224 */ /* 0x000fe400078e008d */
[----:B------:R-:W-:Y:S01]  /*3bb0*/  @!P0 FMUL.FTZ R4, R30, R29 ;  /* 0x0000001d1e048220 */ /* 0x000fe20000410000 */
[----:B------:R-:W-:Y:S01]  /*3bc0*/  @!P0 MOV R59, R76 ;  /* 0x0000004c003b8202 */ /* 0x000fe20000000f00 */
[----:B------:R-:W-:Y:S02]  /*3bd0*/  @!P0 FFMA.FTZ R2, R34, R35, R2 ;  /* 0x0000002322028223 */ /* 0x000fe40000010002 */
[----:B------:R-:W-:Y:S02]  /*3be0*/  @!P0 FMUL.FTZ R5, R28, R27 ;  /* 0x0000001b1c058220 */ /* 0x000fe40000410000 */
[----:B------:R-:W-:Y:S01]  /*3bf0*/  @!P0 FFMA.FTZ R3, R36, R37, R3 ;  /* 0x0000002524038223 */ /* 0x000fe20000010003 */
[----:B------:R1:W-:Y:S01]  /*3c00*/  STG.E.128 [R136.64], R56 ;  /* 0x0000003888007986 */ /* 0x0003e2000c101d0a */
[----:B------:R-:W-:Y:S01]  /*3c10*/  @!P0 FMUL.FTZ R6, R26, R25 ;  /* 0x000000191a068220 */ /* 0x000fe20000410000 */
[----:B------:R-:W-:Y:S01]  /*3c20*/  @!P0 F2FP.BF16.PACK_AB R47, R2, R0 ;  /* 0x00000000022f823e */ /* 0x000fe200000010ff */
[----:B------:R-:W-:Y:S02]  /*3c30*/  @!P0 FFMA.FTZ R4, R39, R38, R4 ;  /* 0x0000002627048223 */ /* 0x000fe40000010004 */
[----:B------:R-:W-:Y:S02]  /*3c40*/  @!P0 FMUL.FTZ R7, R24, R19 ;  /* 0x0000001318078220 */ /* 0x000fe40000410000 */
[----:B------:R-:W-:Y:S01]  /*3c50*/  @!P0 FFMA.FTZ R5, R40, R42, R5 ;  /* 0x0000002a28058223 */ /* 0x000fe20000010005 */
[----:B------:R-:W-:Y:S01]  /*3c60*/  @!P0 F2FP.BF16.PACK_AB R50, R4, R3 ;  /* 0x000000030432823e */ /* 0x000fe200000010ff */
[----:B------:R-:W-:Y:S02]  /*3c70*/  @!P0 FMUL.FTZ R8, R18, R13 ;  /* 0x0000000d12088220 */ /* 0x000fe40000410000 */
[----:B------:R-:W-:Y:S02]  /*3c80*/  @!P0 FFMA.FTZ R6, R41, R44, R6 ;  /* 0x0000002c29068223 */ /* 0x000fe40000010006 */
[----:B------:R-:W-:Y:S02]  /*3c90*/  @!P0 FFMA.FTZ R7, R43, R46, R7 ;  /* 0x0000002e2b078223 */ /* 0x000fe40000010007 */
[----:B------:R-:W-:Y:S01]  /*3ca0*/  @!P0 FFMA.FTZ R8, R45, R48, R8 ;  /* 0x000000302d088223 */ /* 0x000fe20000010008 */
[----:B------:R-:W-:Y:S01]  /*3cb0*/  @!P0 F2FP.BF16.PACK_AB R49, R6, R5 ;  /* 0x000000050631823e */ /* 0x000fe200000010ff */
[----:B------:R-:W-:Y:S02]  /*3cc0*/  @!P0 IMAD.MOV.U32 R20, RZ, RZ, R47 ;  /* 0x000000ffff148224 */ /* 0x000fe400078e002f */
[----:B------:R-:W-:Y:S01]  /*3cd0*/  @!P0 IMAD.MOV.U32 R21, RZ, RZ, R50 ;  /* 0x000000ffff158224 */ /* 0x000fe200078e0032 */
[----:B------:R-:W-:Y:S02]  /*3ce0*/  @!P0 F2FP.BF16.PACK_AB R76, R8, R7 ;  /* 0x00000007084c823e */ /* 0x000fe400000010ff */
[----:B------:R-:W-:Y:S03]  /*3cf0*/  @!P0 MOV R22, R49 ;  /* 0x0000003100168202 */ /* 0x000fe60000000f00 */
[----:B------:R-:W-:Y:S01]  /*3d00*/  @!P0 IMAD.MOV.U32 R23, RZ, RZ, R76 ;  /* 0x000000ffff178224 */ /* 0x000fe200078e004c */
[----:B------:R-:W-:-:S05]  /*3d10*/  @P1 BRA `(.L_x_62) ;  /* 0x0000016000001947 */ /* 0x000fca0003800000 */
[----:B------:R-:W-:Y:S04]  /*3d20*/  IADD3 R135, P1, P0, R128, R135, R98 ;  /* 0x0000008780877210 */ /* 0x000fe8000783e062 */
[----:B------:R-:W-:Y:S02]  /*3d30*/  IADD3.X R74, R79, R74, R86, P1, P0 ;  /* 0x0000004a4f4a7210 */ /* 0x000fe40000fe0456 */
[C---:B------:R-:W-:Y:S04]  /*3d40*/  LEA R2, P0, R135.reuse, c[0x0][0x1c8], 0x1 ;  /* 0x0000720087027a11 */ /* 0x040fe800078008ff */
[----:B------:R-:W-:Y:S05]  /*3d50*/  LEA.HI.X R3, R135, c[0x0][0x1cc], R74, 0x1, P0 ;  /* 0x0000730087037a11 */ /* 0x000fea00000f0c4a */
[----:B------:R2:W-:Y:S01]  /*3d60*/  STG.E.128 [R2.64], R20 ;  /* 0x0000001402007986 */ /* 0x0005e2000c101d0a */
[----:B------:R-:W-:-:S05]  /*3d70*/  BRA `(.L_x_62) ;  /* 0x0000010000007947 */ /* 0x000fca0003800000 */
.L_x_58:
[----:B------:R-:W-:Y:S04]  /*3d80*/  IMNMX R67, R96, 0x20, PT ;  /* 0x0000002060437817 */ /* 0x000fe80003800200 */
[----:B------:R-:W-:Y:S11]  /*3d90*/  ISETP.GE.AND P0, PT, R109, R67, PT ;  /* 0x000000436d00720c */ /* 0x000ff60003f06270 */
[----:B------:R-:W-:Y:S02]  /*3da0*/  @!UPT UIADD3 URZ, URZ, URZ, URZ ;  /* 0x0000003f3f3ff290 */ /* 0x000fe4000fffe03f */
[----:B------:R-:W-:-:S05]  /*3db0*/  @P0 BRA `(.L_x_62) ;  /* 0x000000c000000947 */ /* 0x000fca0003800000 */
[----:B------:R-:W-:Y:S02]  /*3dc0*/  ISETP.GE.AND P3, PT, R16, c[0x0][0x1d4], PT ;  /* 0x0000750010007a0c */ /* 0x000fe40003f66270 */
[----:B------:R-:W-:Y:S02]  /*3dd0*/  ISETP.GE.AND P2, PT, R11, c[0x0][0x1d4], PT ;  /* 0x000075000b007a0c */ /* 0x000fe40003f46270 */
[----:B------:R-:W-:Y:S02]  /*3de0*/  ISETP.GE.AND P1, PT, R108, c[0x0][0x1d4], PT ;  /* 0x000075006c007a0c */ /* 0x000fe40003f26270 */
[----:B------:R-:W-:Y:S07]  /*3df0*/  ISETP.GE.AND P0, PT, R107, c[0x0][0x1d4], PT ;  /* 0x000075006b007a0c */ /* 0x000fee0003f06270 */
[----:B------:R-:W1:Y:S04]  /*3e00*/  @!P3 LDS.128 R28, [R106+0xc080] ;  /* 0x00c080006a1cb984 */ /* 0x000e680000000c00 */
[----:B------:R-:W2:Y:S04]  /*3e10*/  @!P2 LDS.128 R24, [R106+0xd080] ;  /* 0x00d080006a18a984 */ /* 0x000ea80000000c00 */
[----:B------:R-:W3:Y:S04]  /*3e20*/  @!P1 LDS.128 R20, [R106+0xe080] ;  /* 0x00e080006a149984 */ /* 0x000ee80000000c00 */
[----:B------:R-:W4:Y:S04]  /*3e30*/  @!P0 LDS.128 R4, [R106+0xf080] ;  /* 0x00f080006a048984 */ /* 0x000f280000000c00 */
[----:B-1----:R1:W-:Y:S04]  /*3e40*/  @!P3 STG.E.128 [R54.64], R28 ;  /* 0x0000001c3600b986 */ /* 0x0023e8000c101d0a */
[----:B--2---:R1:W-:Y:S04]  /*3e50*/  @!P2 STG.E.128 [R54.64+0x80], R24 ;  /* 0x000080183600a986 */ /* 0x0043e8000c101d0a */
[----:B---3--:R1:W-:Y:S04]  /*3e60*/  @!P1 STG.E.128 [R54.64+0x100], R20 ;  /* 0x0001001436009986 */ /* 0x0083e8000c101d0a */
[----:B----4-:R1:W-:Y:S02]  /*3e70*/  @!P0 STG.E.128 [R54.64+0x180], R4 ;  /* 0x0001800436008986 */ /* 0x0103e4000c101d0a */
.L_x_62:
[----:B------:R-:W-:Y:S05]  /*3e80*/  BSYNC B1 ;  /* 0x0000000000017941 */ /* 0x000fea0003800000 */
.L_x_57:
[----:B------:R-:W-:Y:S01]  /*3e90*/  ISETP.GE.AND P0, PT, R97, 0x1, PT ;  /* 0x000000016100780c */ /* 0x000fe20003f06270 */
[----:B------:R-:W-:Y:S01]  /*3ea0*/  @!UPT UIADD3 URZ, URZ, URZ, URZ ;  /* 0x0000003f3f3ff290 */ /* 0x000fe2000fffe03f */
[----:B------:R-:W-:Y:S11]  /*3eb0*/  BSSY B0, `(.L_x_73) ;  /* 0x000002b000007945 */ /* 0x000ff60003800000 */
[----:B------:R-:W-:Y:S01]  /*3ec0*/  @P0 IMAD.MOV.U32 R76, RZ, RZ, R124 ;  /* 0x000000ffff4c0224 */ /* 0x000fe200078e007c */
[----:B------:R-:W-:Y:S01]  /*3ed0*/  @P0 ISETP.NE.U32.AND P4, PT, R105, RZ, PT ;  /* 0x000000ff6900020c */ /* 0x000fe20003f85070 */
[----:B------:R-:W-:Y:S01]  /*3ee0*/  @P0 IMAD R0, R84, c[0x0][0x258], RZ ;  /* 0x0000960054000a24 */ /* 0x000fe200078e02ff */
[----:B------:R-:W-:Y:S01]  /*3ef0*/  @P0 ISETP.NE.U32.AND P3, PT, R104, RZ, PT ;  /* 0x000000ff6800020c */ /* 0x000fe20003f65070 */
[----:B-12---:R-:W-:Y:S01]  /*3f00*/  @P0 IMAD.WIDE.U32 R2, R87, c[0x0][0x258], R76 ;  /* 0x0000960057020a25 */ /* 0x006fe200078e004c */
[----:B------:R-:W-:Y:S03]  /*3f10*/  @P0 ISETP.NE.U32.AND P2, PT, R103, RZ, PT ;  /* 0x000000ff6700020c */ /* 0x000fe60003f45070 */
[----:B------:R-:W-:Y:S01]  /*3f20*/  @P0 IMAD R0, R87, c[0x0][0x25c], R0 ;  /* 0x0000970057000a24 */ /* 0x000fe200078e0200 */
[C---:B------:R-:W-:Y:S03]  /*3f30*/  @P0 LEA R4, P1, R2.reuse, c[0x0][0x250], 0x1 ;  /* 0x0000940002040a11 */ /* 0x040fe600078208ff */
[----:B------:R-:W-:Y:S05]  /*3f40*/  @P0 IMAD.IADD R0, R3, 0x1, R0 ;  /* 0x0000000103000824 */ /* 0x000fea00078e0200 */
[----:B------:R-:W-:Y:S02]  /*3f50*/  @P0 LEA.HI.X R5, R2, c[0x0][0x254], R0, 0x1, P1 ;  /* 0x0000950002050a11 */ /* 0x000fe400008f0c00 */
[----:B------:R-:W-:Y:S03]  /*3f60*/  @P0 ISETP.NE.U32.AND P1, PT, R102, RZ, PT ;  /* 0x000000ff6600020c */ /* 0x000fe60003f25070 */
[----:B------:R-:W-:Y:S01]  /*3f70*/  @!PT LDS RZ, [RZ] ;  /* 0x00000000fffff984 */ /* 0x000fe20000000800 */
[----:B------:R-:W-:Y:S01]  /*3f80*/  @!PT LDS RZ, [RZ] ;  /* 0x00000000fffff984 */ /* 0x000fe20000000800 */
[----:B------:R-:W-:Y:S01]  /*3f90*/  @!PT LDS RZ, [RZ] ;  /* 0x00000000fffff984 */ /* 0x000fe20000000800 */
[----:B------:R1:W-:Y:S04]  /*3fa0*/  @P0 LDGSTS.E.BYPASS.LTC128B.128 [R106+0x8080], [R4.64], P4 ;  /* 0x08080000046a0fae */ /* 0x0003e8000a101d4a */
[----:B------:R1:W-:Y:S04]  /*3fb0*/  @P0 LDGSTS.E.BYPASS.LTC128B.128 [R106+0x9080], [R4.64+0x80], P3 ;  /* 0x09080080046a0fae */ /* 0x0003e80009901d4a */
[----:B------:R1:W-:Y:S04]  /*3fc0*/  @P0 LDGSTS.E.BYPASS.LTC128B.128 [R106+0xa080], [R4.64+0x100], P2 ;  /* 0x0a080100046a0fae */ /* 0x0003e80009101d4a */
[----:B------:R1:W-:Y:S01]  /*3fd0*/  @P0 LDGSTS.E.BYPASS.LTC128B.128 [R106+0xb080], [R4.64+0x180], P1 ;  /* 0x0b080180046a0fae */ /* 0x0003e20008901d4a */
[----:B------:R-:W-:Y:S03]  /*3fe0*/  ISETP.GE.AND P0, PT, R109, R67, PT ;  /* 0x000000436d00720c */ /* 0x000fe60003f06270 */
[----:B------:R-:W0:Y:S01]  /*3ff0*/  LDGDEPBAR ;  /* 0x00000000000079af */ /* 0x000e220000000000 */
[----:B------:R-:W-:Y:S04]  /*4000*/  DEPBAR.LE SB0, 0x0 ;  /* 0x000080000000791a */ /* 0x000fe80000000000 */
[----:B------:R-:W-:Y:S06]  /*4010*/  BAR.SYNC.DEFER_BLOCKING 0x0 ;  /* 0x0000000000007b1d */ /* 0x000fec0000010000 */
[----:B------:R-:W-:-:S05]  /*4020*/  @P0 BRA `(.L_x_74) ;  /* 0x0000013000000947 */ /* 0x000fca0003800000 */
[----:B-1----:R-:W-:Y:S01]  /*4030*/  ISETP.GE.AND P3, PT, R16, c[0x0][0x1d4], PT ;  /* 0x0000750010007a0c */ /* 0x002fe20003f66270 */
[----:B------:R-:W-:Y:S01]  /*4040*/  IMAD.MOV.U32 R74, RZ, RZ, R122 ;  /* 0x000000ffff4a7224 */ /* 0x000fe200078e007a */
[----:B------:R-:W-:Y:S01]  /*4050*/  ISETP.GE.AND P2, PT, R11, c[0x0][0x1d4], PT ;  /* 0x000075000b007a0c */ /* 0x000fe20003f46270 */
[----:B------:R-:W-:Y:S01]  /*4060*/  IMAD R0, R83, c[0x0][0x208], RZ ;  /* 0x0000820053007a24 */ /* 0x000fe200078e02ff */
[----:B------:R-:W-:Y:S01]  /*4070*/  ISETP.GE.AND P1, PT, R108, c[0x0][0x1d4], PT ;  /* 0x000075006c007a0c */ /* 0x000fe20003f26270 */
[----:B------:R-:W-:Y:S01]  /*4080*/  IMAD.WIDE.U32 R2, R85, c[0x0][0x208], R74 ;  /* 0x0000820055027a25 */ /* 0x000fe200078e004a */
[----:B------:R-:W-:Y:S03]  /*4090*/  ISETP.GE.AND P0, PT, R107, c[0x0][0x1d4], PT ;  /* 0x000075006b007a0c */ /* 0x000fe60003f06270 */
[----:B------:R-:W-:Y:S01]  /*40a0*/  IMAD R0, R85, c[0x0][0x20c], R0 ;  /* 0x0000830055007a24 */ /* 0x000fe200078e0200 */
[C---:B-----5:R-:W-:Y:S03]  /*40b0*/  LEA R18, P4, R2.reuse, c[0x0][0x1f8], 0x1 ;  /* 0x00007e0002127a11 */ /* 0x060fe600078808ff */
[----:B------:R-:W1:Y:S01]  /*40c0*/  @!P3 LDS.128 R28, [R106+0x8080] ;  /* 0x008080006a1cb984 */ /* 0x000e620000000c00 */
[----:B------:R-:W-:Y:S03]  /*40d0*/  IMAD.IADD R0, R3, 0x1, R0 ;  /* 0x0000000103007824 */ /* 0x000fe600078e0200 */
[----:B------:R-:W2:Y:S02]  /*40e0*/  @!P2 LDS.128 R24, [R106+0x9080] ;  /* 0x009080006a18a984 */ /* 0x000ea40000000c00 */
[----:B------:R-:W-:Y:S02]  /*40f0*/  LEA.HI.X R19, R2, c[0x0][0x1fc], R0, 0x1, P4 ;  /* 0x00007f0002137a11 */ /* 0x000fe400020f0c00 */
[----:B------:R-:W3:Y:S04]  /*4100*/  @!P1 LDS.128 R20, [R106+0xa080] ;  /* 0x00a080006a149984 */ /* 0x000ee80000000c00 */
[----:B------:R-:W4:Y:S04]  /*4110*/  @!P0 LDS.128 R4, [R106+0xb080] ;  /* 0x00b080006a048984 */ /* 0x000f280000000c00 */
[----:B-1----:R1:W-:Y:S04]  /*4120*/  @!P3 STG.E.128 [R18.64], R28 ;  /* 0x0000001c1200b986 */ /* 0x0023e8000c101d0a */
[----:B--2---:R1:W-:Y:S04]  /*4130*/  @!P2 STG.E.128 [R18.64+0x80], R24 ;  /* 0x000080181200a986 */ /* 0x0043e8000c101d0a */
[----:B---3--:R1:W-:Y:S04]  /*4140*/  @!P1 STG.E.128 [R18.64+0x100], R20 ;  /* 0x0001001412009986 */ /* 0x0083e8000c101d0a */
[----:B----4-:R1:W-:Y:S02]  /*4150*/  @!P0 STG.E.128 [R18.64+0x180], R4 ;  /* 0x0001800412008986 */ /* 0x0103e4000c101d0a */
.L_x_74:
[----:B-1----:R-:W-:Y:S05]  /*4160*/  BSYNC B0 ;  /* 0x0000000000007941 */ /* 0x002fea0003800000 */
.L_x_73:
[CC--:B------:R-:W-:Y:S02]  /*4170*/  ISETP.GT.AND P0, PT, R82.reuse, R78.reuse, PT ;  /* 0x0000004e5200720c */ /* 0x0c0fe40003f04270 */
[----:B------:R-:W-:Y:S02]  /*4180*/  IADD3 R82, P1, R82, -0x1, RZ ;  /* 0xffffffff52527810 */ /* 0x000fe40007f3e0ff */
[----:B------:R-:W-:Y:S02]  /*4190*/  IADD3 R97, R97, 0x20, RZ ;  /* 0x0000002061617810 */ /* 0x000fe40007ffe0ff */
[----:B------:R-:W-:Y:S02]  /*41a0*/  IADD3.X R81, R81, -0x1, RZ, P1, !PT ;  /* 0xffffffff51517810 */ /* 0x000fe40000ffe4ff */
[----:B------:R-:W-:Y:S05]  /*41b0*/  IADD3 R96, R96, 0x20, RZ ;  /* 0x0000002060607810 */ /* 0x000fea0007ffe0ff */
[----:B------:R-:W-:Y:S01]  /*41c0*/  @P0 ISETP.NE.U32.AND P4, PT, R105, RZ, PT ;  /* 0x000000ff6900020c */ /* 0x000fe20003f85070 */
[----:B------:R-:W-:Y:S01]  /*41d0*/  @P0 IMAD.MOV.U32 R2, RZ, RZ, R126 ;  /* 0x000000ffff020224 */ /* 0x000fe200078e007e */
[----:B------:R-:W-:Y:S01]  /*41e0*/  @P0 ISETP.NE.U32.AND P3, PT, R104, RZ, PT ;  /* 0x000000ff6800020c */ /* 0x000fe20003f65070 */
[----:B------:R-:W-:Y:S01]  /*41f0*/  @P0 IMAD.MOV.U32 R3, RZ, RZ, R131 ;  /* 0x000000ffff030224 */ /* 0x000fe200078e0083 */
[----:B------:R-:W-:Y:S01]  /*4200*/  @P0 ISETP.NE.U32.AND P2, PT, R103, RZ, PT ;  /* 0x000000ff6700020c */ /* 0x000fe20003f45070 */
[C---:B------:R-:W-:Y:S02]  /*4210*/  @P0 IMAD R0, R82.reuse, UR7, RZ ;  /* 0x0000000752000c24 */ /* 0x040fe4000f8e02ff */
[----:B------:R-:W-:Y:S04]  /*4220*/  @P0 IMAD.WIDE.U32 R2, R82, UR8, R2 ;  /* 0x0000000852020c25 */ /* 0x000fe8000f8e0002 */
[----:B------:R-:W-:Y:S01]  /*4230*/  @P0 IMAD R0, R81, UR8, R0 ;  /* 0x0000000851000c24 */ /* 0x000fe2000f8e0200 */
[----:B------:R-:W-:Y:S03]  /*4240*/  @P0 LEA R4, P1, R2, c[0x0][0x220], 0x1 ;  /* 0x0000880002040a11 */ /* 0x000fe600078208ff */
[----:B------:R-:W-:Y:S01]  /*4250*/  @P0 IMAD.IADD R0, R3, 0x1, R0 ;  /* 0x0000000103000824 */ /* 0x000fe200078e0200 */
[----:B------:R-:W-:Y:S04]  /*4260*/  IADD3 R3, R82, 0x1, RZ ;  /* 0x0000000152037810 */ /* 0x000fe80007ffe0ff */
[----:B------:R-:W-:Y:S02]  /*4270*/  @P0 LEA.HI.X R5, R2, c[0x0][0x224], R0, 0x1, P1 ;  /* 0x0000890002050a11 */ /* 0x000fe400008f0c00 */
[----:B------:R-:W-:Y:S03]  /*4280*/  @P0 ISETP.NE.U32.AND P1, PT, R102, RZ, PT ;  /* 0x000000ff6600020c */ /* 0x000fe60003f25070 */
[----:B------:R-:W-:Y:S01]  /*4290*/  @!PT LDS RZ, [RZ] ;  /* 0x00000000fffff984 */ /* 0x000fe20000000800 */
[----:B------:R-:W-:Y:S01]  /*42a0*/  @!PT LDS RZ, [RZ] ;  /* 0x00000000fffff984 */ /* 0x000fe20000000800 */
[----:B------:R-:W-:Y:S01]  /*42b0*/  @!PT LDS RZ, [RZ] ;  /* 0x00000000fffff984 */ /* 0x000fe20000000800 */
[----:B------:R1:W-:Y:S04]  /*42c0*/  @P0 LDGSTS.E.BYPASS.LTC128B.128 [R106+0xc080], [R4.64], P4 ;  /* 0x0c080000046a0fae */ /* 0x0003e8000a101d4a */
[----:B------:R1:W-:Y:S04]  /*42d0*/  @P0 LDGSTS.E.BYPASS.LTC128B.128 [R106+0xd080], [R4.64+0x80], P3 ;  /* 0x0d080080046a0fae */ /* 0x0003e80009901d4a */
[----:B------:R1:W-:Y:S01]  /*42e0*/  @P0 LDGSTS.E.BYPASS.LTC128B.128 [R106+0xe080], [R4.64+0x100], P2 ;  /* 0x0e080100046a0fae */ /* 0x0003e20009101d4a */
[----:B------:R-:W-:Y:S03]  /*42f0*/  ISETP.GT.AND P2, PT, R3, R78, PT ;  /* 0x0000004e0300720c */ /* 0x000fe60003f44270 */
[----:B------:R1:W-:Y:S01]  /*4300*/  @P0 LDGSTS.E.BYPASS.LTC128B.128 [R106+0xf080], [R4.64+0x180], P1 ;  /* 0x0f080180046a0fae */ /* 0x0003e20008901d4a */
[----:B------:R-:W-:Y:S02]  /*4310*/  IADD3 R85, P1, R85, -0x20, RZ ;  /* 0xffffffe055557810 */ /* 0x000fe40007f3e0ff */
[----:B------:R-:W-:Y:S01]  /*4320*/  IADD3 R87, P0, R87, -0x20, RZ ;  /* 0xffffffe057577810 */ /* 0x000fe20007f1e0ff */
[----:B------:R-:W0:Y:S01]  /*4330*/  LDGDEPBAR ;  /* 0x00000000000079af */ /* 0x000e220000000000 */
[----:B------:R-:W-:Y:S02]  /*4340*/  IADD3.X R83, R83, -0x1, RZ, P1, !PT ;  /* 0xffffffff53537810 */ /* 0x000fe40000ffe4ff */
[----:B------:R-:W-:Y:S03]  /*4350*/  IADD3.X R84, R84, -0x1, RZ, P0, !PT ;  /* 0xffffffff54547810 */ /* 0x000fe600007fe4ff */
[----:B------:R-:W-:-:S05]  /*4360*/  @P2 BRA `(.L_x_75) ;  /* 0xffffd47000002947 */ /* 0x000fca000383ffff */
[----:B------:R-:W-:Y:S06]  /*4370*/  BAR.SYNC.DEFER_BLOCKING 0x0 ;  /* 0x0000000000007b1d */ /* 0x000fec0000010000 */
.L_x_54:
[----:B-1----:R-:W-:Y:S01]  /*4380*/  ISETP.GE.AND P0, PT, R63, 0x1, PT ;  /* 0x000000013f00780c */ /* 0x002fe20003f06270 */
[----:B------:R-:W-:Y:S01]  /*4390*/  IMAD.IADD R0, R110, 0x1, R111 ;  /* 0x000000016e007824 */ /* 0x000fe200078e026f */
[----:B------:R-:W-:Y:S01]  /*43a0*/  PLOP3.LUT P2, PT, PT, PT, PT, 0x80, 0x0 ;  /* 0x000000000000781c */ /* 0x000fe20003f4f070 */
        /* <DEDUP_REMOVED lines=38> */
[----:B------:R-:W-:Y:S01]  /*4610*/  MOV R4, RZ ;  /* 0x000000ff00047202 */ /* 0x000fe20000000f00 */
[----:B------:R-:W-:Y:S01]  /*4620*/  CS2R R6, SRZ ;  /* 0x0000000000067805 */ /* 0x000fe2000001ff00 */
[----:B------:R-:W-:Y:S01]  /*4630*/  CS2R R12, SRZ ;  /* 0x00000000000c7805 */ /* 0x000fe2000001ff00 */
[----:B------:R-:W-:Y:S01]  /*4640*/  IMAD.MOV.U32 R62, RZ, RZ, RZ ;  /* 0x000000ffff3e7224 */ /* 0x000fe200078e00ff */
[----:B------:R-:W-:Y:S01]  /*4650*/  CS2R R60, SRZ ;  /* 0x00000000003c7805 */ /* 0x000fe2000001ff00 */
[----:B------:R-:W-:Y:S01]  /*4660*/  CS2R R58, SRZ ;  /* 0x00000000003a7805 */ /* 0x000fe2000001ff00 */
[----:B------:R-:W-:Y:S01]  /*4670*/  CS2R R56, SRZ ;  /* 0x0000000000387805 */ /* 0x000fe2000001ff00 */
[----:B-----5:R-:W-:Y:S01]  /*4680*/  CS2R R54, SRZ ;  /* 0x0000000000367805 */ /* 0x020fe2000001ff00 */
        /* <DEDUP_REMOVED lines=21> */
[----:B------:R-:W-:Y:S05]  /*47e0*/  @!P0 BRA `(.L_x_76) ;  /* 0x0000bfb000008947 */ /* 0x000fea0003800000 */
[----:B------:R-:W-:-:S04]  /*47f0*/  ISETP.NE.U32.AND P0, PT, RZ, c[0x0][0x340], PT ;  /* 0x0000d000ff007a0c */ /* 0x000fc80003f05070 */
[----:B------:R-:W-:-:S13]  /*4800*/  ISETP.NE.AND.EX P2, PT, RZ, c[0x0][0x344], PT, P0 ;  /* 0x0000d100ff007a0c */ /* 0x000fda0003f45300 */
[----:B------:R-:W-:-:S04]  /*4810*/  @P2 IMAD.MOV.U32 R27, RZ, RZ, 0x4 ;  /* 0x00000004ff1b2424 */ /* 0x000fc800078e00ff */
[----:B------:R-:W-:-:S06]  /*4820*/  @P2 IMAD.WIDE R26, R224, R27, c[0x0][0x340] ;  /* 0x0000d000e01a2625 */ /* 0x000fcc00078e021b */
[----:B------:R-:W2:Y:S01]  /*4830*/  @P2 LDG.E R26, [R26.64] ;  /* 0x0000000a1a1a2981 */ /* 0x000ea2000c1e1900 */
[----:B------:R-:W-:Y:S01]  /*4840*/  SHF.R.S32.HI R3, RZ, 0x1f, R112 ;  /* 0x0000001fff037819 */ /* 0x000fe20000011470 */
[C---:B------:R-:W-:Y:S01]  /*4850*/  IMAD.WIDE.U32 R10, R112.reuse, c[0x0][0x178], RZ ;  /* 0x00005e00700a7a25 */ /* 0x040fe200078e00ff */
[----:B------:R-:W-:Y:S01]  /*4860*/  SHF.R.S32.HI R23, RZ, 0x1f, R64 ;  /* 0x0000001fff177819 */ /* 0x000fe20000011440 */
[----:B------:R-:W-:Y:S01]  /*4870*/  BSSY B0, `(.L_x_77) ;  /* 0x00000c0000007945 */ /* 0x000fe20003800000 */
[----:B------:R-:W-:Y:S01]  /*4880*/  ISETP.NE.U32.AND P0, PT, RZ, c[0x0][0x348], PT ;  /* 0x0000d200ff007a0c */ /* 0x000fe20003f05070 */
[----:B------:R-:W-:Y:S01]  /*4890*/  IMAD R3, R3, c[0x0][0x178], RZ ;  /* 0x00005e0003037a24 */ /* 0x000fe200078e02ff */
[----:B------:R-:W-:Y:S01]  /*48a0*/  LEA.HI R21, R23, R64, RZ, 0x3 ;  /* 0x0000004017157211 */ /* 0x000fe200078f18ff */
[----:B------:R-:W-:Y:S01]  /*48b0*/  IMAD.MOV.U32 R2, RZ, RZ, c[0x0][0x2c4] ;  /* 0x0000b100ff027624 */ /* 0x000fe200078e00ff */
[----:B------:R-:W-:Y:S01]  /*48c0*/  ISETP.NE.AND.EX P0, PT, RZ, c[0x0][0x34c], PT, P0 ;  /* 0x0000d300ff007a0c */ /* 0x000fe20003f05300 */
[----:B------:R-:W-:Y:S01]  /*48d0*/  IMAD R3, R112, c[0x0][0x17c], R3 ;  /* 0x00005f0070037a24 */ /* 0x000fe200078e0203 */
[----:B------:R-:W-:Y:S01]  /*48e0*/  SHF.R.S32.HI R28, RZ, 0x1f, R0 ;  /* 0x0000001fff1c7819 */ /* 0x000fe20000011400 */
[----:B------:R-:W-:Y:S01]  /*48f0*/  IMAD R4, R89, c[0x0][0x1b8], RZ ;  /* 0x00006e0059047a24 */ /* 0x000fe200078e02ff */
[----:B------:R-:W-:Y:S01]  /*4900*/  ISETP.NE.AND P1, PT, R2, 0x1, PT ;  /* 0x000000010200780c */ /* 0x000fe20003f25270 */
[----:B------:R-:W-:Y:S01]  /*4910*/  IMAD.IADD R11, R11, 0x1, R3 ;  /* 0x000000010b0b7824 */ /* 0x000fe200078e0203 */
[----:B------:R-:W-:Y:S01]  /*4920*/  LOP3.LUT R3, R21, 0xfffffff8, RZ, 0xc0, !PT ;  /* 0xfffffff815037812 */ /* 0x000fe200078ec0ff */
[C---:B------:R-:W-:Y:S01]  /*4930*/  IMAD R9, R223.reuse, c[0x0][0x1bc], R4 ;  /* 0x00006f00df097a24 */ /* 0x040fe200078e0204 */
[----:B------:R-:W-:Y:S01]  /*4940*/  SHF.R.S32.HI R21, RZ, 0x3, R21 ;  /* 0x00000003ff157819 */ /* 0x000fe20000011415 */
[----:B------:R-:W-:Y:S01]  /*4950*/  IMAD.WIDE.U32 R10, R223, c[0x0][0x1b8], R10 ;  /* 0x00006e00df0a7a25 */ /* 0x000fe200078e000a */
[----:B------:R-:W-:-:S02]  /*4960*/  SEL R8, R224, RZ, !P0 ;  /* 0x000000ffe0087207 */ /* 0x000fc40004000000 */
[----:B------:R-:W-:Y:S01]  /*4970*/  LEA.HI R44, R23, R64, RZ, 0x6 ;  /* 0x00000040172c7211 */ /* 0x000fe200078f30ff */
[----:B------:R-:W-:Y:S01]  /*4980*/  IMAD.IADD R16, R64, 0x1, -R3 ;  /* 0x0000000140107824 */ /* 0x000fe200078e0a03 */
[----:B------:R-:W-:Y:S01]  /*4990*/  SHF.R.S32.HI R3, RZ, 0x1f, R224 ;  /* 0x0000001fff037819 */ /* 0x000fe200000114e0 */
[----:B------:R-:W-:Y:S02]  /*49a0*/  IMAD.IADD R11, R11, 0x1, R9 ;  /* 0x000000010b0b7824 */ /* 0x000fe400078e0209 */
[----:B------:R-:W-:Y:S01]  /*49b0*/  IMAD R2, R16, 0x20, R21 ;  /* 0x0000002010027824 */ /* 0x000fe200078e0215 */
[----:B------:R-:W-:Y:S01]  /*49c0*/  SEL R7, R3, RZ, !P0 ;  /* 0x000000ff03077207 */ /* 0x000fe20004000000 */
[----:B------:R-:W-:Y:S02]  /*49d0*/  IMAD R34, R113, c[0x0][0x2c4], RZ ;  /* 0x0000b10071227a24 */ /* 0x000fe400078e02ff */
[----:B------:R-:W-:Y:S02]  /*49e0*/  IMAD R5, R65, 0x80, R2 ;  /* 0x0000008041057824 */ /* 0x000fe400078e0202 */
[----:B------:R-:W-:-:S02]  /*49f0*/  IMAD R7, R7, c[0x0][0x1c0], RZ ;  /* 0x0000700007077a24 */ /* 0x000fc400078e02ff */
[----:B------:R-:W-:-:S04]  /*4a00*/  @P1 IMAD.HI.U32 R2, R5, c[0x0][0x2c8], RZ ;  /* 0x0000b20005021a27 */ /* 0x000fc800078e00ff */
[----:B------:R-:W-:Y:S01]  /*4a10*/  IMAD.MOV.U32 R4, RZ, RZ, R5 ;  /* 0x000000ffff047224 */ /* 0x000fe200078e0005 */
[----:B------:R-:W-:Y:S01]  /*4a20*/  @P1 SHF.R.U32.HI R4, RZ, c[0x0][0x2cc], R2 ;  /* 0x0000b300ff041a19 */ /* 0x000fe20000011602 */
[C---:B------:R-:W-:Y:S02]  /*4a30*/  IMAD R7, R8.reuse, c[0x0][0x1c4], R7 ;  /* 0x0000710008077a24 */ /* 0x040fe400078e0207 */
[----:B------:R-:W-:Y:S01]  /*4a40*/  IMAD.WIDE.U32 R8, R8, c[0x0][0x1c0], R10 ;  /* 0x0000700008087a25 */ /* 0x000fe200078e000a */
[--C-:B------:R-:W-:Y:S02]  /*4a50*/  SHF.R.S32.HI R15, RZ, 0x1f, R4.reuse ;  /* 0x0000001fff0f7819 */ /* 0x100fe40000011404 */
[----:B------:R-:W-:Y:S01]  /*4a60*/  LEA.HI R11, R23, R64, RZ, 0x4 ;  /* 0x00000040170b7211 */ /* 0x000fe200078f20ff */
[----:B------:R-:W-:Y:S02]  /*4a70*/  IMAD.MOV R24, RZ, RZ, -R4 ;  /* 0x000000ffff187224 */ /* 0x000fe400078e0a04 */
[----:B------:R-:W-:Y:S01]  /*4a80*/  IMAD R15, R15, c[0x0][0x1b0], RZ ;  /* 0x00006c000f0f7a24 */ /* 0x000fe200078e02ff */
[----:B------:R-:W-:Y:S01]  /*4a90*/  SHF.R.S32.HI R2, RZ, 0x4, R11 ;  /* 0x00000004ff027819 */ /* 0x000fe2000001140b */
[----:B------:R-:W-:-:S02]  /*4aa0*/  IMAD.IADD R9, R9, 0x1, R7 ;  /* 0x0000000109097824 */ /* 0x000fc400078e0207 */
[----:B------:R-:W-:Y:S01]  /*4ab0*/  IMAD R24, R24, c[0x0][0x2c4], R5 ;  /* 0x0000b10018187a24 */ /* 0x000fe200078e0205 */
[----:B------:R-:W-:Y:S01]  /*4ac0*/  LEA.HI R19, R11, R2, RZ, 0x1 ;  /* 0x000000020b137211 */ /* 0x000fe200078f08ff */
[----:B------:R-:W-:Y:S01]  /*4ad0*/  IMAD R7, R65, 0x80, R21 ;  /* 0x0000008041077824 */ /* 0x000fe200078e0215 */
[----:B------:R-:W-:Y:S01]  /*4ae0*/  LOP3.LUT R11, R11, 0xfffffff0, RZ, 0xc0, !PT ;  /* 0xfffffff00b0b7812 */ /* 0x000fe200078ec0ff */
[C---:B------:R-:W-:Y:S01]  /*4af0*/  IMAD R15, R4.reuse, c[0x0][0x1b4], R15 ;  /* 0x00006d00040f7a24 */ /* 0x040fe200078e020f */
[----:B------:R-:W-:Y:S01]  /*4b00*/  LOP3.LUT R19, R19, 0xfffffffe, RZ, 0xc0, !PT ;  /* 0xfffffffe13137812 */ /* 0x000fe200078ec0ff */
[----:B------:R-:W-:Y:S01]  /*4b10*/  IMAD.WIDE.U32 R4, R4, c[0x0][0x1b0], R8 ;  /* 0x00006c0004047a25 */ /* 0x000fe200078e0008 */
[----:B------:R-:W-:Y:S02]  /*4b20*/  SHF.R.S32.HI R9, RZ, 0x1f, R24 ;  /* 0x0000001fff097819 */ /* 0x000fe40000011418 */
[----:B------:R-:W-:Y:S01]  /*4b30*/  IADD3 R13, R7, 0x20, RZ ;  /* 0x00000020070d7810 */ /* 0x000fe20007ffe0ff */
[----:B------:R-:W-:Y:S01]  /*4b40*/  IMAD.IADD R5, R5, 0x1, R15 ;  /* 0x0000000105057824 */ /* 0x000fe200078e020f */
[-C--:B------:R-:W-:Y:S01]  /*4b50*/  ISETP.GE.AND P1, PT, R7, R34.reuse, PT ;  /* 0x000000220700720c */ /* 0x080fe20003f26270 */
[----:B------:R-:W-:Y:S01]  /*4b60*/  IMAD R9, R9, c[0x0][0x1a8], RZ ;  /* 0x00006a0009097a24 */ /* 0x000fe200078e02ff */
[----:B------:R-:W-:Y:S01]  /*4b70*/  ISETP.GE.AND P0, PT, R13, R34, PT ;  /* 0x000000220d00720c */ /* 0x000fe20003f06270 */
[----:B------:R-:W-:-:S02]  /*4b80*/  IMAD.IADD R19, R2, 0x1, -R19 ;  /* 0x0000000102137824 */ /* 0x000fc400078e0a13 */
[C---:B------:R-:W-:Y:S01]  /*4b90*/  IMAD R8, R24.reuse, c[0x0][0x1ac], R9 ;  /* 0x00006b0018087a24 */ /* 0x040fe200078e0209 */
[----:B------:R-:W-:Y:S01]  /*4ba0*/  P2R R2, PR, RZ, 0x1 ;  /* 0x00000001ff027803 */ /* 0x000fe20000000000 */
[----:B------:R-:W-:Y:S01]  /*4bb0*/  IMAD.WIDE.U32 R24, R24, c[0x0][0x1a8], R4 ;  /* 0x00006a0018187a25 */ /* 0x000fe200078e0004 */
[----:B------:R-:W-:-:S03]  /*4bc0*/  IADD3 R15, P0, R21, R0, RZ ;  /* 0x00000000150f7210 */ /* 0x000fc60007f1e0ff */
[----:B------:R-:W-:Y:S01]  /*4bd0*/  IMAD.IADD R8, R25, 0x1, R8 ;  /* 0x0000000119087824 */ /* 0x000fe200078e0208 */
[----:B------:R-:W-:Y:S01]  /*4be0*/  LEA.HI.X.SX32 R28, R21, R28, 0x1, P0 ;  /* 0x0000001c151c7211 */ /* 0x000fe200000f0eff */
[----:B------:R-:W-:Y:S01]  /*4bf0*/  IMAD.SHL.U32 R32, R16, 0x8, RZ ;  /* 0x0000000810207824 */ /* 0x000fe200078e00ff */
[----:B------:R-:W-:Y:S01]  /*4c00*/  LEA R9, P0, R24, c[0x0][0x160], 0x1 ;  /* 0x0000580018097a11 */ /* 0x000fe200078008ff */
[----:B------:R-:W-:Y:S02]  /*4c10*/  IMAD.IADD R11, R64, 0x1, -R11 ;  /* 0x00000001400b7824 */ /* 0x000fe400078e0a0b */
[----:B------:R-:W-:Y:S01]  /*4c20*/  IMAD.SHL.U32 R42, R16, 0x8, RZ ;  /* 0x00000008102a7824 */ /* 0x000fe200078e00ff */
[----:B------:R-:W-:Y:S01]  /*4c30*/  LEA.HI.X R8, R24, c[0x0][0x164], R8, 0x1, P0 ;  /* 0x0000590018087a11 */ /* 0x000fe200000f0c08 */
[----:B------:R-:W-:Y:S01]  /*4c40*/  IMAD R30, R28, c[0x0][0x1e0], RZ ;  /* 0x000078001c1e7a24 */ /* 0x000fe200078e02ff */
[----:B------:R-:W1:Y:S01]  /*4c50*/  SHFL.IDX PT, R24, R9, RZ, 0x181f ;  /* 0x00181fff09187589 */ /* 0x000e6200000e0000 */
[----:B------:R-:W-:Y:S01]  /*4c60*/  IADD3 R6, R32, 0x80, RZ ;  /* 0x0000008020067810 */ /* 0x000fe20007ffe0ff */
[----:B------:R-:W-:Y:S01]  /*4c70*/  IMAD R28, R28, c[0x0][0x208], RZ ;  /* 0x000082001c1c7a24 */ /* 0x000fe200078e02ff */
[----:B------:R-:W-:Y:S01]  /*4c80*/  SHF.R.S32.HI R18, RZ, 0x1f, R11 ;  /* 0x0000001fff127819 */ /* 0x000fe2000001140b */
[----:B------:R-:W3:Y:S01]  /*4c90*/  SHFL.IDX PT, R25, R8, RZ, 0x181f ;  /* 0x00181fff08197589 */ /* 0x000ee200000e0000 */
[----:B------:R-:W-:Y:S01]  /*4ca0*/  ISETP.GE.AND P5, PT, R6, c[0x0][0x198], PT ;  /* 0x0000660006007a0c */ /* 0x000fe20003fa6270 */
[C---:B------:R-:W-:Y:S01]  /*4cb0*/  IMAD R30, R15.reuse, c[0x0][0x1e4], R30 ;  /* 0x000079000f1e7a24 */ /* 0x040fe200078e021e */
[----:B------:R-:W-:Y:S01]  /*4cc0*/  LEA.HI R18, R18, R11, RZ, 0x3 ;  /* 0x0000000b12127211 */ /* 0x000fe200078f18ff */
[----:B------:R-:W-:Y:S01]  /*4cd0*/  IMAD R28, R15, c[0x0][0x20c], R28 ;  /* 0x000083000f1c7a24 */ /* 0x000fe200078e021c */
[--C-:B------:R-:W-:Y:S01]  /*4ce0*/  SHF.R.S32.HI R43, RZ, 0x1f, R42.reuse ;  /* 0x0000001fff2b7819 */ /* 0x100fe2000001142a */
[----:B------:R-:W-:Y:S01]  /*4cf0*/  IMAD.SHL.U32 R47, R21, 0x40, RZ ;  /* 0x00000040152f7824 */ /* 0x000fe200078e00ff */
[----:B------:R-:W-:Y:S01]  /*4d00*/  IADD3 R4, R32, 0xc0, RZ ;  /* 0x000000c020047810 */ /* 0x000fe20007ffe0ff */
[----:B------:R-:W-:Y:S01]  /*4d10*/  IMAD.SHL.U32 R44, R44, 0x8, RZ ;  /* 0x000000082c2c7824 */ /* 0x000fe200078e00ff */
[----:B------:R-:W-:Y:S01]  /*4d20*/  P2R R0, PR, RZ, 0x20 ;  /* 0x00000020ff007803 */ /* 0x000fe20000000000 */
[----:B------:R-:W-:Y:S01]  /*4d30*/  IMAD.WIDE.U32 R36, R15, c[0x0][0x1e0], R42 ;  /* 0x000078000f247a25 */ /* 0x000fe200078e002a */
[----:B------:R-:W-:-:S02]  /*4d40*/  LOP3.LUT R0, R18, 0xfffffff8, RZ, 0xc0, !PT ;  /* 0xfffffff812007812 */ /* 0x000fc400078ec0ff */
[----:B------:R-:W-:Y:S01]  /*4d50*/  ISETP.GE.AND P4, PT, R4, c[0x0][0x198], PT ;  /* 0x0000660004007a0c */ /* 0x000fe20003f86270 */
[----:B------:R-:W-:Y:S01]  /*4d60*/  IMAD.WIDE.U32 R14, R15, c[0x0][0x208], R42 ;  /* 0x000082000f0e7a25 */ /* 0x000fe200078e002a */
[----:B------:R-:W-:Y:S02]  /*4d70*/  IADD3 R22, R42, 0x40, RZ ;  /* 0x000000402a167810 */ /* 0x000fe40007ffe0ff */
[----:B------:R-:W-:Y:S01]  /*4d80*/  P2R R10, PR, RZ, 0x10 ;  /* 0x00000010ff0a7803 */ /* 0x000fe20000000000 */
[----:B------:R-:W-:Y:S01]  /*4d90*/  IMAD.IADD R0, R11, 0x1, -R0 ;  /* 0x000000010b007824 */ /* 0x000fe200078e0a00 */
[----:B------:R-:W-:Y:S01]  /*4da0*/  LOP3.LUT R47, R47, 0x1c0, RZ, 0xc0, !PT ;  /* 0x000001c02f2f7812 */ /* 0x000fe200078ec0ff */
[----:B------:R-:W-:Y:S01]  /*4db0*/  IMAD.IADD R31, R37, 0x1, R30 ;  /* 0x00000001251f7824 */ /* 0x000fe200078e021e */
[----:B------:R-:W-:Y:S01]  /*4dc0*/  @!P1 SHF.R.S32.HI R17, RZ, 0x1f, R22 ;  /* 0x0000001fff119819 */ /* 0x000fe20000011416 */
[----:B------:R-:W-:Y:S01]  /*4dd0*/  IMAD.IADD R29, R15, 0x1, R28 ;  /* 0x000000010f1d7824 */ /* 0x000fe200078e021c */
[----:B------:R-:W-:Y:S01]  /*4de0*/  LOP3.LUT P3, RZ, R0, 0x4, RZ, 0xc0, !PT ;  /* 0x0000000400ff7812 */ /* 0x000fe2000786c0ff */
[----:B------:R-:W-:Y:S01]  /*4df0*/  IMAD.MOV.U32 R30, RZ, RZ, R36 ;  /* 0x000000ffff1e7224 */ /* 0x000fe200078e0024 */
[----:B------:R-:W-:Y:S01]  /*4e00*/  @!P1 SHF.R.S32.HI R13, RZ, 0x1f, R6 ;  /* 0x0000001fff0d9819 */ /* 0x000fe20000011406 */
[----:B------:R-:W-:Y:S01]  /*4e10*/  IMAD R10, R89, c[0x0][0x210], RZ ;  /* 0x00008400590a7a24 */ /* 0x000fe200078e02ff */
[----:B------:R-:W-:Y:S01]  /*4e20*/  @!P1 SHF.R.S32.HI R5, RZ, 0x1f, R4 ;  /* 0x0000001fff059819 */ /* 0x000fe20000011404 */
[----:B------:R-:W-:Y:S01]  /*4e30*/  IMAD.MOV.U32 R28, RZ, RZ, R14 ;  /* 0x000000ffff1c7224 */ /* 0x000fe200078e000e */
[----:B------:R-:W-:Y:S01]  /*4e40*/  LOP3.LUT R44, R44, 0xfffffe00, RZ, 0xc0, !PT ;  /* 0xfffffe002c2c7812 */ /* 0x000fe200078ec0ff */
[----:B------:R-:W-:Y:S01]  /*4e50*/  IMAD.SHL.U32 R15, R0, 0x40, RZ ;  /* 0x00000040000f7824 */ /* 0x000fe200078e00ff */
[----:B------:R-:W-:Y:S01]  /*4e60*/  SHF.R.U32.HI R45, RZ, 0x3, R47 ;  /* 0x00000003ff2d7819 */ /* 0x000fe2000001162f */
[----:B------:R-:W-:Y:S01]  /*4e70*/  IMAD R11, R223, c[0x0][0x214], R10 ;  /* 0x00008500df0b7a24 */ /* 0x000fe200078e020a */
[----:B------:R-:W-:Y:S01]  /*4e80*/  @!P1 LEA.HI R13, R13, R6, RZ, 0x3 ;  /* 0x000000060d0d9211 */ /* 0x000fe200078f18ff */
[----:B------:R-:W-:Y:S01]  /*4e90*/  IMAD.WIDE.U32 R36, R223, c[0x0][0x1e8], R30 ;  /* 0x00007a00df247a25 */ /* 0x000fe200078e001e */
[----:B------:R-:W-:-:S02]  /*4ea0*/  LOP3.LUT R15, R15, 0x1c0, RZ, 0xc0, !PT ;  /* 0x000001c00f0f7812 */ /* 0x000fc400078ec0ff */
[----:B------:R-:W-:Y:S01]  /*4eb0*/  @!P1 LEA.HI R5, R5, R4, RZ, 0x3 ;  /* 0x0000000405059211 */ /* 0x000fe200078f18ff */
[----:B------:R-:W-:Y:S01]  /*4ec0*/  IMAD.SHL.U32 R10, R19, 0x8, RZ ;  /* 0x00000008130a7824 */ /* 0x000fe200078e00ff */
[----:B------:R-:W-:Y:S01]  /*4ed0*/  ISETP.GE.AND P6, PT, R22, c[0x0][0x198], PT ;  /* 0x0000660016007a0c */ /* 0x000fe20003fc6270 */
[----:B------:R-:W-:Y:S01]  /*4ee0*/  IMAD.WIDE.U32 R30, R223, c[0x0][0x210], R28 ;  /* 0x00008400df1e7a25 */ /* 0x000fe200078e001c */
[----:B-1----:R-:W-:Y:S02]  /*4ef0*/  @!P1 LEA R28, P0, R32, R24, 0x1 ;  /* 0x00000018201c9211 */ /* 0x002fe400078008ff */
[----:B------:R-:W-:Y:S01]  /*4f00*/  LOP3.LUT R10, R15, 0x8, R10, 0xf8, !PT ;  /* 0x000000080f0a7812 */ /* 0x000fe200078ef80a */
[----:B------:R-:W-:Y:S01]  /*4f10*/  IMAD.SHL.U32 R18, R18, 0x40, RZ ;  /* 0x0000004012127824 */ /* 0x000fe200078e00ff */
[----:B---3--:R-:W-:Y:S01]  /*4f20*/  @!P1 LEA.HI.X R29, R32, R25, R43, 0x1, P0 ;  /* 0x00000019201d9211 */ /* 0x008fe200000f0c2b */
[----:B------:R-:W-:Y:S01]  /*4f30*/  IMAD R230, R89, c[0x0][0x1e8], RZ ;  /* 0x00007a0059e67a24 */ /* 0x000fe200078e02ff */
[----:B------:R-:W-:Y:S01]  /*4f40*/  SHF.R.U32.HI R15, RZ, 0x3, R15 ;  /* 0x00000003ff0f7819 */ /* 0x000fe2000001160f */
[----:B------:R-:W-:Y:S01]  /*4f50*/  IMAD.IADD R11, R11, 0x1, R31 ;  /* 0x000000010b0b7824 */ /* 0x000fe200078e021f */
[----:B------:R-:W-:Y:S01]  /*4f60*/  LOP3.LUT P0, RZ, R0, 0x2, RZ, 0xc0, !PT ;  /* 0x0000000200ff7812 */ /* 0x000fe2000780c0ff */
[----:B------:R-:W-:Y:S01]  /*4f70*/  IMAD.MOV.U32 R0, RZ, RZ, 0x10 ;  /* 0x00000010ff007424 */ /* 0x000fe200078e00ff */
[----:B------:R-:W-:Y:S01]  /*4f80*/  LOP3.LUT R15, R10, R15, RZ, 0x3c, !PT ;  /* 0x0000000f0a0f7212 */ /* 0x000fe200078e3cff */
[----:B------:R-:W-:Y:S01]  /*4f90*/  IMAD R230, R223, c[0x0][0x1ec], R230 ;  /* 0x00007b00dfe67a24 */ /* 0x000fe200078e02e6 */
[----:B------:R-:W-:Y:S01]  /*4fa0*/  @!P1 LOP3.LUT R13, R13, 0xfffffff8, RZ, 0xc0, !PT ;  /* 0xfffffff80d0d9812 */ /* 0x000fe200078ec0ff */
[----:B------:R-:W-:Y:S01]  /*4fb0*/  IMAD.MOV.U32 R10, RZ, RZ, R30 ;  /* 0x000000ffff0a7224 */ /* 0x000fe200078e001e */
[----:B------:R-:W-:Y:S01]  /*4fc0*/  SEL R0, R0, 0xfffffff0, !P0 ;  /* 0xfffffff000007807 */ /* 0x000fe20004000000 */
[----:B------:R-:W-:Y:S01]  /*4fd0*/  IMAD.IADD R231, R230, 0x1, R37 ;  /* 0x00000001e6e77824 */ /* 0x000fe200078e0225 */
[----:B------:R-:W-:Y:S01]  /*4fe0*/  ISETP.NE.AND P0, PT, R2, RZ, PT ;  /* 0x000000ff0200720c */ /* 0x000fe20003f05270 */
[----:B------:R-:W-:Y:S01]  /*4ff0*/  IMAD.MOV.U32 R230, RZ, RZ, R36 ;  /* 0x000000ffffe67224 */ /* 0x000fe200078e0024 */
[----:B------:R-:W-:-:S02]  /*5000*/  LOP3.LUT R2, R15, 0xfffffe00, R18, 0xf8, !PT ;  /* 0xfffffe000f027812 */ /* 0x000fc400078ef812 */
[----:B------:R-:W-:Y:S02]  /*5010*/  @!P1 LOP3.LUT R5, R5, 0xfffffff8, RZ, 0xc0, !PT ;  /* 0xfffffff805059812 */ /* 0x000fe400078ec0ff */
[----:B--2---:R-:W-:Y:S01]  /*5020*/  @P2 SHF.R.S32.HI R27, RZ, 0x1f, R26 ;  /* 0x0000001fff1b2819 */ /* 0x004fe2000001141a */
[----:B------:R-:W-:Y:S02]  /*5030*/  @!P2 IMAD.MOV.U32 R26, RZ, RZ, R224 ;  /* 0x000000ffff1aa224 */ /* 0x000fe400078e00e0 */
[----:B------:R-:W-:Y:S01]  /*5040*/  @!P2 IMAD.MOV.U32 R27, RZ, RZ, R3 ;  /* 0x000000ffff1ba224 */ /* 0x000fe200078e0003 */
[----:B------:R-:W-:Y:S02]  /*5050*/  ISETP.NE.U32.AND P2, PT, RZ, c[0x0][0x350], PT ;  /* 0x0000d400ff007a0c */ /* 0x000fe40003f45070 */
[----:B------:R-:W-:Y:S02]  /*5060*/  LOP3.LUT R3, R47, 0x38, R42, 0xf8, !PT ;  /* 0x000000382f037812 */ /* 0x000fe400078ef82a */
[----:B------:R-:W-:-:S02]  /*5070*/  ISETP.NE.AND.EX P2, PT, RZ, c[0x0][0x354], PT, P2 ;  /* 0x0000d500ff007a0c */ /* 0x000fc40003f45320 */
[----:B------:R-:W-:Y:S02]  /*5080*/  LOP3.LUT R3, R44, R3, R45, 0xf6, !PT ;  /* 0x000000032c037212 */ /* 0x000fe400078ef62d */
[----:B------:R-:W-:Y:S02]  /*5090*/  SEL R226, R26, RZ, !P2 ;  /* 0x000000ff1ae27207 */ /* 0x000fe40005000000 */
[----:B------:R-:W-:Y:S01]  /*50a0*/  SEL R12, R27, RZ, !P2 ;  /* 0x000000ff1b0c7207 */ /* 0x000fe20005000000 */
[----:B------:R1:W2:Y:S01]  /*50b0*/  SHFL.IDX PT, R26, R9, 0x1, 0x181f ;  /* 0x00381f00091a7f89 */ /* 0x0002a200000e0000 */
[----:B------:R-:W-:Y:S01]  /*50c0*/  ISETP.GE.AND P2, PT, R32, c[0x0][0x198], PT ;  /* 0x0000660020007a0c */ /* 0x000fe20003f46270 */
[----:B------:R-:W-:Y:S02]  /*50d0*/  IMAD.WIDE.U32 R230, R226, c[0x0][0x1f0], R230 ;  /* 0x00007c00e2e67a25 */ /* 0x000fe400078e00e6 */
[----:B------:R1:W3:Y:S01]  /*50e0*/  SHFL.IDX PT, R27, R8, 0x1, 0x181f ;  /* 0x00381f00081b7f89 */ /* 0x0002e200000e0000 */
[----:B------:R-:W-:Y:S01]  /*50f0*/  P2R R14, PR, RZ, 0x4 ;  /* 0x00000004ff0e7803 */ /* 0x000fe20000000000 */
[----:B------:R-:W-:Y:S01]  /*5100*/  IMAD R233, R12, c[0x0][0x1f0], RZ ;  /* 0x00007c000ce97a24 */ /* 0x000fe200078e02ff */
[----:B------:R-:W-:Y:S01]  /*5110*/  @!P1 LEA.HI R14, R17, R22, RZ, 0x3 ;  /* 0x00000016110e9211 */ /* 0x000fe200078f18ff */
[----:B------:R-:W-:-:S02]  /*5120*/  @!P1 IMAD.SHL.U32 R17, R3, 0x2, RZ ;  /* 0x0000000203119824 */ /* 0x000fc400078e00ff */
[----:B------:R-:W-:Y:S01]  /*5130*/  IMAD R225, R12, c[0x0][0x218], RZ ;  /* 0x000086000ce17a24 */ /* 0x000fe200078e02ff */
[----:B------:R-:W-:Y:S01]  /*5140*/  @!P1 LOP3.LUT R15, R14, 0xfffffff8, RZ, 0xc0, !PT ;  /* 0xfffffff80e0f9812 */ /* 0x000fe200078ec0ff */
[C---:B------:R-:W-:Y:S02]  /*5150*/  IMAD R233, R226.reuse, c[0x0][0x1f4], R233 ;  /* 0x00007d00e2e97a24 */ /* 0x040fe400078e02e9 */
[----:B------:R-:W-:Y:S01]  /*5160*/  IMAD R225, R226, c[0x0][0x21c], R225 ;  /* 0x00008700e2e17a24 */ /* 0x000fe200078e02e1 */
[----:B------:R4:W-:Y:S01]  /*5170*/  @!P1 LDGSTS.E.BYPASS.LTC128B.128 [R17+0x10080], [R28.64], !P2 ;  /* 0x100800001c119fae */ /* 0x0009e2000d101d4a */
[----:B------:R-:W-:Y:S01]  /*5180*/  @!P1 IMAD.WIDE R30, R15, 0x2, R24 ;  /* 0x000000020f1e9825 */ /* 0x000fe200078e0218 */
[----:B------:R-:W-:-:S03]  /*5190*/  ISETP.GE.AND P2, PT, R42, c[0x0][0x1d4], PT ;  /* 0x000075002a007a0c */ /* 0x000fc60003f46270 */
[--C-:B------:R-:W-:Y:S01]  /*51a0*/  @!P1 IMAD.WIDE R14, R13, 0x2, R24.reuse ;  /* 0x000000020d0e9825 */ /* 0x100fe200078e0218 */
[----:B------:R4:W-:Y:S03]  /*51b0*/  @!P1 LDGSTS.E.BYPASS.LTC128B.128 [R17+0x14080], [R30.64], !P6 ;  /* 0x140800001e119fae */ /* 0x0009e6000f101d4a */
[----:B------:R-:W-:Y:S01]  /*51c0*/  @!P1 IMAD.WIDE R24, R5, 0x2, R24 ;  /* 0x0000000205189825 */ /* 0x000fe200078e0218 */
[----:B------:R4:W-:Y:S01]  /*51d0*/  @!P1 LDGSTS.E.BYPASS.LTC128B.128 [R17+0x18080], [R14.64], !P5 ;  /* 0x180800000e119fae */ /* 0x0009e2000e901d4a */
[----:B------:R-:W-:Y:S02]  /*51e0*/  ISETP.GE.AND P5, PT, R22, c[0x0][0x1d4], PT ;  /* 0x0000750016007a0c */ /* 0x000fe40003fa6270 */
[----:B------:R-:W-:Y:S01]  /*51f0*/  IMAD.MOV.U32 R5, RZ, RZ, 0x20 ;  /* 0x00000020ff057424 */ /* 0x000fe200078e00ff */
[----:B------:R4:W-:Y:S01]  /*5200*/  @!P1 LDGSTS.E.BYPASS.LTC128B.128 [R17+0x1c080], [R24.64], !P4 ;  /* 0x1c08000018119fae */ /* 0x0009e2000e101d4a */
[----:B------:R-:W-:Y:S01]  /*5210*/  IMAD.WIDE.U32 R226, R226, c[0x0][0x218], R10 ;  /* 0x00008600e2e27a25 */ /* 0x000fe200078e000a */
[----:B------:R-:W-:-:S02]  /*5220*/  IADD3 R11, R42, 0x80, RZ ;  /* 0x000000802a0b7810 */ /* 0x000fc40007ffe0ff */
[----:B------:R-:W-:Y:S01]  /*5230*/  IADD3 R10, R42, 0xc0, RZ ;  /* 0x000000c02a0a7810 */ /* 0x000fe20007ffe0ff */
[----:B------:R-:W-:Y:S01]  /*5240*/  IMAD.IADD R233, R231, 0x1, R233 ;  /* 0x00000001e7e97824 */ /* 0x000fe200078e02e9 */
[----:B------:R-:W-:Y:S01]  /*5250*/  SEL R5, R5, 0xffffffe0, !P3 ;  /* 0xffffffe005057807 */ /* 0x000fe20005800000 */
[----:B------:R-:W-:Y:S01]  /*5260*/  IMAD.IADD R225, R227, 0x1, R225 ;  /* 0x00000001e3e17824 */ /* 0x000fe200078e02e1 */
[----:B------:R-:W-:Y:S02]  /*5270*/  ISETP.GE.AND P4, PT, R11, c[0x0][0x1d4], PT ;  /* 0x000075000b007a0c */ /* 0x000fe40003f86270 */
[----:B------:R-:W-:Y:S02]  /*5280*/  ISETP.GE.AND P3, PT, R10, c[0x0][0x1d4], PT ;  /* 0x000075000a007a0c */ /* 0x000fe40003f66270 */
[----:B----4-:R-:W-:Y:S01]  /*5290*/  SEL R17, RZ, 0x1, P2 ;  /* 0x00000001ff117807 */ /* 0x010fe20001000000 */
[----:B------:R-:W-:Y:S05]  /*52a0*/  @P0 BRA `(.L_x_78) ;  /* 0x000001c000000947 */ /* 0x000fea0003800000 */
[C---:B-123--:R-:W-:Y:S01]  /*52b0*/  IADD3 R13, R32.reuse, 0x80, RZ ;  /* 0x00000080200d7810 */ /* 0x04efe20007ffe0ff */
[----:B------:R-:W-:Y:S01]  /*52c0*/  IMAD.SHL.U32 R31, R3, 0x2, RZ ;  /* 0x00000002031f7824 */ /* 0x000fe200078e00ff */
[----:B------:R-:W-:-:S02]  /*52d0*/  IADD3 R11, R32, 0xc0, RZ ;  /* 0x000000c0200b7810 */ /* 0x000fc40007ffe0ff */
[----:B------:R-:W-:Y:S02]  /*52e0*/  SHF.R.S32.HI R25, RZ, 0x1f, R22 ;  /* 0x0000001fff197819 */ /* 0x000fe40000011416 */
[----:B------:R-:W-:Y:S02]  /*52f0*/  SHF.R.S32.HI R12, RZ, 0x1f, R13 ;  /* 0x0000001fff0c7819 */ /* 0x000fe4000001140d */
[----:B------:R-:W-:Y:S02]  /*5300*/  LEA R28, P0, R32, R26, 0x1 ;  /* 0x0000001a201c7211 */ /* 0x000fe400078008ff */
[----:B------:R-:W-:Y:S02]  /*5310*/  SHF.R.S32.HI R10, RZ, 0x1f, R11 ;  /* 0x0000001fff0a7819 */ /* 0x000fe4000001140b */
[----:B------:R-:W-:Y:S02]  /*5320*/  P2R R18, PR, RZ, 0x4 ;  /* 0x00000004ff127803 */ /* 0x000fe40000000000 */
[----:B------:R-:W-:-:S02]  /*5330*/  LEA.HI R14, R25, R22, RZ, 0x3 ;  /* 0x00000016190e7211 */ /* 0x000fc400078f18ff */
[----:B------:R-:W-:Y:S02]  /*5340*/  ISETP.GE.AND P2, PT, R32, c[0x0][0x198], PT ;  /* 0x0000660020007a0c */ /* 0x000fe40003f46270 */
[----:B------:R-:W-:Y:S02]  /*5350*/  P2R R15, PR, RZ, 0x2 ;  /* 0x00000002ff0f7803 */ /* 0x000fe40000000000 */
[----:B------:R-:W-:Y:S02]  /*5360*/  LEA.HI R12, R12, R13, RZ, 0x3 ;  /* 0x0000000d0c0c7211 */ /* 0x000fe400078f18ff */
[----:B------:R-:W-:Y:S02]  /*5370*/  LEA.HI.X R29, R32, R27, R43, 0x1, P0 ;  /* 0x0000001b201d7211 */ /* 0x000fe400000f0c2b */
[----:B------:R-:W-:Y:S02]  /*5380*/  LEA.HI R10, R10, R11, RZ, 0x3 ;  /* 0x0000000b0a0a7211 */ /* 0x000fe400078f18ff */
[----:B------:R-:W-:-:S02]  /*5390*/  ISETP.GE.AND P1, PT, R6, c[0x0][0x198], PT ;  /* 0x0000660006007a0c */ /* 0x000fc40003f26270 */
[----:B------:R-:W-:Y:S01]  /*53a0*/  ISETP.GE.AND P0, PT, R4, c[0x0][0x198], PT ;  /* 0x0000660004007a0c */ /* 0x000fe20003f06270 */
[----:B------:R1:W-:Y:S01]  /*53b0*/  LDGSTS.E.BYPASS.LTC128B.128 [R31+0x11080], [R28.64], !P2 ;  /* 0x110800001c1f7fae */ /* 0x0003e2000d101d4a */
[----:B------:R-:W-:Y:S02]  /*53c0*/  LOP3.LUT R11, R14, 0xfffffff8, RZ, 0xc0, !PT ;  /* 0xfffffff80e0b7812 */ /* 0x000fe400078ec0ff */
[----:B------:R-:W-:Y:S02]  /*53d0*/  LOP3.LUT R13, R12, 0xfffffff8, RZ, 0xc0, !PT ;  /* 0xfffffff80c0d7812 */ /* 0x000fe400078ec0ff */
[----:B------:R-:W-:Y:S01]  /*53e0*/  LOP3.LUT R25, R10, 0xfffffff8, RZ, 0xc0, !PT ;  /* 0xfffffff80a197812 */ /* 0x000fe200078ec0ff */
[----:B------:R-:W-:Y:S01]  /*53f0*/  IMAD.WIDE R10, R11, 0x2, R26 ;  /* 0x000000020b0a7825 */ /* 0x000fe200078e021a */
[----:B------:R-:W-:-:S03]  /*5400*/  ISETP.NE.AND P2, PT, R18, RZ, PT ;  /* 0x000000ff1200720c */ /* 0x000fc60003f45270 */
[--C-:B------:R-:W-:Y:S01]  /*5410*/  IMAD.WIDE R12, R13, 0x2, R26.reuse ;  /* 0x000000020d0c7825 */ /* 0x100fe200078e021a */
[----:B------:R1:W-:Y:S03]  /*5420*/  LDGSTS.E.BYPASS.LTC128B.128 [R31+0x15080], [R10.64], !P6 ;  /* 0x150800000a1f7fae */ /* 0x0003e6000f101d4a */
[----:B------:R-:W-:Y:S01]  /*5430*/  IMAD.WIDE R26, R25, 0x2, R26 ;  /* 0x00000002191a7825 */ /* 0x000fe200078e021a */
[----:B------:R1:W-:Y:S01]  /*5440*/  LDGSTS.E.BYPASS.LTC128B.128 [R31+0x19080], [R12.64], !P1 ;  /* 0x190800000c1f7fae */ /* 0x0003e2000c901d4a */
[----:B------:R-:W-:-:S03]  /*5450*/  ISETP.NE.AND P1, PT, R15, RZ, PT ;  /* 0x000000ff0f00720c */ /* 0x000fc60003f25270 */
[----:B------:R1:W-:Y:S05]  /*5460*/  LDGSTS.E.BYPASS.LTC128B.128 [R31+0x1d080], [R26.64], !P0 ;  /* 0x1d0800001a1f7fae */ /* 0x0003ea000c101d4a */
.L_x_78:
[----:B-123--:R-:W-:Y:S05]  /*5470*/  BSYNC B0 ;  /* 0x0000000000007941 */ /* 0x00efea0003800000 */
.L_x_77:
[----:B------:R-:W-:Y:S01]  /*5480*/  IADD3 R11, R7, 0x40, RZ ;  /* 0x00000040070b7810 */ /* 0x000fe20007ffe0ff */
[----:B------:R1:W2:Y:S01]  /*5490*/  SHFL.IDX PT, R27, R8, 0x2, 0x181f ;  /* 0x00581f00081b7f89 */ /* 0x0002a200000e0000 */
[----:B------:R-:W-:Y:S02]  /*54a0*/  BSSY B0, `(.L_x_79) ;  /* 0x0000021000007945 */ /* 0x000fe40003800000 */
[----:B------:R-:W-:Y:S01]  /*54b0*/  ISETP.GE.AND P0, PT, R11, R34, PT ;  /* 0x000000220b00720c */ /* 0x000fe20003f06270 */
[----:B------:R1:W3:-:S12]  /*54c0*/  SHFL.IDX PT, R26, R9, 0x2, 0x181f ;  /* 0x00581f00091a7f89 */ /* 0x0002d800000e0000 */
[----:B------:R-:W-:Y:S05]  /*54d0*/  @P0 BRA `(.L_x_80) ;  /* 0x000001d000000947 */ /* 0x000fea0003800000 */
[C---:B------:R-:W-:Y:S01]  /*54e0*/  IADD3 R13, R32.reuse, 0x80, RZ ;  /* 0x00000080200d7810 */ /* 0x040fe20007ffe0ff */
[----:B------:R-:W-:Y:S01]  /*54f0*/  IMAD.SHL.U32 R31, R3, 0x2, RZ ;  /* 0x00000002031f7824 */ /* 0x000fe200078e00ff */
[C---:B------:R-:W-:Y:S02]  /*5500*/  IADD3 R11, R32.reuse, 0xc0, RZ ;  /* 0x000000c0200b7810 */ /* 0x040fe40007ffe0ff */
[----:B------:R-:W-:Y:S02]  /*5510*/  SHF.R.S32.HI R25, RZ, 0x1f, R22 ;  /* 0x0000001fff197819 */ /* 0x000fe40000011416 */
[----:B------:R-:W-:Y:S02]  /*5520*/  SHF.R.S32.HI R12, RZ, 0x1f, R13 ;  /* 0x0000001fff0c7819 */ /* 0x000fe4000001140d */
[----:B---3--:R-:W-:Y:S02]  /*5530*/  LEA R28, P0, R32, R26, 0x1 ;  /* 0x0000001a201c7211 */ /* 0x008fe400078008ff */
[----:B------:R-:W-:-:S02]  /*5540*/  SHF.R.S32.HI R10, RZ, 0x1f, R11 ;  /* 0x0000001fff0a7819 */ /* 0x000fc4000001140b */
[----:B------:R-:W-:Y:S02]  /*5550*/  P2R R18, PR, RZ, 0x4 ;  /* 0x00000004ff127803 */ /* 0x000fe40000000000 */
[----:B------:R-:W-:Y:S02]  /*5560*/  LEA.HI R14, R25, R22, RZ, 0x3 ;  /* 0x00000016190e7211 */ /* 0x000fe400078f18ff */
[----:B------:R-:W-:Y:S02]  /*5570*/  ISETP.GE.AND P2, PT, R32, c[0x0][0x198], PT ;  /* 0x0000660020007a0c */ /* 0x000fe40003f46270 */
[----:B------:R-:W-:Y:S02]  /*5580*/  P2R R15, PR, RZ, 0x2 ;  /* 0x00000002ff0f7803 */ /* 0x000fe40000000000 */
[----:B------:R-:W-:Y:S02]  /*5590*/  LEA.HI R12, R12, R13, RZ, 0x3 ;  /* 0x0000000d0c0c7211 */ /* 0x000fe400078f18ff */
[----:B--2---:R-:W-:-:S02]  /*55a0*/  LEA.HI.X R29, R32, R27, R43, 0x1, P0 ;  /* 0x0000001b201d7211 */ /* 0x004fc400000f0c2b */
[----:B------:R-:W-:Y:S02]  /*55b0*/  LEA.HI R10, R10, R11, RZ, 0x3 ;  /* 0x0000000b0a0a7211 */ /* 0x000fe400078f18ff */
[----:B------:R-:W-:Y:S02]  /*55c0*/  ISETP.GE.AND P1, PT, R6, c[0x0][0x198], PT ;  /* 0x0000660006007a0c */ /* 0x000fe40003f26270 */
[----:B------:R-:W-:Y:S01]  /*55d0*/  ISETP.GE.AND P0, PT, R4, c[0x0][0x198], PT ;  /* 0x0000660004007a0c */ /* 0x000fe20003f06270 */
[----:B------:R-:W-:Y:S01]  /*55e0*/  @!PT LDS RZ, [RZ] ;  /* 0x00000000fffff984 */ /* 0x000fe20000000800 */
        /* <DEDUP_REMOVED lines=12> */
.L_x_80:
[----:B------:R-:W-:Y:S05]  /*56b0*/  BSYNC B0 ;  /* 0x0000000000007941 */ /* 0x000fea0003800000 */
.L_x_79:
[----:B------:R-:W-:Y:S01]  /*56c0*/  IADD3 R7, R7, 0x60, RZ ;  /* 0x0000006007077810 */ /* 0x000fe20007ffe0ff */
[----:B--2---:R2:W4:Y:S01]  /*56d0*/  SHFL.IDX PT, R13, R8, 0x3, 0x181f ;  /* 0x00781f00080d7f89 */ /* 0x00452200000e0000 */
[----:B------:R-:W-:Y:S02]  /*56e0*/  BSSY B0, `(.L_x_81) ;  /* 0x000001d000007945 */ /* 0x000fe40003800000 */
[----:B------:R-:W-:Y:S01]  /*56f0*/  ISETP.GE.AND P0, PT, R7, R34, PT ;  /* 0x000000220700720c */ /* 0x000fe20003f06270 */
[----:B------:R2:W1:-:S12]  /*5700*/  SHFL.IDX PT, R12, R9, 0x3, 0x181f ;  /* 0x00781f00090c7f89 */ /* 0x00045800000e0000 */
[----:B------:R-:W-:Y:S05]  /*5710*/  @P0 BRA `(.L_x_82) ;  /* 0x0000019000000947 */ /* 0x000fea0003800000 */
[C---:B-1----:R-:W-:Y:S01]  /*5720*/  LEA R14, P0, R32.reuse, R12, 0x1 ;  /* 0x0000000c200e7211 */ /* 0x042fe200078008ff */
[----:B------:R-:W-:Y:S01]  /*5730*/  IMAD.SHL.U32 R11, R3, 0x2, RZ ;  /* 0x00000002030b7824 */ /* 0x000fe200078e00ff */
[----:B------:R-:W-:Y:S02]  /*5740*/  SHF.R.S32.HI R7, RZ, 0x1f, R22 ;  /* 0x0000001fff077819 */ /* 0x000fe40000011416 */
[C---:B----4-:R-:W-:Y:S02]  /*5750*/  LEA.HI.X R15, R32.reuse, R13, R43, 0x1, P0 ;  /* 0x0000000d200f7211 */ /* 0x050fe400000f0c2b */
[C---:B------:R-:W-:Y:S02]  /*5760*/  ISETP.GE.AND P0, PT, R32.reuse, c[0x0][0x198], PT ;  /* 0x0000660020007a0c */ /* 0x040fe40003f06270 */
[----:B------:R-:W-:Y:S02]  /*5770*/  LEA.HI R7, R7, R22, RZ, 0x3 ;  /* 0x0000001607077211 */ /* 0x000fe400078f18ff */
[----:B------:R-:W-:-:S02]  /*5780*/  IADD3 R10, R32, 0x80, RZ ;  /* 0x00000080200a7810 */ /* 0x000fc40007ffe0ff */
[----:B------:R-:W-:Y:S02]  /*5790*/  LOP3.LUT R7, R7, 0xfffffff8, RZ, 0xc0, !PT ;  /* 0xfffffff807077812 */ /* 0x000fe400078ec0ff */
[----:B--2---:R-:W-:Y:S02]  /*57a0*/  IADD3 R8, R32, 0xc0, RZ ;  /* 0x000000c020087810 */ /* 0x004fe40007ffe0ff */
[----:B------:R-:W-:Y:S01]  /*57b0*/  SHF.R.S32.HI R9, RZ, 0x1f, R10 ;  /* 0x0000001fff097819 */ /* 0x000fe2000001140a */
[----:B------:R-:W-:Y:S01]  /*57c0*/  IMAD.WIDE R24, R7, 0x2, R12 ;  /* 0x0000000207187825 */ /* 0x000fe200078e020c */
[----:B------:R-:W-:Y:S01]  /*57d0*/  SHF.R.S32.HI R7, RZ, 0x1f, R8 ;  /* 0x0000001fff077819 */ /* 0x000fe20000011408 */
[----:B------:R-:W-:Y:S01]  /*57e0*/  @!PT LDS RZ, [RZ] ;  /* 0x00000000fffff984 */ /* 0x000fe20000000800 */
[----:B------:R1:W-:Y:S01]  /*57f0*/  LDGSTS.E.BYPASS.LTC128B.128 [R11+0x13080], [R14.64], !P0 ;  /* 0x130800000e0b7fae */ /* 0x0003e2000c101d4a */
[----:B------:R-:W-:Y:S02]  /*5800*/  LEA.HI R9, R9, R10, RZ, 0x3 ;  /* 0x0000000a09097211 */ /* 0x000fe400078f18ff */
[----:B------:R-:W-:Y:S01]  /*5810*/  LEA.HI R7, R7, R8, RZ, 0x3 ;  /* 0x0000000807077211 */ /* 0x000fe200078f18ff */
[----:B------:R1:W-:Y:S01]  /*5820*/  LDGSTS.E.BYPASS.LTC128B.128 [R11+0x17080], [R24.64], !P6 ;  /* 0x17080000180b7fae */ /* 0x0003e2000f101d4a */
[----:B------:R-:W-:-:S02]  /*5830*/  ISETP.GE.AND P6, PT, R6, c[0x0][0x198], PT ;  /* 0x0000660006007a0c */ /* 0x000fc40003fc6270 */
[----:B------:R-:W-:Y:S02]  /*5840*/  ISETP.GE.AND P0, PT, R4, c[0x0][0x198], PT ;  /* 0x0000660004007a0c */ /* 0x000fe40003f06270 */
[----:B------:R-:W-:Y:S02]  /*5850*/  LOP3.LUT R9, R9, 0xfffffff8, RZ, 0xc0, !PT ;  /* 0xfffffff809097812 */ /* 0x000fe400078ec0ff */
[----:B------:R-:W-:-:S03]  /*5860*/  LOP3.LUT R7, R7, 0xfffffff8, RZ, 0xc0, !PT ;  /* 0xfffffff807077812 */ /* 0x000fc600078ec0ff */
[----:B------:R-:W-:-:S04]  /*5870*/  IMAD.WIDE R8, R9, 0x2, R12 ;  /* 0x0000000209087825 */ /* 0x000fc800078e020c */
[----:B------:R-:W-:Y:S01]  /*5880*/  IMAD.WIDE R12, R7, 0x2, R12 ;  /* 0x00000002070c7825 */ /* 0x000fe200078e020c */
[----:B------:R1:W-:Y:S04]  /*5890*/  LDGSTS.E.BYPASS.LTC128B.128 [R11+0x1b080], [R8.64], !P6 ;  /* 0x1b080000080b7fae */ /* 0x0003e8000f101d4a */
[----:B------:R1:W-:Y:S02]  /*58a0*/  LDGSTS.E.BYPASS.LTC128B.128 [R11+0x1f080], [R12.64], !P0 ;  /* 0x1f0800000c0b7fae */ /* 0x0003e4000c101d4a */
.L_x_82:
[----:B------:R-:W-:Y:S05]  /*58b0*/  BSYNC B0 ;  /* 0x0000000000007941 */ /* 0x000fea0003800000 */
.L_x_81:
[----:B------:R-:W-:Y:S01]  /*58c0*/  LEA.HI.SX32 R18, R149, 0xffffffff, 0x1b ;  /* 0xffffffff95127811 */ /* 0x000fe200078fdaff */
[----:B------:R-:W-:Y:S01]  /*58d0*/  IMAD.IADD R7, R63, 0x1, -R21 ;  /* 0x000000013f077824 */ /* 0x000fe200078e0a15 */
[----:B------:R-:W0:Y:S01]  /*58e0*/  LDGDEPBAR ;  /* 0x00000000000079af */ /* 0x000e220000000000 */
[----:B------:R-:W-:Y:S01]  /*58f0*/  BSSY B0, `(.L_x_83) ;  /* 0x0000019000007945 */ /* 0x000fe20003800000 */
[----:B------:R-:W-:Y:S01]  /*5900*/  SHF.R.S32.HI R20, RZ, 0x1f, R18 ;  /* 0x0000001fff147819 */ /* 0x000fe20000011412 */
[----:B------:R-:W-:-:S02]  /*5910*/  IMAD R4, R18, -0x20, R7 ;  /* 0xffffffe012047824 */ /* 0x000fc400078e0207 */
[----:B------:R-:W-:Y:S01]  /*5920*/  IMAD.MOV.U32 R7, RZ, RZ, c[0x0][0x1e0] ;  /* 0x00007800ff077624 */ /* 0x000fe200078e00ff */
[----:B------:R-:W-:Y:S02]  /*5930*/  BAR.SYNC.DEFER_BLOCKING 0x0 ;  /* 0x0000000000007b1d */ /* 0x000fe40000010000 */
[----:B------:R-:W-:Y:S02]  /*5940*/  ISETP.GE.AND P0, PT, R4, 0x1, PT ;  /* 0x000000010400780c */ /* 0x000fe40003f06270 */
[----:B------:R-:W-:-:S04]  /*5950*/  MOV R4, 0x5 ;  /* 0x0000000500047802 */ /* 0x000fc80000000f00 */
[C---:B------:R-:W-:Y:S01]  /*5960*/  SHF.L.U64.HI R4, R7.reuse, R4, c[0x0][0x1e4] ;  /* 0x0000790007047619 */ /* 0x040fe20000010204 */
[----:B------:R-:W-:-:S06]  /*5970*/  IMAD.SHL.U32 R7, R7, 0x20, RZ ;  /* 0x0000002007077824 */ /* 0x000fcc00078e00ff */
[----:B------:R-:W-:Y:S05]  /*5980*/  @!P0 BRA `(.L_x_84) ;  /* 0x000000f000008947 */ /* 0x000fea0003800000 */
[----:B------:R-:W-:Y:S01]  /*5990*/  MOV R232, R230 ;  /* 0x000000e600e87202 */ /* 0x000fe20000000f00 */
[----:B------:R-:W-:-:S04]  /*59a0*/  IMAD R6, R4, R18, RZ ;  /* 0x0000001204067224 */ /* 0x000fc800078e02ff */
[----:B-12---:R-:W-:-:S04]  /*59b0*/  IMAD.WIDE.U32 R8, R18, R7, R232 ;  /* 0x0000000712087225 */ /* 0x006fc800078e00e8 */
[----:B------:R-:W-:Y:S01]  /*59c0*/  IMAD R6, R20, R7, R6 ;  /* 0x0000000714067224 */ /* 0x000fe200078e0206 */
[----:B------:R-:W-:-:S04]  /*59d0*/  LEA R10, P0, R8, c[0x0][0x1c8], 0x1 ;  /* 0x00007200080a7a11 */ /* 0x000fc800078008ff */
[----:B------:R-:W-:-:S04]  /*59e0*/  IADD3 R6, R9, R6, RZ ;  /* 0x0000000609067210 */ /* 0x000fc80007ffe0ff */
[----:B------:R-:W-:Y:S02]  /*59f0*/  LEA.HI.X R11, R8, c[0x0][0x1cc], R6, 0x1, P0 ;  /* 0x00007300080b7a11 */ /* 0x000fe400000f0c06 */
[----:B------:R-:W-:-:S05]  /*5a00*/  SHF.L.U32 R6, R3, 0x1, RZ ;  /* 0x0000000103067819 */ /* 0x000fca00000006ff */
[----:B------:R-:W-:Y:S01]  /*5a10*/  @!PT LDS RZ, [RZ] ;  /* 0x00000000fffff984 */ /* 0x000fe20000000800 */
[----:B------:R-:W-:Y:S01]  /*5a20*/  @!PT LDS RZ, [RZ] ;  /* 0x00000000fffff984 */ /* 0x000fe20000000800 */
[----:B------:R-:W-:Y:S01]  /*5a30*/  @!PT LDS RZ, [RZ] ;  /* 0x00000000fffff984 */ /* 0x000fe20000000800 */
[----:B------:R1:W-:Y:S04]  /*5a40*/  LDGSTS.E.BYPASS.LTC128B.128 [R6+0xc080], [R10.64], !P2 ;  /* 0x0c0800000a067fae */ /* 0x0003e8000d101d4a */
[----:B------:R1:W-:Y:S04]  /*5a50*/  LDGSTS.E.BYPASS.LTC128B.128 [R6+0xd080], [R10.64+0x80], !P5 ;  /* 0x0d0800800a067fae */ /* 0x0003e8000e901d4a */
[----:B------:R1:W-:Y:S04]  /*5a60*/  LDGSTS.E.BYPASS.LTC128B.128 [R6+0xe080], [R10.64+0x100], !P4 ;  /* 0x0e0801000a067fae */ /* 0x0003e8000e101d4a */
[----:B------:R1:W-:Y:S02]  /*5a70*/  LDGSTS.E.BYPASS.LTC128B.128 [R6+0xf080], [R10.64+0x180], !P3 ;  /* 0x0f0801800a067fae */ /* 0x0003e4000d901d4a */
.L_x_84:
[----:B------:R-:W-:Y:S05]  /*5a80*/  BSYNC B0 ;  /* 0x0000000000007941 */ /* 0x000fea0003800000 */
.L_x_83:
[----:B------:R-:W-:Y:S01]  /*5a90*/  ISETP.LT.AND P0, PT, RZ, c[0x0][0x27c], PT ;  /* 0x00009f00ff007a0c */ /* 0x000fe20003f01270 */
[----:B------:R-:W0:-:S12]  /*5aa0*/  LDGDEPBAR ;  /* 0x00000000000079af */ /* 0x000e180000000000 */
[----:B------:R-:W-:Y:S05]  /*5ab0*/  @P0 BRA `(.L_x_85) ;  /* 0x0000002000000947 */ /* 0x000fea0003800000 */
[----:B------:R-:W-:-:S04]  /*5ac0*/  DEPBAR.LE SB0, 0x1 ;  /* 0x000080400000791a */ /* 0x000fc80000000000 */
[----:B------:R-:W-:Y:S05]  /*5ad0*/  BRA `(.L_x_86) ;  /* 0x00006c1000007947 */ /* 0x000fea0003800000 */
.L_x_85:
[----:B-12---:R-:W-:Y:S01]  /*5ae0*/  SHF.R.S32.HI R9, RZ, 0x1f, R66 ;  /* 0x0000001fff097819 */ /* 0x006fe20000011442 */
[----:B------:R-:W-:Y:S01]  /*5af0*/  ULDC.U8 UR4, c[0x0][0x298] ;  /* 0x0000a60000047ab9 */ /* 0x000fe20000000000 */
[----:B----4-:R-:W-:Y:S01]  /*5b00*/  IMAD.WIDE.U32 R12, R66, c[0x0][0x280], RZ ;  /* 0x0000a000420c7a25 */ /* 0x010fe200078e00ff */
[----:B------:R-:W-:Y:S01]  /*5b10*/  ISETP.NE.AND P6, PT, RZ, UR4, PT ;  /* 0x00000004ff007c0c */ /* 0x000fe2000bfc5270 */
[----:B------:R-:W-:Y:S02]  /*5b20*/  BSSY B2, `(.L_x_86) ;  /* 0x00006bc000027945 */ /* 0x000fe40003800000 */
[C---:B------:R-:W-:Y:S01]  /*5b30*/  IMAD R11, R9.reuse, c[0x0][0x280], RZ ;  /* 0x0000a000090b7a24 */ /* 0x040fe200078e02ff */
[----:B------:R-:W-:Y:S01]  /*5b40*/  LEA R36, P0, R12, c[0x0][0x270], 0x1 ;  /* 0x00009c000c247a11 */ /* 0x000fe200078008ff */
[----:B------:R-:W-:Y:S02]  /*5b50*/  IMAD R9, R9, c[0x0][0x290], RZ ;  /* 0x0000a40009097a24 */ /* 0x000fe400078e02ff */
[----:B------:R-:W-:-:S02]  /*5b60*/  IMAD R6, R66, c[0x0][0x284], R11 ;  /* 0x0000a10042067a24 */ /* 0x000fc400078e020b */
[----:B------:R-:W-:-:S03]  /*5b70*/  IMAD.WIDE.U32 R10, R66, c[0x0][0x290], RZ ;  /* 0x0000a400420a7a25 */ /* 0x000fc600078e00ff */
[----:B------:R-:W-:Y:S01]  /*5b80*/  IADD3 R6, R6, R13, RZ ;  /* 0x0000000d06067210 */ /* 0x000fe20007ffe0ff */
[----:B------:R-:W-:-:S03]  /*5b90*/  IMAD R66, R66, c[0x0][0x294], R9 ;  /* 0x0000a50042427a24 */ /* 0x000fc600078e0209 */
[----:B------:R-:W-:Y:S02]  /*5ba0*/  LEA.HI.X R37, R12, c[0x0][0x274], R6, 0x1, P0 ;  /* 0x00009d000c257a11 */ /* 0x000fe400000f0c06 */
[----:B------:R-:W-:Y:S02]  /*5bb0*/  LEA R38, P0, R10, c[0x0][0x288], 0x1 ;  /* 0x0000a2000a267a11 */ /* 0x000fe400078008ff */
[----:B------:R-:W-:Y:S02]  /*5bc0*/  IADD3 R66, R66, R11, RZ ;  /* 0x0000000b42427210 */ /* 0x000fe40007ffe0ff */
[----:B------:R-:W-:Y:S02]  /*5bd0*/  SHF.L.U32 R6, R3, 0x1, RZ ;  /* 0x0000000103067819 */ /* 0x000fe400000006ff */
[----:B------:R-:W-:Y:S01]  /*5be0*/  LEA.HI.X R39, R10, c[0x0][0x28c], R66, 0x1, P0 ;  /* 0x0000a3000a277a11 */ /* 0x000fe200000f0c42 */
[----:B------:R-:W-:Y:S05]  /*5bf0*/  @!P6 BRA `(.L_x_87) ;  /* 0x000031e00000e947 */ /* 0x000fea0003800000 */
[----:B------:R-:W-:Y:S01]  /*5c00*/  BSSY B0, `(.L_x_88) ;  /* 0x0000033000007945 */ /* 0x000fe20003800000 */
[----:B------:R-:W-:Y:S01]  /*5c10*/  SHF.L.U32 R12, R16, 0x2, RZ ;  /* 0x00000002100c7819 */ /* 0x000fe200000006ff */
[----:B------:R-:W-:Y:S01]  /*5c20*/  CS2R R14, SRZ ;  /* 0x00000000000e7805 */ /* 0x000fe2000001ff00 */
[----:B------:R-:W-:Y:S01]  /*5c30*/  CS2R R28, SRZ ;  /* 0x00000000001c7805 */ /* 0x000fe2000001ff00 */
[----:B------:R-:W-:Y:S01]  /*5c40*/  CS2R R32, SRZ ;  /* 0x0000000000207805 */ /* 0x000fe2000001ff00 */
[----:B---3--:R-:W-:Y:S01]  /*5c50*/  CS2R R26, SRZ ;  /* 0x00000000001a7805 */ /* 0x008fe2000001ff00 */
[----:B------:R-:W-:Y:S01]  /*5c60*/  CS2R R50, SRZ ;  /* 0x0000000000327805 */ /* 0x000fe2000001ff00 */
[----:B------:R-:W-:Y:S01]  /*5c70*/  CS2R R8, SRZ ;  /* 0x0000000000087805 */ /* 0x000fe2000001ff00 */
[----:B------:R-:W-:Y:S01]  /*5c80*/  CS2R R10, SRZ ;  /* 0x00000000000a7805 */ /* 0x000fe2000001ff00 */
[----:B------:R-:W-:Y:S01]  /*5c90*/  CS2R R24, SRZ ;  /* 0x0000000000187805 */ /* 0x000fe2000001ff00 */
[----:B------:R-:W-:Y:S05]  /*5ca0*/  @P1 BRA `(.L_x_89) ;  /* 0x0000028000001947 */ /* 0x000fea0003800000 */
[C---:B------:R-:W-:Y:S01]  /*5cb0*/  ISETP.GE.AND P0, PT, R12.reuse, c[0x0][0x27c], PT ;  /* 0x00009f000c007a0c */ /* 0x040fe20003f06270 */
[----:B------:R-:W-:Y:S01]  /*5cc0*/  CS2R R26, SRZ ;  /* 0x00000000001a7805 */ /* 0x000fe2000001ff00 */
[----:B------:R-:W-:Y:S01]  /*5cd0*/  CS2R R24, SRZ ;  /* 0x0000000000187805 */ /* 0x000fe2000001ff00 */
[----:B------:R-:W-:-:S02]  /*5ce0*/  IADD3 R10, R12, 0x20, RZ ;  /* 0x000000200c0a7810 */ /* 0x000fc40007ffe0ff */
[C---:B------:R-:W-:Y:S02]  /*5cf0*/  IADD3 R9, R12.reuse, 0x40, RZ ;  /* 0x000000400c097810 */ /* 0x040fe40007ffe0ff */
[----:B------:R-:W-:-:S06]  /*5d00*/  IADD3 R8, R12, 0x60, RZ ;  /* 0x000000600c087810 */ /* 0x000fcc0007ffe0ff */
[----:B------:R-:W-:-:S04]  /*5d10*/  @!P0 IMAD.WIDE R30, R12, 0x2, R36 ;  /* 0x000000020c1e8825 */ /* 0x000fc800078e0224 */
[----:B------:R-:W-:Y:S01]  /*5d20*/  @!P0 IMAD.WIDE R28, R12, 0x2, R38 ;  /* 0x000000020c1c8825 */ /* 0x000fe200078e0226 */
[----:B------:R1:W5:Y:S01]  /*5d30*/  @!P0 LD.E.64 R26, [R30.64] ;  /* 0x0000000a1e1a8980 */ /* 0x000362000c101b00 */
[----:B------:R-:W-:Y:S02]  /*5d40*/  ISETP.GE.AND P6, PT, R10, c[0x0][0x27c], PT ;  /* 0x00009f000a007a0c */ /* 0x000fe40003fc6270 */
[----:B------:R-:W-:Y:S01]  /*5d50*/  ISETP.GE.AND P1, PT, R9, c[0x0][0x27c], PT ;  /* 0x00009f0009007a0c */ /* 0x000fe20003f26270 */
[----:B------:R2:W5:Y:S01]  /*5d60*/  @!P0 LD.E.64 R24, [R28.64] ;  /* 0x0000000a1c188980 */ /* 0x000562000c101b00 */
[----:B------:R-:W-:Y:S01]  /*5d70*/  ISETP.GE.AND P0, PT, R8, c[0x0][0x27c], PT ;  /* 0x00009f0008007a0c */ /* 0x000fe20003f06270 */
[----:B------:R-:W-:-:S08]  /*5d80*/  CS2R R32, SRZ ;  /* 0x0000000000207805 */ /* 0x000fd0000001ff00 */
[----:B------:R-:W-:Y:S02]  /*5d90*/  @!P6 SHF.R.S32.HI R13, RZ, 0x1f, R10 ;  /* 0x0000001fff0de819 */ /* 0x000fe4000001140a */
[----:B------:R-:W-:Y:S02]  /*5da0*/  @!P1 SHF.R.S32.HI R14, RZ, 0x1f, R9 ;  /* 0x0000001fff0e9819 */ /* 0x000fe40000011409 */
[----:B------:R-:W-:Y:S02]  /*5db0*/  @!P0 SHF.R.S32.HI R11, RZ, 0x1f, R8 ;  /* 0x0000001fff0b8819 */ /* 0x000fe40000011408 */
[----:B------:R-:W-:Y:S02]  /*5dc0*/  @!P6 LEA.HI R13, R13, R10, RZ, 0x2 ;  /* 0x0000000a0d0de211 */ /* 0x000fe400078f10ff */
[----:B------:R-:W-:Y:S02]  /*5dd0*/  @!P1 LEA.HI R14, R14, R9, RZ, 0x2 ;  /* 0x000000090e0e9211 */ /* 0x000fe400078f10ff */
[----:B------:R-:W-:-:S02]  /*5de0*/  @!P0 LEA.HI R9, R11, R8, RZ, 0x2 ;  /* 0x000000080b098211 */ /* 0x000fc400078f10ff */
[----:B------:R-:W-:Y:S02]  /*5df0*/  @!P6 LOP3.LUT R13, R13, 0xfffffffc, RZ, 0xc0, !PT ;  /* 0xfffffffc0d0de812 */ /* 0x000fe400078ec0ff */
[----:B------:R-:W-:Y:S02]  /*5e00*/  @!P1 LOP3.LUT R11, R14, 0xfffffffc, RZ, 0xc0, !PT ;  /* 0xfffffffc0e0b9812 */ /* 0x000fe400078ec0ff */
[----:B------:R-:W-:Y:S01]  /*5e10*/  @!P0 LOP3.LUT R9, R9, 0xfffffffc, RZ, 0xc0, !PT ;  /* 0xfffffffc09098812 */ /* 0x000fe200078ec0ff */
[--C-:B------:R-:W-:Y:S01]  /*5e20*/  @!P6 IMAD.WIDE R44, R13, 0x2, R36.reuse ;  /* 0x000000020d2ce825 */ /* 0x100fe200078e0224 */
[----:B--2---:R-:W-:Y:S01]  /*5e30*/  CS2R R28, SRZ ;  /* 0x00000000001c7805 */ /* 0x004fe2000001ff00 */
[----:B------:R-:W-:Y:S02]  /*5e40*/  CS2R R14, SRZ ;  /* 0x00000000000e7805 */ /* 0x000fe4000001ff00 */
[----:B-1----:R-:W-:Y:S01]  /*5e50*/  @!P1 IMAD.WIDE R30, R11, 0x2, R36 ;  /* 0x000000020b1e9825 */ /* 0x002fe200078e0224 */
[----:B------:R-:W-:Y:S01]  /*5e60*/  CS2R R50, SRZ ;  /* 0x0000000000327805 */ /* 0x000fe2000001ff00 */
[----:B------:R1:W5:Y:S02]  /*5e70*/  @!P6 LD.E.64 R32, [R44.64] ;  /* 0x0000000a2c20e980 */ /* 0x000364000c101b00 */
[----:B------:R-:W-:-:S02]  /*5e80*/  @!P6 IMAD.WIDE R40, R13, 0x2, R38 ;  /* 0x000000020d28e825 */ /* 0x000fc400078e0226 */
[----:B------:R1:W5:Y:S02]  /*5e90*/  @!P1 LD.E.64 R28, [R30.64] ;  /* 0x0000000a1e1c9980 */ /* 0x000364000c101b00 */
[----:B------:R-:W-:Y:S02]  /*5ea0*/  @!P1 IMAD.WIDE R42, R11, 0x2, R38 ;  /* 0x000000020b2a9825 */ /* 0x000fe400078e0226 */
[----:B------:R-:W-:Y:S02]  /*5eb0*/  CS2R R10, SRZ ;  /* 0x00000000000a7805 */ /* 0x000fe4000001ff00 */
[----:B------:R-:W-:-:S04]  /*5ec0*/  @!P0 IMAD.WIDE R36, R9, 0x2, R36 ;  /* 0x0000000209248825 */ /* 0x000fc800078e0224 */
[----:B------:R-:W-:Y:S01]  /*5ed0*/  @!P0 IMAD.WIDE R38, R9, 0x2, R38 ;  /* 0x0000000209268825 */ /* 0x000fe200078e0226 */
[----:B------:R1:W5:Y:S01]  /*5ee0*/  @!P6 LD.E.64 R10, [R40.64] ;  /* 0x0000000a280ae980 */ /* 0x000362000c101b00 */
[----:B------:R-:W-:-:S03]  /*5ef0*/  CS2R R8, SRZ ;  /* 0x0000000000087805 */ /* 0x000fc6000001ff00 */
[----:B------:R1:W5:Y:S04]  /*5f00*/  @!P0 LD.E.64 R14, [R36.64] ;  /* 0x0000000a240e8980 */ /* 0x000368000c101b00 */
[----:B------:R1:W5:Y:S04]  /*5f10*/  @!P1 LD.E.64 R8, [R42.64] ;  /* 0x0000000a2a089980 */ /* 0x000368000c101b00 */
[----:B------:R1:W5:Y:S02]  /*5f20*/  @!P0 LD.E.64 R50, [R38.64] ;  /* 0x0000000a26328980 */ /* 0x000364000c101b00 */
.L_x_89:
[----:B------:R-:W-:Y:S05]  /*5f30*/  BSYNC B0 ;  /* 0x0000000000007941 */ /* 0x000fea0003800000 */
.L_x_88:
[----:B-1---5:R-:W-:Y:S01]  /*5f40*/  IMAD.MOV.U32 R44, RZ, RZ, R32 ;  /* 0x000000ffff2c7224 */ /* 0x022fe200078e0020 */
[----:B------:R-:W-:Y:S01]  /*5f50*/  SHF.R.U64 R31, R32, 0x10, R33 ;  /* 0x00000010201f7819 */ /* 0x000fe20000001221 */
[--C-:B------:R-:W-:Y:S01]  /*5f60*/  IMAD.MOV.U32 R46, RZ, RZ, R27.reuse ;  /* 0x000000ffff2e7224 */ /* 0x100fe200078e001b */
[--C-:B------:R-:W-:Y:S01]  /*5f70*/  SHF.R.U64 R36, R26, 0x10, R27.reuse ;  /* 0x000000101a247819 */ /* 0x100fe2000000121b */
[----:B------:R-:W-:Y:S01]  /*5f80*/  IMAD.MOV.U32 R32, RZ, RZ, R28 ;  /* 0x000000ffff207224 */ /* 0x000fe200078e001c */
[----:B------:R-:W-:Y:S01]  /*5f90*/  SHF.R.U32.HI R35, RZ, 0x10, R27 ;  /* 0x00000010ff237819 */ /* 0x000fe2000001161b */
[----:B------:R-:W-:Y:S01]  /*5fa0*/  IMAD R34, R65, -0x80, R34 ;  /* 0xffffff8041227824 */ /* 0x000fe200078e0222 */
[----:B------:R-:W-:Y:S01]  /*5fb0*/  SHF.R.U64 R27, R28, 0x10, R29 ;  /* 0x000000101c1b7819 */ /* 0x000fe2000000121d */
[----:B------:R-:W-:Y:S01]  /*5fc0*/  IMAD.MOV.U32 R48, RZ, RZ, R26 ;  /* 0x000000ffff307224 */ /* 0x000fe200078e001a */
[--C-:B------:R-:W-:Y:S01]  /*5fd0*/  SHF.R.U32.HI R30, RZ, 0x10, R33.reuse ;  /* 0x00000010ff1e7819 */ /* 0x100fe20000011621 */
[----:B------:R-:W-:Y:S01]  /*5fe0*/  IMAD.MOV.U32 R47, RZ, RZ, R33 ;  /* 0x000000ffff2f7224 */ /* 0x000fe200078e0021 */
[----:B------:R-:W-:Y:S01]  /*5ff0*/  PRMT R27, R32, 0x5410, R27 ;  /* 0x00005410201b7816 */ /* 0x000fe2000000001b */
[--C-:B------:R-:W-:Y:S01]  /*6000*/  IMAD.MOV.U32 R45, RZ, RZ, R29.reuse ;  /* 0x000000ffff2d7224 */ /* 0x100fe200078e001d */
[----:B------:R-:W-:Y:S01]  /*6010*/  IMNMX R32, R34, 0x80, PT ;  /* 0x0000008022207817 */ /* 0x000fe20003800200 */
[----:B------:R-:W-:Y:S01]  /*6020*/  IMAD.MOV.U32 R41, RZ, RZ, R24 ;  /* 0x000000ffff297224 */ /* 0x000fe200078e0018 */
[----:B------:R-:W-:Y:S01]  /*6030*/  SHF.R.U32.HI R26, RZ, 0x10, R29 ;  /* 0x00000010ff1a7819 */ /* 0x000fe2000001161d */
[--C-:B------:R-:W-:Y:S01]  /*6040*/  IMAD.MOV.U32 R39, RZ, RZ, R25.reuse ;  /* 0x000000ffff277224 */ /* 0x100fe200078e0019 */
[----:B------:R-:W-:Y:S01]  /*6050*/  ISETP.GE.AND P0, PT, R21, R32, PT ;  /* 0x000000201500720c */ /* 0x000fe20003f06270 */
[----:B------:R-:W-:Y:S01]  /*6060*/  IMAD.MOV.U32 R38, RZ, RZ, R10 ;  /* 0x000000ffff267224 */ /* 0x000fe200078e000a */
[----:B------:R-:W-:Y:S01]  /*6070*/  SHF.R.U64 R40, R24, 0x10, R25 ;  /* 0x0000001018287819 */ /* 0x000fe20000001219 */
[----:B------:R-:W-:Y:S01]  /*6080*/  IMAD.MOV.U32 R37, RZ, RZ, R11 ;  /* 0x000000ffff257224 */ /* 0x000fe200078e000b */
[----:B------:R-:W-:Y:S01]  /*6090*/  SHF.R.U32.HI R33, RZ, 0x10, R25 ;  /* 0x00000010ff217819 */ /* 0x000fe20000011619 */
[----:B------:R-:W-:Y:S01]  /*60a0*/  IMAD.MOV.U32 R43, RZ, RZ, R14 ;  /* 0x000000ffff2b7224 */ /* 0x000fe200078e000e */
[--C-:B------:R-:W-:Y:S01]  /*60b0*/  SHF.R.U64 R29, R10, 0x10, R11.reuse ;  /* 0x000000100a1d7819 */ /* 0x100fe2000000120b */
[----:B------:R-:W-:Y:S01]  /*60c0*/  IMAD.MOV.U32 R10, RZ, RZ, R8 ;  /* 0x000000ffff0a7224 */ /* 0x000fe200078e0008 */
[----:B------:R-:W-:Y:S01]  /*60d0*/  SHF.R.U32.HI R28, RZ, 0x10, R11 ;  /* 0x00000010ff1c7819 */ /* 0x000fe2000001160b */
[--C-:B------:R-:W-:Y:S01]  /*60e0*/  IMAD.MOV.U32 R11, RZ, RZ, R9.reuse ;  /* 0x000000ffff0b7224 */ /* 0x100fe200078e0009 */
[----:B------:R-:W-:Y:S01]  /*60f0*/  SHF.R.U64 R25, R8, 0x10, R9 ;  /* 0x0000001008197819 */ /* 0x000fe20000001209 */
[----:B------:R-:W-:Y:S01]  /*6100*/  IMAD.MOV.U32 R42, RZ, RZ, R15 ;  /* 0x000000ffff2a7224 */ /* 0x000fe200078e000f */
[----:B------:R-:W-:Y:S01]  /*6110*/  SHF.R.U32.HI R24, RZ, 0x10, R9 ;  /* 0x00000010ff187819 */ /* 0x000fe20000011609 */
[----:B------:R-:W-:Y:S01]  /*6120*/  IMAD.MOV.U32 R9, RZ, RZ, R50 ;  /* 0x000000ffff097224 */ /* 0x000fe200078e0032 */
[----:B------:R-:W-:Y:S01]  /*6130*/  SHF.R.U64 R22, R14, 0x10, R15 ;  /* 0x000000100e167819 */ /* 0x000fe2000000120f */
[----:B------:R-:W-:Y:S01]  /*6140*/  IMAD.MOV.U32 R8, RZ, RZ, R51 ;  /* 0x000000ffff087224 */ /* 0x000fe200078e0033 */
[----:B------:R-:W-:Y:S01]  /*6150*/  SHF.R.U32.HI R15, RZ, 0x10, R15 ;  /* 0x00000010ff0f7819 */ /* 0x000fe2000001160f */
[----:B------:R-:W-:-:S04]  /*6160*/  DEPBAR.LE SB0, 0x1 ;  /* 0x000080400000791a */ /* 0x000fc80000000000 */
[--C-:B------:R-:W-:Y:S01]  /*6170*/  SHF.R.U64 R14, R50, 0x10, R51.reuse ;  /* 0x00000010320e7819 */ /* 0x100fe20000001233 */
[----:B------:R-:W-:Y:S01]  /*6180*/  BSSY B1, `(.L_x_90) ;  /* 0x00000bc000017945 */ /* 0x000fe20003800000 */
[----:B------:R-:W-:Y:S02]  /*6190*/  SHF.R.U32.HI R13, RZ, 0x10, R51 ;  /* 0x00000010ff0d7819 */ /* 0x000fe40000011633 */
[----:B------:R-:W-:Y:S02]  /*61a0*/  PRMT R36, R48, 0x5410, R36 ;  /* 0x0000541030247816 */ /* 0x000fe40000000024 */
[----:B------:R-:W-:Y:S02]  /*61b0*/  PRMT R35, R46, 0x5410, R35 ;  /* 0x000054102e237816 */ /* 0x000fe40000000023 */
[----:B------:R-:W-:Y:S02]  /*61c0*/  PRMT R31, R44, 0x5410, R31 ;  /* 0x000054102c1f7816 */ /* 0x000fe4000000001f */
[----:B------:R-:W-:-:S02]  /*61d0*/  PRMT R30, R47, 0x5410, R30 ;  /* 0x000054102f1e7816 */ /* 0x000fc4000000001e */
[----:B------:R-:W-:Y:S02]  /*61e0*/  PRMT R26, R45, 0x5410, R26 ;  /* 0x000054102d1a7816 */ /* 0x000fe4000000001a */
[----:B------:R-:W-:Y:S02]  /*61f0*/  PRMT R22, R43, 0x5410, R22 ;  /* 0x000054102b167816 */ /* 0x000fe40000000016 */
        /* <DEDUP_REMOVED lines=8> */
[----:B------:R-:W-:Y:S01]  /*6280*/  PRMT R13, R8, 0x5410, R13 ;  /* 0x00005410080d7816 */ /* 0x000fe2000000000d */
[----:B------:R-:W-:Y:S06]  /*6290*/  BAR.SYNC.DEFER_BLOCKING 0x0 ;  /* 0x0000000000007b1d */ /* 0x000fec0000010000 */
[----:B------:R-:W-:Y:S05]  /*62a0*/  @P0 BRA `(.L_x_91) ;  /* 0x00000a9000000947 */ /* 0x000fea0003800000 */
[----:B------:R-:W-:Y:S01]  /*62b0*/  ISETP.GE.AND P0, PT, R12, c[0x0][0x27c], PT ;  /* 0x00009f000c007a0c */ /* 0x000fe20003f06270 */
[----:B------:R-:W-:-:S12]  /*62c0*/  BSSY B0, `(.L_x_92) ;  /* 0x0000028000007945 */ /* 0x000fd80003800000 */
[----:B------:R-:W-:Y:S05]  /*62d0*/  @P0 BRA `(.L_x_93) ;  /* 0x0000026000000947 */ /* 0x000fea0003800000 */
[----:B------:R-:W1:Y:S01]  /*62e0*/  LDS.128 R8, [R6+0x10080] ;  /* 0x0100800006087984 */ /* 0x000e620000000c00 */
[----:B------:R-:W-:Y:S01]  /*62f0*/  SHF.L.U32 R42, R36, 0x10, RZ ;  /* 0x00000010242a7819 */ /* 0x000fe200000006ff */
[C---:B------:R-:W-:Y:S01]  /*6300*/  IMAD.U32 R40, R34.reuse, 0x10000, RZ ;  /* 0x0001000022287824 */ /* 0x040fe200078e00ff */
[----:B------:R-:W-:Y:S02]  /*6310*/  LOP3.LUT R39, R34, 0xffff0000, RZ, 0xc0, !PT ;  /* 0xffff000022277812 */ /* 0x000fe400078ec0ff */
[----:B------:R-:W-:Y:S02]  /*6320*/  LOP3.LUT R41, R36, 0xffff0000, RZ, 0xc0, !PT ;  /* 0xffff000024297812 */ /* 0x000fe400078ec0ff */
[C---:B-1----:R-:W-:Y:S02]  /*6330*/  LOP3.LUT R37, R8.reuse, 0xffff0000, RZ, 0xc0, !PT ;  /* 0xffff000008257812 */ /* 0x042fe400078ec0ff */
[----:B------:R-:W-:Y:S02]  /*6340*/  LOP3.LUT R46, R9, 0xffff0000, RZ, 0xc0, !PT ;  /* 0xffff0000092e7812 */ /* 0x000fe400078ec0ff */
[----:B------:R-:W-:-:S02]  /*6350*/  SHF.L.U32 R38, R8, 0x10, RZ ;  /* 0x0000001008267819 */ /* 0x000fc400000006ff */
[----:B------:R-:W-:Y:S01]  /*6360*/  SHF.L.U32 R8, R9, 0x10, RZ ;  /* 0x0000001009087819 */ /* 0x000fe200000006ff */
[C---:B------:R-:W-:Y:S01]  /*6370*/  FMUL.FTZ R9, R37.reuse, R40 ;  /* 0x0000002825097220 */ /* 0x040fe20000410000 */
[C---:B------:R-:W-:Y:S01]  /*6380*/  SHF.L.U32 R44, R10.reuse, 0x10, RZ ;  /* 0x000000100a2c7819 */ /* 0x040fe200000006ff */
[-C--:B------:R-:W-:Y:S01]  /*6390*/  FMUL.FTZ R37, R37, R42.reuse ;  /* 0x0000002a25257220 */ /* 0x080fe20000410000 */
[----:B------:R-:W-:Y:S01]  /*63a0*/  LOP3.LUT R43, R10, 0xffff0000, RZ, 0xc0, !PT ;  /* 0xffff00000a2b7812 */ /* 0x000fe200078ec0ff */
[C---:B------:R-:W-:Y:S01]  /*63b0*/  IMAD.U32 R10, R11.reuse, 0x10000, RZ ;  /* 0x000100000b0a7824 */ /* 0x040fe200078e00ff */
[----:B------:R-:W-:Y:S01]  /*63c0*/  LOP3.LUT R45, R11, 0xffff0000, RZ, 0xc0, !PT ;  /* 0xffff00000b2d7812 */ /* 0x000fe200078ec0ff */
[----:B------:R-:W-:Y:S02]  /*63d0*/  FMUL.FTZ R11, R46, R39 ;  /* 0x000000272e0b7220 */ /* 0x000fe40000410000 */
[C---:B------:R-:W-:Y:S01]  /*63e0*/  FFMA.FTZ R9, R38.reuse, R42, -R9 ;  /* 0x0000002a26097223 */ /* 0x040fe20000010809 */
[----:B------:R-:W-:Y:S01]  /*63f0*/  SHF.L.U32 R42, R35, 0x10, RZ ;  /* 0x00000010232a7819 */ /* 0x000fe200000006ff */
[----:B------:R-:W-:Y:S01]  /*6400*/  FFMA.FTZ R38, R38, R40, R37 ;  /* 0x0000002826267223 */ /* 0x000fe20000010025 */
[C---:B------:R-:W-:Y:S01]  /*6410*/  SHF.L.U32 R40, R33.reuse, 0x10, RZ ;  /* 0x0000001021287819 */ /* 0x040fe200000006ff */
[-C--:B------:R-:W-:Y:S01]  /*6420*/  FMUL.FTZ R46, R46, R41.reuse ;  /* 0x000000292e2e7220 */ /* 0x080fe20000410000 */
[----:B------:R-:W-:Y:S01]  /*6430*/  LOP3.LUT R37, R33, 0xffff0000, RZ, 0xc0, !PT ;  /* 0xffff000021257812 */ /* 0x000fe200078ec0ff */
[C---:B------:R-:W-:Y:S01]  /*6440*/  FFMA.FTZ R11, R8.reuse, R41, -R11 ;  /* 0x00000029080b7223 */ /* 0x040fe2000001080b */
[----:B------:R-:W-:Y:S01]  /*6450*/  LOP3.LUT R41, R35, 0xffff0000, RZ, 0xc0, !PT ;  /* 0xffff000023297812 */ /* 0x000fe200078ec0ff */
[----:B------:R-:W-:-:S02]  /*6460*/  FFMA.FTZ R46, R8, R39, R46 ;  /* 0x00000027082e7223 */ /* 0x000fc4000001002e */
[----:B------:R-:W-:Y:S02]  /*6470*/  FMUL.FTZ R39, R43, R40 ;  /* 0x000000282b277220 */ /* 0x000fe40000410000 */
[----:B------:R-:W-:Y:S02]  /*6480*/  FMUL.FTZ R8, R45, R37 ;  /* 0x000000252d087220 */ /* 0x000fe40000410000 */
[-C--:B------:R-:W-:Y:S02]  /*6490*/  FMUL.FTZ R43, R43, R42.reuse ;  /* 0x0000002a2b2b7220 */ /* 0x080fe40000410000 */
[----:B------:R-:W-:Y:S02]  /*64a0*/  FMUL.FTZ R45, R45, R41 ;  /* 0x000000292d2d7220 */ /* 0x000fe40000410000 */
[C---:B------:R-:W-:Y:S02]  /*64b0*/  FFMA.FTZ R39, R44.reuse, R42, -R39 ;  /* 0x0000002a2c277223 */ /* 0x040fe40000010827 */
[----:B------:R-:W-:-:S02]  /*64c0*/  FFMA.FTZ R40, R44, R40, R43 ;  /* 0x000000282c287223 */ /* 0x000fc4000001002b */
[----:B------:R-:W-:Y:S01]  /*64d0*/  FFMA.FTZ R41, R10, R41, -R8 ;  /* 0x000000290a297223 */ /* 0x000fe20000010808 */
[----:B------:R-:W-:Y:S01]  /*64e0*/  F2FP.BF16.PACK_AB R8, R38, R9 ;  /* 0x000000092608723e */ /* 0x000fe200000010ff */
[----:B------:R-:W-:Y:S01]  /*64f0*/  FFMA.FTZ R42, R10, R37, R45 ;  /* 0x000000250a2a7223 */ /* 0x000fe2000001002d */
[----:B------:R-:W-:Y:S02]  /*6500*/  F2FP.BF16.PACK_AB R9, R46, R11 ;  /* 0x0000000b2e09723e */ /* 0x000fe400000010ff */
[----:B------:R-:W-:Y:S02]  /*6510*/  F2FP.BF16.PACK_AB R10, R40, R39 ;  /* 0x00000027280a723e */ /* 0x000fe400000010ff */
[----:B------:R-:W-:-:S05]  /*6520*/  F2FP.BF16.PACK_AB R11, R42, R41 ;  /* 0x000000292a0b723e */ /* 0x000fca00000010ff */
[----:B------:R1:W-:Y:S02]  /*6530*/  STS.128 [R6+0x10080], R8 ;  /* 0x0100800806007388 */ /* 0x0003e40000000c00 */
.L_x_93:
[----:B------:R-:W-:Y:S05]  /*6540*/  BSYNC B0 ;  /* 0x0000000000007941 */ /* 0x000fea0003800000 */
.L_x_92:
[----:B-1----:R-:W-:Y:S01]  /*6550*/  IADD3 R8, R12, 0x20, RZ ;  /* 0x000000200c087810 */ /* 0x002fe20007ffe0ff */
[----:B------:R-:W-:Y:S03]  /*6560*/  BSSY B0, `(.L_x_94) ;  /* 0x0000029000007945 */ /* 0x000fe60003800000 */
[----:B------:R-:W-:-:S13]  /*6570*/  ISETP.GE.AND P0, PT, R8, c[0x0][0x27c], PT ;  /* 0x00009f0008007a0c */ /* 0x000fda0003f06270 */
        /* <DEDUP_REMOVED lines=17> */
[----:B------:R-:W-:Y:S01]  /*6690*/  FFMA.FTZ R9, R38, R42, -R9 ;  /* 0x0000002a26097223 */ /* 0x000fe20000010809 */
[----:B------:R-:W-:Y:S01]  /*66a0*/  SHF.L.U32 R42, R30, 0x10, RZ ;  /* 0x000000101e2a7819 */ /* 0x000fe200000006ff */
[----:B------:R-:W-:Y:S01]  /*66b0*/  FFMA.FTZ R38, R38, R40, R37 ;  /* 0x0000002826267223 */ /* 0x000fe20000010025 */
[----:B------:R-:W-:Y:S01]  /*66c0*/  SHF.L.U32 R40, R28, 0x10, RZ ;  /* 0x000000101c287819 */ /* 0x000fe200000006ff */
[-C--:B------:R-:W-:Y:S01]  /*66d0*/  FMUL.FTZ R46, R46, R41.reuse ;  /* 0x000000292e2e7220 */ /* 0x080fe20000410000 */
[----:B------:R-:W-:Y:S01]  /*66e0*/  LOP3.LUT R37, R28, 0xffff0000, RZ, 0xc0, !PT ;  /* 0xffff00001c257812 */ /* 0x000fe200078ec0ff */
[----:B------:R-:W-:Y:S01]  /*66f0*/  FFMA.FTZ R11, R8, R41, -R11 ;  /* 0x00000029080b7223 */ /* 0x000fe2000001080b */
        /* <DEDUP_REMOVED lines=15> */
.L_x_95:
[----:B------:R-:W-:Y:S05]  /*67f0*/  BSYNC B0 ;  /* 0x0000000000007941 */ /* 0x000fea0003800000 */
.L_x_94:
        /* <DEDUP_REMOVED lines=42> */
.L_x_97:
[----:B------:R-:W-:Y:S05]  /*6aa0*/  BSYNC B0 ;  /* 0x0000000000007941 */ /* 0x000fea0003800000 */
.L_x_96:
[----:B-1----:R-:W-:-:S04]  /*6ab0*/  IADD3 R8, R12, 0x60, RZ ;  /* 0x000000600c087810 */ /* 0x002fc80007ffe0ff */
        /* <DEDUP_REMOVED lines=40> */
.L_x_91:
[----:B------:R-:W-:Y:S05]  /*6d40*/  BSYNC B1 ;  /* 0x0000000000017941 */ /* 0x000fea0003800000 */
.L_x_90:
[----:B-1----:R-:W-:Y:S01]  /*6d50*/  IADD3 R9, R21, 0x20, RZ ;  /* 0x0000002015097810 */ /* 0x002fe20007ffe0ff */
[----:B------:R-:W-:Y:S03]  /*6d60*/  BSSY B1, `(.L_x_98) ;  /* 0x00000ac000017945 */ /* 0x000fe60003800000 */
[----:B------:R-:W-:-:S13]  /*6d70*/  ISETP.GE.AND P0, PT, R9, R32, PT ;  /* 0x000000200900720c */ /* 0x000fda0003f06270 */
[----:B------:R-:W-:Y:S05]  /*6d80*/  @P0 BRA `(.L_x_99) ;  /* 0x00000a9000000947 */ /* 0x000fea0003800000 */
[----:B------:R-:W-:Y:S01]  /*6d90*/  ISETP.GE.AND P0, PT, R12, c[0x0][0x27c], PT ;  /* 0x00009f000c007a0c */ /* 0x000fe20003f06270 */
[----:B------:R-:W-:-:S12]  /*6da0*/  BSSY B0, `(.L_x_100) ;  /* 0x0000028000007945 */ /* 0x000fd80003800000 */
[----:B------:R-:W-:Y:S05]  /*6db0*/  @P0 BRA `(.L_x_101) ;  /* 0x0000026000000947 */ /* 0x000fea0003800000 */
[----:B------:R-:W1:Y:S01]  /*6dc0*/  LDS.128 R8, [R6+0x11080] ;  /* 0x0110800006087984 */ /* 0x000e620000000c00 */
[----:B------:R-:W-:Y:S01]  /*6dd0*/  SHF.L.U32 R40, R36, 0x10, RZ ;  /* 0x0000001024287819 */ /* 0x000fe200000006ff */
[----:B------:R-:W-:Y:S01]  /*6de0*/  IMAD.U32 R39, R34, 0x10000, RZ ;  /* 0x0001000022277824 */ /* 0x000fe200078e00ff */
[----:B------:R-:W-:Y:S02]  /*6df0*/  LOP3.LUT R41, R36, 0xffff0000, RZ, 0xc0, !PT ;  /* 0xffff000024297812 */ /* 0x000fe400078ec0ff */
[C---:B-1----:R-:W-:Y:S02]  /*6e00*/  SHF.L.U32 R38, R8.reuse, 0x10, RZ ;  /* 0x0000001008267819 */ /* 0x042fe400000006ff */
[----:B------:R-:W-:Y:S02]  /*6e10*/  LOP3.LUT R37, R8, 0xffff0000, RZ, 0xc0, !PT ;  /* 0xffff000008257812 */ /* 0x000fe400078ec0ff */
[C---:B------:R-:W-:Y:S02]  /*6e20*/  SHF.L.U32 R8, R9.reuse, 0x10, RZ ;  /* 0x0000001009087819 */ /* 0x040fe400000006ff */
[----:B------:R-:W-:Y:S01]  /*6e30*/  LOP3.LUT R46, R9, 0xffff0000, RZ, 0xc0, !PT ;  /* 0xffff0000092e7812 */ /* 0x000fe200078ec0ff */
[-C--:B------:R-:W-:Y:S01]  /*6e40*/  FMUL.FTZ R43, R39, R37.reuse ;  /* 0x00000025272b7220 */ /* 0x080fe20000410000 */
[----:B------:R-:W-:Y:S01]  /*6e50*/  LOP3.LUT R9, R34, 0xffff0000, RZ, 0xc0, !PT ;  /* 0xffff000022097812 */ /* 0x000fe200078ec0ff */
[----:B------:R-:W-:Y:S01]  /*6e60*/  FMUL.FTZ R37, R40, R37 ;  /* 0x0000002528257220 */ /* 0x000fe20000410000 */
[----:B------:R-:W-:Y:S01]  /*6e70*/  SHF.L.U32 R44, R10, 0x10, RZ ;  /* 0x000000100a2c7819 */ /* 0x000fe200000006ff */
[----:B------:R-:W-:Y:S01]  /*6e80*/  FFMA.FTZ R43, R40, R38, -R43 ;  /* 0x00000026282b7223 */ /* 0x000fe2000001082b */
[----:B------:R-:W-:Y:S01]  /*6e90*/  LOP3.LUT R42, R10, 0xffff0000, RZ, 0xc0, !PT ;  /* 0xffff00000a2a7812 */ /* 0x000fe200078ec0ff */
[C---:B------:R-:W-:Y:S01]  /*6ea0*/  IMAD.U32 R10, R11.reuse, 0x10000, RZ ;  /* 0x000100000b0a7824 */ /* 0x040fe200078e00ff */
[----:B------:R-:W-:Y:S01]  /*6eb0*/  LOP3.LUT R45, R11, 0xffff0000, RZ, 0xc0, !PT ;  /* 0xffff00000b2d7812 */ /* 0x000fe200078ec0ff */
[----:B------:R-:W-:Y:S01]  /*6ec0*/  FMUL.FTZ R11, R9, R46 ;  /* 0x0000002e090b7220 */ /* 0x000fe20000410000 */
[----:B------:R-:W-:Y:S01]  /*6ed0*/  LOP3.LUT R40, R35, 0xffff0000, RZ, 0xc0, !PT ;  /* 0xffff000023287812 */ /* 0x000fe200078ec0ff */
[----:B------:R-:W-:Y:S01]  /*6ee0*/  FFMA.FTZ R38, R39, R38, R37 ;  /* 0x0000002627267223 */ /* 0x000fe20000010025 */
[----:B------:R-:W-:Y:S01]  /*6ef0*/  SHF.L.U32 R39, R33, 0x10, RZ ;  /* 0x0000001021277819 */ /* 0x000fe200000006ff */
[----:B------:R-:W-:Y:S01]  /*6f00*/  FMUL.FTZ R46, R41, R46 ;  /* 0x0000002e292e7220 */ /* 0x000fe20000410000 */
[----:B------:R-:W-:Y:S01]  /*6f10*/  LOP3.LUT R37, R33, 0xffff0000, RZ, 0xc0, !PT ;  /* 0xffff000021257812 */ /* 0x000fe200078ec0ff */
[-C--:B------:R-:W-:Y:S01]  /*6f20*/  FFMA.FTZ R11, R41, R8.reuse, -R11 ;  /* 0x00000008290b7223 */ /* 0x080fe2000001080b */
[----:B------:R-:W-:Y:S01]  /*6f30*/  SHF.L.U32 R41, R35, 0x10, RZ ;  /* 0x0000001023297819 */ /* 0x000fe200000006ff */
[----:B------:R-:W-:-:S02]  /*6f40*/  FFMA.FTZ R46, R9, R8, R46 ;  /* 0x00000008092e7223 */ /* 0x000fc4000001002e */
[-C--:B------:R-:W-:Y:S02]  /*6f50*/  FMUL.FTZ R8, R39, R42.reuse ;  /* 0x0000002a27087220 */ /* 0x080fe40000410000 */
[-C--:B------:R-:W-:Y:S02]  /*6f60*/  FMUL.FTZ R9, R37, R45.reuse ;  /* 0x0000002d25097220 */ /* 0x080fe40000410000 */
[C---:B------:R-:W-:Y:S02]  /*6f70*/  FMUL.FTZ R42, R41.reuse, R42 ;  /* 0x0000002a292a7220 */ /* 0x040fe40000410000 */
[----:B------:R-:W-:Y:S02]  /*6f80*/  FMUL.FTZ R45, R40, R45 ;  /* 0x0000002d282d7220 */ /* 0x000fe40000410000 */
[-C--:B------:R-:W-:Y:S01]  /*6f90*/  FFMA.FTZ R41, R41, R44.reuse, -R8 ;  /* 0x0000002c29297223 */ /* 0x080fe20000010808 */
[----:B------:R-:W-:Y:S01]  /*6fa0*/  F2FP.BF16.PACK_AB R8, R38, R43 ;  /* 0x0000002b2608723e */ /* 0x000fe200000010ff */
[----:B------:R-:W-:-:S02]  /*6fb0*/  FFMA.FTZ R42, R39, R44, R42 ;  /* 0x0000002c272a7223 */ /* 0x000fc4000001002a */
[-C--:B------:R-:W-:Y:S01]  /*6fc0*/  FFMA.FTZ R40, R40, R10.reuse, -R9 ;  /* 0x0000000a28287223 */ /* 0x080fe20000010809 */
[----:B------:R-:W-:Y:S01]  /*6fd0*/  F2FP.BF16.PACK_AB R9, R46, R11 ;  /* 0x0000000b2e09723e */ /* 0x000fe200000010ff */
[----:B------:R-:W-:Y:S01]  /*6fe0*/  FFMA.FTZ R45, R37, R10, R45 ;  /* 0x0000000a252d7223 */ /* 0x000fe2000001002d */
[----:B------:R-:W-:-:S04]  /*6ff0*/  F2FP.BF16.PACK_AB R10, R42, R41 ;  /* 0x000000292a0a723e */ /* 0x000fc800000010ff */
[----:B------:R-:W-:-:S05]  /*7000*/  F2FP.BF16.PACK_AB R11, R45, R40 ;  /* 0x000000282d0b723e */ /* 0x000fca00000010ff */
[----:B------:R1:W-:Y:S02]  /*7010*/  STS.128 [R6+0x11080], R8 ;  /* 0x0110800806007388 */ /* 0x0003e40000000c00 */
.L_x_101:
[----:B------:R-:W-:Y:S05]  /*7020*/  BSYNC B0 ;  /* 0x0000000000007941 */ /* 0x000fea0003800000 */
.L_x_100:
[----:B-1----:R-:W-:Y:S01]  /*7030*/  IADD3 R8, R12, 0x20, RZ ;  /* 0x000000200c087810 */ /* 0x002fe20007ffe0ff */
[----:B------:R-:W-:Y:S03]  /*7040*/  BSSY B0, `(.L_x_102) ;  /* 0x0000029000007945 */ /* 0x000fe60003800000 */
[----:B------:R-:W-:-:S13]  /*7050*/  ISETP.GE.AND P0, PT, R8, c[0x0][0x27c], PT ;  /* 0x00009f0008007a0c */ /* 0x000fda0003f06270 */
        /* <DEDUP_REMOVED lines=20> */
[C---:B------:R-:W-:Y:S01]  /*71a0*/  SHF.L.U32 R39, R28.reuse, 0x10, RZ ;  /* 0x000000101c277819 */ /* 0x040fe200000006ff */
[C---:B------:R-:W-:Y:S01]  /*71b0*/  FMUL.FTZ R46, R41.reuse, R46 ;  /* 0x0000002e292e7220 */ /* 0x040fe20000410000 */
        /* <DEDUP_REMOVED lines=17> */
.L_x_103:
[----:B------:R-:W-:Y:S05]  /*72d0*/  BSYNC B0 ;  /* 0x0000000000007941 */ /* 0x000fea0003800000 */
.L_x_102:
        /* <DEDUP_REMOVED lines=42> */
.L_x_105:
[----:B------:R-:W-:Y:S05]  /*7580*/  BSYNC B0 ;  /* 0x0000000000007941 */ /* 0x000fea0003800000 */
.L_x_104:
[----:B-1----:R-:W-:-:S04]  /*7590*/  IADD3 R8, R12, 0x60, RZ ;  /* 0x000000600c087810 */ /* 0x002fc80007ffe0ff */
        /* <DEDUP_REMOVED lines=40> */
.L_x_99:
[----:B------:R-:W-:Y:S05]  /*7820*/  BSYNC B1 ;  /* 0x0000000000017941 */ /* 0x000fea0003800000 */
.L_x_98:
        /* <DEDUP_REMOVED lines=45> */
.L_x_109:
[----:B------:R-:W-:Y:S05]  /*7b00*/  BSYNC B0 ;  /* 0x0000000000007941 */ /* 0x000fea0003800000 */
.L_x_108:
        /* <DEDUP_REMOVED lines=42> */
.L_x_111:
[----:B------:R-:W-:Y:S05]  /*7db0*/  BSYNC B0 ;  /* 0x0000000000007941 */ /* 0x000fea0003800000 */
.L_x_110:
        /* <DEDUP_REMOVED lines=42> */
.L_x_113:
[----:B------:R-:W-:Y:S05]  /*8060*/  BSYNC B0 ;  /* 0x0000000000007941 */ /* 0x000fea0003800000 */
.L_x_112:
        /* <DEDUP_REMOVED lines=41> */
.L_x_107:
[----:B------:R-:W-:Y:S05]  /*8300*/  BSYNC B1 ;  /* 0x0000000000017941 */ /* 0x000fea0003800000 */
.L_x_106:
[----:B-1----:R-:W-:-:S04]  /*8310*/  IADD3 R9, R21, 0x60, RZ ;  /* 0x0000006015097810 */ /* 0x002fc80007ffe0ff */
[----:B------:R-:W-:-:S13]  /*8320*/  ISETP.GE.AND P0, PT, R9, R32, PT ;  /* 0x000000200900720c */ /* 0x000fda0003f06270 */
[----:B------:R-:W-:Y:S05]  /*8330*/  @P0 BRA `(.L_x_114) ;  /* 0x000043a000000947 */ /* 0x000fea0003800000 */
[----:B------:R-:W-:Y:S01]  /*8340*/  ISETP.GE.AND P0, PT, R12, c[0x0][0x27c], PT ;  /* 0x00009f000c007a0c */ /* 0x000fe20003f06270 */
[----:B------:R-:W-:-:S12]  /*8350*/  BSSY B0, `(.L_x_115) ;  /* 0x0000028000007945 */ /* 0x000fd80003800000 */
[----:B------:R-:W-:Y:S05]  /*8360*/  @P0 BRA `(.L_x_116) ;  /* 0x0000026000000947 */ /* 0x000fea0003800000 */
[----:B------:R-:W1:Y:S01]  /*8370*/  LDS.128 R8, [R6+0x13080] ;  /* 0x0130800006087984 */ /* 0x000e620000000c00 */
[----:B------:R-:W-:Y:S02]  /*8380*/  LOP3.LUT R39, R36, 0xffff0000, RZ, 0xc0, !PT ;  /* 0xffff000024277812 */ /* 0x000fe400078ec0ff */
[----:B------:R-:W-:Y:S02]  /*8390*/  LOP3.LUT R41, R34, 0xffff0000, RZ, 0xc0, !PT ;  /* 0xffff000022297812 */ /* 0x000fe400078ec0ff */
[C---:B-1----:R-:W-:Y:S02]  /*83a0*/  SHF.L.U32 R37, R8.reuse, 0x10, RZ ;  /* 0x0000001008257819 */ /* 0x042fe400000006ff */
[----:B------:R-:W-:Y:S02]  /*83b0*/  LOP3.LUT R32, R8, 0xffff0000, RZ, 0xc0, !PT ;  /* 0xffff000008207812 */ /* 0x000fe400078ec0ff */
[C---:B------:R-:W-:Y:S02]  /*83c0*/  SHF.L.U32 R8, R9.reuse, 0x10, RZ ;  /* 0x0000001009087819 */ /* 0x040fe400000006ff */
[----:B------:R-:W-:-:S02]  /*83d0*/  LOP3.LUT R38, R9, 0xffff0000, RZ, 0xc0, !PT ;  /* 0xffff000009267812 */ /* 0x000fc400078ec0ff */
[----:B------:R-:W-:Y:S01]  /*83e0*/  SHF.L.U32 R9, R36, 0x10, RZ ;  /* 0x0000001024097819 */ /* 0x000fe200000006ff */
[----:B------:R-:W-:Y:S01]  /*83f0*/  IMAD.U32 R36, R34, 0x10000, RZ ;  /* 0x0001000022247824 */ /* 0x000fe200078e00ff */
[C---:B------:R-:W-:Y:S01]  /*8400*/  SHF.L.U32 R42, R10.reuse, 0x10, RZ ;  /* 0x000000100a2a7819 */ /* 0x040fe200000006ff */
[C---:B------:R-:W-:Y:S01]  /*8410*/  IMAD.U32 R34, R11.reuse, 0x10000, RZ ;  /* 0x000100000b227824 */ /* 0x040fe200078e00ff */
[----:B------:R-:W-:Y:S01]  /*8420*/  LOP3.LUT R40, R10, 0xffff0000, RZ, 0xc0, !PT ;  /* 0xffff00000a287812 */ /* 0x000fe200078ec0ff */
[----:B------:R-:W-:Y:S01]  /*8430*/  FMUL.FTZ R10, R36, R32 ;  /* 0x00000020240a7220 */ /* 0x000fe20000410000 */
[----:B------:R-:W-:Y:S01]  /*8440*/  LOP3.LUT R43, R11, 0xffff0000, RZ, 0xc0, !PT ;  /* 0xffff00000b2b7812 */ /* 0x000fe200078ec0ff */
[----:B------:R-:W-:Y:S02]  /*8450*/  FMUL.FTZ R11, R41, R38 ;  /* 0x00000026290b7220 */ /* 0x000fe40000410000 */
[C---:B------:R-:W-:Y:S02]  /*8460*/  FMUL.FTZ R32, R9.reuse, R32 ;  /* 0x0000002009207220 */ /* 0x040fe40000410000 */
[----:B------:R-:W-:-:S02]  /*8470*/  FFMA.FTZ R10, R9, R37, -R10 ;  /* 0x00000025090a7223 */ /* 0x000fc4000001080a */
[----:B------:R-:W-:Y:S01]  /*8480*/  FFMA.FTZ R9, R39, R8, -R11 ;  /* 0x0000000827097223 */ /* 0x000fe2000001080b */
[----:B------:R-:W-:Y:S01]  /*8490*/  SHF.L.U32 R11, R33, 0x10, RZ ;  /* 0x00000010210b7819 */ /* 0x000fe200000006ff */
[----:B------:R-:W-:Y:S01]  /*84a0*/  FMUL.FTZ R38, R39, R38 ;  /* 0x0000002627267220 */ /* 0x000fe20000410000 */
[----:B------:R-:W-:Y:S01]  /*84b0*/  SHF.L.U32 R39, R35, 0x10, RZ ;  /* 0x0000001023277819 */ /* 0x000fe200000006ff */
[----:B------:R-:W-:Y:S01]  /*84c0*/  FFMA.FTZ R37, R36, R37, R32 ;  /* 0x0000002524257223 */ /* 0x000fe20000010020 */
[----:B------:R-:W-:Y:S01]  /*84d0*/  LOP3.LUT R33, R33, 0xffff0000, RZ, 0xc0, !PT ;  /* 0xffff000021217812 */ /* 0x000fe200078ec0ff */
[----:B------:R-:W-:Y:S01]  /*84e0*/  FFMA.FTZ R38, R41, R8, R38 ;  /* 0x0000000829267223 */ /* 0x000fe20000010026 */
[----:B------:R-:W-:Y:S01]  /*84f0*/  LOP3.LUT R35, R35, 0xffff0000, RZ, 0xc0, !PT ;  /* 0xffff000023237812 */ /* 0x000fe200078ec0ff */
[-C--:B------:R-:W-:Y:S02]  /*8500*/  FMUL.FTZ R8, R11, R40.reuse ;  /* 0x000000280b087220 */ /* 0x080fe40000410000 */
[----:B------:R-:W-:Y:S01]  /*8510*/  FMUL.FTZ R40, R39, R40 ;  /* 0x0000002827287220 */ /* 0x000fe20000410000 */
[----:B------:R-:W-:Y:S01]  /*8520*/  F2FP.BF16.PACK_AB R9, R38, R9 ;  /* 0x000000092609723e */ /* 0x000fe200000010ff */
[----:B------:R-:W-:-:S02]  /*8530*/  FMUL.FTZ R32, R33, R43 ;  /* 0x0000002b21207220 */ /* 0x000fc40000410000 */
[----:B------:R-:W-:Y:S02]  /*8540*/  FMUL.FTZ R43, R35, R43 ;  /* 0x0000002b232b7220 */ /* 0x000fe40000410000 */
[----:B------:R-:W-:Y:S02]  /*8550*/  FFMA.FTZ R40, R11, R42, R40 ;  /* 0x0000002a0b287223 */ /* 0x000fe40000010028 */
[----:B------:R-:W-:Y:S02]  /*8560*/  FFMA.FTZ R11, R35, R34, -R32 ;  /* 0x00000022230b7223 */ /* 0x000fe40000010820 */
[----:B------:R-:W-:Y:S01]  /*8570*/  FFMA.FTZ R39, R39, R42, -R8 ;  /* 0x0000002a27277223 */ /* 0x000fe20000010808 */
[----:B------:R-:W-:Y:S01]  /*8580*/  F2FP.BF16.PACK_AB R8, R37, R10 ;  /* 0x0000000a2508723e */ /* 0x000fe200000010ff */
[----:B------:R-:W-:-:S03]  /*8590*/  FFMA.FTZ R34, R33, R34, R43 ;  /* 0x0000002221227223 */ /* 0x000fc6000001002b */
[----:B------:R-:W-:Y:S02]  /*85a0*/  F2FP.BF16.PACK_AB R10, R40, R39 ;  /* 0x00000027280a723e */ /* 0x000fe400000010ff */
[----:B------:R-:W-:-:S05]  /*85b0*/  F2FP.BF16.PACK_AB R11, R34, R11 ;  /* 0x0000000b220b723e */ /* 0x000fca00000010ff */
[----:B------:R1:W-:Y:S02]  /*85c0*/  STS.128 [R6+0x13080], R8 ;  /* 0x0130800806007388 */ /* 0x0003e40000000c00 */
.L_x_116:
[----:B------:R-:W-:Y:S05]  /*85d0*/  BSYNC B0 ;  /* 0x0000000000007941 */ /* 0x000fea0003800000 */
.L_x_115:
[----:B-1----:R-:W-:Y:S01]  /*85e0*/  IADD3 R8, R12, 0x20, RZ ;  /* 0x000000200c087810 */ /* 0x002fe20007ffe0ff */
[----:B------:R-:W-:Y:S03]  /*85f0*/  BSSY B0, `(.L_x_117) ;  /* 0x0000029000007945 */ /* 0x000fe60003800000 */
[----:B------:R-:W-:-:S13]  /*8600*/  ISETP.GE.AND P0, PT, R8, c[0x0][0x27c], PT ;  /* 0x00009f0008007a0c */ /* 0x000fda0003f06270 */
[----:B------:R-:W-:Y:S05]  /*8610*/  @P0 BRA `(.L_x_118) ;  /* 0x0000026000000947 */ /* 0x000fea0003800000 */
[----:B------:R-:W1:Y:S01]  /*8620*/  LDS.128 R8, [R6+0x17080] ;  /* 0x0170800006087984 */ /* 0x000e620000000c00 */
[----:B------:R-:W-:Y:S02]  /*8630*/  LOP3.LUT R35, R31, 0xffff0000, RZ, 0xc0, !PT ;  /* 0xffff00001f237812 */ /* 0x000fe400078ec0ff */
[C---:B-1----:R-:W-:Y:S01]  /*8640*/  SHF.L.U32 R33, R8.reuse, 0x10, RZ ;  /* 0x0000001008217819 */ /* 0x042fe200000006ff */
[----:B------:R-:W-:Y:S01]  /*8650*/  IMAD.U32 R36, R11, 0x10000, RZ ;  /* 0x000100000b247824 */ /* 0x000fe200078e00ff */
[----:B------:R-:W-:Y:S02]  /*8660*/  LOP3.LUT R32, R8, 0xffff0000, RZ, 0xc0, !PT ;  /* 0xffff000008207812 */ /* 0x000fe400078ec0ff */
[C---:B------:R-:W-:Y:S02]  /*8670*/  SHF.L.U32 R8, R9.reuse, 0x10, RZ ;  /* 0x0000001009087819 */ /* 0x040fe400000006ff */
[----:B------:R-:W-:Y:S02]  /*8680*/  LOP3.LUT R34, R9, 0xffff0000, RZ, 0xc0, !PT ;  /* 0xffff000009227812 */ /* 0x000fe400078ec0ff */
[----:B------:R-:W-:Y:S01]  /*8690*/  SHF.L.U32 R9, R31, 0x10, RZ ;  /* 0x000000101f097819 */ /* 0x000fe200000006ff */
[C---:B------:R-:W-:Y:S01]  /*86a0*/  IMAD.U32 R31, R29.reuse, 0x10000, RZ ;  /* 0x000100001d1f7824 */ /* 0x040fe200078e00ff */
[----:B------:R-:W-:-:S02]  /*86b0*/  LOP3.LUT R29, R29, 0xffff0000, RZ, 0xc0, !PT ;  /* 0xffff00001d1d7812 */ /* 0x000fc400078ec0ff */
[C---:B------:R-:W-:Y:S02]  /*86c0*/  SHF.L.U32 R38, R10.reuse, 0x10, RZ ;  /* 0x000000100a267819 */ /* 0x040fe400000006ff */
[----:B------:R-:W-:Y:S01]  /*86d0*/  LOP3.LUT R37, R10, 0xffff0000, RZ, 0xc0, !PT ;  /* 0xffff00000a257812 */ /* 0x000fe200078ec0ff */
[----:B------:R-:W-:Y:S01]  /*86e0*/  FMUL.FTZ R10, R31, R32 ;  /* 0x000000201f0a7220 */ /* 0x000fe20000410000 */
[----:B------:R-:W-:Y:S01]  /*86f0*/  LOP3.LUT R39, R11, 0xffff0000, RZ, 0xc0, !PT ;  /* 0xffff00000b277812 */ /* 0x000fe200078ec0ff */
[----:B------:R-:W-:Y:S02]  /*8700*/  FMUL.FTZ R11, R29, R34 ;  /* 0x000000221d0b7220 */ /* 0x000fe40000410000 */
[C---:B------:R-:W-:Y:S02]  /*8710*/  FMUL.FTZ R32, R9.reuse, R32 ;  /* 0x0000002009207220 */ /* 0x040fe40000410000 */
[-C--:B------:R-:W-:Y:S02]  /*8720*/  FFMA.FTZ R10, R9, R33.reuse, -R10 ;  /* 0x00000021090a7223 */ /* 0x080fe4000001080a */
[----:B------:R-:W-:Y:S01]  /*8730*/  FFMA.FTZ R9, R35, R8, -R11 ;  /* 0x0000000823097223 */ /* 0x000fe2000001080b */
[----:B------:R-:W-:Y:S01]  /*8740*/  SHF.L.U32 R11, R28, 0x10, RZ ;  /* 0x000000101c0b7819 */ /* 0x000fe200000006ff */
[----:B------:R-:W-:Y:S01]  /*8750*/  FFMA.FTZ R31, R31, R33, R32 ;  /* 0x000000211f1f7223 */ /* 0x000fe20000010020 */
[----:B------:R-:W-:Y:S01]  /*8760*/  SHF.L.U32 R32, R30, 0x10, RZ ;  /* 0x000000101e207819 */ /* 0x000fe200000006ff */
[----:B------:R-:W-:Y:S01]  /*8770*/  FMUL.FTZ R34, R35, R34 ;  /* 0x0000002223227220 */ /* 0x000fe20000410000 */
[----:B------:R-:W-:-:S02]  /*8780*/  LOP3.LUT R28, R28, 0xffff0000, RZ, 0xc0, !PT ;  /* 0xffff00001c1c7812 */ /* 0x000fc400078ec0ff */
[----:B------:R-:W-:Y:S01]  /*8790*/  LOP3.LUT R30, R30, 0xffff0000, RZ, 0xc0, !PT ;  /* 0xffff00001e1e7812 */ /* 0x000fe200078ec0ff */
[----:B------:R-:W-:Y:S01]  /*87a0*/  FFMA.FTZ R34, R29, R8, R34 ;  /* 0x000000081d227223 */ /* 0x000fe20000010022 */
[----:B------:R-:W-:Y:S01]  /*87b0*/  F2FP.BF16.PACK_AB R8, R31, R10 ;  /* 0x0000000a1f08723e */ /* 0x000fe200000010ff */
[-C--:B------:R-:W-:Y:S02]  /*87c0*/  FMUL.FTZ R29, R11, R37.reuse ;  /* 0x000000250b1d7220 */ /* 0x080fe40000410000 */
[----:B------:R-:W-:Y:S01]  /*87d0*/  FMUL.FTZ R37, R32, R37 ;  /* 0x0000002520257220 */ /* 0x000fe20000410000 */
[----:B------:R-:W-:Y:S01]  /*87e0*/  F2FP.BF16.PACK_AB R9, R34, R9 ;  /* 0x000000092209723e */ /* 0x000fe200000010ff */
[-C--:B------:R-:W-:Y:S02]  /*87f0*/  FMUL.FTZ R33, R28, R39.reuse ;  /* 0x000000271c217220 */ /* 0x080fe40000410000 */
[----:B------:R-:W-:Y:S02]  /*8800*/  FMUL.FTZ R39, R30, R39 ;  /* 0x000000271e277220 */ /* 0x000fe40000410000 */
[----:B------:R-:W-:-:S02]  /*8810*/  FFMA.FTZ R29, R32, R38, -R29 ;  /* 0x00000026201d7223 */ /* 0x000fc4000001081d */
[----:B------:R-:W-:Y:S02]  /*8820*/  FFMA.FTZ R38, R11, R38, R37 ;  /* 0x000000260b267223 */ /* 0x000fe40000010025 */
[-C--:B------:R-:W-:Y:S02]  /*8830*/  FFMA.FTZ R11, R30, R36.reuse, -R33 ;  /* 0x000000241e0b7223 */ /* 0x080fe40000010821 */
[----:B------:R-:W-:Y:S01]  /*8840*/  FFMA.FTZ R28, R28, R36, R39 ;  /* 0x000000241c1c7223 */ /* 0x000fe20000010027 */
[----:B------:R-:W-:-:S04]  /*8850*/  F2FP.BF16.PACK_AB R10, R38, R29 ;  /* 0x0000001d260a723e */ /* 0x000fc800000010ff */
[----:B------:R-:W-:-:S05]  /*8860*/  F2FP.BF16.PACK_AB R11, R28, R11 ;  /* 0x0000000b1c0b723e */ /* 0x000fca00000010ff */
[----:B------:R1:W-:Y:S02]  /*8870*/  STS.128 [R6+0x17080], R8 ;  /* 0x0170800806007388 */ /* 0x0003e40000000c00 */
.L_x_118:
[----:B------:R-:W-:Y:S05]  /*8880*/  BSYNC B0 ;  /* 0x0000000000007941 */ /* 0x000fea0003800000 */
.L_x_117:
        /* <DEDUP_REMOVED lines=42> */
.L_x_120:
[----:B------:R-:W-:Y:S05]  /*8b30*/  BSYNC B0 ;  /* 0x0000000000007941 */ /* 0x000fea0003800000 */
.L_x_119:
[----:B------:R-:W-:-:S04]  /*8b40*/  IADD3 R12, R12, 0x60, RZ ;  /* 0x000000600c0c7810 */ /* 0x000fc80007ffe0ff */
[----:B------:R-:W-:-:S13]  /*8b50*/  ISETP.GE.AND P0, PT, R12, c[0x0][0x27c], PT ;  /* 0x00009f000c007a0c */ /* 0x000fda0003f06270 */
[----:B------:R-:W-:Y:S05]  /*8b60*/  @P0 BRA `(.L_x_114) ;  /* 0x00003b7000000947 */ /* 0x000fea0003800000 */
[----:B-1----:R-:W1:Y:S01]  /*8b70*/  LDS.128 R8, [R6+0x1f080] ;  /* 0x01f0800006087984 */ /* 0x002e620000000c00 */
[C---:B------:R-:W-:Y:S01]  /*8b80*/  IMAD.U32 R27, R14.reuse, 0x10000, RZ ;  /* 0x000100000e1b7824 */ /* 0x040fe200078e00ff */
[----:B------:R-:W-:Y:S02]  /*8b90*/  LOP3.LUT R14, R14, 0xffff0000, RZ, 0xc0, !PT ;  /* 0xffff00000e0e7812 */ /* 0x000fe400078ec0ff */
[C---:B-1----:R-:W-:Y:S01]  /*8ba0*/  SHF.L.U32 R24, R8.reuse, 0x10, RZ ;  /* 0x0000001008187819 */ /* 0x042fe200000006ff */
[----:B------:R-:W-:Y:S01]  /*8bb0*/  IMAD.U32 R26, R11, 0x10000, RZ ;  /* 0x000100000b1a7824 */ /* 0x000fe200078e00ff */
[----:B------:R-:W-:Y:S02]  /*8bc0*/  LOP3.LUT R12, R8, 0xffff0000, RZ, 0xc0, !PT ;  /* 0xffff0000080c7812 */ /* 0x000fe400078ec0ff */
[C---:B------:R-:W-:Y:S02]  /*8bd0*/  SHF.L.U32 R8, R9.reuse, 0x10, RZ ;  /* 0x0000001009087819 */ /* 0x040fe400000006ff */
[----:B------:R-:W-:-:S02]  /*8be0*/  LOP3.LUT R25, R9, 0xffff0000, RZ, 0xc0, !PT ;  /* 0xffff000009197812 */ /* 0x000fc400078ec0ff */
[----:B------:R-:W-:Y:S02]  /*8bf0*/  SHF.L.U32 R9, R22, 0x10, RZ ;  /* 0x0000001016097819 */ /* 0x000fe400000006ff */
[C---:B------:R-:W-:Y:S02]  /*8c00*/  SHF.L.U32 R29, R10.reuse, 0x10, RZ ;  /* 0x000000100a1d7819 */ /* 0x040fe400000006ff */
[----:B------:R-:W-:Y:S01]  /*8c10*/  LOP3.LUT R28, R10, 0xffff0000, RZ, 0xc0, !PT ;  /* 0xffff00000a1c7812 */ /* 0x000fe200078ec0ff */
[-C--:B------:R-:W-:Y:S01]  /*8c20*/  FMUL.FTZ R10, R27, R12.reuse ;  /* 0x0000000c1b0a7220 */ /* 0x080fe20000410000 */
[----:B------:R-:W-:Y:S01]  /*8c30*/  LOP3.LUT R22, R22, 0xffff0000, RZ, 0xc0, !PT ;  /* 0xffff000016167812 */ /* 0x000fe200078ec0ff */
[----:B------:R-:W-:Y:S01]  /*8c40*/  FMUL.FTZ R12, R9, R12 ;  /* 0x0000000c090c7220 */ /* 0x000fe20000410000 */
[----:B------:R-:W-:Y:S01]  /*8c50*/  LOP3.LUT R30, R11, 0xffff0000, RZ, 0xc0, !PT ;  /* 0xffff00000b1e7812 */ /* 0x000fe200078ec0ff */
[----:B------:R-:W-:Y:S02]  /*8c60*/  FMUL.FTZ R11, R14, R25 ;  /* 0x000000190e0b7220 */ /* 0x000fe40000410000 */
[----:B------:R-:W-:-:S02]  /*8c70*/  FFMA.FTZ R10, R9, R24, -R10 ;  /* 0x00000018090a7223 */ /* 0x000fc4000001080a */
[C---:B------:R-:W-:Y:S01]  /*8c80*/  FFMA.FTZ R9, R22.reuse, R8, -R11 ;  /* 0x0000000816097223 */ /* 0x040fe2000001080b */
[----:B------:R-:W-:Y:S01]  /*8c90*/  SHF.L.U32 R11, R13, 0x10, RZ ;  /* 0x000000100d0b7819 */ /* 0x000fe200000006ff */
[----:B------:R-:W-:Y:S01]  /*8ca0*/  FFMA.FTZ R27, R27, R24, R12 ;  /* 0x000000181b1b7223 */ /* 0x000fe2000001000c */
[----:B------:R-:W-:Y:S01]  /*8cb0*/  SHF.L.U32 R12, R15, 0x10, RZ ;  /* 0x000000100f0c7819 */ /* 0x000fe200000006ff */
[----:B------:R-:W-:Y:S01]  /*8cc0*/  FMUL.FTZ R25, R22, R25 ;  /* 0x0000001916197220 */ /* 0x000fe20000410000 */
[----:B------:R-:W-:Y:S02]  /*8cd0*/  LOP3.LUT R13, R13, 0xffff0000, RZ, 0xc0, !PT ;  /* 0xffff00000d0d7812 */ /* 0x000fe400078ec0ff */
[----:B------:R-:W-:Y:S01]  /*8ce0*/  LOP3.LUT R15, R15, 0xffff0000, RZ, 0xc0, !PT ;  /* 0xffff00000f0f7812 */ /* 0x000fe200078ec0ff */
[----:B------:R-:W-:Y:S02]  /*8cf0*/  FFMA.FTZ R14, R14, R8, R25 ;  /* 0x000000080e0e7223 */ /* 0x000fe40000010019 */
[----:B------:R-:W-:-:S02]  /*8d00*/  FMUL.FTZ R8, R11, R28 ;  /* 0x0000001c0b087220 */ /* 0x000fc40000410000 */
[----:B------:R-:W-:Y:S01]  /*8d10*/  FMUL.FTZ R28, R12, R28 ;  /* 0x0000001c0c1c7220 */ /* 0x000fe20000410000 */
[----:B------:R-:W-:Y:S01]  /*8d20*/  F2FP.BF16.PACK_AB R9, R14, R9 ;  /* 0x000000090e09723e */ /* 0x000fe200000010ff */
[-C--:B------:R-:W-:Y:S02]  /*8d30*/  FMUL.FTZ R22, R13, R30.reuse ;  /* 0x0000001e0d167220 */ /* 0x080fe40000410000 */
[----:B------:R-:W-:Y:S02]  /*8d40*/  FMUL.FTZ R30, R15, R30 ;  /* 0x0000001e0f1e7220 */ /* 0x000fe40000410000 */
[-C--:B------:R-:W-:Y:S01]  /*8d50*/  FFMA.FTZ R12, R12, R29.reuse, -R8 ;  /* 0x0000001d0c0c7223 */ /* 0x080fe20000010808 */
[----:B------:R-:W-:Y:S01]  /*8d60*/  F2FP.BF16.PACK_AB R8, R27, R10 ;  /* 0x0000000a1b08723e */ /* 0x000fe200000010ff */
[----:B------:R-:W-:Y:S02]  /*8d70*/  FFMA.FTZ R11, R11, R29, R28 ;  /* 0x0000001d0b0b7223 */ /* 0x000fe4000001001c */
[----:B------:R-:W-:-:S02]  /*8d80*/  FFMA.FTZ R22, R15, R26, -R22 ;  /* 0x0000001a0f167223 */ /* 0x000fc40000010816 */
[----:B------:R-:W-:Y:S01]  /*8d90*/  FFMA.FTZ R13, R13, R26, R30 ;  /* 0x0000001a0d0d7223 */ /* 0x000fe2000001001e */
[----:B------:R-:W-:-:S04]  /*8da0*/  F2FP.BF16.PACK_AB R10, R11, R12 ;  /* 0x0000000c0b0a723e */ /* 0x000fc800000010ff */
[----:B------:R-:W-:-:S05]  /*8db0*/  F2FP.BF16.PACK_AB R11, R13, R22 ;  /* 0x000000160d0b723e */ /* 0x000fca00000010ff */
[----:B------:R1:W-:Y:S01]  /*8dc0*/  STS.128 [R6+0x1f080], R8 ;  /* 0x01f0800806007388 */ /* 0x0003e20000000c00 */
[----:B------:R-:W-:Y:S05]  /*8dd0*/  BRA `(.L_x_114) ;  /* 0x0000390000007947 */ /* 0x000fea0003800000 */
.L_x_87:
[----:B------:R-:W-:Y:S01]  /*8de0*/  BSSY B0, `(.L_x_121) ;  /* 0x000001f000007945 */ /* 0x000fe20003800000 */
[----:B------:R-:W-:Y:S01]  /*8df0*/  CS2R R30, SRZ ;  /* 0x00000000001e7805 */ /* 0x000fe2000001ff00 */
[----:B------:R-:W-:Y:S01]  /*8e00*/  CS2R R28, SRZ ;  /* 0x00000000001c7805 */ /* 0x000fe2000001ff00 */
[----:B---3--:R-:W-:Y:S01]  /*8e10*/  CS2R R26, SRZ ;  /* 0x00000000001a7805 */ /* 0x008fe2000001ff00 */
[----:B------:R-:W-:Y:S01]  /*8e20*/  CS2R R24, SRZ ;  /* 0x0000000000187805 */ /* 0x000fe2000001ff00 */
[----:B------:R-:W-:Y:S01]  /*8e30*/  CS2R R14, SRZ ;  /* 0x00000000000e7805 */ /* 0x000fe2000001ff00 */
[----:B------:R-:W-:Y:S01]  /*8e40*/  CS2R R12, SRZ ;  /* 0x00000000000c7805 */ /* 0x000fe2000001ff00 */
[----:B------:R-:W-:Y:S01]  /*8e50*/  CS2R R10, SRZ ;  /* 0x00000000000a7805 */ /* 0x000fe2000001ff00 */
[----:B------:R-:W-:Y:S01]  /*8e60*/  CS2R R8, SRZ ;  /* 0x0000000000087805 */ /* 0x000fe2000001ff00 */
[----:B------:R-:W-:Y:S05]  /*8e70*/  @P1 BRA `(.L_x_122) ;  /* 0x0000015000001947 */ /* 0x000fea0003800000 */
[----:B------:R-:W-:Y:S01]  /*8e80*/  ISETP.GE.AND P0, PT, R32, c[0x0][0x27c], PT ;  /* 0x00009f0020007a0c */ /* 0x000fe20003f06270 */
[----:B------:R-:W-:Y:S01]  /*8e90*/  CS2R R30, SRZ ;  /* 0x00000000001e7805 */ /* 0x000fe2000001ff00 */
[----:B------:R-:W-:-:S11]  /*8ea0*/  ISETP.GE.AND P1, PT, R22, c[0x0][0x27c], PT ;  /* 0x00009f0016007a0c */ /* 0x000fd60003f26270 */
[C---:B------:R-:W-:Y:S01]  /*8eb0*/  @!P0 IMAD.SHL.U32 R15, R32.reuse, 0x2, RZ ;  /* 0x00000002200f8824 */ /* 0x040fe200078e00ff */
[----:B------:R-:W-:Y:S02]  /*8ec0*/  @!P0 SHF.L.U64.HI R13, R32, 0x1, R43 ;  /* 0x00000001200d8819 */ /* 0x000fe4000001022b */
[----:B------:R-:W-:Y:S02]  /*8ed0*/  @!P1 SHF.R.S32.HI R29, RZ, 0x1f, R22 ;  /* 0x0000001fff1d9819 */ /* 0x000fe40000011416 */
[----:B------:R-:W-:Y:S02]  /*8ee0*/  @!P0 IADD3 R40, P6, R15, R36, RZ ;  /* 0x000000240f288210 */ /* 0x000fe40007fde0ff */
[----:B------:R-:W-:Y:S02]  /*8ef0*/  @!P1 LEA.HI R12, R29, R22, RZ, 0x3 ;  /* 0x000000161d0c9211 */ /* 0x000fe400078f18ff */
[----:B------:R-:W-:Y:S01]  /*8f00*/  CS2R R28, SRZ ;  /* 0x00000000001c7805 */ /* 0x000fe2000001ff00 */
[----:B------:R-:W-:Y:S01]  /*8f10*/  @!P0 IMAD.X R41, R13, 0x1, R37, P6 ;  /* 0x000000010d298824 */ /* 0x000fe200030e0625 */
[----:B------:R-:W-:-:S02]  /*8f20*/  @!P0 IADD3 R48, P6, R15, R38, RZ ;  /* 0x000000260f308210 */ /* 0x000fc40007fde0ff */
[----:B------:R-:W-:Y:S01]  /*8f30*/  @!P1 LOP3.LUT R12, R12, 0xfffffff8, RZ, 0xc0, !PT ;  /* 0xfffffff80c0c9812 */ /* 0x000fe200078ec0ff */
[----:B------:R-:W-:Y:S01]  /*8f40*/  CS2R R14, SRZ ;  /* 0x00000000000e7805 */ /* 0x000fe2000001ff00 */
[----:B------:R1:W5:Y:S01]  /*8f50*/  @!P0 LD.E.128 R24, [R40.64] ;  /* 0x0000000a28188980 */ /* 0x000362000c101d00 */
[----:B------:R-:W-:Y:S02]  /*8f60*/  @!P0 IMAD.X R49, R13, 0x1, R39, P6 ;  /* 0x000000010d318824 */ /* 0x000fe400030e0627 */
[----:B------:R-:W-:-:S03]  /*8f70*/  @!P1 IMAD.WIDE R36, R12, 0x2, R36 ;  /* 0x000000020c249825 */ /* 0x000fc600078e0224 */
[----:B------:R1:W5:Y:S01]  /*8f80*/  @!P0 LD.E.128 R8, [R48.64] ;  /* 0x0000000a30088980 */ /* 0x000362000c101d00 */
[----:B------:R-:W-:Y:S02]  /*8f90*/  @!P1 IMAD.WIDE R38, R12, 0x2, R38 ;  /* 0x000000020c269825 */ /* 0x000fe400078e0226 */
[----:B------:R-:W-:Y:S01]  /*8fa0*/  CS2R R12, SRZ ;  /* 0x00000000000c7805 */ /* 0x000fe2000001ff00 */
[----:B------:R1:W5:Y:S05]  /*8fb0*/  @!P1 LD.E.128 R28, [R36.64] ;  /* 0x0000000a241c9980 */ /* 0x00036a000c101d00 */
[----:B------:R1:W5:Y:S02]  /*8fc0*/  @!P1 LD.E.128 R12, [R38.64] ;  /* 0x0000000a260c9980 */ /* 0x000364000c101d00 */
.L_x_122:
[----:B------:R-:W-:Y:S05]  /*8fd0*/  BSYNC B0 ;  /* 0x0000000000007941 */ /* 0x000fea0003800000 */
.L_x_121:
[----:B------:R-:W-:Y:S01]  /*8fe0*/  IMAD R34, R65, -0x80, R34 ;  /* 0xffffff8041227824 */ /* 0x000fe200078e0222 */
[--C-:B-1---5:R-:W-:Y:S01]  /*8ff0*/  SHF.R.U64 R41, R24, 0x10, R25.reuse ;  /* 0x0000001018297819 */ /* 0x122fe20000001219 */
[--C-:B------:R-:W-:Y:S01]  /*9000*/  IMAD.MOV.U32 R40, RZ, RZ, R25.reuse ;  /* 0x000000ffff287224 */ /* 0x100fe200078e0019 */
[----:B------:R-:W-:Y:S01]  /*9010*/  SHF.R.U32.HI R55, RZ, 0x10, R25 ;  /* 0x00000010ff377819 */ /* 0x000fe20000011619 */
[----:B------:R-:W-:Y:S01]  /*9020*/  IMAD.MOV.U32 R56, RZ, RZ, R24 ;  /* 0x000000ffff387224 */ /* 0x000fe200078e0018 */
[----:B------:R-:W-:Y:S01]  /*9030*/  IMNMX R34, R34, 0x80, PT ;  /* 0x0000008022227817 */ /* 0x000fe20003800200 */
[----:B------:R-:W-:Y:S01]  /*9040*/  IMAD.MOV.U32 R58, RZ, RZ, R26 ;  /* 0x000000ffff3a7224 */ /* 0x000fe200078e001a */
[--C-:B------:R-:W-:Y:S01]  /*9050*/  SHF.R.U64 R39, R26, 0x10, R27.reuse ;  /* 0x000000101a277819 */ /* 0x100fe2000000121b */
[--C-:B------:R-:W-:Y:S01]  /*9060*/  IMAD.MOV.U32 R38, RZ, RZ, R27.reuse ;  /* 0x000000ffff267224 */ /* 0x100fe200078e001b */
[----:B------:R-:W-:Y:S01]  /*9070*/  ISETP.GE.AND P0, PT, R21, R34, PT ;  /* 0x000000221500720c */ /* 0x000fe20003f06270 */
[----:B------:R-:W-:Y:S01]  /*9080*/  IMAD.MOV.U32 R60, RZ, RZ, R28 ;  /* 0x000000ffff3c7224 */ /* 0x000fe200078e001c */
[----:B------:R-:W-:Y:S01]  /*9090*/  SHF.R.U32.HI R57, RZ, 0x10, R27 ;  /* 0x00000010ff397819 */ /* 0x000fe2000001161b */
[--C-:B------:R-:W-:Y:S01]  /*90a0*/  IMAD.MOV.U32 R25, RZ, RZ, R29.reuse ;  /* 0x000000ffff197224 */ /* 0x100fe200078e001d */
[----:B------:R-:W-:Y:S01]  /*90b0*/  SHF.R.U64 R49, R28, 0x10, R29 ;  /* 0x000000101c317819 */ /* 0x000fe2000000121d */
[--C-:B------:R-:W-:Y:S01]  /*90c0*/  IMAD.MOV.U32 R36, RZ, RZ, R9.reuse ;  /* 0x000000ffff247224 */ /* 0x100fe200078e0009 */
[--C-:B------:R-:W-:Y:S01]  /*90d0*/  SHF.R.U64 R37, R8, 0x10, R9.reuse ;  /* 0x0000001008257819 */ /* 0x100fe20000001209 */
[----:B------:R-:W-:Y:S01]  /*90e0*/  IMAD.MOV.U32 R48, RZ, RZ, R10 ;  /* 0x000000ffff307224 */ /* 0x000fe200078e000a */
[----:B------:R-:W-:Y:S01]  /*90f0*/  SHF.R.U32.HI R53, RZ, 0x10, R9 ;  /* 0x00000010ff357819 */ /* 0x000fe20000011609 */
[--C-:B------:R-:W-:Y:S01]  /*9100*/  IMAD.MOV.U32 R33, RZ, RZ, R11.reuse ;  /* 0x000000ffff217224 */ /* 0x100fe200078e000b */
[--C-:B------:R-:W-:Y:S01]  /*9110*/  SHF.R.U64 R35, R10, 0x10, R11.reuse ;  /* 0x000000100a237819 */ /* 0x100fe2000000120b */
[----:B------:R-:W-:Y:S01]  /*9120*/  IMAD.MOV.U32 R50, RZ, RZ, R30 ;  /* 0x000000ffff327224 */ /* 0x000fe200078e001e */
[----:B------:R-:W-:Y:S01]  /*9130*/  SHF.R.U32.HI R54, RZ, 0x10, R11 ;  /* 0x00000010ff367819 */ /* 0x000fe2000001160b */
[----:B------:R-:W-:Y:S01]  /*9140*/  IMAD.MOV.U32 R28, RZ, RZ, R31 ;  /* 0x000000ffff1c7224 */ /* 0x000fe200078e001f */
[----:B------:R-:W-:Y:S01]  /*9150*/  SHF.R.U32.HI R52, RZ, 0x10, R29 ;  /* 0x00000010ff347819 */ /* 0x000fe2000001161d */
[----:B------:R-:W-:Y:S01]  /*9160*/  IMAD.MOV.U32 R46, RZ, RZ, R8 ;  /* 0x000000ffff2e7224 */ /* 0x000fe200078e0008 */
[--C-:B------:R-:W-:Y:S01]  /*9170*/  SHF.R.U64 R27, R12, 0x10, R13.reuse ;  /* 0x000000100c1b7819 */ /* 0x100fe2000000120d */
[----:B------:R-:W-:Y:S01]  /*9180*/  IMAD.MOV.U32 R10, RZ, RZ, R12 ;  /* 0x000000ffff0a7224 */ /* 0x000fe200078e000c */
[--C-:B------:R-:W-:Y:S01]  /*9190*/  SHF.R.U32.HI R11, RZ, 0x10, R13.reuse ;  /* 0x00000010ff0b7819 */ /* 0x100fe2000001160d */
[----:B------:R-:W-:Y:S01]  /*91a0*/  IMAD.MOV.U32 R26, RZ, RZ, R13 ;  /* 0x000000ffff1a7224 */ /* 0x000fe200078e000d */
[--C-:B------:R-:W-:Y:S01]  /*91b0*/  SHF.R.U64 R29, R30, 0x10, R31.reuse ;  /* 0x000000101e1d7819 */ /* 0x100fe2000000121f */
[----:B------:R-:W-:Y:S01]  /*91c0*/  IMAD.MOV.U32 R9, RZ, RZ, R14 ;  /* 0x000000ffff097224 */ /* 0x000fe200078e000e */
[----:B------:R-:W-:Y:S01]  /*91d0*/  SHF.R.U32.HI R51, RZ, 0x10, R31 ;  /* 0x00000010ff337819 */ /* 0x000fe2000001161f */
[--C-:B------:R-:W-:Y:S01]  /*91e0*/  IMAD.MOV.U32 R24, RZ, RZ, R15.reuse ;  /* 0x000000ffff187224 */ /* 0x100fe200078e000f */
[----:B------:R-:W-:Y:S01]  /*91f0*/  SHF.R.U64 R8, R14, 0x10, R15 ;  /* 0x000000100e087819 */ /* 0x000fe2000000120f */
[----:B------:R-:W-:-:S04]  /*9200*/  DEPBAR.LE SB0, 0x1 ;  /* 0x000080400000791a */ /* 0x000fc80000000000 */
[----:B------:R-:W-:Y:S01]  /*9210*/  SHF.R.U32.HI R13, RZ, 0x10, R15 ;  /* 0x00000010ff0d7819 */ /* 0x000fe2000001160f */
[----:B------:R-:W-:Y:S01]  /*9220*/  BSSY B1, `(.L_x_123) ;  /* 0x00000d1000017945 */ /* 0x000fe20003800000 */
        /* <DEDUP_REMOVED lines=21> */
[----:B------:R-:W-:Y:S01]  /*9380*/  MOV R9, c[0x0][0x27c] ;  /* 0x00009f0000097a02 */ /* 0x000fe20000000f00 */
[----:B------:R-:W1:Y:S01]  /*9390*/  LDS.128 R12, [R6+0x10080] ;  /* 0x01008000060c7984 */ /* 0x000e620000000c00 */
[----:B------:R-:W-:Y:S01]  /*93a0*/  SHF.L.U32 R56, R37, 0x10, RZ ;  /* 0x0000001025387819 */ /* 0x000fe200000006ff */
[----:B------:R-:W-:Y:S01]  /*93b0*/  IMAD.U32 R68, R41, 0x10000, RZ ;  /* 0x0001000029447824 */ /* 0x000fe200078e00ff */
[----:B------:R-:W-:Y:S02]  /*93c0*/  LEA.HI R9, R9, R16, RZ, 0x1d ;  /* 0x0000001009097211 */ /* 0x000fe400078fe8ff */
[----:B------:R-:W-:Y:S02]  /*93d0*/  LOP3.LUT R61, R40, 0xffff0000, RZ, 0xc0, !PT ;  /* 0xffff0000283d7812 */ /* 0x000fe400078ec0ff */
[----:B------:R-:W-:Y:S01]  /*93e0*/  SHF.R.S32.HI R8, RZ, 0x1f, R9 ;  /* 0x0000001fff087819 */ /* 0x000fe20000011409 */
[----:B------:R-:W-:-:S03]  /*93f0*/  IMAD.SHL.U32 R10, R9, 0x8, RZ ;  /* 0x00000008090a7824 */ /* 0x000fc600078e00ff */
[----:B------:R-:W-:Y:S02]  /*9400*/  LEA.HI R8, R8, R9, RZ, 0x3 ;  /* 0x0000000908087211 */ /* 0x000fe400078f18ff */
[----:B------:R-:W-:Y:S02]  /*9410*/  LOP3.LUT R10, R47, 0x38, R10, 0xf8, !PT ;  /* 0x000000382f0a7812 */ /* 0x000fe400078ef80a */
[----:B------:R-:W-:Y:S02]  /*9420*/  SHF.L.U32 R8, R8, 0xa, RZ ;  /* 0x0000000a08087819 */ /* 0x000fe400000006ff */
[----:B------:R-:W-:Y:S02]  /*9430*/  LOP3.LUT R9, R10, R45, RZ, 0x3c, !PT ;  /* 0x0000002d0a097212 */ /* 0x000fe400078e3cff */
[----:B------:R-:W-:-:S04]  /*9440*/  LOP3.LUT R8, R8, 0x7fffe000, RZ, 0xc0, !PT ;  /* 0x7fffe00008087812 */ /* 0x000fc800078ec0ff */
[----:B------:R-:W-:-:S05]  /*9450*/  IADD3 R46, R9, R8, R44 ;  /* 0x00000008092e7210 */ /* 0x000fca0007ffe02c */
[----:B------:R-:W-:-:S05]  /*9460*/  IMAD.SHL.U32 R46, R46, 0x2, RZ ;  /* 0x000000022e2e7824 */ /* 0x000fca00078e00ff */
[----:B------:R-:W2:Y:S01]  /*9470*/  LDS.128 R8, [R46+0x10080] ;  /* 0x010080002e087984 */ /* 0x000ea20000000c00 */
[C---:B-1----:R-:W-:Y:S01]  /*9480*/  SHF.L.U32 R49, R12.reuse, 0x10, RZ ;  /* 0x000000100c317819 */ /* 0x042fe200000006ff */
[C---:B------:R-:W-:Y:S01]  /*9490*/  IMAD.U32 R50, R13.reuse, 0x10000, RZ ;  /* 0x000100000d327824 */ /* 0x040fe200078e00ff */
[----:B------:R-:W-:Y:S02]  /*94a0*/  LOP3.LUT R52, R12, 0xffff0000, RZ, 0xc0, !PT ;  /* 0xffff00000c347812 */ /* 0x000fe400078ec0ff */
[----:B------:R-:W-:Y:S01]  /*94b0*/  LOP3.LUT R12, R13, 0xffff0000, RZ, 0xc0, !PT ;  /* 0xffff00000d0c7812 */ /* 0x000fe200078ec0ff */
[C---:B------:R-:W-:Y:S01]  /*94c0*/  IMAD.U32 R13, R15.reuse, 0x10000, RZ ;  /* 0x000100000f0d7824 */ /* 0x040fe200078e00ff */
[C---:B------:R-:W-:Y:S02]  /*94d0*/  SHF.L.U32 R51, R14.reuse, 0x10, RZ ;  /* 0x000000100e337819 */ /* 0x040fe400000006ff */
[----:B------:R-:W-:Y:S02]  /*94e0*/  LOP3.LUT R48, R14, 0xffff0000, RZ, 0xc0, !PT ;  /* 0xffff00000e307812 */ /* 0x000fe400078ec0ff */
[----:B------:R-:W-:-:S02]  /*94f0*/  LOP3.LUT R14, R15, 0xffff0000, RZ, 0xc0, !PT ;  /* 0xffff00000f0e7812 */ /* 0x000fc400078ec0ff */
[C---:B--2---:R-:W-:Y:S01]  /*9500*/  SHF.L.U32 R55, R8.reuse, 0x10, RZ ;  /* 0x0000001008377819 */ /* 0x044fe200000006ff */
[C---:B------:R-:W-:Y:S01]  /*9510*/  IMAD.U32 R62, R11.reuse, 0x10000, RZ ;  /* 0x000100000b3e7824 */ /* 0x040fe200078e00ff */
[----:B------:R-:W-:Y:S02]  /*9520*/  LOP3.LUT R58, R11, 0xffff0000, RZ, 0xc0, !PT ;  /* 0xffff00000b3a7812 */ /* 0x000fe400078ec0ff */
[----:B------:R-:W-:Y:S01]  /*9530*/  LOP3.LUT R53, R8, 0xffff0000, RZ, 0xc0, !PT ;  /* 0xffff000008357812 */ /* 0x000fe200078ec0ff */
[----:B------:R-:W-:Y:S01]  /*9540*/  FMUL.FTZ R54, R55, R56 ;  /* 0x0000003837367220 */ /* 0x000fe20000410000 */
[----:B------:R-:W-:Y:S01]  /*9550*/  LOP3.LUT R11, R37, 0xffff0000, RZ, 0xc0, !PT ;  /* 0xffff0000250b7812 */ /* 0x000fe200078ec0ff */
[-C--:B------:R-:W-:Y:S01]  /*9560*/  FMUL.FTZ R55, R55, R68.reuse ;  /* 0x0000004437377220 */ /* 0x080fe20000410000 */
[C---:B------:R-:W-:Y:S01]  /*9570*/  SHF.L.U32 R66, R10.reuse, 0x10, RZ ;  /* 0x000000100a427819 */ /* 0x040fe200000006ff */
[----:B------:R-:W-:Y:S01]  /*9580*/  IMAD.U32 R8, R9, 0x10000, RZ ;  /* 0x0001000009087824 */ /* 0x000fe200078e00ff */
[----:B------:R-:W-:Y:S01]  /*9590*/  LOP3.LUT R15, R10, 0xffff0000, RZ, 0xc0, !PT ;  /* 0xffff00000a0f7812 */ /* 0x000fe200078ec0ff */
[----:B------:R-:W-:Y:S01]  /*95a0*/  FFMA.FTZ R54, R49, R68, -R54 ;  /* 0x0000004431367223 */ /* 0x000fe20000010836 */
[----:B------:R-:W-:Y:S01]  /*95b0*/  LOP3.LUT R60, R9, 0xffff0000, RZ, 0xc0, !PT ;  /* 0xffff0000093c7812 */ /* 0x000fe200078ec0ff */
[----:B------:R-:W-:Y:S01]  /*95c0*/  FMUL.FTZ R59, R53, R11 ;  /* 0x0000000b353b7220 */ /* 0x000fe20000410000 */
[----:B------:R-:W-:Y:S01]  /*95d0*/  LOP3.LUT R10, R41, 0xffff0000, RZ, 0xc0, !PT ;  /* 0xffff0000290a7812 */ /* 0x000fe200078ec0ff */
[----:B------:R-:W-:Y:S01]  /*95e0*/  FFMA.FTZ R49, R49, R56, R55 ;  /* 0x0000003831317223 */ /* 0x000fe20000010037 */
[----:B------:R-:W-:Y:S01]  /*95f0*/  SHF.L.U32 R9, R36, 0x10, RZ ;  /* 0x0000001024097819 */ /* 0x000fe200000006ff */
[----:B------:R-:W-:-:S02]  /*9600*/  IMAD.U32 R55, R40, 0x10000, RZ ;  /* 0x0001000028377824 */ /* 0x000fc400078e00ff */
[-C--:B------:R-:W-:Y:S02]  /*9610*/  FMUL.FTZ R57, R53, R10.reuse ;  /* 0x0000000a35397220 */ /* 0x080fe40000410000 */
[----:B------:R-:W-:Y:S02]  /*9620*/  FMUL.FTZ R56, R8, R9 ;  /* 0x0000000908387220 */ /* 0x000fe40000410000 */
[----:B------:R-:W-:Y:S01]  /*9630*/  FFMA.FTZ R53, R52, R10, -R59 ;  /* 0x0000000a34357223 */ /* 0x000fe2000001083b */
[----:B------:R-:W-:Y:S01]  /*9640*/  SHF.L.U32 R59, R35, 0x10, RZ ;  /* 0x00000010233b7819 */ /* 0x000fe200000006ff */
[----:B------:R-:W-:Y:S02]  /*9650*/  FMUL.FTZ R10, R8, R55 ;  /* 0x00000037080a7220 */ /* 0x000fe40000410000 */
[----:B------:R-:W-:Y:S01]  /*9660*/  FFMA.FTZ R8, R52, R11, R57 ;  /* 0x0000000b34087223 */ /* 0x000fe20000010039 */
[----:B------:R-:W-:Y:S01]  /*9670*/  LOP3.LUT R57, R39, 0xffff0000, RZ, 0xc0, !PT ;  /* 0xffff000027397812 */ /* 0x000fe200078ec0ff */
[----:B------:R-:W-:Y:S01]  /*9680*/  FFMA.FTZ R52, R50, R55, -R56 ;  /* 0x0000003732347223 */ /* 0x000fe20000010838 */
[----:B------:R-:W-:Y:S01]  /*9690*/  SHF.L.U32 R11, R33, 0x10, RZ ;  /* 0x00000010210b7819 */ /* 0x000fe200000006ff */
[----:B------:R-:W-:Y:S01]  /*96a0*/  IMAD.U32 R56, R39, 0x10000, RZ ;  /* 0x0001000027387824 */ /* 0x000fe200078e00ff */
[----:B------:R-:W-:Y:S01]  /*96b0*/  F2FP.BF16.PACK_AB R8, R8, R49 ;  /* 0x000000310808723e */ /* 0x000fe200000010ff */
[----:B------:R-:W-:Y:S01]  /*96c0*/  FFMA.FTZ R50, R50, R9, R10 ;  /* 0x0000000932327223 */ /* 0x000fe2000001000a */
[----:B------:R-:W-:Y:S01]  /*96d0*/  LOP3.LUT R10, R35, 0xffff0000, RZ, 0xc0, !PT ;  /* 0xffff0000230a7812 */ /* 0x000fe200078ec0ff */
[----:B------:R-:W-:-:S02]  /*96e0*/  FMUL.FTZ R9, R66, R59 ;  /* 0x0000003b42097220 */ /* 0x000fc40000410000 */
[-C--:B------:R-:W-:Y:S02]  /*96f0*/  FMUL.FTZ R66, R66, R56.reuse ;  /* 0x0000003842427220 */ /* 0x080fe40000410000 */
[----:B------:R-:W-:Y:S01]  /*9700*/  FFMA.FTZ R56, R51, R56, -R9 ;  /* 0x0000003833387223 */ /* 0x000fe20000010809 */
[----:B------:R-:W-:Y:S01]  /*9710*/  SHF.L.U32 R9, R38, 0x10, RZ ;  /* 0x0000001026097819 */ /* 0x000fe200000006ff */
[C---:B------:R-:W-:Y:S02]  /*9720*/  FMUL.FTZ R55, R15.reuse, R10 ;  /* 0x0000000a0f377220 */ /* 0x040fe40000410000 */
[----:B------:R-:W-:Y:S02]  /*9730*/  FMUL.FTZ R15, R15, R57 ;  /* 0x000000390f0f7220 */ /* 0x000fe40000410000 */
[----:B------:R-:W-:Y:S02]  /*9740*/  FFMA.FTZ R51, R51, R59, R66 ;  /* 0x0000003b33337223 */ /* 0x000fe40000010042 */
[----:B------:R-:W-:-:S02]  /*9750*/  FMUL.FTZ R66, R62, R11 ;  /* 0x0000000b3e427220 */ /* 0x000fc40000410000 */
[C---:B------:R-:W-:Y:S01]  /*9760*/  FFMA.FTZ R55, R48.reuse, R57, -R55 ;  /* 0x0000003930377223 */ /* 0x040fe20000010837 */
[----:B------:R-:W-:Y:S01]  /*9770*/  LOP3.LUT R57, R33, 0xffff0000, RZ, 0xc0, !PT ;  /* 0xffff000021397812 */ /* 0x000fe200078ec0ff */
[----:B------:R-:W-:Y:S01]  /*9780*/  FFMA.FTZ R10, R48, R10, R15 ;  /* 0x0000000a300a7223 */ /* 0x000fe2000001000f */
[----:B------:R-:W-:Y:S01]  /*9790*/  LOP3.LUT R15, R38, 0xffff0000, RZ, 0xc0, !PT ;  /* 0xffff0000260f7812 */ /* 0x000fe200078ec0ff */
[-C--:B------:R-:W-:Y:S02]  /*97a0*/  FMUL.FTZ R62, R62, R9.reuse ;  /* 0x000000093e3e7220 */ /* 0x080fe40000410000 */
[C---:B------:R-:W-:Y:S01]  /*97b0*/  FFMA.FTZ R48, R13.reuse, R9, -R66 ;  /* 0x000000090d307223 */ /* 0x040fe20000010842 */
[----:B------:R-:W-:Y:S01]  /*97c0*/  LOP3.LUT R9, R36, 0xffff0000, RZ, 0xc0, !PT ;  /* 0xffff000024097812 */ /* 0x000fe200078ec0ff */
[----:B------:R-:W-:Y:S01]  /*97d0*/  FFMA.FTZ R11, R13, R11, R62 ;  /* 0x0000000b0d0b7223 */ /* 0x000fe2000001003e */
[----:B------:R-:W-:Y:S01]  /*97e0*/  F2FP.BF16.PACK_AB R10, R10, R51 ;  /* 0x000000330a0a723e */ /* 0x000fe200000010ff */
[----:B------:R-:W-:-:S02]  /*97f0*/  FMUL.FTZ R59, R58, R57 ;  /* 0x000000393a3b7220 */ /* 0x000fc40000410000 */
[C---:B------:R-:W-:Y:S02]  /*9800*/  FMUL.FTZ R13, R60.reuse, R9 ;  /* 0x000000093c0d7220 */ /* 0x040fe40000410000 */
[----:B------:R-:W-:Y:S02]  /*9810*/  FMUL.FTZ R60, R60, R61 ;  /* 0x0000003d3c3c7220 */ /* 0x000fe40000410000 */
[----:B------:R-:W-:Y:S02]  /*9820*/  FMUL.FTZ R58, R58, R15 ;  /* 0x0000000f3a3a7220 */ /* 0x000fe40000410000 */
[----:B------:R-:W-:Y:S02]  /*9830*/  FFMA.FTZ R13, R12, R61, -R13 ;  /* 0x0000003d0c0d7223 */ /* 0x000fe4000001080d */
[----:B------:R-:W-:Y:S02]  /*9840*/  FFMA.FTZ R15, R14, R15, -R59 ;  /* 0x0000000f0e0f7223 */ /* 0x000fe4000001083b */
[----:B------:R-:W-:Y:S01]  /*9850*/  FFMA.FTZ R9, R12, R9, R60 ;  /* 0x000000090c097223 */ /* 0x000fe2000001003c */
[----:B------:R-:W-:Y:S01]  /*9860*/  F2FP.BF16.PACK_AB R12, R53, R54 ;  /* 0x00000036350c723e */ /* 0x000fe200000010ff */
[----:B------:R-:W-:Y:S01]  /*9870*/  FFMA.FTZ R58, R14, R57, R58 ;  /* 0x000000390e3a7223 */ /* 0x000fe2000001003a */
[----:B------:R-:W-:-:S02]  /*9880*/  F2FP.BF16.PACK_AB R14, R55, R56 ;  /* 0x00000038370e723e */ /* 0x000fc400000010ff */
[----:B------:R-:W-:Y:S02]  /*9890*/  F2FP.BF16.PACK_AB R13, R13, R52 ;  /* 0x000000340d0d723e */ /* 0x000fe400000010ff */
[----:B------:R-:W-:Y:S02]  /*98a0*/  F2FP.BF16.PACK_AB R15, R15, R48 ;  /* 0x000000300f0f723e */ /* 0x000fe400000010ff */
[----:B------:R-:W-:Y:S02]  /*98b0*/  F2FP.BF16.PACK_AB R9, R9, R50 ;  /* 0x000000320909723e */ /* 0x000fe400000010ff */
[----:B------:R-:W-:Y:S01]  /*98c0*/  F2FP.BF16.PACK_AB R11, R58, R11 ;  /* 0x0000000b3a0b723e */ /* 0x000fe200000010ff */
[----:B------:R1:W-:Y:S04]  /*98d0*/  STS.128 [R6+0x10080], R12 ;  /* 0x0100800c06007388 */ /* 0x0003e80000000c00 */
[----:B------:R1:W-:Y:S02]  /*98e0*/  STS.128 [R46+0x10080], R8 ;  /* 0x010080082e007388 */ /* 0x0003e40000000c00 */
.L_x_126:
[----:B------:R-:W-:Y:S05]  /*98f0*/  BSYNC B0 ;  /* 0x0000000000007941 */ /* 0x000fea0003800000 */
.L_x_125:
[----:B------:R-:W-:-:S13]  /*9900*/  ISETP.GE.AND P0, PT, R22, c[0x0][0x27c], PT ;  /* 0x00009f0016007a0c */ /* 0x000fda0003f06270 */
[----:B------:R-:W-:Y:S05]  /*9910*/  @P0 BRA `(.L_x_124) ;  /* 0x0000061000000947 */ /* 0x000fea0003800000 */
[----:B-1----:R-:W-:Y:S01]  /*9920*/  SHF.R.S32.HI R11, RZ, 0x1f, R22 ;  /* 0x0000001fff0b7819 */ /* 0x002fe20000011416 */
[----:B------:R-:W-:Y:S01]  /*9930*/  IMAD.MOV.U32 R9, RZ, RZ, c[0x0][0x27c] ;  /* 0x00009f00ff097624 */ /* 0x000fe200078e00ff */
[----:B------:R-:W-:Y:S01]  /*9940*/  SHF.L.U32 R50, R31, 0x10, RZ ;  /* 0x000000101f327819 */ /* 0x000fe200000006ff */
[----:B------:R-:W-:Y:S01]  /*9950*/  IMAD.U32 R52, R27, 0x10000, RZ ;  /* 0x000100001b347824 */ /* 0x000fe200078e00ff */
[CC--:B------:R-:W-:Y:S01]  /*9960*/  LEA.HI R8, R11.reuse, R22.reuse, RZ, 0x3 ;  /* 0x000000160b087211 */ /* 0x0c0fe200078f18ff */
[----:B------:R-:W-:Y:S01]  /*9970*/  IMAD.U32 R60, R24, 0x10000, RZ ;  /* 0x00010000183c7824 */ /* 0x000fe200078e00ff */
[----:B------:R-:W-:Y:S02]  /*9980*/  LEA.HI R10, R11, R22, RZ, 0x6 ;  /* 0x000000160b0a7211 */ /* 0x000fe400078f30ff */
[--C-:B------:R-:W-:Y:S02]  /*9990*/  SHF.R.S32.HI R6, RZ, 0x3, R8.reuse ;  /* 0x00000003ff067819 */ /* 0x100fe40000011408 */
[----:B------:R-:W-:Y:S01]  /*99a0*/  LOP3.LUT R8, R47, 0x38, R8, 0xf8, !PT ;  /* 0x000000382f087812 */ /* 0x000fe200078ef808 */
[----:B------:R-:W-:Y:S01]  /*99b0*/  IMAD.SHL.U32 R10, R10, 0x80, RZ ;  /* 0x000000800a0a7824 */ /* 0x000fe200078e00ff */
[----:B------:R-:W-:-:S02]  /*99c0*/  LEA.HI R9, R9, R6, RZ, 0x1d ;  /* 0x0000000609097211 */ /* 0x000fc400078fe8ff */
[----:B------:R-:W-:Y:S02]  /*99d0*/  LOP3.LUT R11, R8, R45, RZ, 0x3c, !PT ;  /* 0x0000002d080b7212 */ /* 0x000fe400078e3cff */
[----:B------:R-:W-:Y:S02]  /*99e0*/  SHF.R.S32.HI R6, RZ, 0x1f, R9 ;  /* 0x0000001fff067819 */ /* 0x000fe40000011409 */
[----:B------:R-:W-:Y:S02]  /*99f0*/  SHF.L.U32 R8, R9, 0x3, RZ ;  /* 0x0000000309087819 */ /* 0x000fe400000006ff */
[----:B------:R-:W-:Y:S02]  /*9a00*/  LEA.HI R6, R6, R9, RZ, 0x3 ;  /* 0x0000000906067211 */ /* 0x000fe400078f18ff */
[----:B------:R-:W-:Y:S02]  /*9a10*/  LOP3.LUT R8, R47, 0x38, R8, 0xf8, !PT ;  /* 0x000000382f087812 */ /* 0x000fe400078ef808 */
[----:B------:R-:W-:Y:S01]  /*9a20*/  LOP3.LUT R10, R10, 0x7fffe000, RZ, 0xc0, !PT ;  /* 0x7fffe0000a0a7812 */ /* 0x000fe200078ec0ff */
[----:B------:R-:W-:Y:S01]  /*9a30*/  IMAD.SHL.U32 R9, R6, 0x400, RZ ;  /* 0x0000040006097824 */ /* 0x000fe200078e00ff */
[----:B------:R-:W-:-:S02]  /*9a40*/  LOP3.LUT R45, R8, R45, RZ, 0x3c, !PT ;  /* 0x0000002d082d7212 */ /* 0x000fc400078e3cff */
[--C-:B------:R-:W-:Y:S02]  /*9a50*/  IADD3 R10, R11, R10, R44.reuse ;  /* 0x0000000a0b0a7210 */ /* 0x100fe40007ffe02c */
[----:B------:R-:W-:Y:S02]  /*9a60*/  LOP3.LUT R9, R9, 0x7fffe000, RZ, 0xc0, !PT ;  /* 0x7fffe00009097812 */ /* 0x000fe400078ec0ff */
[----:B------:R-:W-:Y:S01]  /*9a70*/  LOP3.LUT R51, R31, 0xffff0000, RZ, 0xc0, !PT ;  /* 0xffff00001f337812 */ /* 0x000fe200078ec0ff */
[----:B------:R-:W-:Y:S01]  /*9a80*/  IMAD.SHL.U32 R6, R10, 0x2, RZ ;  /* 0x000000020a067824 */ /* 0x000fe200078e00ff */
[----:B------:R-:W-:Y:S02]  /*9a90*/  IADD3 R44, R45, R9, R44 ;  /* 0x000000092d2c7210 */ /* 0x000fe40007ffe02c */
[----:B------:R-:W-:Y:S02]  /*9aa0*/  SHF.L.U32 R62, R28, 0x10, RZ ;  /* 0x000000101c3e7819 */ /* 0x000fe400000006ff */
[----:B------:R-:W-:Y:S01]  /*9ab0*/  SHF.L.U32 R44, R44, 0x1, RZ ;  /* 0x000000012c2c7819 */ /* 0x000fe200000006ff */
[----:B------:R-:W1:Y:S01]  /*9ac0*/  LDS.128 R12, [R6+0x10080] ;  /* 0x01008000060c7984 */ /* 0x000e620000000c00 */
[----:B------:R-:W-:-:S03]  /*9ad0*/  LOP3.LUT R59, R30, 0xffff0000, RZ, 0xc0, !PT ;  /* 0xffff00001e3b7812 */ /* 0x000fc600078ec0ff */
[----:B------:R-:W2:Y:S01]  /*9ae0*/  LDS.128 R8, [R44+0x10080] ;  /* 0x010080002c087984 */ /* 0x000ea20000000c00 */
[C---:B-1----:R-:W-:Y:S01]  /*9af0*/  IMAD.U32 R45, R12.reuse, 0x10000, RZ ;  /* 0x000100000c2d7824 */ /* 0x042fe200078e00ff */
[----:B------:R-:W-:Y:S01]  /*9b00*/  LOP3.LUT R49, R12, 0xffff0000, RZ, 0xc0, !PT ;  /* 0xffff00000c317812 */ /* 0x000fe200078ec0ff */
[C---:B------:R-:W-:Y:S01]  /*9b10*/  IMAD.U32 R48, R13.reuse, 0x10000, RZ ;  /* 0x000100000d307824 */ /* 0x040fe200078e00ff */
[----:B------:R-:W-:Y:S01]  /*9b20*/  LOP3.LUT R12, R13, 0xffff0000, RZ, 0xc0, !PT ;  /* 0xffff00000d0c7812 */ /* 0x000fe200078ec0ff */
[----:B--2---:R-:W-:Y:S01]  /*9b30*/  IMAD.U32 R57, R8, 0x10000, RZ ;  /* 0x0001000008397824 */ /* 0x004fe200078e00ff */
[C---:B------:R-:W-:Y:S01]  /*9b40*/  SHF.L.U32 R47, R14.reuse, 0x10, RZ ;  /* 0x000000100e2f7819 */ /* 0x040fe200000006ff */
[----:B------:R-:W-:Y:S01]  /*9b50*/  IMAD.U32 R13, R15, 0x10000, RZ ;  /* 0x000100000f0d7824 */ /* 0x000fe200078e00ff */
[----:B------:R-:W-:Y:S01]  /*9b60*/  LOP3.LUT R46, R14, 0xffff0000, RZ, 0xc0, !PT ;  /* 0xffff00000e2e7812 */ /* 0x000fe200078ec0ff */
[----:B------:R-:W-:Y:S01]  /*9b70*/  FMUL.FTZ R54, R57, R52 ;  /* 0x0000003439367220 */ /* 0x000fe20000410000 */
[----:B------:R-:W-:Y:S01]  /*9b80*/  LOP3.LUT R14, R15, 0xffff0000, RZ, 0xc0, !PT ;  /* 0xffff00000f0e7812 */ /* 0x000fe200078ec0ff */
[-C--:B------:R-:W-:Y:S01]  /*9b90*/  FMUL.FTZ R57, R57, R50.reuse ;  /* 0x0000003239397220 */ /* 0x080fe20000410000 */
[----:B------:R-:W-:Y:S01]  /*9ba0*/  SHF.L.U32 R15, R9, 0x10, RZ ;  /* 0x00000010090f7819 */ /* 0x000fe200000006ff */
[----:B------:R-:W-:Y:S01]  /*9bb0*/  FFMA.FTZ R54, R45, R50, -R54 ;  /* 0x000000322d367223 */ /* 0x000fe20000010836 */
[----:B------:R-:W-:Y:S01]  /*9bc0*/  LOP3.LUT R56, R9, 0xffff0000, RZ, 0xc0, !PT ;  /* 0xffff000009387812 */ /* 0x000fe200078ec0ff */
[----:B------:R-:W-:Y:S01]  /*9bd0*/  IMAD.U32 R53, R10, 0x10000, RZ ;  /* 0x000100000a357824 */ /* 0x000fe200078e00ff */
[----:B------:R-:W-:Y:S01]  /*9be0*/  SHF.L.U32 R9, R11, 0x10, RZ ;  /* 0x000000100b097819 */ /* 0x000fe200000006ff */
[----:B------:R-:W-:Y:S01]  /*9bf0*/  FFMA.FTZ R45, R45, R52, R57 ;  /* 0x000000342d2d7223 */ /* 0x000fe20000010039 */
[----:B------:R-:W-:Y:S01]  /*9c00*/  LOP3.LUT R58, R11, 0xffff0000, RZ, 0xc0, !PT ;  /* 0xffff00000b3a7812 */ /* 0x000fe200078ec0ff */
[----:B------:R-:W-:Y:S01]  /*9c10*/  IMAD.U32 R50, R25, 0x10000, RZ ;  /* 0x0001000019327824 */ /* 0x000fe200078e00ff */
[----:B------:R-:W-:-:S02]  /*9c20*/  LOP3.LUT R8, R8, 0xffff0000, RZ, 0xc0, !PT ;  /* 0xffff000008087812 */ /* 0x000fc400078ec0ff */
[----:B------:R-:W-:Y:S01]  /*9c30*/  LOP3.LUT R11, R27, 0xffff0000, RZ, 0xc0, !PT ;  /* 0xffff00001b0b7812 */ /* 0x000fe200078ec0ff */
[----:B------:R-:W-:Y:S01]  /*9c40*/  FMUL.FTZ R57, R53, R50 ;  /* 0x0000003235397220 */ /* 0x000fe20000410000 */
[----:B------:R-:W-:Y:S02]  /*9c50*/  LOP3.LUT R55, R10, 0xffff0000, RZ, 0xc0, !PT ;  /* 0xffff00000a377812 */ /* 0x000fe400078ec0ff */
[----:B------:R-:W-:Y:S01]  /*9c60*/  SHF.L.U32 R52, R29, 0x10, RZ ;  /* 0x000000101d347819 */ /* 0x000fe200000006ff */
[C---:B------:R-:W-:Y:S02]  /*9c70*/  FMUL.FTZ R10, R8.reuse, R11 ;  /* 0x0000000b080a7220 */ /* 0x040fe40000410000 */
[-C--:B------:R-:W-:Y:S02]  /*9c80*/  FMUL.FTZ R8, R8, R51.reuse ;  /* 0x0000003308087220 */ /* 0x080fe40000410000 */
[----:B------:R-:W-:Y:S01]  /*9c90*/  FFMA.FTZ R51, R49, R51, -R10 ;  /* 0x0000003331337223 */ /* 0x000fe2000001080a */
[----:B------:R-:W-:Y:S01]  /*9ca0*/  LOP3.LUT R10, R25, 0xffff0000, RZ, 0xc0, !PT ;  /* 0xffff0000190a7812 */ /* 0x000fe200078ec0ff */
[----:B------:R-:W-:-:S02]  /*9cb0*/  FMUL.FTZ R53, R53, R52 ;  /* 0x0000003435357220 */ /* 0x000fc40000410000 */
[----:B------:R-:W-:Y:S01]  /*9cc0*/  FFMA.FTZ R8, R49, R11, R8 ;  /* 0x0000000b31087223 */ /* 0x000fe20000010008 */
[----:B------:R-:W-:Y:S01]  /*9cd0*/  LOP3.LUT R49, R29, 0xffff0000, RZ, 0xc0, !PT ;  /* 0xffff00001d317812 */ /* 0x000fe200078ec0ff */
[C---:B------:R-:W-:Y:S01]  /*9ce0*/  FFMA.FTZ R52, R47.reuse, R52, -R57 ;  /* 0x000000342f347223 */ /* 0x040fe20000010839 */
[----:B------:R-:W-:Y:S01]  /*9cf0*/  SHF.L.U32 R11, R26, 0x10, RZ ;  /* 0x000000101a0b7819 */ /* 0x000fe200000006ff */
[----:B------:R-:W-:Y:S01]  /*9d00*/  FFMA.FTZ R47, R47, R50, R53 ;  /* 0x000000322f2f7223 */ /* 0x000fe20000010035 */
[----:B------:R-:W-:Y:S01]  /*9d10*/  F2FP.BF16.PACK_AB R8, R8, R45 ;  /* 0x0000002d0808723e */ /* 0x000fe200000010ff */
[C---:B------:R-:W-:Y:S02]  /*9d20*/  FMUL.FTZ R53, R55.reuse, R10 ;  /* 0x0000000a37357220 */ /* 0x040fe40000410000 */
[----:B------:R-:W-:Y:S02]  /*9d30*/  IMAD.U32 R50, R30, 0x10000, RZ ;  /* 0x000100001e327824 */ /* 0x000fe400078e00ff */
[----:B------:R-:W-:-:S02]  /*9d40*/  FMUL.FTZ R55, R55, R49 ;  /* 0x0000003137377220 */ /* 0x000fc40000410000 */
[----:B------:R-:W-:Y:S02]  /*9d50*/  FFMA.FTZ R49, R46, R49, -R53 ;  /* 0x000000312e317223 */ /* 0x000fe40000010835 */
[CC--:B------:R-:W-:Y:S02]  /*9d60*/  FMUL.FTZ R53, R15.reuse, R11.reuse ;  /* 0x0000000b0f357220 */ /* 0x0c0fe40000410000 */
[-C--:B------:R-:W-:Y:S02]  /*9d70*/  FMUL.FTZ R15, R15, R50.reuse ;  /* 0x000000320f0f7220 */ /* 0x080fe40000410000 */
[----:B------:R-:W-:Y:S01]  /*9d80*/  FFMA.FTZ R50, R48, R50, -R53 ;  /* 0x0000003230327223 */ /* 0x000fe20000010835 */
[----:B------:R-:W-:Y:S01]  /*9d90*/  LOP3.LUT R53, R24, 0xffff0000, RZ, 0xc0, !PT ;  /* 0xffff000018357812 */ /* 0x000fe200078ec0ff */
[----:B------:R-:W-:Y:S02]  /*9da0*/  FFMA.FTZ R10, R46, R10, R55 ;  /* 0x0000000a2e0a7223 */ /* 0x000fe40000010037 */
[----:B------:R-:W-:Y:S01]  /*9db0*/  FFMA.FTZ R48, R48, R11, R15 ;  /* 0x0000000b30307223 */ /* 0x000fe2000001000f */
[----:B------:R-:W-:Y:S01]  /*9dc0*/  LOP3.LUT R15, R28, 0xffff0000, RZ, 0xc0, !PT ;  /* 0xffff00001c0f7812 */ /* 0x000fe200078ec0ff */
[C---:B------:R-:W-:Y:S01]  /*9dd0*/  FMUL.FTZ R46, R9.reuse, R60 ;  /* 0x0000003c092e7220 */ /* 0x040fe20000410000 */
[----:B------:R-:W-:Y:S01]  /*9de0*/  F2FP.BF16.PACK_AB R10, R10, R47 ;  /* 0x0000002f0a0a723e */ /* 0x000fe200000010ff */
[-C--:B------:R-:W-:Y:S01]  /*9df0*/  FMUL.FTZ R11, R9, R62.reuse ;  /* 0x0000003e090b7220 */ /* 0x080fe20000410000 */
[----:B------:R-:W-:Y:S01]  /*9e00*/  LOP3.LUT R9, R26, 0xffff0000, RZ, 0xc0, !PT ;  /* 0xffff00001a097812 */ /* 0x000fe200078ec0ff */
[----:B------:R-:W-:-:S02]  /*9e10*/  FFMA.FTZ R46, R13, R62, -R46 ;  /* 0x0000003e0d2e7223 */ /* 0x000fc4000001082e */
[----:B------:R-:W-:Y:S02]  /*9e20*/  FFMA.FTZ R11, R13, R60, R11 ;  /* 0x0000003c0d0b7223 */ /* 0x000fe4000001000b */
[C---:B------:R-:W-:Y:S02]  /*9e30*/  FMUL.FTZ R13, R56.reuse, R9 ;  /* 0x00000009380d7220 */ /* 0x040fe40000410000 */
[----:B------:R-:W-:Y:S02]  /*9e40*/  FMUL.FTZ R57, R56, R59 ;  /* 0x0000003b38397220 */ /* 0x000fe40000410000 */
[C---:B------:R-:W-:Y:S02]  /*9e50*/  FMUL.FTZ R56, R58.reuse, R53 ;  /* 0x000000353a387220 */ /* 0x040fe40000410000 */
[----:B------:R-:W-:Y:S02]  /*9e60*/  FMUL.FTZ R55, R58, R15 ;  /* 0x0000000f3a377220 */ /* 0x000fe40000410000 */
[----:B------:R-:W-:-:S02]  /*9e70*/  FFMA.FTZ R13, R12, R59, -R13 ;  /* 0x0000003b0c0d7223 */ /* 0x000fc4000001080d */
[----:B------:R-:W-:Y:S02]  /*9e80*/  FFMA.FTZ R15, R14, R15, -R56 ;  /* 0x0000000f0e0f7223 */ /* 0x000fe40000010838 */
[----:B------:R-:W-:Y:S01]  /*9e90*/  FFMA.FTZ R9, R12, R9, R57 ;  /* 0x000000090c097223 */ /* 0x000fe20000010039 */
[----:B------:R-:W-:Y:S01]  /*9ea0*/  F2FP.BF16.PACK_AB R12, R51, R54 ;  /* 0x00000036330c723e */ /* 0x000fe200000010ff */
[----:B------:R-:W-:Y:S01]  /*9eb0*/  FFMA.FTZ R56, R14, R53, R55 ;  /* 0x000000350e387223 */ /* 0x000fe20000010037 */
[----:B------:R-:W-:Y:S02]  /*9ec0*/  F2FP.BF16.PACK_AB R14, R49, R52 ;  /* 0x00000034310e723e */ /* 0x000fe400000010ff */
[----:B------:R-:W-:Y:S02]  /*9ed0*/  F2FP.BF16.PACK_AB R13, R13, R50 ;  /* 0x000000320d0d723e */ /* 0x000fe400000010ff */
[----:B------:R-:W-:Y:S02]  /*9ee0*/  F2FP.BF16.PACK_AB R15, R15, R46 ;  /* 0x0000002e0f0f723e */ /* 0x000fe400000010ff */
[----:B------:R-:W-:-:S02]  /*9ef0*/  F2FP.BF16.PACK_AB R9, R9, R48 ;  /* 0x000000300909723e */ /* 0x000fc400000010ff */
[----:B------:R-:W-:Y:S01]  /*9f00*/  F2FP.BF16.PACK_AB R11, R56, R11 ;  /* 0x0000000b380b723e */ /* 0x000fe200000010ff */
[----:B------:R1:W-:Y:S04]  /*9f10*/  STS.128 [R6+0x10080], R12 ;  /* 0x0100800c06007388 */ /* 0x0003e80000000c00 */
[----:B------:R1:W-:Y:S02]  /*9f20*/  STS.128 [R44+0x10080], R8 ;  /* 0x010080082c007388 */ /* 0x0003e40000000c00 */
.L_x_124:
[----:B------:R-:W-:Y:S05]  /*9f30*/  BSYNC B1 ;  /* 0x0000000000017941 */ /* 0x000fea0003800000 */
.L_x_123:
[----:B------:R-:W-:Y:S01]  /*9f40*/  IADD3 R45, R21, 0x20, RZ ;  /* 0x00000020152d7810 */ /* 0x000fe20007ffe0ff */
[----:B------:R-:W-:Y:S03]  /*9f50*/  BSSY B1, `(.L_x_127) ;  /* 0x00000d2000017945 */ /* 0x000fe60003800000 */
[----:B------:R-:W-:-:S13]  /*9f60*/  ISETP.GE.AND P0, PT, R45, R34, PT ;  /* 0x000000222d00720c */ /* 0x000fda0003f06270 */
[----:B------:R-:W-:Y:S05]  /*9f70*/  @P0 BRA `(.L_x_128) ;  /* 0x00000cf000000947 */ /* 0x000fea0003800000 */
[----:B------:R-:W-:Y:S01]  /*9f80*/  ISETP.GE.AND P0, PT, R32, c[0x0][0x27c], PT ;  /* 0x00009f0020007a0c */ /* 0x000fe20003f06270 */
[----:B------:R-:W-:-:S12]  /*9f90*/  BSSY B0, `(.L_x_129) ;  /* 0x0000063000007945 */ /* 0x000fd80003800000 */
[----:B------:R-:W-:Y:S05]  /*9fa0*/  @P0 BRA `(.L_x_130) ;  /* 0x0000061000000947 */ /* 0x000fea0003800000 */
[----:B-1----:R-:W-:Y:S01]  /*9fb0*/  IMAD.MOV.U32 R11, RZ, RZ, c[0x0][0x27c] ;  /* 0x00009f00ff0b7624 */ /* 0x002fe200078e00ff */
[----:B------:R-:W-:Y:S01]  /*9fc0*/  SHF.R.S32.HI R6, RZ, 0x1f, R45 ;  /* 0x0000001fff067819 */ /* 0x000fe2000001142d */
[----:B------:R-:W-:Y:S01]  /*9fd0*/  IMAD.SHL.U32 R12, R45, 0x40, RZ ;  /* 0x000000402d0c7824 */ /* 0x000fe200078e00ff */
[----:B------:R-:W-:Y:S01]  /*9fe0*/  SHF.L.U32 R62, R38, 0x10, RZ ;  /* 0x00000010263e7819 */ /* 0x000fe200000006ff */
[----:B------:R-:W-:Y:S01]  /*9ff0*/  IMAD.U32 R52, R35, 0x10000, RZ ;  /* 0x0001000023347824 */ /* 0x000fe200078e00ff */
[----:B------:R-:W-:Y:S01]  /*a000*/  LEA.HI R11, R11, R16, RZ, 0x1d ;  /* 0x000000100b0b7211 */ /* 0x000fe200078fe8ff */
[----:B------:R-:W-:Y:S01]  /*a010*/  IMAD.U32 R54, R39, 0x10000, RZ ;  /* 0x0001000027367824 */ /* 0x000fe200078e00ff */
[----:B------:R-:W-:Y:S01]  /*a020*/  LEA.HI R6, R6, R45, RZ, 0x3 ;  /* 0x0000002d06067211 */ /* 0x000fe200078f18ff */
[----:B------:R-:W-:Y:S01]  /*a030*/  IMAD.U32 R60, R37, 0x10000, RZ ;  /* 0x00010000253c7824 */ /* 0x000fe200078e00ff */
[----:B------:R-:W-:Y:S01]  /*a040*/  SHF.R.S32.HI R8, RZ, 0x1f, R11 ;  /* 0x0000001fff087819 */ /* 0x000fe2000001140b */
[----:B------:R-:W-:Y:S01]  /*a050*/  IMAD.SHL.U32 R9, R11, 0x8, RZ ;  /* 0x000000080b097824 */ /* 0x000fe200078e00ff */
[----:B------:R-:W-:-:S02]  /*a060*/  LOP3.LUT R12, R12, 0x1c0, RZ, 0xc0, !PT ;  /* 0x000001c00c0c7812 */ /* 0x000fc400078ec0ff */
[----:B------:R-:W-:Y:S02]  /*a070*/  LEA.HI R8, R8, R11, RZ, 0x3 ;  /* 0x0000000b08087211 */ /* 0x000fe400078f18ff */
[----:B------:R-:W-:Y:S02]  /*a080*/  SHF.L.U32 R6, R6, 0x6, RZ ;  /* 0x0000000606067819 */ /* 0x000fe400000006ff */
[----:B------:R-:W-:Y:S01]  /*a090*/  LOP3.LUT R10, R12, 0x38, R42, 0xf8, !PT ;  /* 0x000000380c0a7812 */ /* 0x000fe200078ef82a */
[----:B------:R-:W-:Y:S01]  /*a0a0*/  IMAD.SHL.U32 R8, R8, 0x400, RZ ;  /* 0x0000040008087824 */ /* 0x000fe200078e00ff */
[----:B------:R-:W-:Y:S02]  /*a0b0*/  SHF.R.U32.HI R13, RZ, 0x3, R12 ;  /* 0x00000003ff0d7819 */ /* 0x000fe4000001160c */
[----:B------:R-:W-:Y:S02]  /*a0c0*/  LOP3.LUT R6, R6, 0xfffffe00, RZ, 0xc0, !PT ;  /* 0xfffffe0006067812 */ /* 0x000fe400078ec0ff */
[----:B------:R-:W-:-:S02]  /*a0d0*/  LOP3.LUT R12, R12, 0x38, R9, 0xf8, !PT ;  /* 0x000000380c0c7812 */ /* 0x000fc400078ef809 */
[----:B------:R-:W-:Y:S02]  /*a0e0*/  LOP3.LUT R10, R6, R10, R13, 0xf6, !PT ;  /* 0x0000000a060a7212 */ /* 0x000fe400078ef60d */
[----:B------:R-:W-:Y:S02]  /*a0f0*/  LOP3.LUT R13, R12, R13, RZ, 0x3c, !PT ;  /* 0x0000000d0c0d7212 */ /* 0x000fe400078e3cff */
[----:B------:R-:W-:Y:S02]  /*a100*/  LOP3.LUT R8, R8, 0x7fffe000, RZ, 0xc0, !PT ;  /* 0x7fffe00008087812 */ /* 0x000fe400078ec0ff */
[----:B------:R-:W-:Y:S02]  /*a110*/  SHF.L.U32 R44, R10, 0x1, RZ ;  /* 0x000000010a2c7819 */ /* 0x000fe400000006ff */
[----:B------:R-:W-:-:S03]  /*a120*/  IADD3 R6, R13, R8, R6 ;  /* 0x000000080d067210 */ /* 0x000fc60007ffe006 */
[----:B------:R-:W1:Y:S02]  /*a130*/  LDS.128 R12, [R44+0x10080] ;  /* 0x010080002c0c7984 */ /* 0x000e640000000c00 */
[----:B------:R-:W-:-:S05]  /*a140*/  IMAD.SHL.U32 R6, R6, 0x2, RZ ;  /* 0x0000000206067824 */ /* 0x000fca00078e00ff */
[----:B------:R-:W2:Y:S01]  /*a150*/  LDS.128 R8, [R6+0x10080] ;  /* 0x0100800006087984 */ /* 0x000ea20000000c00 */
[----:B-1----:R-:W-:Y:S01]  /*a160*/  IMAD.U32 R51, R14, 0x10000, RZ ;  /* 0x000100000e337824 */ /* 0x002fe200078e00ff */
[C---:B------:R-:W-:Y:S01]  /*a170*/  LOP3.LUT R46, R12.reuse, 0xffff0000, RZ, 0xc0, !PT ;  /* 0xffff00000c2e7812 */ /* 0x040fe200078ec0ff */
[----:B------:R-:W-:Y:S01]  /*a180*/  IMAD.U32 R47, R12, 0x10000, RZ ;  /* 0x000100000c2f7824 */ /* 0x000fe200078e00ff */
[C---:B------:R-:W-:Y:S02]  /*a190*/  SHF.L.U32 R48, R13.reuse, 0x10, RZ ;  /* 0x000000100d307819 */ /* 0x040fe400000006ff */
[----:B------:R-:W-:Y:S02]  /*a1a0*/  LOP3.LUT R12, R13, 0xffff0000, RZ, 0xc0, !PT ;  /* 0xffff00000d0c7812 */ /* 0x000fe400078ec0ff */
[C---:B--2---:R-:W-:Y:S02]  /*a1b0*/  SHF.L.U32 R57, R10.reuse, 0x10, RZ ;  /* 0x000000100a397819 */ /* 0x044fe400000006ff */
[----:B------:R-:W-:-:S02]  /*a1c0*/  LOP3.LUT R53, R10, 0xffff0000, RZ, 0xc0, !PT ;  /* 0xffff00000a357812 */ /* 0x000fc400078ec0ff */
[----:B------:R-:W-:Y:S01]  /*a1d0*/  LOP3.LUT R49, R14, 0xffff0000, RZ, 0xc0, !PT ;  /* 0xffff00000e317812 */ /* 0x000fe200078ec0ff */
[-C--:B------:R-:W-:Y:S01]  /*a1e0*/  FMUL.FTZ R55, R52, R57.reuse ;  /* 0x0000003934377220 */ /* 0x080fe20000410000 */
[----:B------:R-:W-:Y:S01]  /*a1f0*/  LOP3.LUT R10, R35, 0xffff0000, RZ, 0xc0, !PT ;  /* 0xffff0000230a7812 */ /* 0x000fe200078ec0ff */
[C---:B------:R-:W-:Y:S01]  /*a200*/  FMUL.FTZ R57, R54.reuse, R57 ;  /* 0x0000003936397220 */ /* 0x040fe20000410000 */
[C---:B------:R-:W-:Y:S01]  /*a210*/  SHF.L.U32 R13, R15.reuse, 0x10, RZ ;  /* 0x000000100f0d7819 */ /* 0x040fe200000006ff */
[-C--:B------:R-:W-:Y:S01]  /*a220*/  FFMA.FTZ R55, R54, R51.reuse, -R55 ;  /* 0x0000003336377223 */ /* 0x080fe20000010837 */
[----:B------:R-:W-:Y:S01]  /*a230*/  LOP3.LUT R14, R15, 0xffff0000, RZ, 0xc0, !PT ;  /* 0xffff00000f0e7812 */ /* 0x000fe200078ec0ff */
[C---:B------:R-:W-:Y:S01]  /*a240*/  IMAD.U32 R15, R8.reuse, 0x10000, RZ ;  /* 0x00010000080f7824 */ /* 0x040fe200078e00ff */
[----:B------:R-:W-:Y:S01]  /*a250*/  LOP3.LUT R50, R8, 0xffff0000, RZ, 0xc0, !PT ;  /* 0xffff000008327812 */ /* 0x000fe200078ec0ff */
[----:B------:R-:W-:Y:S01]  /*a260*/  FFMA.FTZ R51, R52, R51, R57 ;  /* 0x0000003334337223 */ /* 0x000fe20000010039 */
[----:B------:R-:W-:-:S02]  /*a270*/  SHF.L.U32 R8, R9, 0x10, RZ ;  /* 0x0000001009087819 */ /* 0x000fc400000006ff */
[----:B------:R-:W-:Y:S02]  /*a280*/  LOP3.LUT R58, R9, 0xffff0000, RZ, 0xc0, !PT ;  /* 0xffff0000093a7812 */ /* 0x000fe400078ec0ff */
[----:B------:R-:W-:Y:S02]  /*a290*/  LOP3.LUT R54, R39, 0xffff0000, RZ, 0xc0, !PT ;  /* 0xffff000027367812 */ /* 0x000fe400078ec0ff */
[C---:B------:R-:W-:Y:S02]  /*a2a0*/  SHF.L.U32 R9, R11.reuse, 0x10, RZ ;  /* 0x000000100b097819 */ /* 0x040fe400000006ff */
[----:B------:R-:W-:Y:S01]  /*a2b0*/  LOP3.LUT R56, R11, 0xffff0000, RZ, 0xc0, !PT ;  /* 0xffff00000b387812 */ /* 0x000fe200078ec0ff */
[-C--:B------:R-:W-:Y:S01]  /*a2c0*/  FMUL.FTZ R11, R10, R53.reuse ;  /* 0x000000350a0b7220 */ /* 0x080fe20000410000 */
[----:B------:R-:W-:Y:S01]  /*a2d0*/  SHF.L.U32 R52, R41, 0x10, RZ ;  /* 0x0000001029347819 */ /* 0x000fe200000006ff */
[C---:B------:R-:W-:Y:S01]  /*a2e0*/  FMUL.FTZ R53, R54.reuse, R53 ;  /* 0x0000003536357220 */ /* 0x040fe20000410000 */
[----:B------:R-:W-:Y:S01]  /*a2f0*/  LOP3.LUT R57, R37, 0xffff0000, RZ, 0xc0, !PT ;  /* 0xffff000025397812 */ /* 0x000fe200078ec0ff */
[----:B------:R-:W-:-:S02]  /*a300*/  FFMA.FTZ R54, R54, R49, -R11 ;  /* 0x0000003136367223 */ /* 0x000fc4000001080b */
[-C--:B------:R-:W-:Y:S02]  /*a310*/  FMUL.FTZ R11, R60, R15.reuse ;  /* 0x0000000f3c0b7220 */ /* 0x080fe40000410000 */
[----:B------:R-:W-:Y:S02]  /*a320*/  FMUL.FTZ R15, R52, R15 ;  /* 0x0000000f340f7220 */ /* 0x000fe40000410000 */
[----:B------:R-:W-:Y:S01]  /*a330*/  FFMA.FTZ R10, R10, R49, R53 ;  /* 0x000000310a0a7223 */ /* 0x000fe20000010035 */
[----:B------:R-:W-:Y:S01]  /*a340*/  LOP3.LUT R49, R41, 0xffff0000, RZ, 0xc0, !PT ;  /* 0xffff000029317812 */ /* 0x000fe200078ec0ff */
[-C--:B------:R-:W-:Y:S01]  /*a350*/  FFMA.FTZ R52, R52, R47.reuse, -R11 ;  /* 0x0000002f34347223 */ /* 0x080fe2000001080b */
[----:B------:R-:W-:Y:S01]  /*a360*/  SHF.L.U32 R11, R36, 0x10, RZ ;  /* 0x00000010240b7819 */ /* 0x000fe200000006ff */
[----:B------:R-:W-:Y:S01]  /*a370*/  FFMA.FTZ R47, R60, R47, R15 ;  /* 0x0000002f3c2f7223 */ /* 0x000fe2000001000f */
[----:B------:R-:W-:Y:S01]  /*a380*/  F2FP.BF16.PACK_AB R10, R10, R51 ;  /* 0x000000330a0a723e */ /* 0x000fe200000010ff */
[----:B------:R-:W-:-:S02]  /*a390*/  FMUL.FTZ R53, R57, R50 ;  /* 0x0000003239357220 */ /* 0x000fc40000410000 */
[----:B------:R-:W-:Y:S02]  /*a3a0*/  IMAD.U32 R15, R40, 0x10000, RZ ;  /* 0x00010000280f7824 */ /* 0x000fe400078e00ff */
[C---:B------:R-:W-:Y:S02]  /*a3b0*/  FMUL.FTZ R59, R49.reuse, R50 ;  /* 0x00000032313b7220 */ /* 0x040fe40000410000 */
[----:B------:R-:W-:Y:S02]  /*a3c0*/  FFMA.FTZ R49, R49, R46, -R53 ;  /* 0x0000002e31317223 */ /* 0x000fe40000010835 */
[-C--:B------:R-:W-:Y:S02]  /*a3d0*/  FMUL.FTZ R50, R11, R8.reuse ;  /* 0x000000080b327220 */ /* 0x080fe40000410000 */
[----:B------:R-:W-:Y:S02]  /*a3e0*/  FMUL.FTZ R53, R15, R8 ;  /* 0x000000080f357220 */ /* 0x000fe40000410000 */
[----:B------:R-:W-:-:S02]  /*a3f0*/  IMAD.U32 R60, R33, 0x10000, RZ ;  /* 0x00010000213c7824 */ /* 0x000fc400078e00ff */
[----:B------:R-:W-:Y:S01]  /*a400*/  FFMA.FTZ R50, R15, R48, -R50 ;  /* 0x000000300f327223 */ /* 0x000fe20000010832 */
[----:B------:R-:W-:Y:S01]  /*a410*/  LOP3.LUT R15, R38, 0xffff0000, RZ, 0xc0, !PT ;  /* 0xffff0000260f7812 */ /* 0x000fe200078ec0ff */
[----:B------:R-:W-:Y:S01]  /*a420*/  FFMA.FTZ R8, R57, R46, R59 ;  /* 0x0000002e39087223 */ /* 0x000fe2000001003b */
[----:B------:R-:W-:Y:S01]  /*a430*/  LOP3.LUT R59, R40, 0xffff0000, RZ, 0xc0, !PT ;  /* 0xffff0000283b7812 */ /* 0x000fe200078ec0ff */
[----:B------:R-:W-:Y:S01]  /*a440*/  FFMA.FTZ R48, R11, R48, R53 ;  /* 0x000000300b307223 */ /* 0x000fe20000010035 */
[----:B------:R-:W-:Y:S01]  /*a450*/  LOP3.LUT R53, R33, 0xffff0000, RZ, 0xc0, !PT ;  /* 0xffff000021357812 */ /* 0x000fe200078ec0ff */
[----:B------:R-:W-:Y:S01]  /*a460*/  FMUL.FTZ R46, R60, R9 ;  /* 0x000000093c2e7220 */ /* 0x000fe20000410000 */
[----:B------:R-:W-:Y:S01]  /*a470*/  F2FP.BF16.PACK_AB R8, R8, R47 ;  /* 0x0000002f0808723e */ /* 0x000fe200000010ff */
[----:B------:R-:W-:Y:S01]  /*a480*/  FMUL.FTZ R11, R62, R9 ;  /* 0x000000093e0b7220 */ /* 0x000fe20000410000 */
[----:B------:R-:W-:Y:S01]  /*a490*/  LOP3.LUT R9, R36, 0xffff0000, RZ, 0xc0, !PT ;  /* 0xffff000024097812 */ /* 0x000fe200078ec0ff */
[----:B------:R-:W-:-:S02]  /*a4a0*/  FFMA.FTZ R46, R62, R13, -R46 ;  /* 0x0000000d3e2e7223 */ /* 0x000fc4000001082e */
[----:B------:R-:W-:Y:S02]  /*a4b0*/  FFMA.FTZ R11, R60, R13, R11 ;  /* 0x0000000d3c0b7223 */ /* 0x000fe4000001000b */
[----:B------:R-:W-:Y:S02]  /*a4c0*/  FMUL.FTZ R13, R9, R58 ;  /* 0x0000003a090d7220 */ /* 0x000fe40000410000 */
[----:B------:R-:W-:Y:S02]  /*a4d0*/  FMUL.FTZ R57, R53, R56 ;  /* 0x0000003835397220 */ /* 0x000fe40000410000 */
[----:B------:R-:W-:Y:S02]  /*a4e0*/  FMUL.FTZ R58, R59, R58 ;  /* 0x0000003a3b3a7220 */ /* 0x000fe40000410000 */
        /* <DEDUP_REMOVED lines=13> */
.L_x_130:
[----:B------:R-:W-:Y:S05]  /*a5c0*/  BSYNC B0 ;  /* 0x0000000000007941 */ /* 0x000fea0003800000 */
.L_x_129:
[----:B------:R-:W-:-:S13]  /*a5d0*/  ISETP.GE.AND P0, PT, R22, c[0x0][0x27c], PT ;  /* 0x00009f0016007a0c */ /* 0x000fda0003f06270 */
[----:B------:R-:W-:Y:S05]  /*a5e0*/  @P0 BRA `(.L_x_128) ;  /* 0x0000068000000947 */ /* 0x000fea0003800000 */
[----:B-1----:R-:W-:Y:S01]  /*a5f0*/  SHF.R.S32.HI R11, RZ, 0x1f, R22 ;  /* 0x0000001fff0b7819 */ /* 0x002fe20000011416 */
[----:B------:R-:W-:Y:S01]  /*a600*/  IMAD.MOV.U32 R12, RZ, RZ, c[0x0][0x27c] ;  /* 0x00009f00ff0c7624 */ /* 0x000fe200078e00ff */
[----:B------:R-:W-:Y:S01]  /*a610*/  SHF.R.S32.HI R8, RZ, 0x1f, R45 ;  /* 0x0000001fff087819 */ /* 0x000fe2000001142d */
[----:B------:R-:W-:Y:S01]  /*a620*/  IMAD.SHL.U32 R13, R45, 0x40, RZ ;  /* 0x000000402d0d7824 */ /* 0x000fe200078e00ff */
[----:B------:R-:W-:Y:S01]  /*a630*/  LEA.HI R6, R11, R22, RZ, 0x3 ;  /* 0x000000160b067211 */ /* 0x000fe200078f18ff */
[----:B------:R-:W-:Y:S01]  /*a640*/  IMAD.U32 R55, R27, 0x10000, RZ ;  /* 0x000100001b377824 */ /* 0x000fe200078e00ff */
[----:B------:R-:W-:Y:S01]  /*a650*/  LEA.HI R8, R8, R45, RZ, 0x3 ;  /* 0x0000002d08087211 */ /* 0x000fe200078f18ff */
[----:B------:R-:W-:Y:S01]  /*a660*/  IMAD.U32 R53, R31, 0x10000, RZ ;  /* 0x000100001f357824 */ /* 0x000fe200078e00ff */
[----:B------:R-:W-:Y:S02]  /*a670*/  SHF.R.S32.HI R9, RZ, 0x3, R6 ;  /* 0x00000003ff097819 */ /* 0x000fe40000011406 */
[----:B------:R-:W-:Y:S01]  /*a680*/  LOP3.LUT R13, R13, 0x1c0, RZ, 0xc0, !PT ;  /* 0x000001c00d0d7812 */ /* 0x000fe200078ec0ff */
[----:B------:R-:W-:Y:S01]  /*a690*/  IMAD.SHL.U32 R8, R8, 0x40, RZ ;  /* 0x0000004008087824 */ /* 0x000fe200078e00ff */
[----:B------:R-:W-:-:S02]  /*a6a0*/  LEA.HI R12, R12, R9, RZ, 0x1d ;  /* 0x000000090c0c7211 */ /* 0x000fc400078fe8ff */
[----:B------:R-:W-:Y:S02]  /*a6b0*/  LOP3.LUT R15, R13, 0x38, R6, 0xf8, !PT ;  /* 0x000000380d0f7812 */ /* 0x000fe400078ef806 */
[----:B------:R-:W-:Y:S01]  /*a6c0*/  SHF.R.S32.HI R9, RZ, 0x1f, R12 ;  /* 0x0000001fff097819 */ /* 0x000fe2000001140c */
[----:B------:R-:W-:Y:S01]  /*a6d0*/  IMAD.SHL.U32 R10, R12, 0x8, RZ ;  /* 0x000000080c0a7824 */ /* 0x000fe200078e00ff */
[----:B------:R-:W-:Y:S02]  /*a6e0*/  SHF.R.U32.HI R6, RZ, 0x3, R13 ;  /* 0x00000003ff067819 */ /* 0x000fe4000001160d */
[----:B------:R-:W-:Y:S02]  /*a6f0*/  LEA.HI R9, R9, R12, RZ, 0x3 ;  /* 0x0000000c09097211 */ /* 0x000fe400078f18ff */
[----:B------:R-:W-:Y:S02]  /*a700*/  LEA.HI R11, R11, R22, RZ, 0x6 ;  /* 0x000000160b0b7211 */ /* 0x000fe400078f30ff */
[----:B------:R-:W-:Y:S01]  /*a710*/  LOP3.LUT R13, R13, 0x38, R10, 0xf8, !PT ;  /* 0x000000380d0d7812 */ /* 0x000fe200078ef80a */
[----:B------:R-:W-:Y:S01]  /*a720*/  IMAD.SHL.U32 R9, R9, 0x400, RZ ;  /* 0x0000040009097824 */ /* 0x000fe200078e00ff */
[----:B------:R-:W-:-:S02]  /*a730*/  SHF.L.U32 R11, R11, 0x7, RZ ;  /* 0x000000070b0b7819 */ /* 0x000fc400000006ff */
[-C--:B------:R-:W-:Y:S02]  /*a740*/  LOP3.LUT R14, R15, R6.reuse, RZ, 0x3c, !PT ;  /* 0x000000060f0e7212 */ /* 0x080fe400078e3cff */
[----:B------:R-:W-:Y:S02]  /*a750*/  LOP3.LUT R13, R13, R6, RZ, 0x3c, !PT ;  /* 0x000000060d0d7212 */ /* 0x000fe400078e3cff */
[----:B------:R-:W-:Y:S02]  /*a760*/  LOP3.LUT R8, R8, 0xfffffe00, RZ, 0xc0, !PT ;  /* 0xfffffe0008087812 */ /* 0x000fe400078ec0ff */
[----:B------:R-:W-:Y:S02]  /*a770*/  LOP3.LUT R6, R9, 0x7fffe000, RZ, 0xc0, !PT ;  /* 0x7fffe00009067812 */ /* 0x000fe400078ec0ff */
[----:B------:R-:W-:Y:S02]  /*a780*/  LOP3.LUT R11, R11, 0x7fffe000, RZ, 0xc0, !PT ;  /* 0x7fffe0000b0b7812 */ /* 0x000fe400078ec0ff */
[----:B------:R-:W-:-:S02]  /*a790*/  IADD3 R6, R13, R6, R8 ;  /* 0x000000060d067210 */ /* 0x000fc40007ffe008 */
[----:B------:R-:W-:Y:S02]  /*a7a0*/  IADD3 R11, R14, R11, R8 ;  /* 0x0000000b0e0b7210 */ /* 0x000fe40007ffe008 */
[----:B------:R-:W-:Y:S02]  /*a7b0*/  SHF.L.U32 R6, R6, 0x1, RZ ;  /* 0x0000000106067819 */ /* 0x000fe400000006ff */
[----:B------:R-:W-:Y:S01]  /*a7c0*/  LOP3.LUT R57, R31, 0xffff0000, RZ, 0xc0, !PT ;  /* 0xffff00001f397812 */ /* 0x000fe200078ec0ff */
[----:B------:R-:W-:Y:S02]  /*a7d0*/  IMAD.SHL.U32 R44, R11, 0x2, RZ ;  /* 0x000000020b2c7824 */ /* 0x000fe400078e00ff */
[----:B------:R-:W1:Y:S04]  /*a7e0*/  LDS.128 R8, [R6+0x10080] ;  /* 0x0100800006087984 */ /* 0x000e680000000c00 */
[----:B------:R-:W2:Y:S01]  /*a7f0*/  LDS.128 R12, [R44+0x10080] ;  /* 0x010080002c0c7984 */ /* 0x000ea20000000c00 */
[C---:B-1----:R-:W-:Y:S01]  /*a800*/  IMAD.U32 R54, R8.reuse, 0x10000, RZ ;  /* 0x0001000008367824 */ /* 0x042fe200078e00ff */
[C---:B------:R-:W-:Y:S01]  /*a810*/  LOP3.LUT R59, R11.reuse, 0xffff0000, RZ, 0xc0, !PT ;  /* 0xffff00000b3b7812 */ /* 0x040fe200078ec0ff */
[----:B------:R-:W-:Y:S01]  /*a820*/  IMAD.U32 R47, R11, 0x10000, RZ ;  /* 0x000100000b2f7824 */ /* 0x000fe200078e00ff */
[----:B------:R-:W-:Y:S01]  /*a830*/  LOP3.LUT R49, R8, 0xffff0000, RZ, 0xc0, !PT ;  /* 0xffff000008317812 */ /* 0x000fe200078ec0ff */
[C---:B--2---:R-:W-:Y:S01]  /*a840*/  IMAD.U32 R46, R12.reuse, 0x10000, RZ ;  /* 0x000100000c2e7824 */ /* 0x044fe200078e00ff */
[----:B------:R-:W-:Y:S01]  /*a850*/  LOP3.LUT R11, R27, 0xffff0000, RZ, 0xc0, !PT ;  /* 0xffff00001b0b7812 */ /* 0x000fe200078ec0ff */
[-C--:B------:R-:W-:Y:S01]  /*a860*/  FMUL.FTZ R58, R55, R54.reuse ;  /* 0x00000036373a7220 */ /* 0x080fe20000410000 */
[----:B------:R-:W-:Y:S01]  /*a870*/  LOP3.LUT R50, R12, 0xffff0000, RZ, 0xc0, !PT ;  /* 0xffff00000c327812 */ /* 0x000fe200078ec0ff */
[----:B------:R-:W-:Y:S01]  /*a880*/  FMUL.FTZ R54, R53, R54 ;  /* 0x0000003635367220 */ /* 0x000fe20000410000 */
[----:B------:R-:W-:Y:S01]  /*a890*/  SHF.L.U32 R8, R9, 0x10, RZ ;  /* 0x0000001009087819 */ /* 0x000fe200000006ff */
[-C--:B------:R-:W-:Y:S01]  /*a8a0*/  FFMA.FTZ R58, R53, R46.reuse, -R58 ;  /* 0x0000002e353a7223 */ /* 0x080fe2000001083a */
[----:B------:R-:W-:Y:S01]  /*a8b0*/  LOP3.LUT R48, R9, 0xffff0000, RZ, 0xc0, !PT ;  /* 0xffff000009307812 */ /* 0x000fe200078ec0ff */
[----:B------:R-:W-:Y:S01]  /*a8c0*/  FFMA.FTZ R46, R55, R46, R54 ;  /* 0x0000002e372e7223 */ /* 0x000fe20000010036 */
[C---:B------:R-:W-:Y:S01]  /*a8d0*/  SHF.L.U32 R9, R10.reuse, 0x10, RZ ;  /* 0x000000100a097819 */ /* 0x040fe200000006ff */
[-C--:B------:R-:W-:Y:S01]  /*a8e0*/  FMUL.FTZ R53, R11, R49.reuse ;  /* 0x000000310b357220 */ /* 0x080fe20000410000 */
[----:B------:R-:W-:Y:S01]  /*a8f0*/  LOP3.LUT R52, R10, 0xffff0000, RZ, 0xc0, !PT ;  /* 0xffff00000a347812 */ /* 0x000fe200078ec0ff */
[----:B------:R-:W-:Y:S01]  /*a900*/  IMAD.U32 R10, R25, 0x10000, RZ ;  /* 0x00010000190a7824 */ /* 0x000fe200078e00ff */
[----:B------:R-:W-:Y:S01]  /*a910*/  SHF.L.U32 R54, R29, 0x10, RZ ;  /* 0x000000101d367819 */ /* 0x000fe200000006ff */
[C---:B------:R-:W-:Y:S01]  /*a920*/  FMUL.FTZ R56, R57.reuse, R49 ;  /* 0x0000003139387220 */ /* 0x040fe20000410000 */
[----:B------:R-:W-:Y:S01]  /*a930*/  SHF.L.U32 R51, R14, 0x10, RZ ;  /* 0x000000100e337819 */ /* 0x000fe200000006ff */
[-C--:B------:R-:W-:Y:S01]  /*a940*/  FFMA.FTZ R57, R57, R50.reuse, -R53 ;  /* 0x0000003239397223 */ /* 0x080fe20000010835 */
[----:B------:R-:W-:Y:S01]  /*a950*/  LOP3.LUT R49, R25, 0xffff0000, RZ, 0xc0, !PT ;  /* 0xffff000019317812 */ /* 0x000fe200078ec0ff */
[-C--:B------:R-:W-:Y:S01]  /*a960*/  FMUL.FTZ R55, R10, R9.reuse ;  /* 0x000000090a377220 */ /* 0x080fe20000410000 */
[----:B------:R-:W-:Y:S01]  /*a970*/  LOP3.LUT R14, R14, 0xffff0000, RZ, 0xc0, !PT ;  /* 0xffff00000e0e7812 */ /* 0x000fe200078ec0ff */
[C---:B------:R-:W-:Y:S01]  /*a980*/  FMUL.FTZ R53, R54.reuse, R9 ;  /* 0x0000000936357220 */ /* 0x040fe20000410000 */
[----:B------:R-:W-:Y:S01]  /*a990*/  LOP3.LUT R45, R13, 0xffff0000, RZ, 0xc0, !PT ;  /* 0xffff00000d2d7812 */ /* 0x000fe200078ec0ff */
[----:B------:R-:W-:Y:S01]  /*a9a0*/  FFMA.FTZ R9, R11, R50, R56 ;  /* 0x000000320b097223 */ /* 0x000fe20000010038 */
[----:B------:R-:W-:Y:S01]  /*a9b0*/  LOP3.LUT R11, R29, 0xffff0000, RZ, 0xc0, !PT ;  /* 0xffff00001d0b7812 */ /* 0x000fe200078ec0ff */
[----:B------:R-:W-:-:S02]  /*a9c0*/  FFMA.FTZ R50, R54, R51, -R55 ;  /* 0x0000003336327223 */ /* 0x000fc40000010837 */
[----:B------:R-:W-:Y:S02]  /*a9d0*/  FFMA.FTZ R10, R10, R51, R53 ;  /* 0x000000330a0a7223 */ /* 0x000fe40000010035 */
[----:B------:R-:W-:Y:S02]  /*a9e0*/  IMAD.U32 R51, R26, 0x10000, RZ ;  /* 0x000100001a337824 */ /* 0x000fe400078e00ff */
[----:B------:R-:W-:Y:S02]  /*a9f0*/  IMAD.U32 R53, R30, 0x10000, RZ ;  /* 0x000100001e357824 */ /* 0x000fe400078e00ff */
[-C--:B------:R-:W-:Y:S02]  /*aa00*/  FMUL.FTZ R54, R49, R52.reuse ;  /* 0x0000003431367220 */ /* 0x080fe40000410000 */
[----:B------:R-:W-:Y:S01]  /*aa10*/  FMUL.FTZ R55, R11, R52 ;  /* 0x000000340b377220 */ /* 0x000fe20000410000 */
[----:B------:R-:W-:Y:S01]  /*aa20*/  SHF.L.U32 R52, R24, 0x10, RZ ;  /* 0x0000001018347819 */ /* 0x000fe200000006ff */
[----:B------:R-:W-:-:S02]  /*aa30*/  FMUL.FTZ R56, R51, R8 ;  /* 0x0000000833387220 */ /* 0x000fc40000410000 */
[----:B------:R-:W-:Y:S02]  /*aa40*/  IMAD.U32 R12, R13, 0x10000, RZ ;  /* 0x000100000d0c7824 */ /* 0x000fe400078e00ff */
[----:B------:R-:W-:Y:S02]  /*aa50*/  FMUL.FTZ R8, R53, R8 ;  /* 0x0000000835087220 */ /* 0x000fe40000410000 */
[-C--:B------:R-:W-:Y:S02]  /*aa60*/  FFMA.FTZ R11, R11, R14.reuse, -R54 ;  /* 0x0000000e0b0b7223 */ /* 0x080fe40000010836 */
[----:B------:R-:W-:Y:S02]  /*aa70*/  IMAD.U32 R54, R28, 0x10000, RZ ;  /* 0x000100001c367824 */ /* 0x000fe400078e00ff */
[----:B------:R-:W-:Y:S01]  /*aa80*/  FFMA.FTZ R55, R49, R14, R55 ;  /* 0x0000000e31377223 */ /* 0x000fe20000010037 */
[----:B------:R-:W-:Y:S01]  /*aa90*/  LOP3.LUT R49, R30, 0xffff0000, RZ, 0xc0, !PT ;  /* 0xffff00001e317812 */ /* 0x000fe200078ec0ff */
[C---:B------:R-:W-:Y:S01]  /*aaa0*/  IMAD.U32 R13, R15.reuse, 0x10000, RZ ;  /* 0x000100000f0d7824 */ /* 0x040fe200078e00ff */
[----:B------:R-:W-:Y:S01]  /*aab0*/  LOP3.LUT R15, R15, 0xffff0000, RZ, 0xc0, !PT ;  /* 0xffff00000f0f7812 */ /* 0x000fe200078ec0ff */
[----:B------:R-:W-:Y:S01]  /*aac0*/  FMUL.FTZ R14, R52, R47 ;  /* 0x0000002f340e7220 */ /* 0x000fe20000410000 */
[----:B------:R-:W-:Y:S01]  /*aad0*/  F2FP.BF16.PACK_AB R10, R55, R10 ;  /* 0x0000000a370a723e */ /* 0x000fe200000010ff */
[----:B------:R-:W-:-:S02]  /*aae0*/  FFMA.FTZ R56, R53, R12, -R56 ;  /* 0x0000000c35387223 */ /* 0x000fc40000010838 */
[----:B------:R-:W-:Y:S01]  /*aaf0*/  FFMA.FTZ R51, R51, R12, R8 ;  /* 0x0000000c33337223 */ /* 0x000fe20000010008 */
[----:B------:R-:W-:Y:S01]  /*ab00*/  LOP3.LUT R12, R26, 0xffff0000, RZ, 0xc0, !PT ;  /* 0xffff00001a0c7812 */ /* 0x000fe200078ec0ff */
[----:B------:R-:W-:Y:S01]  /*ab10*/  FMUL.FTZ R47, R54, R47 ;  /* 0x0000002f362f7220 */ /* 0x000fe20000410000 */
[----:B------:R-:W-:Y:S01]  /*ab20*/  LOP3.LUT R8, R24, 0xffff0000, RZ, 0xc0, !PT ;  /* 0xffff000018087812 */ /* 0x000fe200078ec0ff */
[-C--:B------:R-:W-:Y:S01]  /*ab30*/  FFMA.FTZ R54, R54, R13.reuse, -R14 ;  /* 0x0000000d36367223 */ /* 0x080fe2000001080e */
[----:B------:R-:W-:Y:S01]  /*ab40*/  LOP3.LUT R14, R28, 0xffff0000, RZ, 0xc0, !PT ;  /* 0xffff00001c0e7812 */ /* 0x000fe200078ec0ff */
[-C--:B------:R-:W-:Y:S02]  /*ab50*/  FMUL.FTZ R60, R12, R48.reuse ;  /* 0x000000300c3c7220 */ /* 0x080fe40000410000 */
[----:B------:R-:W-:Y:S02]  /*ab60*/  FFMA.FTZ R52, R52, R13, R47 ;  /* 0x0000000d34347223 */ /* 0x000fe4000001002f */
[----:B------:R-:W-:-:S02]  /*ab70*/  FMUL.FTZ R48, R49, R48 ;  /* 0x0000003031307220 */ /* 0x000fc40000410000 */
[-C--:B------:R-:W-:Y:S02]  /*ab80*/  FMUL.FTZ R47, R8, R59.reuse ;  /* 0x0000003b082f7220 */ /* 0x080fe40000410000 */
[----:B------:R-:W-:Y:S02]  /*ab90*/  FMUL.FTZ R59, R14, R59 ;  /* 0x0000003b0e3b7220 */ /* 0x000fe40000410000 */
[-C--:B------:R-:W-:Y:S02]  /*aba0*/  FFMA.FTZ R13, R49, R45.reuse, -R60 ;  /* 0x0000002d310d7223 */ /* 0x080fe4000001083c */
[----:B------:R-:W-:Y:S01]  /*abb0*/  FFMA.FTZ R48, R12, R45, R48 ;  /* 0x0000002d0c307223 */ /* 0x000fe20000010030 */
[----:B------:R-:W-:Y:S01]  /*abc0*/  F2FP.BF16.PACK_AB R12, R57, R58 ;  /* 0x0000003a390c723e */ /* 0x000fe200000010ff */
[-C--:B------:R-:W-:Y:S01]  /*abd0*/  FFMA.FTZ R45, R14, R15.reuse, -R47 ;  /* 0x0000000f0e2d7223 */ /* 0x080fe2000001082f */
        /* <DEDUP_REMOVED lines=9> */
.L_x_128:
[----:B------:R-:W-:Y:S05]  /*ac70*/  BSYNC B1 ;  /* 0x0000000000017941 */ /* 0x000fea0003800000 */
.L_x_127:
        /* <DEDUP_REMOVED lines=104> */
.L_x_134:
[----:B------:R-:W-:Y:S05]  /*b300*/  BSYNC B0 ;  /* 0x0000000000007941 */ /* 0x000fea0003800000 */
.L_x_133:
        /* <DEDUP_REMOVED lines=106> */
.L_x_132:
[----:B------:R-:W-:Y:S05]  /*b9b0*/  BSYNC B1 ;  /* 0x0000000000017941 */ /* 0x000fea0003800000 */
.L_x_131:
[----:B------:R-:W-:-:S04]  /*b9c0*/  IADD3 R45, R21, 0x60, RZ ;  /* 0x00000060152d7810 */ /* 0x000fc80007ffe0ff */
        /* <DEDUP_REMOVED lines=10> */
[----:B------:R-:W-:Y:S02]  /*ba70*/  LEA.HI R6, R11, R16, RZ, 0x1d ;  /* 0x000000100b067211 */ /* 0x000fe400078fe8ff */
[----:B------:R-:W-:Y:S02]  /*ba80*/  LEA.HI R8, R8, R45, RZ, 0x3 ;  /* 0x0000002d08087211 */ /* 0x000fe400078f18ff */
        /* <DEDUP_REMOVED lines=14> */
[----:B------:R-:W-:Y:S02]  /*bb70*/  IADD3 R6, R13, R6, R8 ;  /* 0x000000060d067210 */ /* 0x000fe40007ffe008 */
[----:B------:R-:W-:Y:S01]  /*bb80*/  LOP3.LUT R41, R41, 0xffff0000, RZ, 0xc0, !PT ;  /* 0xffff000029297812 */ /* 0x000fe200078ec0ff */
[----:B------:R-:W1:Y:S01]  /*bb90*/  LDS.128 R12, [R32+0x10080] ;  /* 0x01008000200c7984 */ /* 0x000e620000000c00 */
[----:B------:R-:W-:Y:S01]  /*bba0*/  LOP3.LUT R35, R35, 0xffff0000, RZ, 0xc0, !PT ;  /* 0xffff000023237812 */ /* 0x000fe200078ec0ff */
[----:B------:R-:W-:-:S05]  /*bbb0*/  IMAD.SHL.U32 R6, R6, 0x2, RZ ;  /* 0x0000000206067824 */ /* 0x000fca00078e00ff */
[----:B------:R-:W2:Y:S01]  /*bbc0*/  LDS.128 R8, [R6+0x10080] ;  /* 0x0100800006087984 */ /* 0x000ea20000000c00 */
[C---:B-1----:R-:W-:Y:S01]  /*bbd0*/  IMAD.U32 R42, R12.reuse, 0x10000, RZ ;  /* 0x000100000c2a7824 */ /* 0x042fe200078e00ff */
[----:B------:R-:W-:Y:S01]  /*bbe0*/  LOP3.LUT R34, R12, 0xffff0000, RZ, 0xc0, !PT ;  /* 0xffff00000c227812 */ /* 0x000fe200078ec0ff */
[----:B------:R-:W-:Y:S01]  /*bbf0*/  IMAD.U32 R43, R14, 0x10000, RZ ;  /* 0x000100000e2b7824 */ /* 0x000fe200078e00ff */
[C---:B------:R-:W-:Y:S02]  /*bc00*/  SHF.L.U32 R12, R13.reuse, 0x10, RZ ;  /* 0x000000100d0c7819 */ /* 0x040fe400000006ff */
[----:B------:R-:W-:Y:S02]  /*bc10*/  LOP3.LUT R44, R13, 0xffff0000, RZ, 0xc0, !PT ;  /* 0xffff00000d2c7812 */ /* 0x000fe400078ec0ff */
[C---:B------:R-:W-:Y:S01]  /*bc20*/  SHF.L.U32 R13, R15.reuse, 0x10, RZ ;  /* 0x000000100f0d7819 */ /* 0x040fe200000006ff */
[----:B--2---:R-:W-:Y:S01]  /*bc30*/  IMAD.U32 R46, R8, 0x10000, RZ ;  /* 0x00010000082e7824 */ /* 0x004fe200078e00ff */
[----:B------:R-:W-:Y:S01]  /*bc40*/  LOP3.LUT R47, R15, 0xffff0000, RZ, 0xc0, !PT ;  /* 0xffff00000f2f7812 */ /* 0x000fe200078ec0ff */
[----:B------:R-:W-:Y:S01]  /*bc50*/  IMAD.U32 R51, R10, 0x10000, RZ ;  /* 0x000100000a337824 */ /* 0x000fe200078e00ff */
[----:B------:R-:W-:-:S02]  /*bc60*/  LOP3.LUT R15, R8, 0xffff0000, RZ, 0xc0, !PT ;  /* 0xffff0000080f7812 */ /* 0x000fc400078ec0ff */
[C---:B------:R-:W-:Y:S02]  /*bc70*/  SHF.L.U32 R8, R9.reuse, 0x10, RZ ;  /* 0x0000001009087819 */ /* 0x040fe400000006ff */
[----:B------:R-:W-:Y:S01]  /*bc80*/  LOP3.LUT R52, R9, 0xffff0000, RZ, 0xc0, !PT ;  /* 0xffff000009347812 */ /* 0x000fe200078ec0ff */
[C---:B------:R-:W-:Y:S01]  /*bc90*/  IMAD.U32 R9, R37.reuse, 0x10000, RZ ;  /* 0x0001000025097824 */ /* 0x040fe200078e00ff */
[----:B------:R-:W-:Y:S02]  /*bca0*/  LOP3.LUT R50, R10, 0xffff0000, RZ, 0xc0, !PT ;  /* 0xffff00000a327812 */ /* 0x000fe400078ec0ff */
[----:B------:R-:W-:Y:S01]  /*bcb0*/  LOP3.LUT R37, R37, 0xffff0000, RZ, 0xc0, !PT ;  /* 0xffff000025257812 */ /* 0x000fe200078ec0ff */
[-C--:B------:R-:W-:Y:S01]  /*bcc0*/  FMUL.FTZ R10, R9, R46.reuse ;  /* 0x0000002e090a7220 */ /* 0x080fe20000410000 */
[----:B------:R-:W-:Y:S01]  /*bcd0*/  LOP3.LUT R14, R14, 0xffff0000, RZ, 0xc0, !PT ;  /* 0xffff00000e0e7812 */ /* 0x000fe200078ec0ff */
[----:B------:R-:W-:Y:S01]  /*bce0*/  FMUL.FTZ R46, R49, R46 ;  /* 0x0000002e312e7220 */ /* 0x000fe20000410000 */
[----:B------:R-:W-:Y:S01]  /*bcf0*/  SHF.L.U32 R48, R11, 0x10, RZ ;  /* 0x000000100b307819 */ /* 0x000fe200000006ff */
[----:B------:R-:W-:Y:S01]  /*bd00*/  FFMA.FTZ R10, R49, R42, -R10 ;  /* 0x0000002a310a7223 */ /* 0x000fe2000001080a */
[----:B------:R-:W-:Y:S01]  /*bd10*/  LOP3.LUT R11, R11, 0xffff0000, RZ, 0xc0, !PT ;  /* 0xffff00000b0b7812 */ /* 0x000fe200078ec0ff */
[----:B------:R-:W-:-:S02]  /*bd20*/  FMUL.FTZ R49, R37, R15 ;  /* 0x0000000f25317220 */ /* 0x000fc40000410000 */
[----:B------:R-:W-:Y:S01]  /*bd30*/  FFMA.FTZ R46, R9, R42, R46 ;  /* 0x0000002a092e7223 */ /* 0x000fe2000001002e */
[----:B------:R-:W-:Y:S01]  /*bd40*/  SHF.L.U32 R42, R39, 0x10, RZ ;  /* 0x00000010272a7819 */ /* 0x000fe200000006ff */
[----:B------:R-:W-:Y:S01]  /*bd50*/  FMUL.FTZ R15, R41, R15 ;  /* 0x0000000f290f7220 */ /* 0x000fe20000410000 */
[----:B------:R-:W-:Y:S01]  /*bd60*/  LOP3.LUT R39, R39, 0xffff0000, RZ, 0xc0, !PT ;  /* 0xffff000027277812 */ /* 0x000fe200078ec0ff */
[-C--:B------:R-:W-:Y:S02]  /*bd70*/  FMUL.FTZ R9, R54, R51.reuse ;  /* 0x0000003336097220 */ /* 0x080fe40000410000 */
[-C--:B------:R-:W-:Y:S01]  /*bd80*/  FFMA.FTZ R15, R37, R34.reuse, R15 ;  /* 0x00000022250f7223 */ /* 0x080fe2000001000f */
[----:B------:R-:W-:Y:S01]  /*bd90*/  SHF.L.U32 R37, R36, 0x10, RZ ;  /* 0x0000001024257819 */ /* 0x000fe200000006ff */
[----:B------:R-:W-:Y:S02]  /*bda0*/  FFMA.FTZ R49, R41, R34, -R49 ;  /* 0x0000002229317223 */ /* 0x000fe40000010831 */
[----:B------:R-:W-:-:S02]  /*bdb0*/  FMUL.FTZ R51, R42, R51 ;  /* 0x000000332a337220 */ /* 0x000fc40000410000 */
[-C--:B------:R-:W-:Y:S02]  /*bdc0*/  FMUL.FTZ R34, R35, R50.reuse ;  /* 0x0000003223227220 */ /* 0x080fe40000410000 */
[----:B------:R-:W-:Y:S02]  /*bdd0*/  IMAD.U32 R41, R40, 0x10000, RZ ;  /* 0x0001000028297824 */ /* 0x000fe400078e00ff */
[-C--:B------:R-:W-:Y:S01]  /*bde0*/  FFMA.FTZ R9, R42, R43.reuse, -R9 ;  /* 0x0000002b2a097223 */ /* 0x080fe20000010809 */
[----:B------:R-:W-:Y:S01]  /*bdf0*/  SHF.L.U32 R42, R38, 0x10, RZ ;  /* 0x00000010262a7819 */ /* 0x000fe200000006ff */
[----:B------:R-:W-:Y:S01]  /*be00*/  FFMA.FTZ R51, R54, R43, R51 ;  /* 0x0000002b36337223 */ /* 0x000fe20000010033 */
[----:B------:R-:W-:Y:S01]  /*be10*/  LOP3.LUT R38, R38, 0xffff0000, RZ, 0xc0, !PT ;  /* 0xffff000026267812 */ /* 0x000fe200078ec0ff */
[C---:B------:R-:W-:Y:S02]  /*be20*/  FMUL.FTZ R50, R39.reuse, R50 ;  /* 0x0000003227327220 */ /* 0x040fe40000410000 */
[----:B------:R-:W-:-:S02]  /*be30*/  FFMA.FTZ R34, R39, R14, -R34 ;  /* 0x0000000e27227223 */ /* 0x000fc40000010822 */
[-C--:B------:R-:W-:Y:S02]  /*be40*/  FMUL.FTZ R43, R37, R8.reuse ;  /* 0x00000008252b7220 */ /* 0x080fe40000410000 */
[----:B------:R-:W-:Y:S02]  /*be50*/  IMAD.U32 R39, R33, 0x10000, RZ ;  /* 0x0001000021277824 */ /* 0x000fe400078e00ff */
[----:B------:R-:W-:Y:S02]  /*be60*/  FMUL.FTZ R8, R41, R8 ;  /* 0x0000000829087220 */ /* 0x000fe40000410000 */
[----:B------:R-:W-:Y:S01]  /*be70*/  FFMA.FTZ R50, R35, R14, R50 ;  /* 0x0000000e23327223 */ /* 0x000fe20000010032 */
[----:B------:R-:W-:Y:S01]  /*be80*/  LOP3.LUT R35, R36, 0xffff0000, RZ, 0xc0, !PT ;  /* 0xffff000024237812 */ /* 0x000fe200078ec0ff */
[----:B------:R-:W-:Y:S02]  /*be90*/  FMUL.FTZ R14, R39, R48 ;  /* 0x00000030270e7220 */ /* 0x000fe40000410000 */
[-C--:B------:R-:W-:Y:S01]  /*bea0*/  FFMA.FTZ R37, R37, R12.reuse, R8 ;  /* 0x0000000c25257223 */ /* 0x080fe20000010008 */
[----:B------:R-:W-:Y:S01]  /*beb0*/  LOP3.LUT R8, R33, 0xffff0000, RZ, 0xc0, !PT ;  /* 0xffff000021087812 */ /* 0x000fe200078ec0ff */
[----:B------:R-:W-:Y:S01]  /*bec0*/  FFMA.FTZ R43, R41, R12, -R43 ;  /* 0x0000000c292b7223 */ /* 0x000fe2000001082b */
[----:B------:R-:W-:Y:S01]  /*bed0*/  LOP3.LUT R41, R40, 0xffff0000, RZ, 0xc0, !PT ;  /* 0xffff000028297812 */ /* 0x000fe200078ec0ff */
[----:B------:R-:W-:-:S02]  /*bee0*/  FMUL.FTZ R48, R42, R48 ;  /* 0x000000302a307220 */ /* 0x000fc40000410000 */
[----:B------:R-:W-:Y:S01]  /*bef0*/  FFMA.FTZ R42, R42, R13, -R14 ;  /* 0x0000000d2a2a7223 */ /* 0x000fe2000001080e */
[----:B------:R-:W-:Y:S01]  /*bf00*/  F2FP.BF16.PACK_AB R14, R34, R9 ;  /* 0x00000009220e723e */ /* 0x000fe200000010ff */
[----:B------:R-:W-:Y:S02]  /*bf10*/  FFMA.FTZ R48, R39, R13, R48 ;  /* 0x0000000d27307223 */ /* 0x000fe40000010030 */
[-C--:B------:R-:W-:Y:S02]  /*bf20*/  FMUL.FTZ R36, R35, R52.reuse ;  /* 0x0000003423247220 */ /* 0x080fe40000410000 */
[-C--:B------:R-:W-:Y:S02]  /*bf30*/  FMUL.FTZ R13, R8, R11.reuse ;  /* 0x0000000b080d7220 */ /* 0x080fe40000410000 */
[----:B------:R-:W-:Y:S02]  /*bf40*/  FMUL.FTZ R52, R41, R52 ;  /* 0x0000003429347220 */ /* 0x000fe40000410000 */
[----:B------:R-:W-:-:S02]  /*bf50*/  FMUL.FTZ R12, R38, R11 ;  /* 0x0000000b260c7220 */ /* 0x000fc40000410000 */
[-C--:B------:R-:W-:Y:S02]  /*bf60*/  FFMA.FTZ R36, R41, R44.reuse, -R36 ;  /* 0x0000002c29247223 */ /* 0x080fe40000010824 */
[----:B------:R-:W-:Y:S02]  /*bf70*/  FFMA.FTZ R11, R38, R47, -R13 ;  /* 0x0000002f260b7223 */ /* 0x000fe4000001080d */
[----:B------:R-:W-:Y:S01]  /*bf80*/  FFMA.FTZ R44, R35, R44, R52 ;  /* 0x0000002c232c7223 */ /* 0x000fe20000010034 */
[----:B------:R-:W-:Y:S01]  /*bf90*/  F2FP.BF16.PACK_AB R13, R36, R43 ;  /* 0x0000002b240d723e */ /* 0x000fe200000010ff */
[----:B------:R-:W-:Y:S01]  /*bfa0*/  FFMA.FTZ R47, R8, R47, R12 ;  /* 0x0000002f082f7223 */ /* 0x000fe2000001000c */
[----:B------:R-:W-:Y:S02]  /*bfb0*/  F2FP.BF16.PACK_AB R8, R15, R46 ;  /* 0x0000002e0f08723e */ /* 0x000fe400000010ff */
[----:B------:R-:W-:Y:S02]  /*bfc0*/  F2FP.BF16.PACK_AB R12, R49, R10 ;  /* 0x0000000a310c723e */ /* 0x000fe400000010ff */
[----:B------:R-:W-:-:S02]  /*bfd0*/  F2FP.BF16.PACK_AB R15, R11, R42 ;  /* 0x0000002a0b0f723e */ /* 0x000fc400000010ff */
[----:B------:R-:W-:Y:S02]  /*bfe0*/  F2FP.BF16.PACK_AB R10, R50, R51 ;  /* 0x00000033320a723e */ /* 0x000fe400000010ff */
[----:B------:R-:W-:Y:S01]  /*bff0*/  F2FP.BF16.PACK_AB R9, R44, R37 ;  /* 0x000000252c09723e */ /* 0x000fe200000010ff */
[----:B------:R1:W-:Y:S01]  /*c000*/  STS.128 [R32+0x10080], R12 ;  /* 0x0100800c20007388 */ /* 0x0003e20000000c00 */
[----:B------:R-:W-:-:S05]  /*c010*/  F2FP.BF16.PACK_AB R11, R47, R48 ;  /* 0x000000302f0b723e */ /* 0x000fca00000010ff */
[----:B------:R1:W-:Y:S02]  /*c020*/  STS.128 [R6+0x10080], R8 ;  /* 0x0100800806007388 */ /* 0x0003e40000000c00 */
.L_x_136:
[----:B------:R-:W-:Y:S05]  /*c030*/  BSYNC B0 ;  /* 0x0000000000007941 */ /* 0x000fea0003800000 */
.L_x_135:
[----:B------:R-:W-:-:S13]  /*c040*/  ISETP.GE.AND P0, PT, R22, c[0x0][0x27c], PT ;  /* 0x00009f0016007a0c */ /* 0x000fda0003f06270 */
[----:B------:R-:W-:Y:S05]  /*c050*/  @P0 BRA `(.L_x_114) ;  /* 0x0000068000000947 */ /* 0x000fea0003800000 */
[----:B-1----:R-:W-:Y:S01]  /*c060*/  SHF.R.S32.HI R11, RZ, 0x1f, R22 ;  /* 0x0000001fff0b7819 */ /* 0x002fe20000011416 */
[----:B------:R-:W-:Y:S01]  /*c070*/  IMAD.SHL.U32 R12, R45, 0x40, RZ ;  /* 0x000000402d0c7824 */ /* 0x000fe200078e00ff */
[----:B------:R-:W-:Y:S01]  /*c080*/  SHF.R.S32.HI R6, RZ, 0x1f, R45 ;  /* 0x0000001fff067819 */ /* 0x000fe2000001142d */
[----:B------:R-:W-:Y:S01]  /*c090*/  IMAD.MOV.U32 R10, RZ, RZ, c[0x0][0x27c] ;  /* 0x00009f00ff0a7624 */ /* 0x000fe200078e00ff */
[----:B------:R-:W-:Y:S02]  /*c0a0*/  LEA.HI R13, R11, R22, RZ, 0x3 ;  /* 0x000000160b0d7211 */ /* 0x000fe400078f18ff */
[----:B------:R-:W-:Y:S02]  /*c0b0*/  LOP3.LUT R12, R12, 0x1c0, RZ, 0xc0, !PT ;  /* 0x000001c00c0c7812 */ /* 0x000fe400078ec0ff */
[--C-:B------:R-:W-:Y:S02]  /*c0c0*/  SHF.R.S32.HI R9, RZ, 0x3, R13.reuse ;  /* 0x00000003ff097819 */ /* 0x100fe4000001140d */
[----:B------:R-:W-:-:S02]  /*c0d0*/  LOP3.LUT R13, R12, 0x38, R13, 0xf8, !PT ;  /* 0x000000380c0d7812 */ /* 0x000fc400078ef80d */
[----:B------:R-:W-:Y:S02]  /*c0e0*/  LEA.HI R10, R10, R9, RZ, 0x1d ;  /* 0x000000090a0a7211 */ /* 0x000fe400078fe8ff */
[----:B------:R-:W-:Y:S02]  /*c0f0*/  SHF.R.U32.HI R8, RZ, 0x3, R12 ;  /* 0x00000003ff087819 */ /* 0x000fe4000001160c */
[----:B------:R-:W-:Y:S02]  /*c100*/  SHF.R.S32.HI R9, RZ, 0x1f, R10 ;  /* 0x0000001fff097819 */ /* 0x000fe4000001140a */
[----:B------:R-:W-:Y:S02]  /*c110*/  LEA.HI R11, R11, R22, RZ, 0x6 ;  /* 0x000000160b0b7211 */ /* 0x000fe400078f30ff */
[----:B------:R-:W-:Y:S02]  /*c120*/  LEA.HI R6, R6, R45, RZ, 0x3 ;  /* 0x0000002d06067211 */ /* 0x000fe400078f18ff */
[----:B------:R-:W-:Y:S01]  /*c130*/  LOP3.LUT R14, R13, R8, RZ, 0x3c, !PT ;  /* 0x000000080d0e7212 */ /* 0x000fe200078e3cff */
[----:B------:R-:W-:Y:S01]  /*c140*/  IMAD.SHL.U32 R13, R10, 0x8, RZ ;  /* 0x000000080a0d7824 */ /* 0x000fe200078e00ff */
[----:B------:R-:W-:Y:S01]  /*c150*/  LEA.HI R9, R9, R10, RZ, 0x3 ;  /* 0x0000000a09097211 */ /* 0x000fe200078f18ff */
[----:B------:R-:W-:Y:S01]  /*c160*/  IMAD.SHL.U32 R11, R11, 0x80, RZ ;  /* 0x000000800b0b7824 */ /* 0x000fe200078e00ff */
[----:B------:R-:W-:-:S02]  /*c170*/  SHF.L.U32 R6, R6, 0x6, RZ ;  /* 0x0000000606067819 */ /* 0x000fc400000006ff */
[----:B------:R-:W-:Y:S01]  /*c180*/  LOP3.LUT R13, R12, 0x38, R13, 0xf8, !PT ;  /* 0x000000380c0d7812 */ /* 0x000fe200078ef80d */
[----:B------:R-:W-:Y:S01]  /*c190*/  IMAD.SHL.U32 R9, R9, 0x400, RZ ;  /* 0x0000040009097824 */ /* 0x000fe200078e00ff */
[----:B------:R-:W-:Y:S02]  /*c1a0*/  LOP3.LUT R11, R11, 0x7fffe000, RZ, 0xc0, !PT ;  /* 0x7fffe0000b0b7812 */ /* 0x000fe400078ec0ff */
[----:B------:R-:W-:Y:S02]  /*c1b0*/  LOP3.LUT R6, R6, 0xfffffe00, RZ, 0xc0, !PT ;  /* 0xfffffe0006067812 */ /* 0x000fe400078ec0ff */
[----:B------:R-:W-:Y:S02]  /*c1c0*/  LOP3.LUT R8, R13, R8, RZ, 0x3c, !PT ;  /* 0x000000080d087212 */ /* 0x000fe400078e3cff */
[----:B------:R-:W-:Y:S02]  /*c1d0*/  LOP3.LUT R9, R9, 0x7fffe000, RZ, 0xc0, !PT ;  /* 0x7fffe00009097812 */ /* 0x000fe400078ec0ff */
[----:B------:R-:W-:-:S02]  /*c1e0*/  IADD3 R11, R14, R11, R6 ;  /* 0x0000000b0e0b7210 */ /* 0x000fc40007ffe006 */
[----:B------:R-:W-:-:S03]  /*c1f0*/  IADD3 R6, R8, R9, R6 ;  /* 0x0000000908067210 */ /* 0x000fc60007ffe006 */
[----:B------:R-:W-:Y:S01]  /*c200*/  IMAD.SHL.U32 R22, R11, 0x2, RZ ;  /* 0x000000020b167824 */ /* 0x000fe200078e00ff */
[----:B------:R-:W-:-:S04]  /*c210*/  SHF.L.U32 R6, R6, 0x1, RZ ;  /* 0x0000000106067819 */ /* 0x000fc800000006ff */
[----:B------:R-:W1:Y:S04]  /*c220*/  LDS.128 R12, [R22+0x10080] ;  /* 0x01008000160c7984 */ /* 0x000e680000000c00 */
[----:B------:R-:W2:Y:S01]  /*c230*/  LDS.128 R8, [R6+0x10080] ;  /* 0x0100800006087984 */ /* 0x000ea20000000c00 */
[C---:B-1----:R-:W-:Y:S01]  /*c240*/  IMAD.U32 R33, R12.reuse, 0x10000, RZ ;  /* 0x000100000c217824 */ /* 0x042fe200078e00ff */
[----:B------:R-:W-:Y:S01]  /*c250*/  LOP3.LUT R32, R12, 0xffff0000, RZ, 0xc0, !PT ;  /* 0xffff00000c207812 */ /* 0x000fe200078ec0ff */
[C---:B------:R-:W-:Y:S01]  /*c260*/  IMAD.U32 R12, R13.reuse, 0x10000, RZ ;  /* 0x000100000d0c7824 */ /* 0x040fe200078e00ff */
[----:B------:R-:W-:Y:S01]  /*c270*/  LOP3.LUT R35, R13, 0xffff0000, RZ, 0xc0, !PT ;  /* 0xffff00000d237812 */ /* 0x000fe200078ec0ff */
[C---:B--2---:R-:W-:Y:S01]  /*c280*/  IMAD.U32 R38, R8.reuse, 0x10000, RZ ;  /* 0x0001000008267824 */ /* 0x044fe200078e00ff */
[----:B------:R-:W-:Y:S01]  /*c290*/  LOP3.LUT R37, R8, 0xffff0000, RZ, 0xc0, !PT ;  /* 0xffff000008257812 */ /* 0x000fe200078ec0ff */
[C---:B------:R-:W-:Y:S01]  /*c2a0*/  IMAD.U32 R13, R15.reuse, 0x10000, RZ ;  /* 0x000100000f0d7824 */ /* 0x040fe200078e00ff */
[----:B------:R-:W-:Y:S01]  /*c2b0*/  LOP3.LUT R39, R15, 0xffff0000, RZ, 0xc0, !PT ;  /* 0xffff00000f277812 */ /* 0x000fe200078ec0ff */
[----:B------:R-:W-:Y:S01]  /*c2c0*/  IMAD.U32 R8, R9, 0x10000, RZ ;  /* 0x0001000009087824 */ /* 0x000fe200078e00ff */
[----:B------:R-:W-:Y:S01]  /*c2d0*/  SHF.L.U32 R36, R10, 0x10, RZ ;  /* 0x000000100a247819 */ /* 0x000fe200000006ff */
[----:B------:R-:W-:Y:S01]  /*c2e0*/  IMAD.U32 R15, R25, 0x10000, RZ ;  /* 0x00010000190f7824 */ /* 0x000fe200078e00ff */
[----:B------:R-:W-:Y:S01]  /*c2f0*/  LOP3.LUT R42, R9, 0xffff0000, RZ, 0xc0, !PT ;  /* 0xffff0000092a7812 */ /* 0x000fe200078ec0ff */
[----:B------:R-:W-:Y:S01]  /*c300*/  IMAD.U32 R40, R11, 0x10000, RZ ;  /* 0x000100000b287824 */ /* 0x000fe200078e00ff */
[----:B------:R-:W-:-:S02]  /*c310*/  SHF.L.U32 R9, R29, 0x10, RZ ;  /* 0x000000101d097819 */ /* 0x000fc400000006ff */
[----:B------:R-:W-:Y:S01]  /*c320*/  LOP3.LUT R41, R10, 0xffff0000, RZ, 0xc0, !PT ;  /* 0xffff00000a297812 */ /* 0x000fe200078ec0ff */
[-C--:B------:R-:W-:Y:S01]  /*c330*/  FMUL.FTZ R10, R15, R36.reuse ;  /* 0x000000240f0a7220 */ /* 0x080fe20000410000 */
[C---:B------:R-:W-:Y:S01]  /*c340*/  SHF.L.U32 R34, R14.reuse, 0x10, RZ ;  /* 0x000000100e227819 */ /* 0x040fe200000006ff */
[----:B------:R-:W-:Y:S01]  /*c350*/  FMUL.FTZ R36, R9, R36 ;  /* 0x0000002409247220 */ /* 0x000fe20000410000 */
[----:B------:R-:W-:Y:S02]  /*c360*/  LOP3.LUT R25, R25, 0xffff0000, RZ, 0xc0, !PT ;  /* 0xffff000019197812 */ /* 0x000fe400078ec0ff */
[----:B------:R-:W-:Y:S01]  /*c370*/  LOP3.LUT R29, R29, 0xffff0000, RZ, 0xc0, !PT ;  /* 0xffff00001d1d7812 */ /* 0x000fe200078ec0ff */
[-C--:B------:R-:W-:Y:S01]  /*c380*/  FFMA.FTZ R10, R9, R34.reuse, -R10 ;  /* 0x00000022090a7223 */ /* 0x080fe2000001080a */
[----:B------:R-:W-:Y:S01]  /*c390*/  LOP3.LUT R14, R14, 0xffff0000, RZ, 0xc0, !PT ;  /* 0xffff00000e0e7812 */ /* 0x000fe200078ec0ff */
[----:B------:R-:W-:Y:S01]  /*c3a0*/  FFMA.FTZ R36, R15, R34, R36 ;  /* 0x000000220f247223 */ /* 0x000fe20000010024 */
[----:B------:R-:W-:Y:S01]  /*c3b0*/  SHF.L.U32 R15, R31, 0x10, RZ ;  /* 0x000000101f0f7819 */ /* 0x000fe200000006ff */
[C---:B------:R-:W-:Y:S01]  /*c3c0*/  IMAD.U32 R9, R27.reuse, 0x10000, RZ ;  /* 0x000100001b097824 */ /* 0x040fe200078e00ff */
[----:B------:R-:W-:Y:S01]  /*c3d0*/  LOP3.LUT R27, R27, 0xffff0000, RZ, 0xc0, !PT ;  /* 0xffff00001b1b7812 */ /* 0x000fe200078ec0ff */
[-C--:B------:R-:W-:Y:S01]  /*c3e0*/  FMUL.FTZ R43, R25, R41.reuse ;  /* 0x00000029192b7220 */ /* 0x080fe20000410000 */
[----:B------:R-:W-:Y:S01]  /*c3f0*/  LOP3.LUT R31, R31, 0xffff0000, RZ, 0xc0, !PT ;  /* 0xffff00001f1f7812 */ /* 0x000fe200078ec0ff */
[----:B------:R-:W-:Y:S01]  /*c400*/  FMUL.FTZ R41, R29, R41 ;  /* 0x000000291d297220 */ /* 0x000fe20000410000 */
[----:B------:R-:W-:Y:S01]  /*c410*/  LOP3.LUT R11, R11, 0xffff0000, RZ, 0xc0, !PT ;  /* 0xffff00000b0b7812 */ /* 0x000fe200078ec0ff */
[----:B------:R-:W-:-:S02]  /*c420*/  FMUL.FTZ R34, R9, R38 ;  /* 0x0000002609227220 */ /* 0x000fc40000410000 */
[----:B------:R-:W-:Y:S02]  /*c430*/  FMUL.FTZ R38, R15, R38 ;  /* 0x000000260f267220 */ /* 0x000fe40000410000 */
[-C--:B------:R-:W-:Y:S02]  /*c440*/  FFMA.FTZ R43, R29, R14.reuse, -R43 ;  /* 0x0000000e1d2b7223 */ /* 0x080fe4000001082b */
[----:B------:R-:W-:Y:S02]  /*c450*/  FFMA.FTZ R41, R25, R14, R41 ;  /* 0x0000000e19297223 */ /* 0x000fe40000010029 */
[----:B------:R-:W-:Y:S02]  /*c460*/  FFMA.FTZ R38, R9, R33, R38 ;  /* 0x0000002109267223 */ /* 0x000fe40000010026 */
[----:B------:R-:W-:Y:S02]  /*c470*/  FMUL.FTZ R14, R27, R37 ;  /* 0x000000251b0e7220 */ /* 0x000fe40000410000 */
[----:B------:R-:W-:-:S02]  /*c480*/  FFMA.FTZ R34, R15, R33, -R34 ;  /* 0x000000210f227223 */ /* 0x000fc40000010822 */
[C---:B------:R-:W-:Y:S01]  /*c490*/  IMAD.U32 R9, R26.reuse, 0x10000, RZ ;  /* 0x000100001a097824 */ /* 0x040fe200078e00ff */
[----:B------:R-:W-:Y:S01]  /*c4a0*/  LOP3.LUT R26, R26, 0xffff0000, RZ, 0xc0, !PT ;  /* 0xffff00001a1a7812 */ /* 0x000fe200078ec0ff */
[C---:B------:R-:W-:Y:S01]  /*c4b0*/  IMAD.U32 R15, R30.reuse, 0x10000, RZ ;  /* 0x000100001e0f7824 */ /* 0x040fe200078e00ff */
[----:B------:R-:W-:Y:S01]  /*c4c0*/  LOP3.LUT R30, R30, 0xffff0000, RZ, 0xc0, !PT ;  /* 0xffff00001e1e7812 */ /* 0x000fe200078ec0ff */
[C---:B------:R-:W-:Y:S02]  /*c4d0*/  FMUL.FTZ R37, R31.reuse, R37 ;  /* 0x000000251f257220 */ /* 0x040fe40000410000 */
[----:B------:R-:W-:Y:S01]  /*c4e0*/  FFMA.FTZ R31, R31, R32, -R14 ;  /* 0x000000201f1f7223 */ /* 0x000fe2000001080e */
[C---:B------:R-:W-:Y:S01]  /*c4f0*/  SHF.L.U32 R14, R24.reuse, 0x10, RZ ;  /* 0x00000010180e7819 */ /* 0x040fe200000006ff */
[-C--:B------:R-:W-:Y:S01]  /*c500*/  FMUL.FTZ R29, R9, R8.reuse ;  /* 0x00000008091d7220 */ /* 0x080fe20000410000 */
[----:B------:R-:W-:Y:S01]  /*c510*/  LOP3.LUT R24, R24, 0xffff0000, RZ, 0xc0, !PT ;  /* 0xffff000018187812 */ /* 0x000fe200078ec0ff */
[C---:B------:R-:W-:Y:S01]  /*c520*/  IMAD.U32 R25, R28.reuse, 0x10000, RZ ;  /* 0x000100001c197824 */ /* 0x040fe200078e00ff */
[----:B------:R-:W-:Y:S01]  /*c530*/  LOP3.LUT R28, R28, 0xffff0000, RZ, 0xc0, !PT ;  /* 0xffff00001c1c7812 */ /* 0x000fe200078ec0ff */
[----:B------:R-:W-:-:S02]  /*c540*/  FMUL.FTZ R8, R15, R8 ;  /* 0x000000080f087220 */ /* 0x000fc40000410000 */
[----:B------:R-:W-:Y:S02]  /*c550*/  FFMA.FTZ R37, R27, R32, R37 ;  /* 0x000000201b257223 */ /* 0x000fe40000010025 */
[-C--:B------:R-:W-:Y:S02]  /*c560*/  FFMA.FTZ R29, R15, R12.reuse, -R29 ;  /* 0x0000000c0f1d7223 */ /* 0x080fe4000001081d */
[----:B------:R-:W-:Y:S02]  /*c570*/  FFMA.FTZ R9, R9, R12, R8 ;  /* 0x0000000c09097223 */ /* 0x000fe40000010008 */
[----:B------:R-:W-:Y:S02]  /*c580*/  FMUL.FTZ R32, R14, R40 ;  /* 0x000000280e207220 */ /* 0x000fe40000410000 */
[----:B------:R-:W-:Y:S02]  /*c590*/  FMUL.FTZ R12, R26, R42 ;  /* 0x0000002a1a0c7220 */ /* 0x000fe40000410000 */
[----:B------:R-:W-:-:S02]  /*c5a0*/  FMUL.FTZ R8, R24, R11 ;  /* 0x0000000b18087220 */ /* 0x000fc40000410000 */
[C---:B------:R-:W-:Y:S02]  /*c5b0*/  FMUL.FTZ R40, R25.reuse, R40 ;  /* 0x0000002819287220 */ /* 0x040fe40000410000 */
[----:B------:R-:W-:Y:S02]  /*c5c0*/  FMUL.FTZ R42, R30, R42 ;  /* 0x0000002a1e2a7220 */ /* 0x000fe40000410000 */
[----:B------:R-:W-:Y:S02]  /*c5d0*/  FMUL.FTZ R11, R28, R11 ;  /* 0x0000000b1c0b7220 */ /* 0x000fe40000410000 */
[----:B------:R-:W-:Y:S02]  /*c5e0*/  FFMA.FTZ R15, R25, R13, -R32 ;  /* 0x0000000d190f7223 */ /* 0x000fe40000010820 */
[----:B------:R-:W-:Y:S01]  /*c5f0*/  FFMA.FTZ R30, R30, R35, -R12 ;  /* 0x000000231e1e7223 */ /* 0x000fe2000001080c */
[----:B------:R-:W-:Y:S01]  /*c600*/  F2FP.BF16.PACK_AB R12, R31, R34 ;  /* 0x000000221f0c723e */ /* 0x000fe200000010ff */
[----:B------:R-:W-:Y:S01]  /*c610*/  FFMA.FTZ R28, R28, R39, -R8 ;  /* 0x000000271c1c7223 */ /* 0x000fe20000010808 */
[----:B------:R-:W-:Y:S01]  /*c620*/  F2FP.BF16.PACK_AB R8, R37, R38 ;  /* 0x000000262508723e */ /* 0x000fe200000010ff */
[----:B------:R-:W-:Y:S01]  /*c630*/  FFMA.FTZ R40, R14, R13, R40 ;  /* 0x0000000d0e287223 */ /* 0x000fe20000010028 */
[----:B------:R-:W-:Y:S01]  /*c640*/  F2FP.BF16.PACK_AB R14, R43, R10 ;  /* 0x0000000a2b0e723e */ /* 0x000fe200000010ff */
[----:B------:R-:W-:Y:S01]  /*c650*/  FFMA.FTZ R26, R26, R35, R42 ;  /* 0x000000231a1a7223 */ /* 0x000fe2000001002a */
[----:B------:R-:W-:Y:S01]  /*c660*/  F2FP.BF16.PACK_AB R13, R30, R29 ;  /* 0x0000001d1e0d723e */ /* 0x000fe200000010ff */
[----:B------:R-:W-:Y:S01]  /*c670*/  FFMA.FTZ R11, R24, R39, R11 ;  /* 0x00000027180b7223 */ /* 0x000fe2000001000b */
[----:B------:R-:W-:-:S02]  /*c680*/  F2FP.BF16.PACK_AB R15, R28, R15 ;  /* 0x0000000f1c0f723e */ /* 0x000fc400000010ff */
[----:B------:R-:W-:Y:S02]  /*c690*/  F2FP.BF16.PACK_AB R10, R41, R36 ;  /* 0x00000024290a723e */ /* 0x000fe400000010ff */
[----:B------:R-:W-:Y:S01]  /*c6a0*/  F2FP.BF16.PACK_AB R9, R26, R9 ;  /* 0x000000091a09723e */ /* 0x000fe200000010ff */
[----:B------:R1:W-:Y:S01]  /*c6b0*/  STS.128 [R22+0x10080], R12 ;  /* 0x0100800c16007388 */ /* 0x0003e20000000c00 */
[----:B------:R-:W-:-:S05]  /*c6c0*/  F2FP.BF16.PACK_AB R11, R11, R40 ;  /* 0x000000280b0b723e */ /* 0x000fca00000010ff */
[----:B------:R1:W-:Y:S02]  /*c6d0*/  STS.128 [R6+0x10080], R8 ;  /* 0x0100800806007388 */ /* 0x0003e40000000c00 */
.L_x_114:
[----:B------:R-:W-:Y:S05]  /*c6e0*/  BSYNC B2 ;  /* 0x0000000000027941 */ /* 0x000fea0003800000 */
.L_x_86:
[----:B-1----:R-:W-:Y:S01]  /*c6f0*/  IMAD.SHL.U32 R11, R16, 0x40, RZ ;  /* 0x00000040100b7824 */ /* 0x002fe200078e00ff */
[----:B------:R-:W-:-:S04]  /*c700*/  DEPBAR.LE SB0, 0x0 ;  /* 0x000080000000791a */ /* 0x000fc80000000000 */
[----:B------:R-:W-:Y:S01]  /*c710*/  LEA.HI R6, R23, R64, RZ, 0x5 ;  /* 0x0000004017067211 */ /* 0x000fe200078f28ff */
[----:B--2---:R-:W-:Y:S01]  /*c720*/  IMAD.SHL.U32 R8, R21, 0x8, RZ ;  /* 0x0000000815087824 */ /* 0x004fe200078e00ff */
[----:B------:R-:W-:Y:S01]  /*c730*/  LOP3.LUT R11, R11, 0x1c0, RZ, 0xc0, !PT ;  /* 0x000001c00b0b7812 */ /* 0x000fe200078ec0ff */
[----:B------:R-:W-:Y:S01]  /*c740*/  IMAD.WIDE.U32 R14, R18, c[0x0][0x208], RZ ;  /* 0x00008200120e7a25 */ /* 0x000fe200078e00ff */
[----:B------:R-:W-:Y:S01]  /*c750*/  BAR.SYNC.DEFER_BLOCKING 0x0 ;  /* 0x0000000000007b1d */ /* 0x000fe20000010000 */
[----:B------:R-:W-:Y:S02]  /*c760*/  LOP3.LUT P1, RZ, R16, 0x2, RZ, 0xc0, !PT ;  /* 0x0000000210ff7812 */ /* 0x000fe4000782c0ff */
[----:B------:R-:W-:Y:S01]  /*c770*/  IMAD.SHL.U32 R9, R6, 0x20, RZ ;  /* 0x0000002006097824 */ /* 0x000fe200078e00ff */
[----:B------:R-:W-:Y:S01]  /*c780*/  LOP3.LUT R8, R11, 0x8, R8, 0xf8, !PT ;  /* 0x000000080b087812 */ /* 0x000fe200078ef808 */
[----:B------:R-:W-:Y:S01]  /*c790*/  IMAD R56, R18, -0x20, R63 ;  /* 0xffffffe012387824 */ /* 0x000fe200078e023f */
[----:B------:R-:W-:Y:S01]  /*c7a0*/  SHF.R.U32.HI R11, RZ, 0x3, R11 ;  /* 0x00000003ff0b7819 */ /* 0x000fe2000001160b */
[----:B------:R-:W-:Y:S01]  /*c7b0*/  IMAD.SHL.U32 R228, R3, 0x2, RZ ;  /* 0x0000000203e47824 */ /* 0x000fe200078e00ff */
[----:B------:R-:W-:Y:S01]  /*c7c0*/  LOP3.LUT R9, R9, 0x7ffffc00, RZ, 0xc0, !PT ;  /* 0x7ffffc0009097812 */ /* 0x000fe200078ec0ff */
[----:B------:R-:W-:Y:S01]  /*c7d0*/  IMAD.SHL.U32 R219, R2, 0x2, RZ ;  /* 0x0000000202db7824 */ /* 0x000fe200078e00ff */
[----:B------:R-:W-:-:S02]  /*c7e0*/  LOP3.LUT R8, R8, R11, RZ, 0x3c, !PT ;  /* 0x0000000b08087212 */ /* 0x000fc400078e3cff */
[----:B------:R-:W-:Y:S01]  /*c7f0*/  SEL R11, RZ, 0x2, P5 ;  /* 0x00000002ff0b7807 */ /* 0x000fe20002800000 */
[----:B------:R-:W-:Y:S01]  /*c800*/  IMAD.IADD R222, R2, 0x1, R9 ;  /* 0x0000000102de7824 */ /* 0x000fe200078e0209 */
[----:B------:R-:W-:Y:S01]  /*c810*/  SEL R12, RZ, 0x4, P4 ;  /* 0x00000004ff0c7807 */ /* 0x000fe20002000000 */
[----:B------:R-:W-:Y:S01]  /*c820*/  IMAD R221, R19, 0x200, R8 ;  /* 0x0000020013dd7824 */ /* 0x000fe200078e0208 */
[----:B------:R-:W-:Y:S01]  /*c830*/  LEA R8, P0, R14, R226, 0x5 ;  /* 0x000000e20e087211 */ /* 0x000fe200078028ff */
[----:B------:R-:W-:Y:S01]  /*c840*/  IMAD R9, R20, c[0x0][0x208], RZ ;  /* 0x0000820014097a24 */ /* 0x000fe200078e02ff */
[----:B------:R-:W-:Y:S01]  /*c850*/  IADD3 R12, R12, R11, R17 ;  /* 0x0000000b0c0c7210 */ /* 0x000fe20007ffe011 */
[----:B------:R-:W-:Y:S01]  /*c860*/  IMAD.SHL.U32 R222, R222, 0x2, RZ ;  /* 0x00000002dede7824 */ /* 0x000fe200078e00ff */
[----:B------:R-:W-:Y:S01]  /*c870*/  ISETP.LE.OR P6, PT, R56, R21, P2 ;  /* 0x000000153800720c */ /* 0x000fe200017c3670 */
[----:B------:R-:W-:Y:S02]  /*c880*/  IMAD.SHL.U32 R221, R221, 0x2, RZ ;  /* 0x00000002dddd7824 */ /* 0x000fe400078e00ff */
[----:B------:R-:W-:Y:S01]  /*c890*/  IMAD R9, R18, c[0x0][0x20c], R9 ;  /* 0x0000830012097a24 */ /* 0x000fe200078e0209 */
[----:B------:R-:W-:Y:S01]  /*c8a0*/  LDSM.16.M88.4 R48, [R222+0x10080] ;  /* 0x01008000de30783b */ /* 0x000fe20000000200 */
[--C-:B------:R-:W-:Y:S01]  /*c8b0*/  IMAD R218, R0, 0x2, R222.reuse ;  /* 0x0000000200da7824 */ /* 0x100fe200078e02de */
[----:B------:R-:W-:Y:S01]  /*c8c0*/  IADD3 R220, R221, 0xc0a0, RZ ;  /* 0x0000c0a0dddc7810 */ /* 0x000fe20007ffe0ff */
[----:B------:R-:W-:Y:S01]  /*c8d0*/  IMAD.IADD R10, R15, 0x1, R9 ;  /* 0x000000010f0a7824 */ /* 0x000fe200078e0209 */
[----:B---3--:R-:W1:Y:S01]  /*c8e0*/  LDSM.16.M88.4 R24, [R221+0xc080] ;  /* 0x00c08000dd18783b */ /* 0x008e620000000200 */
[----:B------:R-:W-:Y:S01]  /*c8f0*/  IADD3 R9, R221, 0xc080, RZ ;  /* 0x0000c080dd097810 */ /* 0x000fe20007ffe0ff */
[----:B------:R-:W-:-:S02]  /*c900*/  IMAD R217, R5, 0x2, R222 ;  /* 0x0000000205d97824 */ /* 0x000fc400078e02de */
[----:B------:R-:W2:Y:S01]  /*c910*/  LDSM.16.M88.4 R36, [R221+0xc880] ;  /* 0x00c88000dd24783b */ /* 0x000ea20000000200 */
[----:B------:R-:W-:Y:S01]  /*c920*/  @P1 IADD3 R220, R9, -0x20, RZ ;  /* 0xffffffe009dc1810 */ /* 0x000fe20007ffe0ff */
[----:B------:R-:W-:Y:S01]  /*c930*/  IMAD R215, R5, 0x2, R218 ;  /* 0x0000000205d77824 */ /* 0x000fe200078e02da */
[----:B------:R-:W-:Y:S01]  /*c940*/  SEL R9, RZ, 0x8, P3 ;  /* 0x00000008ff097807 */ /* 0x000fe20001800000 */
[--C-:B------:R-:W-:Y:S01]  /*c950*/  IMAD R214, R0, 0x2, R219.reuse ;  /* 0x0000000200d67824 */ /* 0x100fe200078e02db */
[----:B------:R-:W-:Y:S01]  /*c960*/  LOP3.LUT P1, RZ, R16, 0x4, RZ, 0xc0, !PT ;  /* 0x0000000410ff7812 */ /* 0x000fe2000782c0ff */
[----:B------:R-:W-:Y:S01]  /*c970*/  LDSM.16.M88.4 R32, [R220+0x800] ;  /* 0x00080000dc20783b */ /* 0x000fe20000000200 */
[----:B------:R-:W-:Y:S01]  /*c980*/  LEA.HI.X R11, R14, R225, R10, 0x5, P0 ;  /* 0x000000e10e0b7211 */ /* 0x000fe200000f2c0a */
[----:B------:R-:W-:Y:S01]  /*c990*/  IMAD.IADD R12, R9, 0x1, R12 ;  /* 0x00000001090c7824 */ /* 0x000fe200078e020c */
[C---:B------:R-:W-:Y:S01]  /*c9a0*/  LEA R40, P0, R8.reuse, c[0x0][0x1f8], 0x1 ;  /* 0x00007e0008287a11 */ /* 0x040fe200078008ff */
[----:B------:R-:W-:Y:S01]  /*c9b0*/  IMAD.MOV.U32 R9, RZ, RZ, 0x40 ;  /* 0x00000040ff097424 */ /* 0x000fe200078e00ff */
[----:B------:R-:W-:Y:S01]  /*c9c0*/  LDSM.16.M88.4 R16, [R218+0x10080] ;  /* 0x01008000da10783b */ /* 0x000fe20000000200 */
[C---:B------:R-:W-:Y:S01]  /*c9d0*/  IMAD R213, R5.reuse, 0x2, R219 ;  /* 0x0000000205d57824 */ /* 0x040fe200078e02db */
[----:B------:R-:W-:Y:S01]  /*c9e0*/  LEA.HI.X R41, R8, c[0x0][0x1fc], R11, 0x1, P0 ;  /* 0x00007f0008297a11 */ /* 0x000fe200000f0c0b */
[----:B------:R-:W-:Y:S01]  /*c9f0*/  IMAD R212, R5, 0x2, R214 ;  /* 0x0000000205d47824 */ /* 0x000fe200078e02d6 */
[----:B------:R-:W-:-:S02]  /*ca00*/  SEL R3, R9, 0xffffffc0, !P1 ;  /* 0xffffffc009037807 */ /* 0x000fc40004800000 */
[C---:B------:R-:W-:Y:S01]  /*ca10*/  LOP3.LUT P1, RZ, R12.reuse, 0x2, RZ, 0xc0, !PT ;  /* 0x000000020cff7812 */ /* 0x040fe2000782c0ff */
[----:B------:R-:W3:Y:S01]  /*ca20*/  LDSM.16.M88.4 R8, [R220] ;  /* 0x00000000dc08783b */ /* 0x000ee20000000200 */
[----:B------:R-:W-:Y:S01]  /*ca30*/  LOP3.LUT P0, RZ, R12, 0x4, RZ, 0xc0, !PT ;  /* 0x000000040cff7812 */ /* 0x000fe2000780c0ff */
[----:B------:R-:W-:Y:S01]  /*ca40*/  IMAD.IADD R216, R221, 0x1, R3 ;  /* 0x00000001ddd87824 */ /* 0x000fe200078e0203 */
[-C--:B------:R-:W-:Y:S01]  /*ca50*/  ISETP.LE.OR P1, PT, R56, R21.reuse, !P1 ;  /* 0x000000153800720c */ /* 0x080fe20004f23670 */
[----:B------:R-:W-:Y:S01]  /*ca60*/  @!PT LDS RZ, [RZ] ;  /* 0x00000000fffff984 */ /* 0x000fe20000000800 */
[----:B------:R-:W-:Y:S01]  /*ca70*/  @!PT LDS RZ, [RZ] ;  /* 0x00000000fffff984 */ /* 0x000fe20000000800 */
[----:B------:R-:W-:Y:S01]  /*ca80*/  @!PT LDS RZ, [RZ] ;  /* 0x00000000fffff984 */ /* 0x000fe20000000800 */
[----:B------:R5:W-:Y:S01]  /*ca90*/  LDGSTS.E.BYPASS.LTC128B.128 [R228+0x8080], [R40.64], !P6 ;  /* 0x0808000028e47fae */ /* 0x000be2000f101d4a */
[----:B------:R-:W-:Y:S01]  /*caa0*/  LOP3.LUT P6, RZ, R12, 0x8, RZ, 0xc0, !PT ;  /* 0x000000080cff7812 */ /* 0x000fe200078cc0ff */
[----:B------:R-:W-:Y:S01]  /*cab0*/  IMAD.IADD R210, R3, 0x1, R220 ;  /* 0x0000000103d27824 */ /* 0x000fe200078e02dc */
[----:B------:R-:W-:Y:S02]  /*cac0*/  P2R R12, PR, RZ, 0x2 ;  /* 0x00000002ff0c7803 */ /* 0x000fe40000000000 */
[----:B------:R-:W-:-:S02]  /*cad0*/  ISETP.LE.OR P1, PT, R56, R21, !P0 ;  /* 0x000000153800720c */ /* 0x000fc40004723670 */
[----:B------:R-:W-:Y:S02]  /*cae0*/  ISETP.LE.OR P0, PT, R56, R21, !P6 ;  /* 0x000000153800720c */ /* 0x000fe40007703670 */
[----:B------:R-:W-:Y:S02]  /*caf0*/  ISETP.NE.AND P6, PT, R12, RZ, PT ;  /* 0x000000ff0c00720c */ /* 0x000fe40003fc5270 */
[----:B------:R-:W-:Y:S01]  /*cb00*/  LOP3.LUT R3, R6, 0xffffffe0, RZ, 0xc0, !PT ;  /* 0xffffffe006037812 */ /* 0x000fe200078ec0ff */
[----:B-1----:R-:W-:Y:S04]  /*cb10*/  HMMA.16816.F32.BF16 R28, R48, R24, RZ ;  /* 0x00000018301c723c */ /* 0x002fe800000418ff */
[----:B------:R-:W-:-:S05]  /*cb20*/  IMAD.IADD R64, R64, 0x1, -R3 ;  /* 0x0000000140407824 */ /* 0x000fca00078e0a03 */
[----:B------:R-:W-:Y:S01]  /*cb30*/  SHF.R.S32.HI R3, RZ, 0x1f, R64 ;  /* 0x0000001fff037819 */ /* 0x000fe20000011440 */
[C---:B------:R-:W-:Y:S01]  /*cb40*/  HMMA.16816.F32.BF16 R24, R48.reuse, R26, RZ ;  /* 0x0000001a3018723c */ /* 0x040fe200000418ff */
[----:B------:R5:W-:Y:S02]  /*cb50*/  LDGSTS.E.BYPASS.LTC128B.128 [R228+0x9080], [R40.64+0x80], !P6 ;  /* 0x0908008028e47fae */ /* 0x000be4000f101d4a */
[----:B------:R-:W-:Y:S02]  /*cb60*/  LEA.HI R3, R3, R64, RZ, 0x2 ;  /* 0x0000004003037211 */ /* 0x000fe400078f10ff */
[----:B------:R5:W-:Y:S02]  /*cb70*/  LDGSTS.E.BYPASS.LTC128B.128 [R228+0xa080], [R40.64+0x100], !P1 ;  /* 0x0a08010028e47fae */ /* 0x000be4000c901d4a */
[----:B------:R-:W-:Y:S01]  /*cb80*/  LOP3.LUT R3, R3, 0x7ffffffc, RZ, 0xc0, !PT ;  /* 0x7ffffffc03037812 */ /* 0x000fe200078ec0ff */
[C---:B--2---:R-:W-:Y:S01]  /*cb90*/  HMMA.16816.F32.BF16 R20, R48.reuse, R36, RZ ;  /* 0x000000243014723c */ /* 0x044fe200000418ff */
[----:B------:R5:W-:Y:S03]  /*cba0*/  LDGSTS.E.BYPASS.LTC128B.128 [R228+0xb080], [R40.64+0x180], !P0 ;  /* 0x0b08018028e47fae */ /* 0x000be6000c101d4a */
[----:B------:R-:W-:Y:S01]  /*cbb0*/  IMAD.IADD R3, R64, 0x1, -R3 ;  /* 0x0000000140037824 */ /* 0x000fe200078e0a03 */
[----:B------:R-:W-:Y:S03]  /*cbc0*/  LDSM.16.M88.4 R44, [R217+0x10080] ;  /* 0x01008000d92c783b */ /* 0x000fe60000000200 */
[----:B------:R-:W-:Y:S01]  /*cbd0*/  HMMA.16816.F32.BF16 R48, R48, R38, RZ ;  /* 0x000000263030723c */ /* 0x000fe200000418ff */
[----:B----4-:R-:W1:Y:S01]  /*cbe0*/  LDSM.16.M88.4 R12, [R216+0xc080] ;  /* 0x00c08000d80c783b */ /* 0x010e620000000200 */
[----:B------:R-:W-:-:S03]  /*cbf0*/  IMAD R56, R3, -0x2, R56 ;  /* 0xfffffffe03387824 */ /* 0x000fc600078e0238 */
[----:B------:R-:W2:Y:S02]  /*cc00*/  LDSM.16.M88.4 R52, [R216+0xc880] ;  /* 0x00c88000d834783b */ /* 0x000ea40000000200 */
[C---:B------:R-:W-:Y:S01]  /*cc10*/  ISETP.GT.AND P0, PT, R56.reuse, RZ, PT ;  /* 0x000000ff3800720c */ /* 0x040fe20003f04270 */
[C---:B---3--:R-:W-:Y:S01]  /*cc20*/  HMMA.16816.F32.BF16 R28, R16.reuse, R8, R28 ;  /* 0x00000008101c723c */ /* 0x048fe2000004181c */
[----:B------:R-:W-:Y:S01]  /*cc30*/  LDSM.16.M88.4 R36, [R215+0x10080] ;  /* 0x01008000d724783b */ /* 0x000fe20000000200 */
[C---:B------:R-:W-:Y:S02]  /*cc40*/  ISETP.GT.AND P1, PT, R56.reuse, 0x1, PT ;  /* 0x000000013800780c */ /* 0x040fe40003f24270 */
[----:B------:R-:W-:Y:S01]  /*cc50*/  ISETP.GT.AND P6, PT, R56, 0x8, PT ;  /* 0x000000083800780c */ /* 0x000fe20003fc4270 */
[----:B------:R-:W0:Y:S03]  /*cc60*/  LDGDEPBAR ;  /* 0x00000000000079af */ /* 0x000e260000000000 */
[C---:B------:R-:W-:Y:S01]  /*cc70*/  HMMA.16816.F32.BF16 R24, R16.reuse, R10, R24 ;  /* 0x0000000a1018723c */ /* 0x040fe20000041818 */
[----:B------:R-:W3:Y:S04]  /*cc80*/  LDSM.16.M88.4 R8, [R210] ;  /* 0x00000000d208783b */ /* 0x000ee80000000200 */
[----:B-----5:R-:W4:Y:S03]  /*cc90*/  LDSM.16.M88.4 R40, [R210+0x800] ;  /* 0x00080000d228783b */ /* 0x020f260000000200 */
[C---:B------:R-:W-:Y:S08]  /*cca0*/  HMMA.16816.F32.BF16 R20, R16.reuse, R32, R20 ;  /* 0x000000201014723c */ /* 0x040ff00000041814 */
[----:B------:R-:W-:Y:S01]  /*ccb0*/  HMMA.16816.F32.BF16 R48, R16, R34, R48 ;  /* 0x000000221030723c */ /* 0x000fe20000041830 */
[----:B------:R-:W-:Y:S04]  /*ccc0*/  LDSM.16.M88.4 R32, [R221+0xd080] ;  /* 0x00d08000dd20783b */ /* 0x000fe80000000200 */
[----:B------:R-:W-:Y:S03]  /*ccd0*/  LDSM.16.M88.4 R16, [R221+0xd880] ;  /* 0x00d88000dd10783b */ /* 0x000fe60000000200 */
[C---:B-1----:R-:W-:Y:S08]  /*cce0*/  HMMA.16816.F32.BF16 R28, R44.reuse, R12, R28 ;  /* 0x0000000c2c1c723c */ /* 0x042ff0000004181c */
[C---:B------:R-:W-:Y:S01]  /*ccf0*/  HMMA.16816.F32.BF16 R24, R44.reuse, R14, R24 ;  /* 0x0000000e2c18723c */ /* 0x040fe20000041818 */
[----:B------:R-:W1:Y:S07]  /*cd00*/  LDSM.16.M88.4 R12, [R222+0x14080] ;  /* 0x01408000de0c783b */ /* 0x000e6e0000000200 */
[C---:B--2---:R-:W-:Y:S08]  /*cd10*/  HMMA.16816.F32.BF16 R20, R44.reuse, R52, R20 ;  /* 0x000000342c14723c */ /* 0x044ff00000041814 */
[----:B------:R-:W-:Y:S01]  /*cd20*/  HMMA.16816.F32.BF16 R44, R44, R54, R48 ;  /* 0x000000362c2c723c */ /* 0x000fe20000041830 */
[----:B------:R-:W-:Y:S04]  /*cd30*/  LDSM.16.M88.4 R48, [R218+0x14080] ;  /* 0x01408000da30783b */ /* 0x000fe80000000200 */
[----:B------:R-:W-:Y:S03]  /*cd40*/  LDSM.16.M88.4 R52, [R220+0x1800] ;  /* 0x00180000dc34783b */ /* 0x000fe60000000200 */
[C---:B---3--:R-:W-:Y:S08]  /*cd50*/  HMMA.16816.F32.BF16 R28, R36.reuse, R8, R28 ;  /* 0x00000008241c723c */ /* 0x048ff0000004181c */
[C---:B------:R-:W-:Y:S01]  /*cd60*/  HMMA.16816.F32.BF16 R24, R36.reuse, R10, R24 ;  /* 0x0000000a2418723c */ /* 0x040fe20000041818 */
[----:B------:R-:W2:Y:S07]  /*cd70*/  LDSM.16.M88.4 R8, [R220+0x1000] ;  /* 0x00100000dc08783b */ /* 0x000eae0000000200 */
[C---:B----4-:R-:W-:Y:S08]  /*cd80*/  HMMA.16816.F32.BF16 R20, R36.reuse, R40, R20 ;  /* 0x000000282414723c */ /* 0x050ff00000041814 */
[----:B------:R-:W-:Y:S01]  /*cd90*/  HMMA.16816.F32.BF16 R44, R36, R42, R44 ;  /* 0x0000002a242c723c */ /* 0x000fe2000004182c */
[----:B------:R-:W-:Y:S04]  /*cda0*/  LDSM.16.M88.4 R40, [R217+0x14080] ;  /* 0x01408000d928783b */ /* 0x000fe80000000200 */
[----:B------:R-:W3:Y:S03]  /*cdb0*/  LDSM.16.M88.4 R36, [R216+0xd080] ;  /* 0x00d08000d824783b */ /* 0x000ee60000000200 */
[C---:B-1----:R-:W-:Y:S08]  /*cdc0*/  HMMA.16816.F32.BF16 R28, R12.reuse, R32, R28 ;  /* 0x000000200c1c723c */ /* 0x042ff0000004181c */
[C---:B------:R-:W-:Y:S01]  /*cdd0*/  HMMA.16816.F32.BF16 R24, R12.reuse, R34, R24 ;  /* 0x000000220c18723c */ /* 0x040fe20000041818 */
[----:B------:R-:W1:Y:S07]  /*cde0*/  LDSM.16.M88.4 R32, [R216+0xd880] ;  /* 0x00d88000d820783b */ /* 0x000e6e0000000200 */
[C---:B------:R-:W-:Y:S08]  /*cdf0*/  HMMA.16816.F32.BF16 R20, R12.reuse, R16, R20 ;  /* 0x000000100c14723c */ /* 0x040ff00000041814 */
[----:B------:R-:W-:Y:S01]  /*ce00*/  HMMA.16816.F32.BF16 R44, R12, R18, R44 ;  /* 0x000000120c2c723c */ /* 0x000fe2000004182c */
[----:B------:R-:W-:Y:S04]  /*ce10*/  LDSM.16.M88.4 R16, [R215+0x14080] ;  /* 0x01408000d710783b */ /* 0x000fe80000000200 */
[----:B------:R-:W4:Y:S03]  /*ce20*/  LDSM.16.M88.4 R12, [R210+0x1000] ;  /* 0x00100000d20c783b */ /* 0x000f260000000200 */
[C---:B--2---:R-:W-:Y:S08]  /*ce30*/  HMMA.16816.F32.BF16 R28, R48.reuse, R8, R28 ;  /* 0x00000008301c723c */ /* 0x044ff0000004181c */
[C---:B------:R-:W-:Y:S01]  /*ce40*/  HMMA.16816.F32.BF16 R24, R48.reuse, R10, R24 ;  /* 0x0000000a3018723c */ /* 0x040fe20000041818 */
[----:B------:R-:W2:Y:S07]  /*ce50*/  LDSM.16.M88.4 R8, [R210+0x1800] ;  /* 0x00180000d208783b */ /* 0x000eae0000000200 */
[C---:B------:R-:W-:Y:S08]  /*ce60*/  HMMA.16816.F32.BF16 R20, R48.reuse, R52, R20 ;  /* 0x000000343014723c */ /* 0x040ff00000041814 */
[----:B------:R-:W-:Y:S08]  /*ce70*/  HMMA.16816.F32.BF16 R44, R48, R54, R44 ;  /* 0x00000036302c723c */ /* 0x000ff0000004182c */
[C---:B---3--:R-:W-:Y:S08]  /*ce80*/  HMMA.16816.F32.BF16 R28, R40.reuse, R36, R28 ;  /* 0x00000024281c723c */ /* 0x048ff0000004181c */
[C---:B------:R-:W-:Y:S01]  /*ce90*/  HMMA.16816.F32.BF16 R24, R40.reuse, R38, R24 ;  /* 0x000000262818723c */ /* 0x040fe20000041818 */
[----:B------:R-:W-:Y:S07]  /*cea0*/  LDSM.16.M88.4 R36, [R222+0x18080] ;  /* 0x01808000de24783b */ /* 0x000fee0000000200 */
[C---:B-1----:R-:W-:Y:S01]  /*ceb0*/  HMMA.16816.F32.BF16 R48, R40.reuse, R32, R20 ;  /* 0x000000202830723c */ /* 0x042fe20000041814 */
[----:B------:R-:W1:Y:S07]  /*cec0*/  LDSM.16.M88.4 R20, [R221+0xe080] ;  /* 0x00e08000dd14783b */ /* 0x000e6e0000000200 */
[----:B------:R-:W-:Y:S01]  /*ced0*/  HMMA.16816.F32.BF16 R44, R40, R34, R44 ;  /* 0x00000022282c723c */ /* 0x000fe2000004182c */
[----:B------:R-:W3:Y:S04]  /*cee0*/  LDSM.16.M88.4 R32, [R221+0xe880] ;  /* 0x00e88000dd20783b */ /* 0x000ee80000000200 */
[----:B------:R-:W-:Y:S03]  /*cef0*/  LDSM.16.M88.4 R40, [R218+0x18080] ;  /* 0x01808000da28783b */ /* 0x000fe60000000200 */
[C---:B----4-:R-:W-:Y:S08]  /*cf00*/  HMMA.16816.F32.BF16 R28, R16.reuse, R12, R28 ;  /* 0x0000000c101c723c */ /* 0x050ff0000004181c */
[C---:B------:R-:W-:Y:S01]  /*cf10*/  HMMA.16816.F32.BF16 R24, R16.reuse, R14, R24 ;  /* 0x0000000e1018723c */ /* 0x040fe20000041818 */
[----:B------:R-:W4:Y:S07]  /*cf20*/  LDSM.16.M88.4 R12, [R220+0x2000] ;  /* 0x00200000dc0c783b */ /* 0x000f2e0000000200 */
[C---:B--2---:R-:W-:Y:S08]  /*cf30*/  HMMA.16816.F32.BF16 R48, R16.reuse, R8, R48 ;  /* 0x000000081030723c */ /* 0x044ff00000041830 */
[----:B------:R-:W-:Y:S01]  /*cf40*/  HMMA.16816.F32.BF16 R44, R16, R10, R44 ;  /* 0x0000000a102c723c */ /* 0x000fe2000004182c */
[----:B------:R-:W2:Y:S04]  /*cf50*/  LDSM.16.M88.4 R8, [R220+0x2800] ;  /* 0x00280000dc08783b */ /* 0x000ea80000000200 */
[----:B------:R-:W-:Y:S03]  /*cf60*/  LDSM.16.M88.4 R16, [R216+0xe080] ;  /* 0x00e08000d810783b */ /* 0x000fe60000000200 */
[C---:B-1----:R-:W-:Y:S08]  /*cf70*/  HMMA.16816.F32.BF16 R28, R36.reuse, R20, R28 ;  /* 0x00000014241c723c */ /* 0x042ff0000004181c */
[C---:B------:R-:W-:Y:S01]  /*cf80*/  HMMA.16816.F32.BF16 R24, R36.reuse, R22, R24 ;  /* 0x000000162418723c */ /* 0x040fe20000041818 */
[----:B------:R-:W1:Y:S07]  /*cf90*/  LDSM.16.M88.4 R20, [R217+0x18080] ;  /* 0x01808000d914783b */ /* 0x000e6e0000000200 */
[C---:B---3--:R-:W-:Y:S08]  /*cfa0*/  HMMA.16816.F32.BF16 R48, R36.reuse, R32, R48 ;  /* 0x000000202430723c */ /* 0x048ff00000041830 */
        /* <DEDUP_REMOVED lines=19> */
[----:B------:R-:W-:Y:S07]  /*d0e0*/  LDSM.16.M88.4 R12, [R218+0x1c080] ;  /* 0x01c08000da0c783b */ /* 0x000fee0000000200 */
        /* <DEDUP_REMOVED lines=9> */
[----:B------:R-:W-:Y:S04]  /*d180*/  LDSM.16.M88.4 R40, [R215+0x1c080] ;  /* 0x01c08000d728783b */ /* 0x000fe80000000200 */
[----:B------:R-:W-:Y:S03]  /*d190*/  LDSM.16.M88.4 R20, [R210+0x3000] ;  /* 0x00300000d214783b */ /* 0x000fe60000000200 */
[C---:B--2---:R-:W-:Y:S08]  /*d1a0*/  HMMA.16816.F32.BF16 R28, R12.reuse, R8, R28 ;  /* 0x000000080c1c723c */ /* 0x044ff0000004181c */
[C---:B------:R-:W-:Y:S01]  /*d1b0*/  HMMA.16816.F32.BF16 R24, R12.reuse, R10, R24 ;  /* 0x0000000a0c18723c */ /* 0x040fe20000041818 */
[----:B------:R-:W2:Y:S07]  /*d1c0*/  LDSM.16.M88.4 R8, [R216+0xf880] ;  /* 0x00f88000d808783b */ /* 0x000eae0000000200 */
[C---:B------:R-:W-:Y:S08]  /*d1d0*/  HMMA.16816.F32.BF16 R48, R12.reuse, R32, R48 ;  /* 0x000000200c30723c */ /* 0x040ff00000041830 */
[----:B------:R-:W-:Y:S01]  /*d1e0*/  HMMA.16816.F32.BF16 R44, R12, R34, R44 ;  /* 0x000000220c2c723c */ /* 0x000fe2000004182c */
[----:B------:R-:W3:Y:S01]  /*d1f0*/  LDSM.16.M88.4 R12, [R210+0x3800] ;  /* 0x00380000d20c783b */ /* 0x000ee20000000200 */
[----:B------:R-:W-:-:S06]  /*d200*/  DEPBAR.LE SB0, 0x0 ;  /* 0x000080000000791a */ /* 0x000fcc0000000000 */
[C---:B-1----:R-:W-:Y:S08]  /*d210*/  HMMA.16816.F32.BF16 R28, R36.reuse, R16, R28 ;  /* 0x00000010241c723c */ /* 0x042ff0000004181c */
[C---:B------:R-:W-:Y:S08]  /*d220*/  HMMA.16816.F32.BF16 R24, R36.reuse, R18, R24 ;  /* 0x000000122418723c */ /* 0x040ff00000041818 */
[C---:B--2---:R-:W-:Y:S08]  /*d230*/  HMMA.16816.F32.BF16 R48, R36.reuse, R8, R48 ;  /* 0x000000082430723c */ /* 0x044ff00000041830 */
[----:B------:R-:W-:Y:S08]  /*d240*/  HMMA.16816.F32.BF16 R44, R36, R10, R44 ;  /* 0x0000000a242c723c */ /* 0x000ff0000004182c */
[C---:B------:R-:W-:Y:S08]  /*d250*/  HMMA.16816.F32.BF16 R28, R40.reuse, R20, R28 ;  /* 0x00000014281c723c */ /* 0x040ff0000004181c */
[C---:B------:R-:W-:Y:S08]  /*d260*/  HMMA.16816.F32.BF16 R24, R40.reuse, R22, R24 ;  /* 0x000000162818723c */ /* 0x040ff00000041818 */
[C---:B---3--:R-:W-:Y:S08]  /*d270*/  HMMA.16816.F32.BF16 R48, R40.reuse, R12, R48 ;  /* 0x0000000c2830723c */ /* 0x048ff00000041830 */
[----:B------:R-:W-:Y:S01]  /*d280*/  HMMA.16816.F32.BF16 R44, R40, R14, R44 ;  /* 0x0000000e282c723c */ /* 0x000fe2000004182c */
[----:B------:R-:W-:-:S02]  /*d290*/  FSEL R28, R28, -INF , P0 ;  /* 0xff8000001c1c7808 */ /* 0x000fc40000000000 */
[----:B------:R-:W-:Y:S02]  /*d2a0*/  FSEL R29, R29, -INF , P1 ;  /* 0xff8000001d1d7808 */ /* 0x000fe40000800000 */
[----:B------:R-:W-:Y:S01]  /*d2b0*/  FSEL R30, R30, -INF , P0 ;  /* 0xff8000001e1e7808 */ /* 0x000fe20000000000 */
[----:B------:R-:W-:Y:S01]  /*d2c0*/  BAR.SYNC.DEFER_BLOCKING 0x0 ;  /* 0x0000000000007b1d */ /* 0x000fe20000010000 */
[----:B------:R-:W-:Y:S02]  /*d2d0*/  ISETP.GT.AND P0, PT, R56, 0x9, PT ;  /* 0x000000093800780c */ /* 0x000fe40003f04270 */
[----:B------:R-:W-:Y:S02]  /*d2e0*/  FSEL R3, R24, -INF , P6 ;  /* 0xff80000018037808 */ /* 0x000fe40003000000 */
[----:B------:R-:W-:Y:S02]  /*d2f0*/  FMNMX.FTZ R8, R28, R29, !PT ;  /* 0x0000001d1c087209 */ /* 0x000fe40007810000 */
[----:B------:R-:W-:-:S02]  /*d300*/  ISETP.GT.AND P6, PT, R56, 0x10, PT ;  /* 0x000000103800780c */ /* 0x000fc40003fc4270 */
[----:B------:R-:W-:Y:S02]  /*d310*/  FSEL R25, R25, -INF , P0 ;  /* 0xff80000019197808 */ /* 0x000fe40000000000 */
[----:B------:R-:W-:Y:S02]  /*d320*/  FMNMX.FTZ R8, R3, R8, !PT ;  /* 0x0000000803087209 */ /* 0x000fe40007810000 */
[----:B------:R-:W-:Y:S02]  /*d330*/  FSEL R20, R31, -INF , P1 ;  /* 0xff8000001f147808 */ /* 0x000fe40000800000 */
[----:B------:R-:W-:Y:S02]  /*d340*/  ISETP.GT.AND P1, PT, R56, 0x8, PT ;  /* 0x000000083800780c */ /* 0x000fe40003f24270 */
[----:B------:R-:W-:Y:S02]  /*d350*/  FSEL R6, R27, -INF , P0 ;  /* 0xff8000001b067808 */ /* 0x000fe40000000000 */
[----:B------:R-:W-:-:S02]  /*d360*/  FSEL R17, R48, -INF , P6 ;  /* 0xff80000030117808 */ /* 0x000fc40003000000 */
[----:B------:R-:W-:Y:S02]  /*d370*/  FMNMX.FTZ R8, R25, R8, !PT ;  /* 0x0000000819087209 */ /* 0x000fe40007810000 */
[----:B------:R-:W-:Y:S02]  /*d380*/  ISETP.GT.AND P0, PT, R56, 0x11, PT ;  /* 0x000000113800780c */ /* 0x000fe40003f04270 */
[----:B------:R-:W-:Y:S02]  /*d390*/  FSEL R18, R26, -INF , P1 ;  /* 0xff8000001a127808 */ /* 0x000fe40000800000 */
[----:B------:R-:W-:Y:S02]  /*d3a0*/  ISETP.GT.AND P1, PT, R56, 0x18, PT ;  /* 0x000000183800780c */ /* 0x000fe40003f24270 */
[----:B------:R-:W-:Y:S02]  /*d3b0*/  FSEL R15, R49, -INF , P0 ;  /* 0xff800000310f7808 */ /* 0x000fe40000000000 */
[----:B------:R-:W-:-:S02]  /*d3c0*/  FMNMX.FTZ R8, R17, R8, !PT ;  /* 0x0000000811087209 */ /* 0x000fc40007810000 */
[----:B------:R-:W-:Y:S02]  /*d3d0*/  ISETP.GT.AND P0, PT, R56, 0x19, PT ;  /* 0x000000193800780c */ /* 0x000fe40003f04270 */
[----:B------:R-:W-:Y:S02]  /*d3e0*/  FSEL R13, R44, -INF , P1 ;  /* 0xff8000002c0d7808 */ /* 0x000fe40000800000 */
[----:B------:R-:W-:Y:S02]  /*d3f0*/  FMNMX.FTZ R8, R15, R8, !PT ;  /* 0x000000080f087209 */ /* 0x000fe40007810000 */
[----:B------:R-:W-:Y:S02]  /*d400*/  FMNMX.FTZ R19, R30, R20, !PT ;  /* 0x000000141e137209 */ /* 0x000fe40007810000 */
[----:B------:R-:W-:Y:S02]  /*d410*/  FSEL R11, R45, -INF , P0 ;  /* 0xff8000002d0b7808 */ /* 0x000fe40000000000 */
[----:B------:R-:W-:-:S02]  /*d420*/  FMNMX.FTZ R8, R13, R8, !PT ;  /* 0x000000080d087209 */ /* 0x000fc40007810000 */
[----:B------:R-:W-:Y:S02]  /*d430*/  FMNMX.FTZ R19, R18, R19, !PT ;  /* 0x0000001312137209 */ /* 0x000fe40007810000 */
[----:B------:R-:W-:Y:S02]  /*d440*/  FSEL R14, R50, -INF , P6 ;  /* 0xff800000320e7808 */ /* 0x000fe40003000000 */
[----:B------:R-:W-:Y:S02]  /*d450*/  FMNMX.FTZ R16, R11, R8, !PT ;  /* 0x000000080b107209 */ /* 0x000fe40007810000 */
[----:B------:R-:W-:Y:S02]  /*d460*/  ISETP.GT.AND P6, PT, R56, 0x11, PT ;  /* 0x000000113800780c */ /* 0x000fe40003fc4270 */
[----:B------:R-:W-:Y:S01]  /*d470*/  FMNMX.FTZ R19, R6, R19, !PT ;  /* 0x0000001306137209 */ /* 0x000fe20007810000 */
[----:B------:R-:W1:Y:S01]  /*d480*/  SHFL.BFLY PT, R9, R16, 0x2, 0x1f ;  /* 0x0c401f0010097f89 */ /* 0x000e6200000e0000 */
[----:B------:R-:W-:-:S02]  /*d490*/  FSEL R12, R51, -INF , P6 ;  /* 0xff800000330c7808 */ /* 0x000fc40003000000 */
[----:B------:R-:W-:Y:S02]  /*d4a0*/  FMNMX.FTZ R19, R14, R19, !PT ;  /* 0x000000130e137209 */ /* 0x000fe40007810000 */
[----:B------:R-:W-:Y:S02]  /*d4b0*/  FSEL R10, R46, -INF , P1 ;  /* 0xff8000002e0a7808 */ /* 0x000fe40000800000 */
[----:B------:R-:W-:Y:S02]  /*d4c0*/  FMNMX.FTZ R19, R12, R19, !PT ;  /* 0x000000130c137209 */ /* 0x000fe40007810000 */
[----:B------:R-:W-:Y:S02]  /*d4d0*/  FSEL R8, R47, -INF , P0 ;  /* 0xff8000002f087808 */ /* 0x000fe40000000000 */
[----:B------:R-:W-:Y:S02]  /*d4e0*/  FMNMX.FTZ R19, R10, R19, !PT ;  /* 0x000000130a137209 */ /* 0x000fe40007810000 */
[----:B------:R-:W-:-:S02]  /*d4f0*/  ISETP.GE.AND P0, PT, R63, 0x21, PT ;  /* 0x000000213f00780c */ /* 0x000fc40003f06270 */
[----:B------:R-:W-:-:S05]  /*d500*/  FMNMX.FTZ R19, R8, R19, !PT ;  /* 0x0000001308137209 */ /* 0x000fca0007810000 */
[----:B------:R-:W2:Y:S01]  /*d510*/  SHFL.BFLY PT, R22, R19, 0x2, 0x1f ;  /* 0x0c401f0013167f89 */ /* 0x000ea200000e0000 */
[----:B-1----:R-:W-:-:S05]  /*d520*/  FMNMX.FTZ R21, R16, R9, !PT ;  /* 0x0000000910157209 */ /* 0x002fca0007810000 */
[----:B------:R-:W-:Y:S01]  /*d530*/  @P0 LEA.HI.SX32 R26, R149, 0xfffffffe, 0x1b ;  /* 0xfffffffe951a0811 */ /* 0x000fe200078fdaff */
[----:B------:R-:W-:Y:S01]  /*d540*/  @P0 IMAD.MOV.U32 R32, RZ, RZ, R230 ;  /* 0x000000ffff200224 */ /* 0x000fe200078e00e6 */
[----:B------:R-:W1:Y:S02]  /*d550*/  SHFL.BFLY PT, R148, R21, 0x1, 0x1f ;  /* 0x0c201f0015947f89 */ /* 0x000e6400000e0000 */
[----:B------:R-:W-:Y:S01]  /*d560*/  @P0 SHF.R.S32.HI R24, RZ, 0x1f, R26 ;  /* 0x0000001fff180819 */ /* 0x000fe2000001141a */
[----:B------:R-:W-:Y:S02]  /*d570*/  @P0 IMAD.MOV.U32 R33, RZ, RZ, R233 ;  /* 0x000000ffff210224 */ /* 0x000fe400078e00e9 */
[----:B------:R-:W-:Y:S02]  /*d580*/  @P0 IMAD R4, R4, R26, RZ ;  /* 0x0000001a04040224 */ /* 0x000fe400078e02ff */
[----:B------:R-:W-:-:S04]  /*d590*/  @P0 IMAD.WIDE.U32 R26, R26, R7, R32 ;  /* 0x000000071a1a0225 */ /* 0x000fc800078e0020 */
[----:B------:R-:W-:-:S04]  /*d5a0*/  @P0 IMAD R4, R24, R7, R4 ;  /* 0x0000000718040224 */ /* 0x000fc800078e0204 */
[----:B------:R-:W-:Y:S01]  /*d5b0*/  @P0 IMAD.IADD R4, R27, 0x1, R4 ;  /* 0x000000011b040824 */ /* 0x000fe200078e0204 */
[----:B--2---:R-:W-:-:S05]  /*d5c0*/  FMNMX.FTZ R22, R22, R19, !PT ;  /* 0x0000001316167209 */ /* 0x004fca0007810000 */
[----:B------:R-:W2:Y:S01]  /*d5d0*/  SHFL.BFLY PT, R9, R22, 0x1, 0x1f ;  /* 0x0c201f0016097f89 */ /* 0x000ea200000e0000 */
[----:B-1----:R-:W-:-:S04]  /*d5e0*/  FMNMX.FTZ R148, R21, R148, !PT ;  /* 0x0000009415947209 */ /* 0x002fc80007810000 */
[C---:B------:R-:W-:Y:S01]  /*d5f0*/  FSETP.NEU.FTZ.AND P1, PT, R148.reuse, -INF , PT ;  /* 0xff8000009400780b */ /* 0x040fe20003f3d000 */
[----:B------:R-:W-:-:S05]  /*d600*/  FMUL.FTZ R16, R148, c[0x0][0x2d0] ;  /* 0x0000b40094107a20 */ /* 0x000fca0000410000 */
[----:B------:R-:W-:-:S05]  /*d610*/  FSEL R16, R16, RZ, P1 ;  /* 0x000000ff10107208 */ /* 0x000fca0000800000 */
[--C-:B------:R-:W-:Y:S02]  /*d620*/  FFMA.FTZ R151, R3, c[0x0][0x2d0], -R16.reuse ;  /* 0x0000b40003977a23 */ /* 0x100fe40000010810 */
[--C-:B------:R-:W-:Y:S01]  /*d630*/  FFMA.FTZ R205, R28, c[0x0][0x2d0], -R16.reuse ;  /* 0x0000b4001ccd7a23 */ /* 0x100fe20000010810 */
[----:B------:R-:W-:Y:S01]  /*d640*/  @P0 LEA R28, P1, R26, c[0x0][0x1c8], 0x1 ;  /* 0x000072001a1c0a11 */ /* 0x000fe200078208ff */
[--C-:B------:R-:W-:Y:S01]  /*d650*/  FFMA.FTZ R150, R29, c[0x0][0x2d0], -R16.reuse ;  /* 0x0000b4001d967a23 */ /* 0x100fe20000010810 */
[----:B--2---:R-:W-:Y:S01]  /*d660*/  FMNMX.FTZ R3, R22, R9, !PT ;  /* 0x0000000916037209 */ /* 0x004fe20007810000 */
[----:B------:R-:W-:Y:S01]  /*d670*/  FFMA.FTZ R25, R25, c[0x0][0x2d0], -R16 ;  /* 0x0000b40019197a23 */ /* 0x000fe20000010810 */
[----:B------:R-:W-:Y:S01]  /*d680*/  @P0 LEA.HI.X R29, R26, c[0x0][0x1cc], R4, 0x1, P1 ;  /* 0x000073001a1d0a11 */ /* 0x000fe200008f0c04 */
[----:B------:R-:W-:Y:S01]  /*d690*/  MUFU.EX2 R205, R205 ;  /* 0x000000cd00cd7308 */ /* 0x000fe20000000800 */
[C---:B------:R-:W-:Y:S01]  /*d6a0*/  FSETP.NEU.FTZ.AND P1, PT, R3.reuse, -INF , PT ;  /* 0xff8000000300780b */ /* 0x040fe20003f3d000 */
[----:B------:R-:W-:-:S02]  /*d6b0*/  FMUL.FTZ R9, R3, c[0x0][0x2d0] ;  /* 0x0000b40003097a20 */ /* 0x000fc40000410000 */
[----:B------:R1:W-:Y:S01]  /*d6c0*/  @P0 LDGSTS.E.BYPASS.LTC128B.128 [R228+0xc080], [R28.64], !P2 ;  /* 0x0c0800001ce40fae */ /* 0x0003e2000d101d4a */
[--C-:B------:R-:W-:Y:S02]  /*d6d0*/  FFMA.FTZ R206, R17, c[0x0][0x2d0], -R16.reuse ;  /* 0x0000b40011ce7a23 */ /* 0x100fe40000010810 */
[----:B------:R-:W-:Y:S01]  /*d6e0*/  FSEL R9, R9, RZ, P1 ;  /* 0x000000ff09097208 */ /* 0x000fe20000800000 */
[----:B------:R1:W-:Y:S01]  /*d6f0*/  @P0 LDGSTS.E.BYPASS.LTC128B.128 [R228+0xd080], [R28.64+0x80], !P5 ;  /* 0x0d0800801ce40fae */ /* 0x0003e2000e901d4a */
[----:B------:R2:W-:Y:S01]  /*d700*/  MUFU.EX2 R0, R25 ;  /* 0x0000001900007308 */ /* 0x0005e20000000800 */
[--C-:B------:R-:W-:Y:S02]  /*d710*/  FFMA.FTZ R211, R15, c[0x0][0x2d0], -R16.reuse ;  /* 0x0000b4000fd37a23 */ /* 0x100fe40000010810 */
[----:B------:R1:W-:Y:S01]  /*d720*/  @P0 LDGSTS.E.BYPASS.LTC128B.128 [R228+0xe080], [R28.64+0x100], !P4 ;  /* 0x0e0801001ce40fae */ /* 0x0003e2000e101d4a */
[--C-:B------:R-:W-:Y:S02]  /*d730*/  FFMA.FTZ R2, R6, c[0x0][0x2d0], -R9.reuse ;  /* 0x0000b40006027a23 */ /* 0x100fe40000010809 */
[--C-:B------:R-:W-:Y:S01]  /*d740*/  FFMA.FTZ R209, R30, c[0x0][0x2d0], -R9.reuse ;  /* 0x0000b4001ed17a23 */ /* 0x100fe20000010809 */
[----:B------:R1:W-:Y:S01]  /*d750*/  @P0 LDGSTS.E.BYPASS.LTC128B.128 [R228+0xf080], [R28.64+0x180], !P3 ;  /* 0x0f0801801ce40fae */ /* 0x0003e2000d901d4a */
[--C-:B------:R-:W-:Y:S01]  /*d760*/  FFMA.FTZ R204, R20, c[0x0][0x2d0], -R9.reuse ;  /* 0x0000b40014cc7a23 */ /* 0x100fe20000010809 */
[----:B------:R-:W3:Y:S01]  /*d770*/  MUFU.EX2 R150, R150 ;  /* 0x0000009600967308 */ /* 0x000ee20000000800 */
[----:B------:R-:W-:Y:S01]  /*d780*/  FFMA.FTZ R207, R18, c[0x0][0x2d0], -R9 ;  /* 0x0000b40012cf7a23 */ /* 0x000fe20000010809 */
[----:B------:R-:W4:Y:S01]  /*d790*/  LDSM.16.MT88.4 R140, [R219+0x8080] ;  /* 0x00808000db8c783b */ /* 0x000f220000004200 */
[----:B------:R-:W-:-:S02]  /*d7a0*/  FFMA.FTZ R208, R13, c[0x0][0x2d0], -R16 ;  /* 0x0000b4000dd07a23 */ /* 0x000fc40000010810 */
[----:B------:R-:W-:Y:S01]  /*d7b0*/  FFMA.FTZ R237, R11, c[0x0][0x2d0], -R16 ;  /* 0x0000b4000bed7a23 */ /* 0x000fe20000010810 */
[----:B------:R-:W-:Y:S01]  /*d7c0*/  LDSM.16.MT88.4 R32, [R213+0x8080] ;  /* 0x00808000d520783b */ /* 0x000fe20000004200 */
[--C-:B------:R-:W-:Y:S01]  /*d7d0*/  FFMA.FTZ R229, R14, c[0x0][0x2d0], -R9.reuse ;  /* 0x0000b4000ee57a23 */ /* 0x100fe20000010809 */
[----:B------:R-:W5:Y:S01]  /*d7e0*/  MUFU.EX2 R151, R151 ;  /* 0x0000009700977308 */ /* 0x000f620000000800 */
[--C-:B------:R-:W-:Y:S01]  /*d7f0*/  FFMA.FTZ R234, R12, c[0x0][0x2d0], -R9.reuse ;  /* 0x0000b4000cea7a23 */ /* 0x100fe20000010809 */
[----:B--2---:R-:W2:Y:S01]  /*d800*/  LDSM.16.MT88.4 R24, [R214+0x8080] ;  /* 0x00808000d618783b */ /* 0x004ea20000004200 */
[--C-:B------:R-:W-:Y:S02]  /*d810*/  FFMA.FTZ R235, R10, c[0x0][0x2d0], -R9.reuse ;  /* 0x0000b4000aeb7a23 */ /* 0x100fe40000010809 */
[----:B------:R-:W-:Y:S01]  /*d820*/  FFMA.FTZ R236, R8, c[0x0][0x2d0], -R9 ;  /* 0x0000b40008ec7a23 */ /* 0x000fe20000010809 */
[----:B------:R-:W1:Y:S02]  /*d830*/  LDSM.16.MT88.4 R40, [R212+0x8080] ;  /* 0x00808000d428783b */ /* 0x000e640000004200 */
[----:B------:R-:W-:Y:S01]  /*d840*/  MUFU.EX2 R209, R209 ;  /* 0x000000d100d17308 */ /* 0x000fe20000000800 */
[----:B---3--:R-:W-:Y:S01]  /*d850*/  F2FP.BF16.PACK_AB R128, R150, R205 ;  /* 0x000000cd9680723e */ /* 0x008fe200000010ff */
[----:B------:R-:W3:Y:S01]  /*d860*/  LDSM.16.MT88.4 R48, [R219+0x9080] ;  /* 0x00908000db30783b */ /* 0x000ee20000004200 */
[----:B------:R-:W-:-:S03]  /*d870*/  FADD.FTZ R150, R205, R150 ;  /* 0x00000096cd967221 */ /* 0x000fc60000010000 */
[----:B------:R-:W1:Y:S02]  /*d880*/  LDSM.16.MT88.4 R56, [R214+0x9080] ;  /* 0x00908000d638783b */ /* 0x000e640000004200 */
[----:B------:R-:W4:Y:S01]  /*d890*/  MUFU.EX2 R204, R204 ;  /* 0x000000cc00cc7308 */ /* 0x000f220000000800 */
[----:B-----5:R-:W-:Y:S01]  /*d8a0*/  F2FP.BF16.PACK_AB R130, R0, R151 ;  /* 0x000000970082723e */ /* 0x020fe200000010ff */
[----:B------:R-:W5:Y:S01]  /*d8b0*/  LDSM.16.MT88.4 R64, [R213+0x9080] ;  /* 0x00908000d540783b */ /* 0x000f620000004200 */
[----:B------:R-:W-:-:S03]  /*d8c0*/  FADD.FTZ R151, R151, R150 ;  /* 0x0000009697977221 */ /* 0x000fc60000010000 */
[----:B------:R-:W1:Y:S01]  /*d8d0*/  LDSM.16.MT88.4 R72, [R212+0x9080] ;  /* 0x00908000d448783b */ /* 0x000e620000004200 */
[----:B------:R-:W-:Y:S01]  /*d8e0*/  FADD.FTZ R151, R0, R151 ;  /* 0x0000009700977221 */ /* 0x000fe20000010000 */
[----:B------:R-:W-:Y:S02]  /*d8f0*/  MUFU.EX2 R207, R207 ;  /* 0x000000cf00cf7308 */ /* 0x000fe40000000800 */
[----:B------:R-:W1:Y:S04]  /*d900*/  LDSM.16.MT88.4 R80, [R219+0xa080] ;  /* 0x00a08000db50783b */ /* 0x000e680000004200 */
[----:B------:R-:W1:Y:S02]  /*d910*/  LDSM.16.MT88.4 R88, [R214+0xa080] ;  /* 0x00a08000d658783b */ /* 0x000e640000004200 */
[----:B------:R-:W2:Y:S01]  /*d920*/  MUFU.EX2 R2, R2 ;  /* 0x0000000200027308 */ /* 0x000ea20000000800 */
[----:B----4-:R-:W-:Y:S01]  /*d930*/  F2FP.BF16.PACK_AB R129, R204, R209 ;  /* 0x000000d1cc81723e */ /* 0x010fe200000010ff */
[----:B------:R-:W4:Y:S01]  /*d940*/  LDSM.16.MT88.4 R96, [R213+0xa080] ;  /* 0x00a08000d560783b */ /* 0x000f220000004200 */
[----:B------:R-:W-:-:S03]  /*d950*/  FADD.FTZ R204, R209, R204 ;  /* 0x000000ccd1cc7221 */ /* 0x000fc60000010000 */
[----:B------:R-:W3:Y:S02]  /*d960*/  LDSM.16.MT88.4 R104, [R212+0xa080] ;  /* 0x00a08000d468783b */ /* 0x000ee40000004200 */
[----:B------:R-:W-:Y:S02]  /*d970*/  MUFU.EX2 R206, R206 ;  /* 0x000000ce00ce7308 */ /* 0x000fe40000000800 */
[----:B------:R-:W3:Y:S04]  /*d980*/  LDSM.16.MT88.4 R112, [R219+0xb080] ;  /* 0x00b08000db70783b */ /* 0x000ee80000004200 */
[----:B------:R-:W3:Y:S01]  /*d990*/  LDSM.16.MT88.4 R116, [R214+0xb080] ;  /* 0x00b08000d674783b */ /* 0x000ee20000004200 */
[----:B--2---:R-:W-:Y:S01]  /*d9a0*/  F2FP.BF16.PACK_AB R131, R2, R207 ;  /* 0x000000cf0283723e */ /* 0x004fe200000010ff */
[----:B------:R-:W2:Y:S02]  /*d9b0*/  MUFU.EX2 R211, R211 ;  /* 0x000000d300d37308 */ /* 0x000ea40000000800 */
[----:B------:R-:W2:Y:S01]  /*d9c0*/  LDSM.16.MT88.4 R124, [R213+0xb080] ;  /* 0x00b08000d57c783b */ /* 0x000ea20000004200 */
[----:B------:R-:W-:-:S03]  /*d9d0*/  FADD.FTZ R207, R207, R204 ;  /* 0x000000cccfcf7221 */ /* 0x000fc60000010000 */
[----:B------:R-:W2:Y:S01]  /*d9e0*/  LDSM.16.MT88.4 R4, [R212+0xb080] ;  /* 0x00b08000d404783b */ /* 0x000ea20000004200 */
[C---:B------:R-:W-:Y:S01]  /*d9f0*/  HMMA.16816.F32.BF16 R144, R128.reuse, R140, RZ ;  /* 0x0000008c8090723c */ /* 0x040fe200000418ff */
[----:B------:R-:W-:Y:S01]  /*da00*/  FADD.FTZ R2, R2, R207 ;  /* 0x000000cf02027221 */ /* 0x000fe20000010000 */
[----:B------:R-:W-:Y:S01]  /*da10*/  MUFU.EX2 R229, R229 ;  /* 0x000000e500e57308 */ /* 0x000fe20000000800 */
[----:B------:R-:W2:Y:S04]  /*da20*/  LDSM.16.MT88.4 R200, [R219+0x8880] ;  /* 0x00888000dbc8783b */ /* 0x000ea80000004200 */
[----:B------:R-:W2:Y:S01]  /*da30*/  LDSM.16.MT88.4 R196, [R214+0x8880] ;  /* 0x00888000d6c4783b */ /* 0x000ea20000004200 */
[C---:B------:R-:W-:Y:S02]  /*da40*/  HMMA.16816.F32.BF16 R20, R128.reuse, R24, RZ ;  /* 0x000000188014723c */ /* 0x040fe400000418ff */
[----:B------:R-:W2:Y:S01]  /*da50*/  MUFU.EX2 R234, R234 ;  /* 0x000000ea00ea7308 */ /* 0x000ea20000000800 */
[----:B------:R-:W2:Y:S04]  /*da60*/  LDSM.16.MT88.4 R192, [R213+0x8880] ;  /* 0x00888000d5c0783b */ /* 0x000ea80000004200 */
[----:B------:R-:W2:Y:S01]  /*da70*/  LDSM.16.MT88.4 R188, [R212+0x8880] ;  /* 0x00888000d4bc783b */ /* 0x000ea20000004200 */
[C---:B-1----:R-:W-:Y:S02]  /*da80*/  HMMA.16816.F32.BF16 R28, R128.reuse, R32, RZ ;  /* 0x00000020801c723c */ /* 0x042fe400000418ff */
[----:B------:R-:W-:Y:S01]  /*da90*/  MUFU.EX2 R208, R208 ;  /* 0x000000d000d07308 */ /* 0x000fe20000000800 */
[----:B------:R-:W1:Y:S04]  /*daa0*/  LDSM.16.MT88.4 R184, [R219+0x9880] ;  /* 0x00988000dbb8783b */ /* 0x000e680000004200 */
[----:B------:R-:W1:Y:S01]  /*dab0*/  LDSM.16.MT88.4 R180, [R214+0x9880] ;  /* 0x00988000d6b4783b */ /* 0x000e620000004200 */
[C---:B------:R-:W-:Y:S02]  /*dac0*/  HMMA.16816.F32.BF16 R36, R128.reuse, R40, RZ ;  /* 0x000000288024723c */ /* 0x040fe400000418ff */
[----:B------:R-:W1:Y:S01]  /*dad0*/  MUFU.EX2 R237, R237 ;  /* 0x000000ed00ed7308 */ /* 0x000e620000000800 */
[----:B------:R-:W1:Y:S04]  /*dae0*/  LDSM.16.MT88.4 R176, [R213+0x9880] ;  /* 0x00988000d5b0783b */ /* 0x000e680000004200 */
[----:B------:R-:W1:Y:S01]  /*daf0*/  LDSM.16.MT88.4 R172, [R212+0x9880] ;  /* 0x00988000d4ac783b */ /* 0x000e620000004200 */
[C---:B---3--:R-:W-:Y:S02]  /*db00*/  HMMA.16816.F32.BF16 R44, R128.reuse, R48, RZ ;  /* 0x00000030802c723c */ /* 0x048fe400000418ff */
[----:B------:R-:W-:Y:S01]  /*db10*/  MUFU.EX2 R235, R235 ;  /* 0x000000eb00eb7308 */ /* 0x000fe20000000800 */
[----:B------:R-:W3:Y:S04]  /*db20*/  LDSM.16.MT88.4 R168, [R219+0xa880] ;  /* 0x00a88000dba8783b */ /* 0x000ee80000004200 */
[----:B------:R-:W1:Y:S01]  /*db30*/  LDSM.16.MT88.4 R164, [R214+0xa880] ;  /* 0x00a88000d6a4783b */ /* 0x000e620000004200 */
[C---:B------:R-:W-:Y:S02]  /*db40*/  HMMA.16816.F32.BF16 R52, R128.reuse, R56, RZ ;  /* 0x000000388034723c */ /* 0x040fe400000418ff */
[----:B------:R-:W1:Y:S01]  /*db50*/  MUFU.EX2 R236, R236 ;  /* 0x000000ec00ec7308 */ /* 0x000e620000000800 */
[----:B------:R-:W1:Y:S04]  /*db60*/  LDSM.16.MT88.4 R160, [R213+0xa880] ;  /* 0x00a88000d5a0783b */ /* 0x000e680000004200 */
[----:B------:R-:W1:Y:S01]  /*db70*/  LDSM.16.MT88.4 R156, [R212+0xa880] ;  /* 0x00a88000d49c783b */ /* 0x000e620000004200 */
[C---:B-----5:R-:W-:Y:S03]  /*db80*/  HMMA.16816.F32.BF16 R60, R128.reuse, R64, RZ ;  /* 0x00000040803c723c */ /* 0x060fe600000418ff */
[----:B------:R-:W5:Y:S04]  /*db90*/  LDSM.16.MT88.4 R152, [R219+0xb880] ;  /* 0x00b88000db98783b */ /* 0x000f680000004200 */
[----:B------:R-:W1:Y:S01]  /*dba0*/  LDSM.16.MT88.4 R16, [R214+0xb880] ;  /* 0x00b88000d610783b */ /* 0x000e620000004200 */
[C---:B------:R-:W-:Y:S03]  /*dbb0*/  HMMA.16816.F32.BF16 R68, R128.reuse, R72, RZ ;  /* 0x000000488044723c */ /* 0x040fe600000418ff */
[----:B------:R-:W1:Y:S04]  /*dbc0*/  LDSM.16.MT88.4 R12, [R213+0xb880] ;  /* 0x00b88000d50c783b */ /* 0x000e680000004200 */
[----:B------:R-:W1:Y:S01]  /*dbd0*/  LDSM.16.MT88.4 R8, [R212+0xb880] ;  /* 0x00b88000d408783b */ /* 0x000e620000004200 */
[C---:B------:R-:W-:Y:S03]  /*dbe0*/  HMMA.16816.F32.BF16 R76, R128.reuse, R80, RZ ;  /* 0x00000050804c723c */ /* 0x040fe600000418ff */
[----:B------:R-:W0:Y:S05]  /*dbf0*/  LDGDEPBAR ;  /* 0x00000000000079af */ /* 0x000e2a0000000000 */
[C---:B------:R-:W-:Y:S08]  /*dc00*/  HMMA.16816.F32.BF16 R84, R128.reuse, R88, RZ ;  /* 0x000000588054723c */ /* 0x040ff000000418ff */
[C---:B----4-:R-:W-:Y:S08]  /*dc10*/  HMMA.16816.F32.BF16 R92, R128.reuse, R96, RZ ;  /* 0x00000060805c723c */ /* 0x050ff000000418ff */
[C---:B------:R-:W-:Y:S08]  /*dc20*/  HMMA.16816.F32.BF16 R100, R128.reuse, R104, RZ ;  /* 0x000000688064723c */ /* 0x040ff000000418ff */
[C---:B------:R-:W-:Y:S08]  /*dc30*/  HMMA.16816.F32.BF16 R108, R128.reuse, R112, RZ ;  /* 0x00000070806c723c */ /* 0x040ff000000418ff */
[C---:B------:R-:W-:Y:S08]  /*dc40*/  HMMA.16816.F32.BF16 R136, R128.reuse, R116, RZ ;  /* 0x000000748088723c */ /* 0x040ff000000418ff */
[C---:B--2---:R-:W-:Y:S08]  /*dc50*/  HMMA.16816.F32.BF16 R120, R128.reuse, R124, RZ ;  /* 0x0000007c8078723c */ /* 0x044ff000000418ff */
[C---:B------:R-:W-:Y:S08]  /*dc60*/  HMMA.16816.F32.BF16 R140, R128.reuse, R142, RZ ;  /* 0x0000008e808c723c */ /* 0x040ff000000418ff */
        /* <DEDUP_REMOVED lines=14> */
[C---:B------:R-:W-:Y:S07]  /*dd50*/  HMMA.16816.F32.BF16 R132, R128.reuse, R4, RZ ;  /* 0x000000048084723c */ /* 0x040fee00000418ff */
[----:B------:R-:W-:Y:S01]  /*dd60*/  F2FP.BF16.PACK_AB R4, R211, R206 ;  /* 0x000000ced304723e */ /* 0x000fe200000010ff */
[----:B------:R-:W-:Y:S01]  /*dd70*/  HMMA.16816.F32.BF16 R128, R128, R6, RZ ;  /* 0x000000068080723c */ /* 0x000fe200000418ff */
[----:B------:R-:W-:Y:S01]  /*dd80*/  F2FP.BF16.PACK_AB R5, R234, R229 ;  /* 0x000000e5ea05723e */ /* 0x000fe200000010ff */
[----:B------:R-:W-:-:S02]  /*dd90*/  FADD.FTZ R206, R206, R151 ;  /* 0x00000097cece7221 */ /* 0x000fc40000010000 */
[----:B------:R-:W-:Y:S02]  /*dda0*/  FADD.FTZ R229, R229, R2 ;  /* 0x00000002e5e57221 */ /* 0x000fe40000010000 */
[----:B------:R-:W-:Y:S01]  /*ddb0*/  FADD.FTZ R211, R211, R206 ;  /* 0x000000ced3d37221 */ /* 0x000fe20000010000 */
[----:B-1----:R-:W-:Y:S01]  /*ddc0*/  F2FP.BF16.PACK_AB R6, R237, R208 ;  /* 0x000000d0ed06723e */ /* 0x002fe200000010ff */
[----:B------:R-:W-:Y:S01]  /*ddd0*/  FADD.FTZ R234, R234, R229 ;  /* 0x000000e5eaea7221 */ /* 0x000fe20000010000 */
[----:B------:R-:W-:Y:S01]  /*dde0*/  F2FP.BF16.PACK_AB R7, R236, R235 ;  /* 0x000000ebec07723e */ /* 0x000fe200000010ff */
[----:B------:R-:W-:Y:S02]  /*ddf0*/  FADD.FTZ R208, R208, R211 ;  /* 0x000000d3d0d07221 */ /* 0x000fe40000010000 */
[----:B------:R-:W-:Y:S02]  /*de00*/  FADD.FTZ R235, R235, R234 ;  /* 0x000000eaebeb7221 */ /* 0x000fe40000010000 */
[----:B------:R-:W-:-:S02]  /*de10*/  FADD.FTZ R237, R237, R208 ;  /* 0x000000d0eded7221 */ /* 0x000fc40000010000 */
[----:B------:R-:W-:Y:S01]  /*de20*/  HMMA.16816.F32.BF16 R144, R4, R200, R144 ;  /* 0x000000c80490723c */ /* 0x000fe20000041890 */
[----:B------:R-:W-:-:S07]  /*de30*/  FADD.FTZ R235, R236, R235 ;  /* 0x000000ebeceb7221 */ /* 0x000fce0000010000 */
[C---:B------:R-:W-:Y:S08]  /*de40*/  HMMA.16816.F32.BF16 R140, R4.reuse, R202, R140 ;  /* 0x000000ca048c723c */ /* 0x040ff0000004188c */
        /* <DEDUP_REMOVED lines=14> */
[C---:B---3--:R-:W-:Y:S08]  /*df30*/  HMMA.16816.F32.BF16 R76, R4.reuse, R168, R76 ;  /* 0x000000a8044c723c */ /* 0x048ff0000004184c */
[C---:B------:R-:W-:Y:S08]  /*df40*/  HMMA.16816.F32.BF16 R80, R4.reuse, R170, R80 ;  /* 0x000000aa0450723c */ /* 0x040ff00000041850 */
[C---:B------:R-:W-:Y:S08]  /*df50*/  HMMA.16816.F32.BF16 R84, R4.reuse, R164, R84 ;  /* 0x000000a40454723c */ /* 0x040ff00000041854 */
[C---:B------:R-:W-:Y:S08]  /*df60*/  HMMA.16816.F32.BF16 R88, R4.reuse, R166, R88 ;  /* 0x000000a60458723c */ /* 0x040ff00000041858 */
[C---:B------:R-:W-:Y:S08]  /*df70*/  HMMA.16816.F32.BF16 R92, R4.reuse, R160, R92 ;  /* 0x000000a0045c723c */ /* 0x040ff0000004185c */
[C---:B------:R-:W-:Y:S08]  /*df80*/  HMMA.16816.F32.BF16 R96, R4.reuse, R162, R96 ;  /* 0x000000a20460723c */ /* 0x040ff00000041860 */
[C---:B------:R-:W-:Y:S08]  /*df90*/  HMMA.16816.F32.BF16 R100, R4.reuse, R156, R100 ;  /* 0x0000009c0464723c */ /* 0x040ff00000041864 */
[C---:B------:R-:W-:Y:S08]  /*dfa0*/  HMMA.16816.F32.BF16 R104, R4.reuse, R158, R104 ;  /* 0x0000009e0468723c */ /* 0x040ff00000041868 */
[C---:B-----5:R-:W-:Y:S08]  /*dfb0*/  HMMA.16816.F32.BF16 R108, R4.reuse, R152, R108 ;  /* 0x00000098046c723c */ /* 0x060ff0000004186c */
[C---:B------:R-:W-:Y:S08]  /*dfc0*/  HMMA.16816.F32.BF16 R112, R4.reuse, R154, R112 ;  /* 0x0000009a0470723c */ /* 0x040ff00000041870 */
[C---:B------:R-:W-:Y:S08]  /*dfd0*/  HMMA.16816.F32.BF16 R136, R4.reuse, R16, R136 ;  /* 0x000000100488723c */ /* 0x040ff00000041888 */
[C---:B------:R-:W-:Y:S08]  /*dfe0*/  HMMA.16816.F32.BF16 R116, R4.reuse, R18, R116 ;  /* 0x000000120474723c */ /* 0x040ff00000041874 */
[C---:B------:R-:W-:Y:S08]  /*dff0*/  HMMA.16816.F32.BF16 R120, R4.reuse, R12, R120 ;  /* 0x0000000c0478723c */ /* 0x040ff00000041878 */
[C---:B------:R-:W-:Y:S08]  /*e000*/  HMMA.16816.F32.BF16 R124, R4.reuse, R14, R124 ;  /* 0x0000000e047c723c */ /* 0x040ff0000004187c */
[C---:B------:R-:W-:Y:S08]  /*e010*/  HMMA.16816.F32.BF16 R132, R4.reuse, R8, R132 ;  /* 0x000000080484723c */ /* 0x040ff00000041884 */
[----:B------:R-:W-:Y:S01]  /*e020*/  HMMA.16816.F32.BF16 R128, R4, R10, R128 ;  /* 0x0000000a0480723c */ /* 0x000fe20000041880 */
[----:B------:R-:W-:Y:S07]  /*e030*/  @!P0 BRA `(.L_x_137) ;  /* 0x00001db000008947 */ /* 0x000fee0003800000 */
[----:B------:R-:W-:Y:S01]  /*e040*/  LEA.HI.SX32 R229, R149, 0xfffffffe, 0x1b ;  /* 0xfffffffe95e57811 */ /* 0x000fe200078fdaff */
[----:B------:R-:W-:Y:S01]  /*e050*/  IMAD.MOV.U32 R0, RZ, RZ, R3 ;  /* 0x000000ffff007224 */ /* 0x000fe200078e0003 */
[C---:B------:R-:W-:Y:S01]  /*e060*/  IADD3 R211, R220.reuse, 0x800, RZ ;  /* 0x00000800dcd37810 */ /* 0x040fe20007ffe0ff */
[----:B------:R-:W-:Y:S01]  /*e070*/  IMAD.MOV.U32 R149, RZ, RZ, R148 ;  /* 0x000000ffff957224 */ /* 0x000fe200078e0094 */
[C---:B------:R-:W-:Y:S01]  /*e080*/  IADD3 R209, R220.reuse, 0x1000, RZ ;  /* 0x00001000dcd17810 */ /* 0x040fe20007ffe0ff */
[----:B------:R-:W-:Y:S01]  /*e090*/  ULDC.64 UR4, c[0x0][0x118] ;  /* 0x0000460000047ab9 */ /* 0x000fe20000000a00 */
[----:B------:R-:W-:-:S02]  /*e0a0*/  IADD3 R208, R220, 0x1800, RZ ;  /* 0x00001800dcd07810 */ /* 0x000fc40007ffe0ff */
[C---:B------:R-:W-:Y:S02]  /*e0b0*/  IADD3 R207, R220.reuse, 0x2000, RZ ;  /* 0x00002000dccf7810 */ /* 0x040fe40007ffe0ff */
[C---:B------:R-:W-:Y:S02]  /*e0c0*/  IADD3 R206, R220.reuse, 0x2800, RZ ;  /* 0x00002800dcce7810 */ /* 0x040fe40007ffe0ff */
[C---:B------:R-:W-:Y:S02]  /*e0d0*/  IADD3 R205, R220.reuse, 0x3000, RZ ;  /* 0x00003000dccd7810 */ /* 0x040fe40007ffe0ff */
[----:B------:R-:W-:Y:S02]  /*e0e0*/  IADD3 R204, R220, 0x3800, RZ ;  /* 0x00003800dccc7810 */ /* 0x000fe40007ffe0ff */
.L_x_138:
[----:B------:R-:W-:Y:S04]  /*e0f0*/  DEPBAR.LE SB0, 0x0 ;  /* 0x000080000000791a */ /* 0x000fe80000000000 */
[----:B------:R-:W-:Y:S01]  /*e100*/  BAR.SYNC.DEFER_BLOCKING 0x0 ;  /* 0x0000000000007b1d */ /* 0x000fe20000010000 */
[----:B------:R-:W-:Y:S01]  /*e110*/  SHF.R.S32.HI R148, RZ, 0x1f, R229 ;  /* 0x0000001fff947819 */ /* 0x000fe200000114e5 */
[C---:B------:R-:W-:Y:S04]  /*e120*/  IMAD.WIDE.U32 R2, R229.reuse, c[0x0][0x208], RZ ;  /* 0x00008200e5027a25 */ /* 0x040fe800078e00ff */
[----:B------:R-:W-:Y:S01]  /*e130*/  IMAD R148, R148, c[0x0][0x208], RZ ;  /* 0x0000820094947a24 */ /* 0x000fe200078e02ff */
[C---:B------:R-:W-:Y:S03]  /*e140*/  LEA R151, P0, R2.reuse, R226, 0x5 ;  /* 0x000000e202977211 */ /* 0x040fe600078028ff */
[----:B------:R-:W-:Y:S05]  /*e150*/  IMAD R148, R229, c[0x0][0x20c], R148 ;  /* 0x00008300e5947a24 */ /* 0x000fea00078e0294 */
[----:B------:R-:W-:Y:S04]  /*e160*/  IADD3 R148, R3, R148, RZ ;  /* 0x0000009403947210 */ /* 0x000fe80007ffe0ff */
[----:B------:R-:W-:Y:S02]  /*e170*/  LEA.HI.X R148, R2, R225, R148, 0x5, P0 ;  /* 0x000000e102947211 */ /* 0x000fe400000f2c94 */
[C---:B------:R-:W-:Y:S01]  /*e180*/  LEA R2, P0, R151.reuse, c[0x0][0x1f8], 0x1 ;  /* 0x00007e0097027a11 */ /* 0x040fe200078008ff */
[----:B------:R-:W-:Y:S03]  /*e190*/  LDSM.16.M88.4 R156, [R222+0x10080] ;  /* 0x01008000de9c783b */ /* 0x000fe60000000200 */
[----:B------:R-:W-:Y:S02]  /*e1a0*/  LEA.HI.X R3, R151, c[0x0][0x1fc], R148, 0x1, P0 ;  /* 0x00007f0097037a11 */ /* 0x000fe400000f0c94 */
[C---:B------:R-:W-:Y:S02]  /*e1b0*/  ISETP.GT.AND P0, PT, R229.reuse, RZ, PT ;  /* 0x000000ffe500720c */ /* 0x040fe40003f04270 */
[----:B------:R-:W-:Y:S01]  /*e1c0*/  IADD3 R229, R229, -0x1, RZ ;  /* 0xffffffffe5e57810 */ /* 0x000fe20007ffe0ff */
[----:B------:R-:W1:Y:S07]  /*e1d0*/  LDSM.16.M88.4 R160, [R221+0xc080] ;  /* 0x00c08000dda0783b */ /* 0x000e6e0000000200 */
[----:B------:R-:W2:Y:S07]  /*e1e0*/  LDSM.16.M88.4 R164, [R221+0xc880] ;  /* 0x00c88000dda4783b */ /* 0x000eae0000000200 */
[----:B------:R-:W-:Y:S07]  /*e1f0*/  LDSM.16.M88.4 R168, [R218+0x10080] ;  /* 0x01008000daa8783b */ /* 0x000fee0000000200 */
[----:B------:R-:W3:Y:S07]  /*e200*/  LDSM.16.M88.4 R172, [R220] ;  /* 0x00000000dcac783b */ /* 0x000eee0000000200 */
[----:B------:R-:W4:Y:S07]  /*e210*/  LDSM.16.M88.4 R176, [R211] ;  /* 0x00000000d3b0783b */ /* 0x000f2e0000000200 */
[----:B------:R-:W-:Y:S01]  /*e220*/  @!PT LDS RZ, [RZ] ;  /* 0x00000000fffff984 */ /* 0x000fe20000000800 */
[----:B------:R-:W-:Y:S01]  /*e230*/  @!PT LDS RZ, [RZ] ;  /* 0x00000000fffff984 */ /* 0x000fe20000000800 */
[----:B------:R-:W-:Y:S01]  /*e240*/  @!PT LDS RZ, [RZ] ;  /* 0x00000000fffff984 */ /* 0x000fe20000000800 */
[----:B------:R5:W-:Y:S01]  /*e250*/  LDGSTS.E.BYPASS.LTC128B.128 [R228+0x8080], [R2.64], !P2 ;  /* 0x0808000002e47fae */ /* 0x000be2000d101d44 */
[C---:B-1----:R-:W-:Y:S06]  /*e260*/  HMMA.16816.F32.BF16 R4, R156.reuse, R160, RZ ;  /* 0x000000a09c04723c */ /* 0x042fec00000418ff */
[----:B------:R5:W-:Y:S02]  /*e270*/  LDGSTS.E.BYPASS.LTC128B.128 [R228+0x9080], [R2.64+0x80], !P5 ;  /* 0x0908008002e47fae */ /* 0x000be4000e901d44 */
[C---:B------:R-:W-:Y:S05]  /*e280*/  HMMA.16816.F32.BF16 R8, R156.reuse, R162, RZ ;  /* 0x000000a29c08723c */ /* 0x040fea00000418ff */
[----:B------:R5:W-:Y:S03]  /*e290*/  LDGSTS.E.BYPASS.LTC128B.128 [R228+0xa080], [R2.64+0x100], !P4 ;  /* 0x0a08010002e47fae */ /* 0x000be6000e101d44 */
[C---:B--2---:R-:W-:Y:S04]  /*e2a0*/  HMMA.16816.F32.BF16 R12, R156.reuse, R164, RZ ;  /* 0x000000a49c0c723c */ /* 0x044fe800000418ff */
[----:B------:R5:W-:Y:S04]  /*e2b0*/  LDGSTS.E.BYPASS.LTC128B.128 [R228+0xb080], [R2.64+0x180], !P3 ;  /* 0x0b08018002e47fae */ /* 0x000be8000d901d44 */
[----:B------:R-:W-:Y:S03]  /*e2c0*/  HMMA.16816.F32.BF16 R16, R156, R166, RZ ;  /* 0x000000a69c10723c */ /* 0x000fe600000418ff */
[----:B------:R-:W-:Y:S05]  /*e2d0*/  LDSM.16.M88.4 R180, [R217+0x10080] ;  /* 0x01008000d9b4783b */ /* 0x000fea0000000200 */
[C---:B---3--:R-:W-:Y:S02]  /*e2e0*/  HMMA.16816.F32.BF16 R4, R168.reuse, R172, R4 ;  /* 0x000000aca804723c */ /* 0x048fe40000041804 */
[----:B------:R-:W1:Y:S06]  /*e2f0*/  LDSM.16.M88.4 R184, [R216+0xc080] ;  /* 0x00c08000d8b8783b */ /* 0x000e6c0000000200 */
[C---:B------:R-:W-:Y:S01]  /*e300*/  HMMA.16816.F32.BF16 R8, R168.reuse, R174, R8 ;  /* 0x000000aea808723c */ /* 0x040fe20000041808 */
[----:B------:R-:W2:Y:S07]  /*e310*/  LDSM.16.M88.4 R152, [R216+0xc880] ;  /* 0x00c88000d898783b */ /* 0x000eae0000000200 */
[C---:B----4-:R-:W-:Y:S01]  /*e320*/  HMMA.16816.F32.BF16 R12, R168.reuse, R176, R12 ;  /* 0x000000b0a80c723c */ /* 0x050fe2000004180c */
[----:B------:R-:W0:Y:S07]  /*e330*/  LDGDEPBAR ;  /* 0x00000000000079af */ /* 0x000e2e0000000000 */
[----:B------:R-:W-:Y:S01]  /*e340*/  HMMA.16816.F32.BF16 R16, R168, R178, R16 ;  /* 0x000000b2a810723c */ /* 0x000fe20000041810 */
[----:B------:R-:W-:Y:S07]  /*e350*/  LDSM.16.M88.4 R156, [R215+0x10080] ;  /* 0x01008000d79c783b */ /* 0x000fee0000000200 */
[----:B------:R-:W3:Y:S07]  /*e360*/  LDSM.16.M88.4 R160, [R210] ;  /* 0x00000000d2a0783b */ /* 0x000eee0000000200 */
[----:B------:R-:W4:Y:S01]  /*e370*/  LDSM.16.M88.4 R164, [R210+0x800] ;  /* 0x00080000d2a4783b */ /* 0x000f220000000200 */
[C---:B-1----:R-:W-:Y:S06]  /*e380*/  HMMA.16816.F32.BF16 R4, R180.reuse, R184, R4 ;  /* 0x000000b8b404723c */ /* 0x042fec0000041804 */
[----:B------:R-:W-:Y:S02]  /*e390*/  LDSM.16.M88.4 R168, [R222+0x14080] ;  /* 0x01408000dea8783b */ /* 0x000fe40000000200 */
[C---:B------:R-:W-:Y:S05]  /*e3a0*/  HMMA.16816.F32.BF16 R8, R180.reuse, R186, R8 ;  /* 0x000000bab408723c */ /* 0x040fea0000041808 */
[----:B------:R-:W1:Y:S03]  /*e3b0*/  LDSM.16.M88.4 R172, [R221+0xd080] ;  /* 0x00d08000ddac783b */ /* 0x000e660000000200 */
[C---:B--2---:R-:W-:Y:S04]  /*e3c0*/  HMMA.16816.F32.BF16 R12, R180.reuse, R152, R12 ;  /* 0x00000098b40c723c */ /* 0x044fe8000004180c */
[----:B------:R-:W-:Y:S04]  /*e3d0*/  LDSM.16.M88.4 R176, [R218+0x14080] ;  /* 0x01408000dab0783b */ /* 0x000fe80000000200 */
[----:B------:R-:W-:Y:S03]  /*e3e0*/  HMMA.16816.F32.BF16 R16, R180, R154, R16 ;  /* 0x0000009ab410723c */ /* 0x000fe60000041810 */
[----:B------:R-:W2:Y:S05]  /*e3f0*/  LDSM.16.M88.4 R152, [R221+0xd880] ;  /* 0x00d88000dd98783b */ /* 0x000eaa0000000200 */
[C---:B---3--:R-:W-:Y:S02]  /*e400*/  HMMA.16816.F32.BF16 R4, R156.reuse, R160, R4 ;  /* 0x000000a09c04723c */ /* 0x048fe40000041804 */
[----:B------:R-:W3:Y:S06]  /*e410*/  LDSM.16.M88.4 R180, [R209] ;  /* 0x00000000d1b4783b */ /* 0x000eec0000000200 */
[C---:B------:R-:W-:Y:S01]  /*e420*/  HMMA.16816.F32.BF16 R8, R156.reuse, R162, R8 ;  /* 0x000000a29c08723c */ /* 0x040fe20000041808 */
[----:B------:R-:W-:Y:S07]  /*e430*/  LDSM.16.M88.4 R160, [R217+0x14080] ;  /* 0x01408000d9a0783b */ /* 0x000fee0000000200 */
[C---:B----4-:R-:W-:Y:S08]  /*e440*/  HMMA.16816.F32.BF16 R12, R156.reuse, R164, R12 ;  /* 0x000000a49c0c723c */ /* 0x050ff0000004180c */
[----:B------:R-:W-:Y:S01]  /*e450*/  HMMA.16816.F32.BF16 R16, R156, R166, R16 ;  /* 0x000000a69c10723c */ /* 0x000fe20000041810 */
[----:B------:R-:W4:Y:S07]  /*e460*/  LDSM.16.M88.4 R156, [R208] ;  /* 0x00000000d09c783b */ /* 0x000f2e0000000200 */
[C---:B-1----:R-:W-:Y:S01]  /*e470*/  HMMA.16816.F32.BF16 R4, R168.reuse, R172, R4 ;  /* 0x000000aca804723c */ /* 0x042fe20000041804 */
[----:B------:R-:W1:Y:S07]  /*e480*/  LDSM.16.M88.4 R164, [R216+0xd080] ;  /* 0x00d08000d8a4783b */ /* 0x000e6e0000000200 */
[C---:B------:R-:W-:Y:S01]  /*e490*/  HMMA.16816.F32.BF16 R8, R168.reuse, R174, R8 ;  /* 0x000000aea808723c */ /* 0x040fe20000041808 */
[----:B------:R-:W-:Y:S07]  /*e4a0*/  LDSM.16.M88.4 R172, [R210+0x1000] ;  /* 0x00100000d2ac783b */ /* 0x000fee0000000200 */
[C---:B--2---:R-:W-:Y:S08]  /*e4b0*/  HMMA.16816.F32.BF16 R12, R168.reuse, R152, R12 ;  /* 0x00000098a80c723c */ /* 0x044ff0000004180c */
[----:B------:R-:W-:Y:S01]  /*e4c0*/  HMMA.16816.F32.BF16 R16, R168, R154, R16 ;  /* 0x0000009aa810723c */ /* 0x000fe20000041810 */
[----:B------:R-:W2:Y:S07]  /*e4d0*/  LDSM.16.M88.4 R152, [R216+0xd880] ;  /* 0x00d88000d898783b */ /* 0x000eae0000000200 */
[C---:B---3--:R-:W-:Y:S01]  /*e4e0*/  HMMA.16816.F32.BF16 R4, R176.reuse, R180, R4 ;  /* 0x000000b4b004723c */ /* 0x048fe20000041804 */
[----:B------:R-:W3:Y:S07]  /*e4f0*/  LDSM.16.M88.4 R168, [R215+0x14080] ;  /* 0x01408000d7a8783b */ /* 0x000eee0000000200 */
[C---:B------:R-:W-:Y:S01]  /*e500*/  HMMA.16816.F32.BF16 R8, R176.reuse, R182, R8 ;  /* 0x000000b6b008723c */ /* 0x040fe20000041808 */
[----:B------:R-:W-:Y:S07]  /*e510*/  LDSM.16.M88.4 R180, [R221+0xe080] ;  /* 0x00e08000ddb4783b */ /* 0x000fee0000000200 */
[C---:B----4-:R-:W-:Y:S08]  /*e520*/  HMMA.16816.F32.BF16 R12, R176.reuse, R156, R12 ;  /* 0x0000009cb00c723c */ /* 0x050ff0000004180c */
[----:B------:R-:W-:Y:S01]  /*e530*/  HMMA.16816.F32.BF16 R16, R176, R158, R16 ;  /* 0x0000009eb010723c */ /* 0x000fe20000041810 */
[----:B------:R-:W4:Y:S07]  /*e540*/  LDSM.16.M88.4 R156, [R210+0x1800] ;  /* 0x00180000d29c783b */ /* 0x000f2e0000000200 */
[C---:B-1----:R-:W-:Y:S01]  /*e550*/  HMMA.16816.F32.BF16 R4, R160.reuse, R164, R4 ;  /* 0x000000a4a004723c */ /* 0x042fe20000041804 */
[----:B------:R-:W1:Y:S07]  /*e560*/  LDSM.16.M88.4 R176, [R222+0x18080] ;  /* 0x01808000deb0783b */ /* 0x000e6e0000000200 */
[C---:B------:R-:W-:Y:S01]  /*e570*/  HMMA.16816.F32.BF16 R8, R160.reuse, R166, R8 ;  /* 0x000000a6a008723c */ /* 0x040fe20000041808 */
[----:B------:R-:W-:Y:S07]  /*e580*/  LDSM.16.M88.4 R164, [R207] ;  /* 0x00000000cfa4783b */ /* 0x000fee0000000200 */
        /* <DEDUP_REMOVED lines=47> */
[C---:B------:R-:W-:Y:S08]  /*e880*/  HMMA.16816.F32.BF16 R8, R168.reuse, R174, R8 ;  /* 0x000000aea808723c */ /* 0x040ff00000041808 */
[C---:B----4-:R-:W-:Y:S08]  /*e890*/  HMMA.16816.F32.BF16 R12, R168.reuse, R156, R12 ;  /* 0x0000009ca80c723c */ /* 0x050ff0000004180c */
[----:B------:R-:W-:Y:S01]  /*e8a0*/  HMMA.16816.F32.BF16 R16, R168, R158, R16 ;  /* 0x0000009ea810723c */ /* 0x000fe20000041810 */
[----:B------:R-:W4:Y:S01]  /*e8b0*/  LDSM.16.M88.4 R156, [R210+0x3800] ;  /* 0x00380000d29c783b */ /* 0x000f220000000200 */
[----:B------:R-:W-:Y:S06]  /*e8c0*/  DEPBAR.LE SB0, 0x0 ;  /* 0x000080000000791a */ /* 0x000fec0000000000 */
[C---:B-1----:R-:W-:Y:S01]  /*e8d0*/  HMMA.16816.F32.BF16 R4, R176.reuse, R180, R4 ;  /* 0x000000b4b004723c */ /* 0x042fe20000041804 */
[----:B------:R-:W-:Y:S07]  /*e8e0*/  BAR.SYNC.DEFER_BLOCKING 0x0 ;  /* 0x0000000000007b1d */ /* 0x000fee0000010000 */
[C---:B------:R-:W-:Y:S08]  /*e8f0*/  HMMA.16816.F32.BF16 R8, R176.reuse, R182, R8 ;  /* 0x000000b6b008723c */ /* 0x040ff00000041808 */
[C---:B--2---:R-:W-:Y:S08]  /*e900*/  HMMA.16816.F32.BF16 R12, R176.reuse, R152, R12 ;  /* 0x00000098b00c723c */ /* 0x044ff0000004180c */
[----:B------:R-:W-:Y:S08]  /*e910*/  HMMA.16816.F32.BF16 R16, R176, R154, R16 ;  /* 0x0000009ab010723c */ /* 0x000ff00000041810 */
[C---:B---3--:R-:W-:Y:S08]  /*e920*/  HMMA.16816.F32.BF16 R4, R160.reuse, R164, R4 ;  /* 0x000000a4a004723c */ /* 0x048ff00000041804 */
[C---:B------:R-:W-:Y:S08]  /*e930*/  HMMA.16816.F32.BF16 R8, R160.reuse, R166, R8 ;  /* 0x000000a6a008723c */ /* 0x040ff00000041808 */
[C---:B----4-:R-:W-:Y:S08]  /*e940*/  HMMA.16816.F32.BF16 R12, R160.reuse, R156, R12 ;  /* 0x0000009ca00c723c */ /* 0x050ff0000004180c */
[----:B------:R-:W-:Y:S04]  /*e950*/  HMMA.16816.F32.BF16 R16, R160, R158, R16 ;  /* 0x0000009ea010723c */ /* 0x000fe80000041810 */
[----:B-----5:R-:W-:Y:S02]  /*e960*/  FMNMX.FTZ R2, R4, R149, !PT ;  /* 0x0000009504027209 */ /* 0x020fe40007810000 */
        /* <DEDUP_REMOVED lines=15> */
[----:B------:R-:W-:Y:S06]  /*ea60*/  FMNMX.FTZ R153, R19, R2, !PT ;  /* 0x0000000213997209 */ /* 0x000fec0007810000 */
[----:B------:R-:W2:Y:S01]  /*ea70*/  SHFL.BFLY PT, R2, R153, 0x2, 0x1f ;  /* 0x0c401f0099027f89 */ /* 0x000ea200000e0000 */
[----:B-1----:R-:W-:Y:S02]  /*ea80*/  FMNMX.FTZ R155, R152, R3, !PT ;  /* 0x00000003989b7209 */ /* 0x002fe40007810000 */
[----:B------:R-:W-:Y:S04]  /*ea90*/  @P0 SHF.R.S32.HI R152, RZ, 0x1f, R229 ;  /* 0x0000001fff980819 */ /* 0x000fe800000114e5 */
[----:B------:R-:W1:Y:S01]  /*eaa0*/  SHFL.BFLY PT, R148, R155, 0x1, 0x1f ;  /* 0x0c201f009b947f89 */ /* 0x000e6200000e0000 */
[----:B--2---:R-:W-:Y:S01]  /*eab0*/  FMNMX.FTZ R150, R153, R2, !PT ;  /* 0x0000000299967209 */ /* 0x004fe20007810000 */
[----:B------:R-:W-:Y:S05]  /*eac0*/  @P0 IMAD R152, R152, c[0x0][0x1e0], RZ ;  /* 0x0000780098980a24 */ /* 0x000fea00078e02ff */
[----:B------:R-:W2:Y:S01]  /*ead0*/  SHFL.BFLY PT, R3, R150, 0x1, 0x1f ;  /* 0x0c201f0096037f89 */ /* 0x000ea200000e0000 */
[----:B------:R-:W-:Y:S01]  /*eae0*/  @P0 IMAD R152, R229, c[0x0][0x1e4], R152 ;  /* 0x00007900e5980a24 */ /* 0x000fe200078e0298 */
[----:B-1----:R-:W-:Y:S01]  /*eaf0*/  FMNMX.FTZ R148, R155, R148, !PT ;  /* 0x000000949b947209 */ /* 0x002fe20007810000 */
[----:B------:R-:W-:Y:S04]  /*eb00*/  @P0 IMAD.WIDE.U32 R154, R229, c[0x0][0x1e0], RZ ;  /* 0x00007800e59a0a25 */ /* 0x000fe800078e00ff */
[C---:B------:R-:W-:Y:S01]  /*eb10*/  FMUL.FTZ R189, R148.reuse, c[0x0][0x2d0] ;  /* 0x0000b40094bd7a20 */ /* 0x040fe20000410000 */
[----:B------:R-:W-:Y:S01]  /*eb20*/  @P0 IADD3 R155, R155, R152, RZ ;  /* 0x000000989b9b0210 */ /* 0x000fe20007ffe0ff */
[----:B------:R-:W-:Y:S01]  /*eb30*/  FADD.FTZ R2, -R148, R149 ;  /* 0x0000009594027221 */ /* 0x000fe20000010100 */
[----:B--2---:R-:W-:Y:S01]  /*eb40*/  FMNMX.FTZ R3, R150, R3, !PT ;  /* 0x0000000396037209 */ /* 0x004fe20007810000 */
[--C-:B------:R-:W-:Y:S02]  /*eb50*/  FFMA.FTZ R153, R4, c[0x0][0x2d0], -R189.reuse ;  /* 0x0000b40004997a23 */ /* 0x100fe400000108bd */
[----:B------:R-:W-:Y:S02]  /*eb60*/  FMUL.FTZ R151, R2, c[0x0][0x2d0] ;  /* 0x0000b40002977a20 */ /* 0x000fe40000410000 */
[C---:B------:R-:W-:Y:S02]  /*eb70*/  FADD.FTZ R149, -R3.reuse, R0 ;  /* 0x0000000003957221 */ /* 0x040fe40000010100 */
[----:B------:R1:W2:Y:S01]  /*eb80*/  MUFU.EX2 R2, R151 ;  /* 0x0000009700027308 */ /* 0x0002a20000000800 */
[----:B------:R-:W-:Y:S02]  /*eb90*/  FMUL.FTZ R188, R3, c[0x0][0x2d0] ;  /* 0x0000b40003bc7a20 */ /* 0x000fe40000410000 */
[----:B------:R-:W-:Y:S02]  /*eba0*/  FMUL.FTZ R0, R149, c[0x0][0x2d0] ;  /* 0x0000b40095007a20 */ /* 0x000fe40000410000 */
[--C-:B------:R-:W-:Y:S02]  /*ebb0*/  FFMA.FTZ R150, R5, c[0x0][0x2d0], -R189.reuse ;  /* 0x0000b40005967a23 */ /* 0x100fe400000108bd */
[--C-:B------:R-:W-:Y:S02]  /*ebc0*/  FFMA.FTZ R234, R9, c[0x0][0x2d0], -R189.reuse ;  /* 0x0000b40009ea7a23 */ /* 0x100fe400000108bd */
[--C-:B------:R-:W-:Y:S01]  /*ebd0*/  FFMA.FTZ R236, R6, c[0x0][0x2d0], -R188.reuse ;  /* 0x0000b40006ec7a23 */ /* 0x100fe200000108bc */
[----:B------:R3:W-:Y:S01]  /*ebe0*/  MUFU.EX2 R149, R153 ;  /* 0x0000009900957308 */ /* 0x0007e20000000800 */
[--C-:B------:R-:W-:Y:S02]  /*ebf0*/  FFMA.FTZ R239, R7, c[0x0][0x2d0], -R188.reuse ;  /* 0x0000b40007ef7a23 */ /* 0x100fe400000108bc */
[--C-:B------:R-:W-:Y:S02]  /*ec00*/  FFMA.FTZ R238, R10, c[0x0][0x2d0], -R188.reuse ;  /* 0x0000b4000aee7a23 */ /* 0x100fe400000108bc */
[--C-:B------:R-:W-:Y:S02]  /*ec10*/  FFMA.FTZ R241, R11, c[0x0][0x2d0], -R188.reuse ;  /* 0x0000b4000bf17a23 */ /* 0x100fe400000108bc */
[--C-:B------:R-:W-:Y:S02]  /*ec20*/  FFMA.FTZ R240, R12, c[0x0][0x2d0], -R189.reuse ;  /* 0x0000b4000cf07a23 */ /* 0x100fe400000108bd */
[--C-:B------:R-:W-:Y:S01]  /*ec30*/  FFMA.FTZ R243, R13, c[0x0][0x2d0], -R189.reuse ;  /* 0x0000b4000df37a23 */ /* 0x100fe200000108bd */
[----:B------:R-:W4:Y:S01]  /*ec40*/  MUFU.EX2 R0, R0 ;  /* 0x0000000000007308 */ /* 0x000f220000000800 */
[--C-:B------:R-:W-:Y:S02]  /*ec50*/  FFMA.FTZ R242, R14, c[0x0][0x2d0], -R188.reuse ;  /* 0x0000b4000ef27a23 */ /* 0x100fe400000108bc */
[----:B------:R-:W-:Y:S02]  /*ec60*/  FFMA.FTZ R245, R15, c[0x0][0x2d0], -R188 ;  /* 0x0000b4000ff57a23 */ /* 0x000fe400000108bc */
[----:B-1----:R-:W-:Y:S02]  /*ec70*/  FFMA.FTZ R151, R8, c[0x0][0x2d0], -R189 ;  /* 0x0000b40008977a23 */ /* 0x002fe400000108bd */
[C---:B--2---:R-:W-:Y:S02]  /*ec80*/  FMUL.FTZ R4, R2.reuse, R144 ;  /* 0x0000009002047220 */ /* 0x044fe40000410000 */
[C---:B------:R-:W-:Y:S01]  /*ec90*/  FMUL.FTZ R5, R2.reuse, R145 ;  /* 0x0000009102057220 */ /* 0x040fe20000410000 */
[----:B------:R-:W1:Y:S01]  /*eca0*/  MUFU.EX2 R150, R150 ;  /* 0x0000009600967308 */ /* 0x000e620000000800 */
[C---:B------:R-:W-:Y:S02]  /*ecb0*/  FMUL.FTZ R8, R2.reuse, R140 ;  /* 0x0000008c02087220 */ /* 0x040fe40000410000 */
[----:B------:R-:W-:Y:S01]  /*ecc0*/  FMUL.FTZ R9, R2, R141 ;  /* 0x0000008d02097220 */ /* 0x000fe20000410000 */
[----:B---3--:R-:W-:Y:S01]  /*ecd0*/  @P0 LEA R153, P1, R154, R230, 0x5 ;  /* 0x000000e69a990211 */ /* 0x008fe200078228ff */
[C---:B------:R-:W-:Y:S02]  /*ece0*/  FMUL.FTZ R20, R2.reuse, R20 ;  /* 0x0000001402147220 */ /* 0x040fe40000410000 */
[----:B------:R-:W-:Y:S01]  /*ecf0*/  FMUL.FTZ R21, R2, R21 ;  /* 0x0000001502157220 */ /* 0x000fe20000410000 */
[----:B------:R-:W-:Y:S01]  /*ed00*/  @P0 LEA.HI.X R152, R154, R233, R155, 0x5, P1 ;  /* 0x000000e99a980211 */ /* 0x000fe200008f2c9b */
[C---:B------:R-:W-:Y:S01]  /*ed10*/  FMUL.FTZ R12, R2.reuse, R136 ;  /* 0x00000088020c7220 */ /* 0x040fe20000410000 */
[C---:B------:R-:W-:Y:S01]  /*ed20*/  @P0 LEA R190, P1, R153.reuse, c[0x0][0x1c8], 0x1 ;  /* 0x0000720099be0a11 */ /* 0x040fe200078208ff */
[----:B------:R-:W-:Y:S01]  /*ed30*/  MUFU.EX2 R151, R151 ;  /* 0x0000009700977308 */ /* 0x000fe20000000800 */
[----:B------:R-:W-:Y:S02]  /*ed40*/  FMUL.FTZ R13, R2, R137 ;  /* 0x00000089020d7220 */ /* 0x000fe40000410000 */
[----:B------:R-:W-:Y:S01]  /*ed50*/  @P0 LEA.HI.X R191, R153, c[0x0][0x1cc], R152, 0x1, P1 ;  /* 0x0000730099bf0a11 */ /* 0x000fe200008f0c98 */
[C---:B----4-:R-:W-:Y:S02]  /*ed60*/  FMUL.FTZ R6, R0.reuse, R146 ;  /* 0x0000009200067220 */ /* 0x050fe40000410000 */
[C---:B------:R-:W-:Y:S02]  /*ed70*/  FMUL.FTZ R7, R0.reuse, R147 ;  /* 0x0000009300077220 */ /* 0x040fe40000410000 */
[----:B------:R2:W-:Y:S01]  /*ed80*/  @P0 LDGSTS.E.BYPASS.LTC128B.128 [R228+0xc080], [R190.64], !P2 ;  /* 0x0c080000bee40fae */ /* 0x0005e2000d101d44 */
[C---:B------:R-:W-:Y:S01]  /*ed90*/  FMUL.FTZ R10, R0.reuse, R142 ;  /* 0x0000008e000a7220 */ /* 0x040fe20000410000 */
[----:B------:R-:W3:Y:S01]  /*eda0*/  MUFU.EX2 R234, R234 ;  /* 0x000000ea00ea7308 */ /* 0x000ee20000000800 */
[----:B------:R-:W-:Y:S01]  /*edb0*/  FMUL.FTZ R11, R0, R143 ;  /* 0x0000008f000b7220 */ /* 0x000fe20000410000 */
[----:B-1----:R-:W-:Y:S01]  /*edc0*/  F2FP.BF16.PACK_AB R144, R150, R149 ;  /* 0x000000959690723e */ /* 0x002fe200000010ff */
[C---:B------:R-:W-:Y:S02]  /*edd0*/  FMUL.FTZ R22, R0.reuse, R22 ;  /* 0x0000001600167220 */ /* 0x040fe40000410000 */
[----:B------:R2:W-:Y:S01]  /*ede0*/  @P0 LDGSTS.E.BYPASS.LTC128B.128 [R228+0xd080], [R190.64+0x80], !P5 ;  /* 0x0d080080bee40fae */ /* 0x0005e2000e901d44 */
[C---:B------:R-:W-:Y:S02]  /*edf0*/  FMUL.FTZ R23, R0.reuse, R23 ;  /* 0x0000001700177220 */ /* 0x040fe40000410000 */
[C---:B------:R-:W-:Y:S02]  /*ee00*/  FMUL.FTZ R14, R0.reuse, R138 ;  /* 0x0000008a000e7220 */ /* 0x040fe40000410000 */
[----:B------:R-:W-:Y:S01]  /*ee10*/  MUFU.EX2 R236, R236 ;  /* 0x000000ec00ec7308 */ /* 0x000fe20000000800 */
[----:B------:R-:W-:Y:S01]  /*ee20*/  FMUL.FTZ R15, R0, R139 ;  /* 0x0000008b000f7220 */ /* 0x000fe20000410000 */
[----:B------:R2:W-:Y:S01]  /*ee30*/  @P0 LDGSTS.E.BYPASS.LTC128B.128 [R228+0xe080], [R190.64+0x100], !P4 ;  /* 0x0e080100bee40fae */ /* 0x0005e2000e101d44 */
[C---:B------:R-:W-:Y:S02]  /*ee40*/  FMUL.FTZ R24, R2.reuse, R24 ;  /* 0x0000001802187220 */ /* 0x040fe40000410000 */
[----:B------:R-:W-:Y:S02]  /*ee50*/  FMUL.FTZ R25, R2, R25 ;  /* 0x0000001902197220 */ /* 0x000fe40000410000 */
[C---:B------:R-:W-:Y:S02]  /*ee60*/  FMUL.FTZ R26, R0.reuse, R26 ;  /* 0x0000001a001a7220 */ /* 0x040fe40000410000 */
[----:B------:R2:W-:Y:S01]  /*ee70*/  @P0 LDGSTS.E.BYPASS.LTC128B.128 [R228+0xf080], [R190.64+0x180], !P3 ;  /* 0x0f080180bee40fae */ /* 0x0005e2000d901d44 */
[----:B------:R-:W1:Y:S01]  /*ee80*/  MUFU.EX2 R239, R239 ;  /* 0x000000ef00ef7308 */ /* 0x000e620000000800 */
[----:B------:R-:W-:Y:S02]  /*ee90*/  FMUL.FTZ R27, R0, R27 ;  /* 0x0000001b001b7220 */ /* 0x000fe40000410000 */
[----:B------:R-:W-:Y:S01]  /*eea0*/  FMUL.FTZ R28, R2, R28 ;  /* 0x0000001c021c7220 */ /* 0x000fe20000410000 */
[----:B---3--:R-:W-:Y:S01]  /*eeb0*/  F2FP.BF16.PACK_AB R146, R234, R151 ;  /* 0x00000097ea92723e */ /* 0x008fe200000010ff */
[----:B------:R-:W-:Y:S01]  /*eec0*/  FMUL.FTZ R29, R2, R29 ;  /* 0x0000001d021d7220 */ /* 0x000fe20000410000 */
[----:B------:R-:W3:Y:S01]  /*eed0*/  LDSM.16.MT88.4 R152, [R219+0x8080] ;  /* 0x00808000db98783b */ /* 0x000ee20000004200 */
[C---:B------:R-:W-:Y:S02]  /*eee0*/  FMUL.FTZ R30, R0.reuse, R30 ;  /* 0x0000001e001e7220 */ /* 0x040fe40000410000 */
[----:B------:R-:W-:Y:S01]  /*eef0*/  FMUL.FTZ R31, R0, R31 ;  /* 0x0000001f001f7220 */ /* 0x000fe20000410000 */
[----:B------:R-:W-:Y:S01]  /*ef00*/  MUFU.EX2 R238, R238 ;  /* 0x000000ee00ee7308 */ /* 0x000fe20000000800 */
[C---:B------:R-:W-:Y:S02]  /*ef10*/  FMUL.FTZ R32, R2.reuse, R32 ;  /* 0x0000002002207220 */ /* 0x040fe40000410000 */
[----:B------:R-:W4:Y:S01]  /*ef20*/  LDSM.16.MT88.4 R156, [R214+0x8080] ;  /* 0x00808000d69c783b */ /* 0x000f220000004200 */
[----:B------:R-:W-:Y:S02]  /*ef30*/  FMUL.FTZ R33, R2, R33 ;  /* 0x0000002102217220 */ /* 0x000fe40000410000 */
[C---:B------:R-:W-:Y:S02]  /*ef40*/  FMUL.FTZ R34, R0.reuse, R34 ;  /* 0x0000002200227220 */ /* 0x040fe40000410000 */
[----:B------:R-:W-:Y:S02]  /*ef50*/  FMUL.FTZ R35, R0, R35 ;  /* 0x0000002300237220 */ /* 0x000fe40000410000 */
[----:B------:R-:W5:Y:S01]  /*ef60*/  MUFU.EX2 R241, R241 ;  /* 0x000000f100f17308 */ /* 0x000f620000000800 */
[----:B------:R-:W2:Y:S01]  /*ef70*/  LDSM.16.MT88.4 R160, [R213+0x8080] ;  /* 0x00808000d5a0783b */ /* 0x000ea20000004200 */
[C---:B------:R-:W-:Y:S01]  /*ef80*/  FMUL.FTZ R36, R2.reuse, R36 ;  /* 0x0000002402247220 */ /* 0x040fe20000410000 */
[----:B-1----:R-:W-:Y:S01]  /*ef90*/  F2FP.BF16.PACK_AB R145, R239, R236 ;  /* 0x000000ecef91723e */ /* 0x002fe200000010ff */
[----:B------:R-:W-:Y:S02]  /*efa0*/  FMUL.FTZ R37, R2, R37 ;  /* 0x0000002502257220 */ /* 0x000fe40000410000 */
[C---:B------:R-:W-:Y:S02]  /*efb0*/  FMUL.FTZ R38, R0.reuse, R38 ;  /* 0x0000002600267220 */ /* 0x040fe40000410000 */
[----:B------:R-:W1:Y:S01]  /*efc0*/  LDSM.16.MT88.4 R140, [R212+0x8080] ;  /* 0x00808000d48c783b */ /* 0x000e620000004200 */
[----:B------:R-:W-:Y:S01]  /*efd0*/  FMUL.FTZ R39, R0, R39 ;  /* 0x0000002700277220 */ /* 0x000fe20000410000 */
[----:B------:R-:W-:Y:S01]  /*efe0*/  MUFU.EX2 R240, R240 ;  /* 0x000000f000f07308 */ /* 0x000fe20000000800 */
[C---:B------:R-:W-:Y:S02]  /*eff0*/  FMUL.FTZ R40, R2.reuse, R40 ;  /* 0x0000002802287220 */ /* 0x040fe40000410000 */
[----:B------:R-:W-:Y:S02]  /*f000*/  FMUL.FTZ R41, R2, R41 ;  /* 0x0000002902297220 */ /* 0x000fe40000410000 */
[----:B------:R-:W-:Y:S01]  /*f010*/  LDSM.16.MT88.4 R136, [R212+0xb080] ;  /* 0x00b08000d488783b */ /* 0x000fe20000004200 */
[C---:B------:R-:W-:Y:S02]  /*f020*/  FMUL.FTZ R42, R0.reuse, R42 ;  /* 0x0000002a002a7220 */ /* 0x040fe40000410000 */
[----:B------:R-:W-:Y:S02]  /*f030*/  FMUL.FTZ R43, R0, R43 ;  /* 0x0000002b002b7220 */ /* 0x000fe40000410000 */
[C---:B------:R-:W-:Y:S01]  /*f040*/  FMUL.FTZ R44, R2.reuse, R44 ;  /* 0x0000002c022c7220 */ /* 0x040fe20000410000 */
[----:B------:R-:W1:Y:S01]  /*f050*/  MUFU.EX2 R243, R243 ;  /* 0x000000f300f37308 */ /* 0x000e620000000800 */
[----:B------:R-:W-:Y:S01]  /*f060*/  LDSM.16.MT88.4 R164, [R214+0x9880] ;  /* 0x00988000d6a4783b */ /* 0x000fe20000004200 */
[----:B------:R-:W-:Y:S01]  /*f070*/  FMUL.FTZ R45, R2, R45 ;  /* 0x0000002d022d7220 */ /* 0x000fe20000410000 */
[----:B-----5:R-:W-:Y:S01]  /*f080*/  F2FP.BF16.PACK_AB R147, R241, R238 ;  /* 0x000000eef193723e */ /* 0x020fe200000010ff */
[C---:B------:R-:W-:Y:S02]  /*f090*/  FMUL.FTZ R46, R0.reuse, R46 ;  /* 0x0000002e002e7220 */ /* 0x040fe40000410000 */
[----:B------:R-:W-:Y:S02]  /*f0a0*/  FMUL.FTZ R47, R0, R47 ;  /* 0x0000002f002f7220 */ /* 0x000fe40000410000 */
[----:B------:R-:W-:Y:S01]  /*f0b0*/  LDSM.16.MT88.4 R168, [R213+0x9880] ;  /* 0x00988000d5a8783b */ /* 0x000fe20000004200 */
[C---:B------:R-:W-:Y:S01]  /*f0c0*/  FMUL.FTZ R48, R2.reuse, R48 ;  /* 0x0000003002307220 */ /* 0x040fe20000410000 */
[C---:B---3--:R-:W-:Y:S01]  /*f0d0*/  HMMA.16816.F32.BF16 R4, R144.reuse, R152, R4 ;  /* 0x000000989004723c */ /* 0x048fe20000041804 */
[----:B------:R-:W-:Y:S04]  /*f0e0*/  MUFU.EX2 R242, R242 ;  /* 0x000000f200f27308 */ /* 0x000fe80000000800 */
[----:B------:R-:W-:Y:S01]  /*f0f0*/  LDSM.16.MT88.4 R172, [R212+0x9880] ;  /* 0x00988000d4ac783b */ /* 0x000fe20000004200 */
[----:B------:R-:W-:Y:S02]  /*f100*/  FMUL.FTZ R49, R2, R49 ;  /* 0x0000003102317220 */ /* 0x000fe40000410000 */
[C---:B------:R-:W-:Y:S03]  /*f110*/  HMMA.16816.F32.BF16 R8, R144.reuse, R154, R8 ;  /* 0x0000009a9008723c */ /* 0x040fe60000041808 */
[----:B------:R-:W3:Y:S01]  /*f120*/  MUFU.EX2 R245, R245 ;  /* 0x000000f500f57308 */ /* 0x000ee20000000800 */
[----:B------:R-:W5:Y:S01]  /*f130*/  LDSM.16.MT88.4 R152, [R219+0x9080] ;  /* 0x00908000db98783b */ /* 0x000f620000004200 */
[C---:B------:R-:W-:Y:S02]  /*f140*/  FMUL.FTZ R50, R0.reuse, R50 ;  /* 0x0000003200327220 */ /* 0x040fe40000410000 */
[----:B------:R-:W-:Y:S01]  /*f150*/  FMUL.FTZ R51, R0, R51 ;  /* 0x0000003300337220 */ /* 0x000fe20000410000 */
[C---:B----4-:R-:W-:Y:S03]  /*f160*/  HMMA.16816.F32.BF16 R20, R144.reuse, R156, R20 ;  /* 0x0000009c9014723c */ /* 0x050fe60000041814 */
[----:B------:R-:W-:Y:S01]  /*f170*/  LDSM.16.MT88.4 R176, [R219+0xa880] ;  /* 0x00a88000dbb0783b */ /* 0x000fe20000004200 */
[C---:B------:R-:W-:Y:S02]  /*f180*/  FMUL.FTZ R52, R2.reuse, R52 ;  /* 0x0000003402347220 */ /* 0x040fe40000410000 */
[----:B------:R-:W-:Y:S02]  /*f190*/  FMUL.FTZ R53, R2, R53 ;  /* 0x0000003502357220 */ /* 0x000fe40000410000 */
[C---:B------:R-:W-:Y:S02]  /*f1a0*/  HMMA.16816.F32.BF16 R24, R144.reuse, R158, R24 ;  /* 0x0000009e9018723c */ /* 0x040fe40000041818 */
[----:B------:R-:W4:Y:S02]  /*f1b0*/  LDSM.16.MT88.4 R156, [R214+0x9080] ;  /* 0x00908000d69c783b */ /* 0x000f240000004200 */
[C---:B------:R-:W-:Y:S02]  /*f1c0*/  FMUL.FTZ R54, R0.reuse, R54 ;  /* 0x0000003600367220 */ /* 0x040fe40000410000 */
[----:B------:R-:W-:Y:S02]  /*f1d0*/  FMUL.FTZ R55, R0, R55 ;  /* 0x0000003700377220 */ /* 0x000fe40000410000 */
[C---:B--2---:R-:W-:Y:S01]  /*f1e0*/  HMMA.16816.F32.BF16 R28, R144.reuse, R160, R28 ;  /* 0x000000a0901c723c */ /* 0x044fe2000004181c */
[----:B------:R-:W-:Y:S03]  /*f1f0*/  LDSM.16.MT88.4 R180, [R214+0xa880] ;  /* 0x00a88000d6b4783b */ /* 0x000fe60000004200 */
[C---:B------:R-:W-:Y:S02]  /*f200*/  FMUL.FTZ R56, R2.reuse, R56 ;  /* 0x0000003802387220 */ /* 0x040fe40000410000 */
[----:B------:R-:W-:Y:S02]  /*f210*/  FMUL.FTZ R57, R2, R57 ;  /* 0x0000003902397220 */ /* 0x000fe40000410000 */
[C---:B------:R-:W-:Y:S01]  /*f220*/  HMMA.16816.F32.BF16 R32, R144.reuse, R162, R32 ;  /* 0x000000a29020723c */ /* 0x040fe20000041820 */
[----:B------:R-:W-:Y:S03]  /*f230*/  LDSM.16.MT88.4 R160, [R219+0x9880] ;  /* 0x00988000dba0783b */ /* 0x000fe60000004200 */
[C---:B------:R-:W-:Y:S02]  /*f240*/  FMUL.FTZ R58, R0.reuse, R58 ;  /* 0x0000003a003a7220 */ /* 0x040fe40000410000 */
[----:B------:R-:W-:Y:S02]  /*f250*/  FMUL.FTZ R59, R0, R59 ;  /* 0x0000003b003b7220 */ /* 0x000fe40000410000 */
[C---:B-1----:R-:W-:Y:S01]  /*f260*/  HMMA.16816.F32.BF16 R36, R144.reuse, R140, R36 ;  /* 0x0000008c9024723c */ /* 0x042fe20000041824 */
[----:B------:R-:W-:Y:S03]  /*f270*/  LDSM.16.MT88.4 R184, [R213+0xa880] ;  /* 0x00a88000d5b8783b */ /* 0x000fe60000004200 */
[C---:B------:R-:W-:Y:S02]  /*f280*/  FMUL.FTZ R60, R2.reuse, R60 ;  /* 0x0000003c023c7220 */ /* 0x040fe40000410000 */
[----:B------:R-:W-:Y:S02]  /*f290*/  FMUL.FTZ R61, R2, R61 ;  /* 0x0000003d023d7220 */ /* 0x000fe40000410000 */
[C---:B------:R-:W-:Y:S01]  /*f2a0*/  HMMA.16816.F32.BF16 R40, R144.reuse, R142, R40 ;  /* 0x0000008e9028723c */ /* 0x040fe20000041828 */
[----:B------:R-:W1:Y:S03]  /*f2b0*/  LDSM.16.MT88.4 R140, [R213+0x9080] ;  /* 0x00908000d58c783b */ /* 0x000e660000004200 */
[C---:B------:R-:W-:Y:S02]  /*f2c0*/  FMUL.FTZ R62, R0.reuse, R62 ;  /* 0x0000003e003e7220 */ /* 0x040fe40000410000 */
[----:B------:R-:W-:Y:S02]  /*f2d0*/  FMUL.FTZ R63, R0, R63 ;  /* 0x0000003f003f7220 */ /* 0x000fe40000410000 */
[C---:B-----5:R-:W-:Y:S01]  /*f2e0*/  HMMA.16816.F32.BF16 R44, R144.reuse, R152, R44 ;  /* 0x00000098902c723c */ /* 0x060fe2000004182c */
[----:B------:R-:W-:Y:S03]  /*f2f0*/  LDSM.16.MT88.4 R192, [R219+0xb880] ;  /* 0x00b88000dbc0783b */ /* 0x000fe60000004200 */
[C---:B------:R-:W-:Y:S02]  /*f300*/  FMUL.FTZ R64, R2.reuse, R64 ;  /* 0x0000004002407220 */ /* 0x040fe40000410000 */
[----:B------:R-:W-:Y:S02]  /*f310*/  FMUL.FTZ R65, R2, R65 ;  /* 0x0000004102417220 */ /* 0x000fe40000410000 */
[C---:B------:R-:W-:Y:S01]  /*f320*/  HMMA.16816.F32.BF16 R48, R144.reuse, R154, R48 ;  /* 0x0000009a9030723c */ /* 0x040fe20000041830 */
[----:B------:R-:W2:Y:S03]  /*f330*/  LDSM.16.MT88.4 R152, [R212+0x9080] ;  /* 0x00908000d498783b */ /* 0x000ea60000004200 */
[C---:B------:R-:W-:Y:S02]  /*f340*/  FMUL.FTZ R66, R0.reuse, R66 ;  /* 0x0000004200427220 */ /* 0x040fe40000410000 */
[----:B------:R-:W-:Y:S02]  /*f350*/  FMUL.FTZ R67, R0, R67 ;  /* 0x0000004300437220 */ /* 0x000fe40000410000 */
[C---:B----4-:R-:W-:Y:S01]  /*f360*/  HMMA.16816.F32.BF16 R52, R144.reuse, R156, R52 ;  /* 0x0000009c9034723c */ /* 0x050fe20000041834 */
[----:B------:R-:W-:Y:S03]  /*f370*/  LDSM.16.MT88.4 R196, [R214+0xb880] ;  /* 0x00b88000d6c4783b */ /* 0x000fe60000004200 */
[C---:B------:R-:W-:Y:S02]  /*f380*/  FMUL.FTZ R68, R2.reuse, R68 ;  /* 0x0000004402447220 */ /* 0x040fe40000410000 */
[----:B------:R-:W-:Y:S02]  /*f390*/  FMUL.FTZ R69, R2, R69 ;  /* 0x0000004502457220 */ /* 0x000fe40000410000 */
[C---:B------:R-:W-:Y:S01]  /*f3a0*/  HMMA.16816.F32.BF16 R56, R144.reuse, R158, R56 ;  /* 0x0000009e9038723c */ /* 0x040fe20000041838 */
[----:B------:R-:W4:Y:S03]  /*f3b0*/  LDSM.16.MT88.4 R156, [R219+0xa080] ;  /* 0x00a08000db9c783b */ /* 0x000f260000004200 */
[C---:B------:R-:W-:Y:S02]  /*f3c0*/  FMUL.FTZ R70, R0.reuse, R70 ;  /* 0x0000004600467220 */ /* 0x040fe40000410000 */
[----:B------:R-:W-:Y:S02]  /*f3d0*/  FMUL.FTZ R71, R0, R71 ;  /* 0x0000004700477220 */ /* 0x000fe40000410000 */
[----:B------:R-:W-:Y:S01]  /*f3e0*/  LDSM.16.MT88.4 R200, [R212+0xb880] ;  /* 0x00b88000d4c8783b */ /* 0x000fe20000004200 */
[C---:B-1----:R-:W-:Y:S03]  /*f3f0*/  HMMA.16816.F32.BF16 R60, R144.reuse, R140, R60 ;  /* 0x0000008c903c723c */ /* 0x042fe6000004183c */
[C---:B------:R-:W-:Y:S02]  /*f400*/  FMUL.FTZ R72, R2.reuse, R72 ;  /* 0x0000004802487220 */ /* 0x040fe40000410000 */
[----:B------:R-:W-:Y:S01]  /*f410*/  FMUL.FTZ R73, R2, R73 ;  /* 0x0000004902497220 */ /* 0x000fe20000410000 */
[----:B------:R-:W0:Y:S01]  /*f420*/  LDGDEPBAR ;  /* 0x00000000000079af */ /* 0x000e220000000000 */
[C---:B------:R-:W-:Y:S01]  /*f430*/  FMUL.FTZ R74, R0.reuse, R74 ;  /* 0x0000004a004a7220 */ /* 0x040fe20000410000 */
[C---:B------:R-:W-:Y:S04]  /*f440*/  HMMA.16816.F32.BF16 R64, R144.reuse, R142, R64 ;  /* 0x0000008e9040723c */ /* 0x040fe80000041840 */
[----:B------:R-:W-:Y:S01]  /*f450*/  FMUL.FTZ R75, R0, R75 ;  /* 0x0000004b004b7220 */ /* 0x000fe20000410000 */
[----:B------:R-:W1:Y:S01]  /*f460*/  LDSM.16.MT88.4 R140, [R214+0xa080] ;  /* 0x00a08000d68c783b */ /* 0x000e620000004200 */
[C---:B------:R-:W-:Y:S02]  /*f470*/  FMUL.FTZ R76, R2.reuse, R76 ;  /* 0x0000004c024c7220 */ /* 0x040fe40000410000 */
[C---:B--2---:R-:W-:Y:S04]  /*f480*/  HMMA.16816.F32.BF16 R68, R144.reuse, R152, R68 ;  /* 0x000000989044723c */ /* 0x044fe80000041844 */
[----:B------:R-:W-:Y:S02]  /*f490*/  FMUL.FTZ R77, R2, R77 ;  /* 0x0000004d024d7220 */ /* 0x000fe40000410000 */
[C---:B------:R-:W-:Y:S02]  /*f4a0*/  FMUL.FTZ R78, R0.reuse, R78 ;  /* 0x0000004e004e7220 */ /* 0x040fe40000410000 */
[C---:B------:R-:W-:Y:S01]  /*f4b0*/  HMMA.16816.F32.BF16 R72, R144.reuse, R154, R72 ;  /* 0x0000009a9048723c */ /* 0x040fe20000041848 */
[----:B------:R-:W2:Y:S03]  /*f4c0*/  LDSM.16.MT88.4 R152, [R213+0xa080] ;  /* 0x00a08000d598783b */ /* 0x000ea60000004200 */
[----:B------:R-:W-:Y:S02]  /*f4d0*/  FMUL.FTZ R79, R0, R79 ;  /* 0x0000004f004f7220 */ /* 0x000fe40000410000 */
[C---:B------:R-:W-:Y:S02]  /*f4e0*/  FMUL.FTZ R80, R2.reuse, R80 ;  /* 0x0000005002507220 */ /* 0x040fe40000410000 */
[----:B------:R-:W-:Y:S03]  /*f4f0*/  FMUL.FTZ R81, R2, R81 ;  /* 0x0000005102517220 */ /* 0x000fe60000410000 */
[C---:B----4-:R-:W-:Y:S03]  /*f500*/  HMMA.16816.F32.BF16 R76, R144.reuse, R156, R76 ;  /* 0x0000009c904c723c */ /* 0x050fe6000004184c */
[C---:B------:R-:W-:Y:S02]  /*f510*/  FMUL.FTZ R82, R0.reuse, R82 ;  /* 0x0000005200527220 */ /* 0x040fe40000410000 */
[----:B------:R-:W-:Y:S02]  /*f520*/  FMUL.FTZ R83, R0, R83 ;  /* 0x0000005300537220 */ /* 0x000fe40000410000 */
[C---:B------:R-:W-:Y:S02]  /*f530*/  FMUL.FTZ R84, R2.reuse, R84 ;  /* 0x0000005402547220 */ /* 0x040fe40000410000 */
[----:B------:R-:W-:Y:S03]  /*f540*/  FMUL.FTZ R85, R2, R85 ;  /* 0x0000005502557220 */ /* 0x000fe60000410000 */
[C---:B------:R-:W-:Y:S01]  /*f550*/  HMMA.16816.F32.BF16 R80, R144.reuse, R158, R80 ;  /* 0x0000009e9050723c */ /* 0x040fe20000041850 */
[----:B------:R-:W4:Y:S02]  /*f560*/  LDSM.16.MT88.4 R156, [R212+0xa080] ;  /* 0x00a08000d49c783b */ /* 0x000f240000004200 */
[C---:B------:R-:W-:Y:S02]  /*f570*/  FMUL.FTZ R86, R0.reuse, R86 ;  /* 0x0000005600567220 */ /* 0x040fe40000410000 */
[----:B------:R-:W-:Y:S02]  /*f580*/  FMUL.FTZ R87, R0, R87 ;  /* 0x0000005700577220 */ /* 0x000fe40000410000 */
[C---:B------:R-:W-:Y:S02]  /*f590*/  FMUL.FTZ R88, R2.reuse, R88 ;  /* 0x0000005802587220 */ /* 0x040fe40000410000 */
[----:B------:R-:W-:Y:S03]  /*f5a0*/  FMUL.FTZ R89, R2, R89 ;  /* 0x0000005902597220 */ /* 0x000fe60000410000 */
[C---:B-1----:R-:W-:Y:S03]  /*f5b0*/  HMMA.16816.F32.BF16 R84, R144.reuse, R140, R84 ;  /* 0x0000008c9054723c */ /* 0x042fe60000041854 */
[C---:B------:R-:W-:Y:S02]  /*f5c0*/  FMUL.FTZ R90, R0.reuse, R90 ;  /* 0x0000005a005a7220 */ /* 0x040fe40000410000 */
[----:B------:R-:W-:Y:S02]  /*f5d0*/  FMUL.FTZ R91, R0, R91 ;  /* 0x0000005b005b7220 */ /* 0x000fe40000410000 */
[C---:B------:R-:W-:Y:S02]  /*f5e0*/  FMUL.FTZ R92, R2.reuse, R92 ;  /* 0x0000005c025c7220 */ /* 0x040fe40000410000 */
[----:B------:R-:W-:Y:S03]  /*f5f0*/  FMUL.FTZ R93, R2, R93 ;  /* 0x0000005d025d7220 */ /* 0x000fe60000410000 */
[C---:B------:R-:W-:Y:S01]  /*f600*/  HMMA.16816.F32.BF16 R88, R144.reuse, R142, R88 ;  /* 0x0000008e9058723c */ /* 0x040fe20000041858 */
[----:B------:R-:W1:Y:S02]  /*f610*/  LDSM.16.MT88.4 R140, [R219+0xb080] ;  /* 0x00b08000db8c783b */ /* 0x000e640000004200 */
[C---:B------:R-:W-:Y:S02]  /*f620*/  FMUL.FTZ R94, R0.reuse, R94 ;  /* 0x0000005e005e7220 */ /* 0x040fe40000410000 */
[----:B------:R-:W-:Y:S02]  /*f630*/  FMUL.FTZ R95, R0, R95 ;  /* 0x0000005f005f7220 */ /* 0x000fe40000410000 */
[C---:B------:R-:W-:Y:S02]  /*f640*/  FMUL.FTZ R96, R2.reuse, R96 ;  /* 0x0000006002607220 */ /* 0x040fe40000410000 */
[----:B------:R-:W-:Y:S03]  /*f650*/  FMUL.FTZ R97, R2, R97 ;  /* 0x0000006102617220 */ /* 0x000fe60000410000 */
[C---:B--2---:R-:W-:Y:S03]  /*f660*/  HMMA.16816.F32.BF16 R92, R144.reuse, R152, R92 ;  /* 0x00000098905c723c */ /* 0x044fe6000004185c */
[C---:B------:R-:W-:Y:S02]  /*f670*/  FMUL.FTZ R98, R0.reuse, R98 ;  /* 0x0000006200627220 */ /* 0x040fe40000410000 */
[----:B------:R-:W-:Y:S02]  /*f680*/  FMUL.FTZ R99, R0, R99 ;  /* 0x0000006300637220 */ /* 0x000fe40000410000 */
[C---:B------:R-:W-:Y:S02]  /*f690*/  FMUL.FTZ R100, R2.reuse, R100 ;  /* 0x0000006402647220 */ /* 0x040fe40000410000 */
[----:B------:R-:W-:Y:S03]  /*f6a0*/  FMUL.FTZ R101, R2, R101 ;  /* 0x0000006502657220 */ /* 0x000fe60000410000 */
[C---:B------:R-:W-:Y:S01]  /*f6b0*/  HMMA.16816.F32.BF16 R96, R144.reuse, R154, R96 ;  /* 0x0000009a9060723c */ /* 0x040fe20000041860 */
[----:B------:R-:W2:Y:S02]  /*f6c0*/  LDSM.16.MT88.4 R152, [R214+0xb080] ;  /* 0x00b08000d698783b */ /* 0x000ea40000004200 */
[C---:B------:R-:W-:Y:S02]  /*f6d0*/  FMUL.FTZ R102, R0.reuse, R102 ;  /* 0x0000006600667220 */ /* 0x040fe40000410000 */
        /* <DEDUP_REMOVED lines=23> */
[--C-:B------:R-:W-:Y:S01]  /*f850*/  FFMA.FTZ R244, R16, c[0x0][0x2d0], -R189.reuse ;  /* 0x0000b40010f47a23 */ /* 0x100fe200000108bd */
[C---:B--2---:R-:W-:Y:S04]  /*f860*/  HMMA.16816.F32.BF16 R12, R144.reuse, R152, R12 ;  /* 0x00000098900c723c */ /* 0x044fe8000004180c */
[C---:B------:R-:W-:Y:S01]  /*f870*/  FMUL.FTZ R116, R2.reuse, R116 ;  /* 0x0000007402747220 */ /* 0x040fe20000410000 */
[----:B------:R-:W-:Y:S01]  /*f880*/  MUFU.EX2 R244, R244 ;  /* 0x000000f400f47308 */ /* 0x000fe20000000800 */
[----:B------:R-:W-:Y:S01]  /*f890*/  FMUL.FTZ R117, R2, R117 ;  /* 0x0000007502757220 */ /* 0x000fe20000410000 */
[----:B------:R-:W-:Y:S01]  /*f8a0*/  F2FP.BF16.PACK_AB R152, R243, R240 ;  /* 0x000000f0f398723e */ /* 0x000fe200000010ff */
[C---:B------:R-:W-:Y:S01]  /*f8b0*/  FMUL.FTZ R118, R0.reuse, R118 ;  /* 0x0000007600767220 */ /* 0x040fe20000410000 */
[----:B---3--:R-:W-:Y:S03]  /*f8c0*/  F2FP.BF16.PACK_AB R153, R245, R242 ;  /* 0x000000f2f599723e */ /* 0x008fe600000010ff */
[----:B------:R-:W-:Y:S02]  /*f8d0*/  FMUL.FTZ R119, R0, R119 ;  /* 0x0000007700777220 */ /* 0x000fe40000410000 */
[----:B------:R-:W-:Y:S02]  /*f8e0*/  FFMA.FTZ R189, R17, c[0x0][0x2d0], -R189 ;  /* 0x0000b40011bd7a23 */ /* 0x000fe400000108bd */
[----:B------:R-:W-:Y:S02]  /*f8f0*/  FMUL.FTZ R16, R2, R132 ;  /* 0x0000008402107220 */ /* 0x000fe40000410000 */
[----:B------:R-:W2:Y:S01]  /*f900*/  MUFU.EX2 R247, R189 ;  /* 0x000000bd00f77308 */ /* 0x000ea20000000800 */
[C---:B------:R-:W-:Y:S03]  /*f910*/  HMMA.16816.F32.BF16 R116, R144.reuse, R154, R116 ;  /* 0x0000009a9074723c */ /* 0x040fe60000041874 */
[--C-:B------:R-:W-:Y:S02]  /*f920*/  FFMA.FTZ R246, R18, c[0x0][0x2d0], -R188.reuse ;  /* 0x0000b40012f67a23 */ /* 0x100fe400000108bc */
[----:B------:R-:W-:Y:S02]  /*f930*/  FFMA.FTZ R188, R19, c[0x0][0x2d0], -R188 ;  /* 0x0000b40013bc7a23 */ /* 0x000fe400000108bc */
[C---:B------:R-:W-:Y:S01]  /*f940*/  FMUL.FTZ R17, R2.reuse, R133 ;  /* 0x0000008502117220 */ /* 0x040fe20000410000 */
[C---:B----4-:R-:W-:Y:S01]  /*f950*/  HMMA.16816.F32.BF16 R120, R144.reuse, R156, R120 ;  /* 0x0000009c9078723c */ /* 0x050fe20000041878 */
[----:B------:R3:W-:Y:S03]  /*f960*/  MUFU.EX2 R249, R188 ;  /* 0x000000bc00f97308 */ /* 0x0007e60000000800 */
[C---:B------:R-:W-:Y:S02]  /*f970*/  FMUL.FTZ R124, R2.reuse, R124 ;  /* 0x0000007c027c7220 */ /* 0x040fe40000410000 */
[----:B------:R-:W-:Y:S02]  /*f980*/  FMUL.FTZ R125, R2, R125 ;  /* 0x0000007d027d7220 */ /* 0x000fe40000410000 */
[C---:B------:R-:W-:Y:S03]  /*f990*/  FMUL.FTZ R126, R0.reuse, R126 ;  /* 0x0000007e007e7220 */ /* 0x040fe60000410000 */
[----:B------:R-:W4:Y:S01]  /*f9a0*/  MUFU.EX2 R246, R246 ;  /* 0x000000f600f67308 */ /* 0x000f220000000800 */
[C---:B------:R-:W-:Y:S02]  /*f9b0*/  FMUL.FTZ R127, R0.reuse, R127 ;  /* 0x0000007f007f7220 */ /* 0x040fe40000410000 */
[C---:B------:R-:W-:Y:S01]  /*f9c0*/  FMUL.FTZ R18, R0.reuse, R134 ;  /* 0x0000008600127220 */ /* 0x040fe20000410000 */
[----:B--2---:R-:W-:Y:S01]  /*f9d0*/  F2FP.BF16.PACK_AB R154, R247, R244 ;  /* 0x000000f4f79a723e */ /* 0x004fe200000010ff */
[----:B------:R-:W-:Y:S02]  /*f9e0*/  FMUL.FTZ R19, R0, R135 ;  /* 0x0000008700137220 */ /* 0x000fe40000410000 */
[----:B------:R-:W2:Y:S01]  /*f9f0*/  LDSM.16.MT88.4 R132, [R214+0x8880] ;  /* 0x00888000d684783b */ /* 0x000ea20000004200 */
[C---:B------:R-:W-:Y:S03]  /*fa00*/  HMMA.16816.F32.BF16 R124, R144.reuse, R158, R124 ;  /* 0x0000009e907c723c */ /* 0x040fe6000004187c */
[C---:B------:R-:W-:Y:S02]  /*fa10*/  FMUL.FTZ R128, R2.reuse, R128 ;  /* 0x0000008002807220 */ /* 0x040fe40000410000 */
[----:B------:R-:W-:Y:S01]  /*fa20*/  FMUL.FTZ R129, R2, R129 ;  /* 0x0000008102817220 */ /* 0x000fe20000410000 */
[----:B------:R-:W-:Y:S01]  /*fa30*/  LDSM.16.MT88.4 R156, [R212+0x8880] ;  /* 0x00888000d49c783b */ /* 0x000fe20000004200 */
[C---:B------:R-:W-:Y:S01]  /*fa40*/  FMUL.FTZ R130, R0.reuse, R130 ;  /* 0x0000008200827220 */ /* 0x040fe20000410000 */
[C---:B------:R-:W-:Y:S04]  /*fa50*/  HMMA.16816.F32.BF16 R16, R144.reuse, R136, R16 ;  /* 0x000000889010723c */ /* 0x040fe80000041810 */
[----:B------:R-:W-:Y:S01]  /*fa60*/  FMUL.FTZ R131, R0, R131 ;  /* 0x0000008300837220 */ /* 0x000fe20000410000 */
[----:B---3--:R-:W-:Y:S01]  /*fa70*/  LDSM.16.MT88.4 R188, [R212+0xa880] ;  /* 0x00a88000d4bc783b */ /* 0x008fe20000004200 */
[----:B------:R-:W-:Y:S01]  /*fa80*/  FFMA.FTZ R149, R2, R237, R149 ;  /* 0x000000ed02957223 */ /* 0x000fe20000010095 */
[----:B----4-:R-:W-:Y:S01]  /*fa90*/  F2FP.BF16.PACK_AB R155, R249, R246 ;  /* 0x000000f6f99b723e */ /* 0x010fe200000010ff */
[----:B------:R-:W-:Y:S03]  /*faa0*/  FFMA.FTZ R236, R0, R235, R236 ;  /* 0x000000eb00ec7223 */ /* 0x000fe600000100ec */
[----:B------:R-:W-:Y:S01]  /*fab0*/  HMMA.16816.F32.BF16 R128, R144, R138, R128 ;  /* 0x0000008a9080723c */ /* 0x000fe20000041880 */
[----:B------:R-:W3:Y:S02]  /*fac0*/  LDSM.16.MT88.4 R136, [R213+0x8880] ;  /* 0x00888000d588783b */ /* 0x000ee40000004200 */
[----:B------:R-:W-:Y:S01]  /*fad0*/  MOV R0, R3 ;  /* 0x0000000300007202 */ /* 0x000fe20000000f00 */
[----:B------:R-:W-:Y:S02]  /*fae0*/  FADD.FTZ R150, R150, R149 ;  /* 0x0000009596967221 */ /* 0x000fe40000010000 */
[----:B------:R-:W-:Y:S02]  /*faf0*/  FADD.FTZ R239, R239, R236 ;  /* 0x000000ecefef7221 */ /* 0x000fe40000010000 */
[C---:B-1----:R-:W-:Y:S05]  /*fb00*/  HMMA.16816.F32.BF16 R144, R152.reuse, R140, R4 ;  /* 0x0000008c9890723c */ /* 0x042fea0000041804 */
[----:B------:R-:W-:Y:S02]  /*fb10*/  FADD.FTZ R149, R151, R150 ;  /* 0x0000009697957221 */ /* 0x000fe40000010000 */
[----:B------:R-:W-:Y:S01]  /*fb20*/  FADD.FTZ R238, R238, R239 ;  /* 0x000000efeeee7221 */ /* 0x000fe20000010000 */
[C---:B------:R-:W-:Y:S04]  /*fb30*/  HMMA.16816.F32.BF16 R140, R152.reuse, R142, R8 ;  /* 0x0000008e988c723c */ /* 0x040fe80000041808 */
[----:B------:R-:W-:Y:S02]  /*fb40*/  FADD.FTZ R149, R234, R149 ;  /* 0x00000095ea957221 */ /* 0x000fe40000010000 */
[----:B------:R-:W-:Y:S02]  /*fb50*/  FADD.FTZ R241, R241, R238 ;  /* 0x000000eef1f17221 */ /* 0x000fe40000010000 */
[C---:B--2---:R-:W-:Y:S04]  /*fb60*/  HMMA.16816.F32.BF16 R20, R152.reuse, R132, R20 ;  /* 0x000000849814723c */ /* 0x044fe80000041814 */
[----:B------:R-:W-:Y:S01]  /*fb70*/  FADD.FTZ R240, R240, R149 ;  /* 0x00000095f0f07221 */ /* 0x000fe20000010000 */
[----:B------:R-:W-:Y:S01]  /*fb80*/  MOV R149, R148 ;  /* 0x0000009400957202 */ /* 0x000fe20000000f00 */
[----:B------:R-:W-:Y:S02]  /*fb90*/  FADD.FTZ R242, R242, R241 ;  /* 0x000000f1f2f27221 */ /* 0x000fe40000010000 */
[C---:B------:R-:W-:Y:S01]  /*fba0*/  HMMA.16816.F32.BF16 R24, R152.reuse, R134, R24 ;  /* 0x000000869818723c */ /* 0x040fe20000041818 */
[----:B------:R-:W1:Y:S03]  /*fbb0*/  LDSM.16.MT88.4 R132, [R213+0xb880] ;  /* 0x00b88000d584783b */ /* 0x000e660000004200 */
[----:B------:R-:W-:Y:S02]  /*fbc0*/  FADD.FTZ R243, R243, R240 ;  /* 0x000000f0f3f37221 */ /* 0x000fe40000010000 */
[----:B------:R-:W-:Y:S02]  /*fbd0*/  FADD.FTZ R245, R245, R242 ;  /* 0x000000f2f5f57221 */ /* 0x000fe40000010000 */
[----:B------:R-:W-:Y:S01]  /*fbe0*/  FADD.FTZ R244, R244, R243 ;  /* 0x000000f3f4f47221 */ /* 0x000fe20000010000 */
[C---:B---3--:R-:W-:Y:S03]  /*fbf0*/  HMMA.16816.F32.BF16 R28, R152.reuse, R136, R28 ;  /* 0x00000088981c723c */ /* 0x048fe6000004181c */
[----:B------:R-:W-:Y:S02]  /*fc00*/  FADD.FTZ R246, R246, R245 ;  /* 0x000000f5f6f67221 */ /* 0x000fe40000010000 */
[----:B------:R-:W-:Y:S02]  /*fc10*/  FADD.FTZ R237, R247, R244 ;  /* 0x000000f4f7ed7221 */ /* 0x000fe40000010000 */
[----:B------:R-:W-:Y:S01]  /*fc20*/  FADD.FTZ R235, R249, R246 ;  /* 0x000000f6f9eb7221 */ /* 0x000fe20000010000 */
        /* <DEDUP_REMOVED lines=23> */
[C---:B-1----:R-:W-:Y:S08]  /*fda0*/  HMMA.16816.F32.BF16 R120, R152.reuse, R132, R120 ;  /* 0x000000849878723c */ /* 0x042ff00000041878 */
[C---:B------:R-:W-:Y:S08]  /*fdb0*/  HMMA.16816.F32.BF16 R124, R152.reuse, R134, R124 ;  /* 0x00000086987c723c */ /* 0x040ff0000004187c */
[C---:B------:R-:W-:Y:S08]  /*fdc0*/  HMMA.16816.F32.BF16 R132, R152.reuse, R200, R16 ;  /* 0x000000c89884723c */ /* 0x040ff00000041810 */
[----:B------:R-:W-:Y:S01]  /*fdd0*/  HMMA.16816.F32.BF16 R128, R152, R202, R128 ;  /* 0x000000ca9880723c */ /* 0x000fe20000041880 */
[----:B------:R-:W-:-:S07]  /*fde0*/  @P0 BRA `(.L_x_138) ;  /* 0xffffe30000000947 */ /* 0x000fce000383ffff */
.L_x_137:
[----:B------:R-:W1:Y:S01]  /*fdf0*/  SHFL.BFLY PT, R0, R235, 0x2, 0x1f ;  /* 0x0c401f00eb007f89 */ /* 0x000e6200000e0000 */
[----:B------:R-:W-:-:S02]  /*fe00*/  MOV R2, RZ ;  /* 0x000000ff00027202 */ /* 0x000fc40000000f00 */
[----:B------:R-:W-:Y:S01]  /*fe10*/  MOV R4, RZ ;  /* 0x000000ff00047202 */ /* 0x000fe20000000f00 */
[----:B------:R-:W2:Y:S01]  /*fe20*/  SHFL.BFLY PT, R6, R237, 0x2, 0x1f ;  /* 0x0c401f00ed067f89 */ /* 0x000ea200000e0000 */
[----:B------:R-:W-:Y:S02]  /*fe30*/  MOV R10, 0xff800000 ;  /* 0xff800000000a7802 */ /* 0x000fe40000000f00 */
[----:B------:R-:W-:Y:S02]  /*fe40*/  MOV R12, 0xff800000 ;  /* 0xff800000000c7802 */ /* 0x000fe40000000f00 */
[----:B------:R-:W-:Y:S01]  /*fe50*/  PLOP3.LUT P2, PT, PT, PT, PT, 0x8, 0x0 ;  /* 0x000000000000781c */ /* 0x000fe20003f4e170 */
[----:B-1----:R-:W-:Y:S02]  /*fe60*/  FADD.FTZ R7, R0, R235 ;  /* 0x000000eb00077221 */ /* 0x002fe40000010000 */
[----:B--2---:R-:W-:-:S03]  /*fe70*/  FADD.FTZ R6, R6, R237 ;  /* 0x000000ed06067221 */ /* 0x004fc60000010000 */
[----:B------:R-:W1:Y:S04]  /*fe80*/  SHFL.BFLY PT, R0, R7, 0x1, 0x1f ;  /* 0x0c201f0007007f89 */ /* 0x000e6800000e0000 */
[----:B------:R-:W2:Y:S01]  /*fe90*/  SHFL.BFLY PT, R5, R6, 0x1, 0x1f ;  /* 0x0c201f0006057f89 */ /* 0x000ea200000e0000 */
[----:B-1----:R-:W-:Y:S02]  /*fea0*/  FADD.FTZ R0, R0, R7 ;  /* 0x0000000700007221 */ /* 0x002fe40000010000 */
[----:B--2---:R-:W-:-:S03]  /*feb0*/  FADD.FTZ R5, R6, R5 ;  /* 0x0000000506057221 */ /* 0x004fc60000010000 */
[----:B------:R-:W-:Y:S02]  /*fec0*/  FSETP.NE.FTZ.AND P0, PT, R0, RZ, PT ;  /* 0x000000ff0000720b */ /* 0x000fe40003f15000 */
[----:B------:R-:W-:-:S11]  /*fed0*/  FSETP.NE.FTZ.AND P1, PT, R5, RZ, PT ;  /* 0x000000ff0500720b */ /* 0x000fd60003f35000 */
[----:B------:R-:W1:Y:S01]  /*fee0*/  @P0 MUFU.RCP R2, R0 ;  /* 0x0000000000020308 */ /* 0x000e620000001000 */
[----:B------:R-:W-:Y:S02]  /*fef0*/  @P0 MOV R16, 0x3f317218 ;  /* 0x3f31721800100802 */ /* 0x000fe40000000f00 */
[----:B------:R-:W-:-:S05]  /*ff00*/  @P1 MOV R14, 0x3f317218 ;  /* 0x3f317218000e1802 */ /* 0x000fca0000000f00 */
[----:B------:R-:W2:Y:S01]  /*ff10*/  @P1 MUFU.RCP R4, R5 ;  /* 0x0000000500041308 */ /* 0x000ea20000001000 */
[----:B------:R-:W-:-:S07]  /*ff20*/  @P1 FMUL.FTZ R14, R14, c[0x0][0x2d0] ;  /* 0x0000b4000e0e1a20 */ /* 0x000fce0000410000 */
[----:B------:R-:W3:Y:S01]  /*ff30*/  @P0 MUFU.LG2 R0, R0 ;  /* 0x0000000000000308 */ /* 0x000ee20000000c00 */
[C---:B-1----:R-:W-:Y:S02]  /*ff40*/  FMUL.FTZ R146, R2.reuse, R146 ;  /* 0x0000009202927220 */ /* 0x042fe40000410000 */
[C---:B------:R-:W-:Y:S02]  /*ff50*/  FMUL.FTZ R147, R2.reuse, R147 ;  /* 0x0000009302937220 */ /* 0x040fe40000410000 */
[C---:B------:R-:W-:Y:S02]  /*ff60*/  FMUL.FTZ R142, R2.reuse, R142 ;  /* 0x0000008e028e7220 */ /* 0x040fe40000410000 */
[----:B------:R-:W-:Y:S01]  /*ff70*/  FMUL.FTZ R143, R2, R143 ;  /* 0x0000008f028f7220 */ /* 0x000fe20000410000 */
[----:B------:R-:W1:Y:S01]  /*ff80*/  @P1 MUFU.LG2 R5, R5 ;  /* 0x0000000500051308 */ /* 0x000e620000000c00 */
[C---:B--2---:R-:W-:Y:S02]  /*ff90*/  FMUL.FTZ R144, R4.reuse, R144 ;  /* 0x0000009004907220 */ /* 0x044fe40000410000 */
[----:B------:R-:W-:-:S02]  /*ffa0*/  FMUL.FTZ R145, R4, R145 ;  /* 0x0000009104917220 */ /* 0x000fc40000410000 */
[C---:B------:R-:W-:Y:S02]  /*ffb0*/  FMUL.FTZ R140, R4.reuse, R140 ;  /* 0x0000008c048c7220 */ /* 0x040fe40000410000 */
[----:B------:R-:W-:Y:S02]  /*ffc0*/  FMUL.FTZ R141, R4, R141 ;  /* 0x0000008d048d7220 */ /* 0x000fe40000410000 */
[----:B---3--:R-:W-:Y:S02]  /*ffd0*/  @P0 FMUL.FTZ R15, R0, 0.69314718246459960938 ;  /* 0x3f317218000f0820 */ /* 0x008fe40000410000 */
[----:B------:R-:W-:Y:S02]  /*ffe0*/  @P0 FMUL.FTZ R0, R16, c[0x0][0x2d0] ;  /* 0x0000b40010000a20 */ /* 0x000fe40000410000 */
[C---:B------:R-:W-:Y:S02]  /*fff0*/  FMUL.FTZ R20, R4.reuse, R20 ;  /* 0x0000001404147220 */ /* 0x040fe40000410000 */
[----:B------:R-:W-:-:S02]  /*10000*/  FMUL.FTZ R21, R4, R21 ;  /* 0x0000001504157220 */ /* 0x000fc40000410000 */
[----:B-1----:R-:W-:Y:S02]  /*10010*/  @P1 FMUL.FTZ R5, R5, 0.69314718246459960938 ;  /* 0x3f31721805051820 */ /* 0x002fe40000410000 */
        /* <DEDUP_REMOVED lines=120> */
.L_x_76:
[----:B------:R-:W-:Y:S01]  /*107a0*/  ULDC.64 UR4, c[0x0][0x118] ;  /* 0x0000460000047ab9 */ /* 0x000fe20000000a00 */
[----:B------:R-:W-:Y:S01]  /*107b0*/  SHF.R.S32.HI R0, RZ, 0x1f, R223 ;  /* 0x0000001fff007819 */ /* 0x000fe200000114df */
[----:B------:R-:W-:Y:S05]  /*107c0*/  @P2 BRA `(.L_x_139) ;  /* 0x00001a8000002947 */ /* 0x000fea0003800000 */
[----:B------:R-:W1:Y:S01]  /*107d0*/  S2R R2, SR_TID.X ;  /* 0x0000000000027919 */ /* 0x000e620000002100 */
[----:B------:R-:W-:Y:S02]  /*107e0*/  F2FP.BF16.PACK_AB R6, R7, R6 ;  /* 0x000000060706723e */ /* 0x000fe400000010ff */
[----:B------:R-:W-:Y:S01]  /*107f0*/  F2FP.BF16.PACK_AB R8, R11, R8 ;  /* 0x000000080b08723e */ /* 0x000fe200000010ff */
[----:B------:R-:W-:Y:S01]  /*10800*/  BAR.SYNC.DEFER_BLOCKING 0x1, 0x100 ;  /* 0x0044000000007b1d */ /* 0x000fe20000010000 */
        /* <DEDUP_REMOVED lines=10> */
[----:B-1----:R-:W-:Y:S02]  /*108b0*/  SHF.R.S32.HI R3, RZ, 0x1f, R2 ;  /* 0x0000001fff037819 */ /* 0x002fe40000011402 */
[----:B------:R-:W-:Y:S02]  /*108c0*/  F2FP.BF16.PACK_AB R32, R33, R32 ;  /* 0x000000202120723e */ /* 0x000fe400000010ff */
[----:B------:R-:W-:Y:S02]  /*108d0*/  LEA.HI R5, R3, R2, RZ, 0x2 ;  /* 0x0000000203057211 */ /* 0x000fe400078f10ff */
[----:B------:R-:W-:Y:S02]  /*108e0*/  F2FP.BF16.PACK_AB R34, R35, R34 ;  /* 0x000000222322723e */ /* 0x000fe400000010ff */
[----:B------:R-:W-:-:S02]  /*108f0*/  SHF.R.S32.HI R14, RZ, 0x2, R5 ;  /* 0x00000002ff0e7819 */ /* 0x000fc40000011405 */
[----:B------:R-:W-:Y:S02]  /*10900*/  SHF.R.S32.HI R7, RZ, 0x1f, R5 ;  /* 0x0000001fff077819 */ /* 0x000fe40000011405 */
[----:B------:R-:W-:Y:S02]  /*10910*/  LOP3.LUT R5, R5, 0xfffffffc, RZ, 0xc0, !PT ;  /* 0xfffffffc05057812 */ /* 0x000fe400078ec0ff */
[----:B------:R-:W-:Y:S02]  /*10920*/  LEA.HI R7, R7, R14, RZ, 0x3 ;  /* 0x0000000e07077211 */ /* 0x000fe400078f18ff */
[----:B------:R-:W-:Y:S01]  /*10930*/  F2FP.BF16.PACK_AB R36, R37, R36 ;  /* 0x000000242524723e */ /* 0x000fe200000010ff */
[----:B------:R-:W-:Y:S01]  /*10940*/  IMAD.IADD R16, R2, 0x1, -R5 ;  /* 0x0000000102107824 */ /* 0x000fe200078e0a05 */
[----:B------:R-:W-:Y:S02]  /*10950*/  LOP3.LUT R7, R7, 0xfffffff8, RZ, 0xc0, !PT ;  /* 0xfffffff807077812 */ /* 0x000fe400078ec0ff */
[----:B------:R-:W-:-:S02]  /*10960*/  F2FP.BF16.PACK_AB R38, R39, R38 ;  /* 0x000000262726723e */ /* 0x000fc400000010ff */
[----:B------:R-:W-:Y:S01]  /*10970*/  F2FP.BF16.PACK_AB R40, R41, R40 ;  /* 0x000000282928723e */ /* 0x000fe200000010ff */
[----:B------:R-:W-:Y:S01]  /*10980*/  IMAD.IADD R14, R14, 0x1, -R7 ;  /* 0x000000010e0e7824 */ /* 0x000fe200078e0a07 */
[----:B------:R-:W-:Y:S02]  /*10990*/  LEA.HI R7, R3, R2, RZ, 0x5 ;  /* 0x0000000203077211 */ /* 0x000fe400078f28ff */
[----:B------:R-:W-:Y:S01]  /*109a0*/  F2FP.BF16.PACK_AB R42, R43, R42 ;  /* 0x0000002a2b2a723e */ /* 0x000fe200000010ff */
[C---:B------:R-:W-:Y:S01]  /*109b0*/  IMAD.SHL.U32 R15, R14.reuse, 0x40, RZ ;  /* 0x000000400e0f7824 */ /* 0x040fe200078e00ff */
[----:B------:R-:W-:Y:S02]  /*109c0*/  SHF.R.S32.HI R11, RZ, 0x5, R7 ;  /* 0x00000005ff0b7819 */ /* 0x000fe40000011407 */
[----:B------:R-:W-:Y:S02]  /*109d0*/  LOP3.LUT R17, R14, 0x1, RZ, 0xc0, !PT ;  /* 0x000000010e117812 */ /* 0x000fe400078ec0ff */
[----:B------:R-:W-:Y:S01]  /*109e0*/  LOP3.LUT R15, R15, 0x1c0, RZ, 0xc0, !PT ;  /* 0x000001c00f0f7812 */ /* 0x000fe200078ec0ff */
[----:B------:R-:W-:Y:S01]  /*109f0*/  IMAD R5, R11, 0x200, R16 ;  /* 0x000002000b057824 */ /* 0x000fe200078e0210 */
[----:B------:R-:W-:-:S02]  /*10a00*/  ISETP.NE.U32.AND P0, PT, R17, 0x1, PT ;  /* 0x000000011100780c */ /* 0x000fc40003f05070 */
[----:B------:R-:W-:Y:S02]  /*10a10*/  LEA.HI R18, R15, R15, RZ, 0x1d ;  /* 0x0000000f0f127211 */ /* 0x000fe400078fe8ff */
[----:B------:R-:W-:Y:S01]  /*10a20*/  R2P PR, R14, 0x6 ;  /* 0x000000060e007804 */ /* 0x000fe20000000000 */
[----:B------:R-:W-:Y:S01]  /*10a30*/  IMAD.MOV.U32 R14, RZ, RZ, 0x20 ;  /* 0x00000020ff0e7424 */ /* 0x000fe200078e00ff */
[----:B------:R-:W-:Y:S01]  /*10a40*/  F2FP.BF16.PACK_AB R44, R45, R44 ;  /* 0x0000002c2d2c723e */ /* 0x000fe200000010ff */
[----:B------:R-:W-:Y:S01]  /*10a50*/  IMAD.U32 R5, R5, 0x2, R18 ;  /* 0x0000000205057824 */ /* 0x000fe200078e0012 */
[----:B------:R-:W-:Y:S02]  /*10a60*/  F2FP.BF16.PACK_AB R46, R47, R46 ;  /* 0x0000002e2f2e723e */ /* 0x000fe400000010ff */
[----:B------:R-:W-:Y:S01]  /*10a70*/  SEL R14, R14, 0xffffffe0, !P1 ;  /* 0xffffffe00e0e7807 */ /* 0x000fe20004800000 */
[----:B------:R-:W-:Y:S01]  /*10a80*/  IMAD.SHL.U32 R5, R5, 0x2, RZ ;  /* 0x0000000205057824 */ /* 0x000fe200078e00ff */
[----:B------:R-:W-:-:S02]  /*10a90*/  F2FP.BF16.PACK_AB R48, R49, R48 ;  /* 0x000000303130723e */ /* 0x000fc400000010ff */
[----:B------:R-:W-:Y:S01]  /*10aa0*/  F2FP.BF16.PACK_AB R50, R51, R50 ;  /* 0x000000323332723e */ /* 0x000fe200000010ff */
[C---:B------:R-:W-:Y:S01]  /*10ab0*/  IMAD.IADD R19, R5.reuse, 0x1, R14 ;  /* 0x0000000105137824 */ /* 0x040fe200078e020e */
[C---:B------:R-:W-:Y:S01]  /*10ac0*/  IADD3 R17, R5.reuse, 0x80, RZ ;  /* 0x0000008005117810 */ /* 0x040fe20007ffe0ff */
[----:B------:R-:W-:Y:S01]  /*10ad0*/  STS [R5+0x80], R144 ;  /* 0x0000809005007388 */ /* 0x000fe20000000800 */
[----:B------:R-:W-:Y:S02]  /*10ae0*/  IADD3 R15, R5, 0x70, RZ ;  /* 0x00000070050f7810 */ /* 0x000fe40007ffe0ff */
[----:B------:R-:W-:Y:S01]  /*10af0*/  @P0 IADD3 R15, R17, 0x10, RZ ;  /* 0x00000010110f0810 */ /* 0x000fe20007ffe0ff */
[----:B------:R-:W-:Y:S01]  /*10b00*/  IMAD.MOV.U32 R17, RZ, RZ, 0x40 ;  /* 0x00000040ff117424 */ /* 0x000fe200078e00ff */
[----:B------:R-:W-:Y:S01]  /*10b10*/  STS [R5+0x480], R146 ;  /* 0x0004809205007388 */ /* 0x000fe20000000800 */
[----:B------:R-:W-:Y:S02]  /*10b20*/  F2FP.BF16.PACK_AB R52, R53, R52 ;  /* 0x000000343534723e */ /* 0x000fe400000010ff */
[----:B------:R-:W-:Y:S01]  /*10b30*/  F2FP.BF16.PACK_AB R54, R55, R54 ;  /* 0x000000363736723e */ /* 0x000fe200000010ff */
[----:B------:R-:W-:Y:S01]  /*10b40*/  STS [R15], R140 ;  /* 0x0000008c0f007388 */ /* 0x000fe20000000800 */
[----:B------:R-:W-:Y:S01]  /*10b50*/  SEL R18, R17, 0xffffffc0, !P2 ;  /* 0xffffffc011127807 */ /* 0x000fe20005000000 */
[--C-:B------:R-:W-:Y:S01]  /*10b60*/  IMAD.IADD R17, R14, 0x1, R15.reuse ;  /* 0x000000010e117824 */ /* 0x100fe200078e020f */
[----:B------:R-:W-:Y:S01]  /*10b70*/  F2FP.BF16.PACK_AB R56, R57, R56 ;  /* 0x000000383938723e */ /* 0x000fe200000010ff */
[----:B------:R-:W-:Y:S01]  /*10b80*/  STS [R15+0x400], R142 ;  /* 0x0004008e0f007388 */ /* 0x000fe20000000800 */
[----:B------:R-:W-:Y:S01]  /*10b90*/  F2FP.BF16.PACK_AB R58, R59, R58 ;  /* 0x0000003a3b3a723e */ /* 0x000fe200000010ff */
[--C-:B------:R-:W-:Y:S01]  /*10ba0*/  IMAD.IADD R21, R5, 0x1, R18.reuse ;  /* 0x0000000105157824 */ /* 0x100fe200078e0212 */
[----:B------:R-:W-:Y:S01]  /*10bb0*/  F2FP.BF16.PACK_AB R60, R61, R60 ;  /* 0x0000003c3d3c723e */ /* 0x000fe200000010ff */
[C---:B------:R-:W-:Y:S01]  /*10bc0*/  IMAD.IADD R23, R18.reuse, 0x1, R15 ;  /* 0x0000000112177824 */ /* 0x040fe200078e020f */
[----:B------:R-:W-:Y:S01]  /*10bd0*/  STS [R19+0x80], R20 ;  /* 0x0000801413007388 */ /* 0x000fe20000000800 */
[----:B------:R-:W-:Y:S01]  /*10be0*/  IMAD.IADD R25, R18, 0x1, R19 ;  /* 0x0000000112197824 */ /* 0x000fe200078e0213 */
[----:B------:R-:W-:Y:S01]  /*10bf0*/  F2FP.BF16.PACK_AB R13, R13, R62 ;  /* 0x0000003e0d0d723e */ /* 0x000fe200000010ff */
[----:B------:R-:W-:Y:S01]  /*10c00*/  IMAD.IADD R27, R17, 0x1, R18 ;  /* 0x00000001111b7824 */ /* 0x000fe200078e0212 */
[----:B------:R-:W-:Y:S01]  /*10c10*/  STS [R19+0x480], R22 ;  /* 0x0004801613007388 */ /* 0x000fe20000000800 */
[----:B------:R-:W-:-:S02]  /*10c20*/  F2FP.BF16.PACK_AB R4, R67, R4 ;  /* 0x000000044304723e */ /* 0x000fc400000010ff */
[----:B------:R-:W-:Y:S01]  /*10c30*/  F2FP.BF16.PACK_AB R68, R69, R68 ;  /* 0x000000444544723e */ /* 0x000fe200000010ff */
[----:B------:R-:W-:Y:S01]  /*10c40*/  STS [R17], R24 ;  /* 0x0000001811007388 */ /* 0x000fe20000000800 */
[----:B------:R-:W-:Y:S02]  /*10c50*/  F2FP.BF16.PACK_AB R70, R71, R70 ;  /* 0x000000464746723e */ /* 0x000fe400000010ff */
[----:B------:R-:W-:Y:S01]  /*10c60*/  F2FP.BF16.PACK_AB R72, R73, R72 ;  /* 0x000000484948723e */ /* 0x000fe200000010ff */
[----:B------:R-:W-:Y:S01]  /*10c70*/  STS [R17+0x400], R26 ;  /* 0x0004001a11007388 */ /* 0x000fe20000000800 */
        /* <DEDUP_REMOVED lines=8> */
[----:B------:R-:W-:Y:S01]  /*10d00*/  STS [R23], R32 ;  /* 0x0000002017007388 */ /* 0x000fe20000000800 */
        /* <DEDUP_REMOVED lines=39> */
[----:B------:R-:W-:-:S02]  /*10f80*/  ISETP.NE.U32.AND P1, PT, RZ, c[0x0][0x508], PT ;  /* 0x00014200ff007a0c */ /* 0x000fc40003f25070 */
[----:B------:R-:W-:Y:S01]  /*10f90*/  ISETP.NE.U32.AND P0, PT, RZ, c[0x0][0x500], PT ;  /* 0x00014000ff007a0c */ /* 0x000fe20003f05070 */
[----:B------:R-:W-:Y:S01]  /*10fa0*/  STS [R21+0x4080], R60 ;  /* 0x0040803c15007388 */ /* 0x000fe20000000800 */
[----:B------:R-:W-:Y:S02]  /*10fb0*/  ISETP.NE.AND.EX P1, PT, RZ, c[0x0][0x50c], PT, P1 ;  /* 0x00014300ff007a0c */ /* 0x000fe40003f25310 */
[----:B------:R-:W-:Y:S01]  /*10fc0*/  ISETP.NE.AND.EX P0, PT, RZ, c[0x0][0x504], PT, P0 ;  /* 0x00014100ff007a0c */ /* 0x000fe20003f05300 */
        /* <DEDUP_REMOVED lines=25> */
[----:B------:R2:W-:Y:S04]  /*11160*/  STS [R15+0xc000], R8 ;  /* 0x00c000080f007388 */ /* 0x0005e80000000800 */
[----:B------:R3:W-:Y:S04]  /*11170*/  STS [R15+0xc400], R114 ;  /* 0x00c400720f007388 */ /* 0x0007e80000000800 */
[----:B------:R-:W-:Y:S04]  /*11180*/  STS [R19+0xc080], R136 ;  /* 0x00c0808813007388 */ /* 0x000fe80000000800 */
[----:B------:R4:W-:Y:S04]  /*11190*/  STS [R19+0xc480], R138 ;  /* 0x00c4808a13007388 */ /* 0x0009e80000000800 */
[----:B------:R3:W-:Y:S04]  /*111a0*/  STS [R17+0xc000], R116 ;  /* 0x00c0007411007388 */ /* 0x0007e80000000800 */
[----:B------:R3:W-:Y:S01]  /*111b0*/  STS [R17+0xc400], R118 ;  /* 0x00c4007611007388 */ /* 0x0007e20000000800 */
[----:B-1----:R-:W-:-:S03]  /*111c0*/  IMAD.MOV.U32 R5, RZ, RZ, 0x4 ;  /* 0x00000004ff057424 */ /* 0x002fc600078e00ff */
[----:B------:R1:W-:Y:S01]  /*111d0*/  STS [R21+0xc080], R120 ;  /* 0x00c0807815007388 */ /* 0x0003e20000000800 */
[----:B--2---:R-:W-:-:S03]  /*111e0*/  IMAD.WIDE R8, R224, R5, c[0x0][0x500] ;  /* 0x00014000e0087625 */ /* 0x004fc600078e0205 */
[----:B------:R1:W-:Y:S04]  /*111f0*/  STS [R21+0xc480], R122 ;  /* 0x00c4807a15007388 */ /* 0x0003e80000000800 */
[----:B------:R1:W-:Y:S04]  /*11200*/  STS [R23+0xc000], R124 ;  /* 0x00c0007c17007388 */ /* 0x0003e80000000800 */
[----:B------:R1:W-:Y:S04]  /*11210*/  STS [R23+0xc400], R126 ;  /* 0x00c4007e17007388 */ /* 0x0003e80000000800 */
[----:B------:R1:W-:Y:S04]  /*11220*/  STS [R25+0xc080], R132 ;  /* 0x00c0808419007388 */ /* 0x0003e80000000800 */
[----:B------:R1:W-:Y:S04]  /*11230*/  STS [R25+0xc480], R134 ;  /* 0x00c4808619007388 */ /* 0x0003e80000000800 */
[----:B------:R1:W-:Y:S04]  /*11240*/  STS [R27+0xc000], R128 ;  /* 0x00c000801b007388 */ /* 0x0003e80000000800 */
[----:B------:R1:W-:Y:S04]  /*11250*/  STS [R27+0xc400], R130 ;  /* 0x00c400821b007388 */ /* 0x0003e80000000800 */
[----:B------:R-:W-:Y:S01]  /*11260*/  BAR.SYNC.DEFER_BLOCKING 0x1, 0x100 ;  /* 0x0044000000007b1d */ /* 0x000fe20000010000 */
[----:B------:R-:W-:-:S02]  /*11270*/  IMAD.MOV.U32 R4, RZ, RZ, c[0x0][0x388] ;  /* 0x0000e200ff047624 */ /* 0x000fc400078e00ff */
[----:B---3--:R-:W-:-:S03]  /*11280*/  @P1 IMAD.WIDE R14, R224, R5, c[0x0][0x508] ;  /* 0x00014200e00e1625 */ /* 0x008fc600078e0205 */
[----:B------:R-:W2:Y:S04]  /*11290*/  @P0 LDG.E R13, [R8.64] ;  /* 0x00000004080d0981 */ /* 0x000ea8000c1e1900 */
[----:B------:R1:W5:Y:S01]  /*112a0*/  @P1 LDG.E R4, [R14.64] ;  /* 0x000000040e041981 */ /* 0x000362000c1e1900 */
[----:B----4-:R-:W-:Y:S02]  /*112b0*/  CS2R R18, SRZ ;  /* 0x0000000000127805 */ /* 0x010fe4000001ff00 */
[--C-:B--2---:R-:W-:Y:S01]  /*112c0*/  @P0 SHF.R.S32.HI R19, RZ, 0x1f, R13.reuse ;  /* 0x0000001fff130819 */ /* 0x104fe2000001140d */
[----:B------:R-:W-:Y:S01]  /*112d0*/  @P0 IMAD.MOV.U32 R18, RZ, RZ, R13 ;  /* 0x000000ffff120224 */ /* 0x000fe200078e000d */
[----:B------:R-:W-:Y:S05]  /*112e0*/  @P1 BRA `(.L_x_140) ;  /* 0x0000004000001947 */ /* 0x000fea0003800000 */
[----:B-1----:R-:W-:Y:S05]  /*112f0*/  @!P0 BRA `(.L_x_140) ;  /* 0x0000003000008947 */ /* 0x002fea0003800000 */
[----:B-----5:R-:W2:Y:S04]  /*11300*/  LDG.E R4, [R8.64] ;  /* 0x0000000408047981 */ /* 0x020ea8000c1e1900 */
[----:B------:R-:W2:Y:S02]  /*11310*/  LDG.E R5, [R8.64+0x4] ;  /* 0x0000040408057981 */ /* 0x000ea4000c1e1900 */
[----:B--2---:R-:W-:-:S02]  /*11320*/  IADD3 R4, -R4, R5, RZ ;  /* 0x0000000504047210 */ /* 0x004fc40007ffe1ff */
.L_x_140:
[----:B-1----:R-:W-:Y:S01]  /*11330*/  LOP3.LUT R7, R7, 0xffffffe0, RZ, 0xc0, !PT ;  /* 0xffffffe007077812 */ /* 0x002fe200078ec0ff */
[----:B------:R-:W1:Y:S01]  /*11340*/  S2R R73, SR_CTAID.X ;  /* 0x0000000000497919 */ /* 0x000e620000002500 */
[----:B------:R-:W-:Y:S01]  /*11350*/  SHF.R.S32.HI R14, RZ, 0x1f, R11 ;  /* 0x0000001fff0e7819 */ /* 0x000fe2000001140b */
[----:B------:R-:W-:Y:S01]  /*11360*/  IMAD.MOV.U32 R21, RZ, RZ, R19 ;  /* 0x000000ffff157224 */ /* 0x000fe200078e0013 */
[----:B------:R-:W-:Y:S01]  /*11370*/  LEA.HI R8, R16, R16, RZ, 0x1 ;  /* 0x0000001010087211 */ /* 0x000fe200078f08ff */
[----:B------:R-:W-:Y:S01]  /*11380*/  IMAD.IADD R6, R2, 0x1, -R7 ;  /* 0x0000000102067824 */ /* 0x000fe200078e0a07 */
[----:B------:R-:W-:Y:S01]  /*11390*/  LEA.HI R14, R14, R11, RZ, 0x3 ;  /* 0x0000000b0e0e7211 */ /* 0x000fe200078f18ff */
[----:B------:R-:W-:Y:S01]  /*113a0*/  IMAD.MOV.U32 R7, RZ, RZ, c[0x0][0x4e8] ;  /* 0x00013a00ff077624 */ /* 0x000fe200078e00ff */
[----:B------:R-:W-:Y:S01]  /*113b0*/  LOP3.LUT R9, R8, 0x1ffffffe, RZ, 0xc0, !PT ;  /* 0x1ffffffe08097812 */ /* 0x000fe200078ec0ff */
[----:B------:R-:W-:Y:S01]  /*113c0*/  BSSY B0, `(.L_x_141) ;  /* 0x000008b000007945 */ /* 0x000fe20003800000 */
[----:B------:R-:W-:-:S02]  /*113d0*/  SHF.R.S32.HI R5, RZ, 0x1f, R6 ;  /* 0x0000001fff057819 */ /* 0x000fc40000011406 */
[----:B------:R-:W-:Y:S02]  /*113e0*/  LOP3.LUT R14, R14, 0xffffff8, RZ, 0xc0, !PT ;  /* 0x0ffffff80e0e7812 */ /* 0x000fe400078ec0ff */
[----:B------:R-:W-:Y:S02]  /*113f0*/  LEA.HI R5, R5, R6, RZ, 0x2 ;  /* 0x0000000605057211 */ /* 0x000fe400078f10ff */
[----:B------:R-:W-:Y:S02]  /*11400*/  IADD3 R11, R11, -R14, RZ ;  /* 0x8000000e0b0b7210 */ /* 0x000fe40007ffe0ff */
[----:B------:R-:W-:Y:S01]  /*11410*/  SHF.R.S32.HI R8, RZ, 0x2, R5 ;  /* 0x00000002ff087819 */ /* 0x000fe20000011405 */
[----:B------:R-:W-:Y:S01]  /*11420*/  IMAD.IADD R5, R16, 0x1, -R9 ;  /* 0x0000000110057824 */ /* 0x000fe200078e0a09 */
[----:B------:R-:W-:Y:S01]  /*11430*/  LOP3.LUT P2, RZ, R6, 0x3, RZ, 0xc0, !PT ;  /* 0x0000000306ff7812 */ /* 0x000fe2000784c0ff */
[----:B------:R-:W-:Y:S01]  /*11440*/  IMAD.WIDE.U32 R16, R18, c[0x0][0x3a0], RZ ;  /* 0x0000e80012107a25 */ /* 0x000fe200078e00ff */
[----:B------:R-:W-:-:S02]  /*11450*/  ISETP.NE.AND P1, PT, R7, 0x1, PT ;  /* 0x000000010700780c */ /* 0x000fc40003f25270 */
[----:B------:R-:W-:Y:S01]  /*11460*/  MOV R20, R18 ;  /* 0x0000001200147202 */ /* 0x000fe20000000f00 */
[----:B------:R-:W-:Y:S01]  /*11470*/  IMAD R6, R11, 0x10, R8 ;  /* 0x000000100b067824 */ /* 0x000fe200078e0208 */
[CC--:B------:R-:W-:Y:S01]  /*11480*/  LEA.HI R14, R3.reuse, R2.reuse, RZ, 0x3 ;  /* 0x00000002030e7211 */ /* 0x0c0fe200078f18ff */
[----:B------:R-:W-:Y:S01]  /*11490*/  IMAD R8, R0, c[0x0][0x490], RZ ;  /* 0x0001240000087a24 */ /* 0x000fe200078e02ff */
[----:B------:R-:W-:Y:S01]  /*114a0*/  LEA.HI R3, R3, R2, RZ, 0x6 ;  /* 0x0000000203037211 */ /* 0x000fe200078f30ff */
[----:B------:R-:W-:Y:S02]  /*114b0*/  IMAD R7, R19, c[0x0][0x3a0], RZ ;  /* 0x0000e80013077a24 */ /* 0x000fe400078e02ff */
[----:B------:R-:W-:Y:S02]  /*114c0*/  IMAD R9, R223, c[0x0][0x494], R8 ;  /* 0x00012500df097a24 */ /* 0x000fe400078e0208 */
[----:B------:R-:W-:Y:S01]  /*114d0*/  IMAD R8, R5, 0x8, R6 ;  /* 0x0000000805087824 */ /* 0x000fe200078e0206 */
[----:B------:R-:W-:Y:S01]  /*114e0*/  LOP3.LUT R5, R14, 0xfffffff8, RZ, 0xc0, !PT ;  /* 0xfffffff80e057812 */ /* 0x000fe200078ec0ff */
[----:B------:R-:W-:Y:S01]  /*114f0*/  IMAD.WIDE.U32 R20, R223, c[0x0][0x490], R20 ;  /* 0x00012400df147a25 */ /* 0x000fe200078e0014 */
[----:B------:R-:W-:-:S02]  /*11500*/  SHF.R.S32.HI R14, RZ, 0x3, R14 ;  /* 0x00000003ff0e7819 */ /* 0x000fc4000001140e */
[----:B-1----:R-:W-:Y:S01]  /*11510*/  LEA R8, R73, R8, 0x7 ;  /* 0x0000000849087211 */ /* 0x002fe200078e38ff */
[----:B------:R-:W-:Y:S02]  /*11520*/  IMAD R7, R18, c[0x0][0x3a4], R7 ;  /* 0x0000e90012077a24 */ /* 0x000fe400078e0207 */
[----:B------:R-:W-:Y:S02]  /*11530*/  IMAD.IADD R21, R21, 0x1, R9 ;  /* 0x0000000115157824 */ /* 0x000fe400078e0209 */
[----:B------:R-:W-:Y:S01]  /*11540*/  @P1 IMAD.HI.U32 R9, R8, c[0x0][0x4ec], RZ ;  /* 0x00013b0008091a27 */ /* 0x000fe200078e00ff */
[----:B------:R-:W-:-:S03]  /*11550*/  IADD3 R17, R17, R7, RZ ;  /* 0x0000000711117210 */ /* 0x000fc60007ffe0ff */
[----:B------:R-:W-:Y:S01]  /*11560*/  IMAD.IADD R5, R2, 0x1, -R5 ;  /* 0x0000000102057824 */ /* 0x000fe200078e0a05 */
[----:B------:R-:W-:Y:S01]  /*11570*/  SHF.R.S32.HI R2, RZ, 0x1f, R224 ;  /* 0x0000001fff027819 */ /* 0x000fe200000114e0 */
[----:B------:R-:W-:Y:S01]  /*11580*/  IMAD.MOV.U32 R7, RZ, RZ, R8 ;  /* 0x000000ffff077224 */ /* 0x000fe200078e0008 */
[----:B------:R-:W-:Y:S01]  /*11590*/  @P1 SHF.R.U32.HI R7, RZ, c[0x0][0x4f0], R9 ;  /* 0x00013c00ff071a19 */ /* 0x000fe20000011609 */
[----:B------:R-:W-:Y:S01]  /*115a0*/  IMAD R0, R0, c[0x0][0x3e8], RZ ;  /* 0x0000fa0000007a24 */ /* 0x000fe200078e02ff */
[----:B------:R-:W-:Y:S01]  /*115b0*/  SEL R2, R2, RZ, !P0 ;  /* 0x000000ff02027207 */ /* 0x000fe20004000000 */
[----:B------:R-:W-:Y:S01]  /*115c0*/  IMAD.WIDE.U32 R16, R223, c[0x0][0x3e8], R16 ;  /* 0x0000fa00df107a25 */ /* 0x000fe200078e0010 */
[----:B------:R-:W-:Y:S02]  /*115d0*/  SEL R224, R224, RZ, !P0 ;  /* 0x000000ffe0e07207 */ /* 0x000fe40004000000 */
[--C-:B------:R-:W-:Y:S01]  /*115e0*/  SHF.R.S32.HI R18, RZ, 0x1f, R7.reuse ;  /* 0x0000001fff127819 */ /* 0x100fe20000011407 */
[----:B------:R-:W-:-:S02]  /*115f0*/  IMAD.MOV R9, RZ, RZ, -R7 ;  /* 0x000000ffff097224 */ /* 0x000fc400078e0a07 */
[----:B------:R-:W-:Y:S02]  /*11600*/  IMAD R11, R2, c[0x0][0x498], RZ ;  /* 0x00012600020b7a24 */ /* 0x000fe400078e02ff */
[----:B------:R-:W-:Y:S02]  /*11610*/  IMAD R9, R9, c[0x0][0x4e8], R8 ;  /* 0x00013a0009097a24 */ /* 0x000fe400078e0208 */
[----:B------:R-:W-:-:S03]  /*11620*/  IMAD.WIDE.U32 R20, R224, c[0x0][0x498], R20 ;  /* 0x00012600e0147a25 */ /* 0x000fc600078e0014 */
[----:B------:R-:W-:Y:S01]  /*11630*/  SHF.R.S32.HI R15, RZ, 0x1f, R9 ;  /* 0x0000001fff0f7819 */ /* 0x000fe20000011409 */
[----:B------:R-:W-:Y:S01]  /*11640*/  IMAD R13, R223, c[0x0][0x3ec], R0 ;  /* 0x0000fb00df0d7a24 */ /* 0x000fe200078e0200 */
[----:B------:R-:W-:Y:S01]  /*11650*/  LEA R0, R5, R14, 0x5 ;  /* 0x0000000e05007211 */ /* 0x000fe200078e28ff */
[----:B------:R-:W-:Y:S01]  /*11660*/  IMAD R11, R224, c[0x0][0x49c], R11 ;  /* 0x00012700e00b7a24 */ /* 0x000fe200078e020b */
[----:B------:R-:W-:Y:S02]  /*11670*/  IADD3 R20, P0, R7, R20, RZ ;  /* 0x0000001407147210 */ /* 0x000fe40007f1e0ff */
[----:B------:R-:W-:Y:S01]  /*11680*/  IADD3 R17, R17, R13, RZ ;  /* 0x0000000d11117210 */ /* 0x000fe20007ffe0ff */
[----:B------:R-:W-:Y:S01]  /*11690*/  IMAD R8, R73, 0x80, R0 ;  /* 0x0000008049087824 */ /* 0x000fe200078e0200 */
[----:B------:R-:W-:Y:S01]  /*116a0*/  IADD3.X R21, R18, R21, R11, P0, !PT ;  /* 0x0000001512157210 */ /* 0x000fe200007fe40b */
[----:B------:R-:W-:Y:S02]  /*116b0*/  IMAD R18, R15, c[0x0][0x488], RZ ;  /* 0x000122000f127a24 */ /* 0x000fe400078e02ff */
[----:B------:R-:W-:-:S02]  /*116c0*/  IMAD.SHL.U32 R0, R14, 0x40, RZ ;  /* 0x000000400e007824 */ /* 0x000fc400078e00ff */
[----:B------:R-:W-:-:S03]  /*116d0*/  @P1 IMAD.HI.U32 R13, R8, c[0x0][0x4ec], RZ ;  /* 0x00013b00080d1a27 */ /* 0x000fc600078e00ff */
[----:B------:R-:W-:Y:S01]  /*116e0*/  LOP3.LUT R11, R0, 0x1c0, RZ, 0xc0, !PT ;  /* 0x000001c0000b7812 */ /* 0x000fe200078ec0ff */
[----:B------:R-:W-:-:S04]  /*116f0*/  IMAD.WIDE.U32 R20, R9, c[0x0][0x488], R20 ;  /* 0x0001220009147a25 */ /* 0x000fc800078e0014 */
[----:B------:R-:W-:Y:S01]  /*11700*/  IMAD R18, R9, c[0x0][0x48c], R18 ;  /* 0x0001230009127a24 */ /* 0x000fe200078e0212 */
[----:B------:R-:W-:Y:S01]  /*11710*/  LEA R9, P0, R20, c[0x0][0x450], 0x2 ;  /* 0x0001140014097a11 */ /* 0x000fe200078010ff */
[----:B------:R-:W-:Y:S01]  /*11720*/  IMAD.MOV.U32 R7, RZ, RZ, R8 ;  /* 0x000000ffff077224 */ /* 0x000fe200078e0008 */
[----:B------:R-:W-:Y:S01]  /*11730*/  @P1 SHF.R.U32.HI R7, RZ, c[0x0][0x4f0], R13 ;  /* 0x00013c00ff071a19 */ /* 0x000fe2000001160d */
[----:B------:R-:W-:Y:S01]  /*11740*/  IMAD.SHL.U32 R0, R5, 0x8, RZ ;  /* 0x0000000805007824 */ /* 0x000fe200078e00ff */
[----:B------:R-:W-:Y:S01]  /*11750*/  IADD3 R13, R21, R18, RZ ;  /* 0x00000012150d7210 */ /* 0x000fe20007ffe0ff */
[----:B------:R-:W-:Y:S01]  /*11760*/  IMAD R5, R2, c[0x0][0x3f0], RZ ;  /* 0x0000fc0002057a24 */ /* 0x000fe200078e02ff */
[----:B------:R-:W-:Y:S01]  /*11770*/  SHF.R.U32.HI R2, RZ, 0x3, R11 ;  /* 0x00000003ff027819 */ /* 0x000fe2000001160b */
[----:B------:R-:W-:Y:S01]  /*11780*/  IMAD.WIDE.U32 R16, R224, c[0x0][0x3f0], R16 ;  /* 0x0000fc00e0107a25 */ /* 0x000fe200078e0010 */
[----:B------:R-:W-:Y:S01]  /*11790*/  LOP3.LUT R11, R11, 0x38, R0, 0xf8, !PT ;  /* 0x000000380b0b7812 */ /* 0x000fe200078ef800 */
[----:B------:R-:W-:Y:S01]  /*117a0*/  SHFL.IDX PT, R18, R9, RZ, 0x1c1f ;  /* 0x001c1fff09127589 */ /* 0x000fe200000e0000 */
[----:B------:R-:W-:Y:S01]  /*117b0*/  LEA.HI.X R13, R20, c[0x0][0x454], R13, 0x2, P0 ;  /* 0x00011500140d7a11 */ /* 0x000fe200000f140d */
[----:B------:R-:W-:Y:S01]  /*117c0*/  IMAD R5, R224, c[0x0][0x3f4], R5 ;  /* 0x0000fd00e0057a24 */ /* 0x000fe200078e0205 */
[----:B------:R-:W-:Y:S01]  /*117d0*/  LOP3.LUT R11, R11, R2, RZ, 0x3c, !PT ;  /* 0x000000020b0b7212 */ /* 0x000fe200078e3cff */
[----:B------:R-:W-:Y:S01]  /*117e0*/  SHFL.IDX PT, R32, R9, 0x1, 0x1c1f ;  /* 0x003c1f0009207f89 */ /* 0x000fe200000e0000 */
[--C-:B------:R-:W-:Y:S01]  /*117f0*/  SHF.R.S32.HI R2, RZ, 0x1f, R7.reuse ;  /* 0x0000001fff027819 */ /* 0x100fe20000011407 */
[----:B------:R-:W-:Y:S01]  /*11800*/  IMAD.MOV R15, RZ, RZ, -R7 ;  /* 0x000000ffff0f7224 */ /* 0x000fe200078e0a07 */
[----:B------:R-:W-:Y:S01]  /*11810*/  IADD3 R17, R17, R5, RZ ;  /* 0x0000000511117210 */ /* 0x000fe20007ffe0ff */
[----:B------:R-:W1:Y:S01]  /*11820*/  SHFL.IDX PT, R19, R13, RZ, 0x1c1f ;  /* 0x001c1fff0d137589 */ /* 0x000e6200000e0000 */
[C---:B------:R-:W-:Y:S01]  /*11830*/  IMAD R5, R73.reuse, 0x80, R6 ;  /* 0x0000008049057824 */ /* 0x040fe200078e0206 */
[----:B------:R-:W-:Y:S01]  /*11840*/  LEA R73, R73, R14, 0x7 ;  /* 0x0000000e49497211 */ /* 0x000fe200078e38ff */
[----:B------:R-:W-:Y:S01]  /*11850*/  IMAD R6, R2, c[0x0][0x3e0], RZ ;  /* 0x0000f80002067a24 */ /* 0x000fe200078e02ff */
[----:B------:R-:W2:Y:S01]  /*11860*/  SHFL.IDX PT, R33, R13, 0x1, 0x1c1f ;  /* 0x003c1f000d217f89 */ /* 0x000ea200000e0000 */
[----:B-----5:R-:W-:Y:S01]  /*11870*/  IMAD R2, R4, c[0x0][0x4e8], RZ ;  /* 0x00013a0004027a24 */ /* 0x020fe200078e02ff */
[----:B------:R-:W-:Y:S01]  /*11880*/  IADD3 R21, R5, 0x8, RZ ;  /* 0x0000000805157810 */ /* 0x000fe20007ffe0ff */
[----:B------:R-:W-:Y:S01]  /*11890*/  IMAD R15, R15, c[0x0][0x4e8], R8 ;  /* 0x00013a000f0f7a24 */ /* 0x000fe200078e0208 */
[----:B------:R-:W-:Y:S01]  /*118a0*/  SHF.L.U32 R8, R3, 0x3, RZ ;  /* 0x0000000303087819 */ /* 0x000fe200000006ff */
[----:B------:R-:W-:Y:S01]  /*118b0*/  IMAD R6, R7, c[0x0][0x3e4], R6 ;  /* 0x0000f90007067a24 */ /* 0x000fe200078e0206 */
[-C--:B------:R-:W-:Y:S01]  /*118c0*/  ISETP.GE.OR P1, PT, R5, R2.reuse, P2 ;  /* 0x000000020500720c */ /* 0x080fe20001726670 */
[----:B------:R-:W-:Y:S01]  /*118d0*/  IMAD.WIDE.U32 R16, R7, c[0x0][0x3e0], R16 ;  /* 0x0000f80007107a25 */ /* 0x000fe200078e0010 */
[----:B------:R-:W-:-:S02]  /*118e0*/  ISETP.GE.OR P0, PT, R21, R2, P2 ;  /* 0x000000021500720c */ /* 0x000fc40001706670 */
[----:B------:R-:W-:Y:S01]  /*118f0*/  SHF.R.S32.HI R4, RZ, 0x1f, R15 ;  /* 0x0000001fff047819 */ /* 0x000fe2000001140f */
[----:B------:R-:W-:Y:S01]  /*11900*/  IMAD.IADD R17, R17, 0x1, R6 ;  /* 0x0000000111117824 */ /* 0x000fe200078e0206 */
[----:B------:R-:W-:-:S03]  /*11910*/  LOP3.LUT R8, R11, 0x7ffffe00, R8, 0xf8, !PT ;  /* 0x7ffffe000b087812 */ /* 0x000fc600078ef808 */
[----:B------:R-:W-:Y:S01]  /*11920*/  IMAD R4, R4, c[0x0][0x3d8], RZ ;  /* 0x0000f60004047a24 */ /* 0x000fe200078e02ff */
[----:B------:R-:W-:Y:S01]  /*11930*/  SHF.L.U32 R76, R8, 0x1, RZ ;  /* 0x00000001084c7819 */ /* 0x000fe200000006ff */
[C---:B------:R-:W-:Y:S02]  /*11940*/  IMAD.WIDE.U32 R74, R15.reuse, c[0x0][0x3d8], R16 ;  /* 0x0000f6000f4a7a25 */ /* 0x040fe400078e0010 */
[----:B-1----:R1:W-:Y:S02]  /*11950*/  @!P1 ST.E [R18.64], R10 ;  /* 0x0000000a12009985 */ /* 0x0023e4000c101904 */
[----:B------:R-:W-:Y:S02]  /*11960*/  IMAD R3, R15, c[0x0][0x3dc], R4 ;  /* 0x0000f7000f037a24 */ /* 0x000fe400078e0204 */
[----:B--2---:R1:W-:Y:S02]  /*11970*/  @!P0 ST.E [R32.64], R12 ;  /* 0x0000000c20008985 */ /* 0x0043e4000c101904 */
[----:B------:R-:W-:Y:S01]  /*11980*/  IMAD.IADD R3, R75, 0x1, R3 ;  /* 0x000000014b037824 */ /* 0x000fe200078e0203 */
[C---:B------:R-:W-:Y:S01]  /*11990*/  LEA R75, P0, R74.reuse, c[0x0][0x380], 0x1 ;  /* 0x0000e0004a4b7a11 */ /* 0x040fe200078008ff */
[----:B------:R1:W2:Y:S03]  /*119a0*/  LDS.128 R60, [R76+0x1080] ;  /* 0x001080004c3c7984 */ /* 0x0002a60000000c00 */
[----:B------:R-:W-:Y:S01]  /*119b0*/  LEA.HI.X R74, R74, c[0x0][0x384], R3, 0x1, P0 ;  /* 0x0000e1004a4a7a11 */ /* 0x000fe200000f0c03 */
[----:B------:R1:W3:Y:S01]  /*119c0*/  LDS.128 R56, [R76+0x2080] ;  /* 0x002080004c387984 */ /* 0x0002e20000000c00 */
[----:B------:R-:W-:-:S03]  /*119d0*/  ISETP.GE.AND P0, PT, R73, R2, PT ;  /* 0x000000024900720c */ /* 0x000fc60003f06270 */
[----:B------:R1:W4:Y:S04]  /*119e0*/  LDS.128 R52, [R76+0x3080] ;  /* 0x003080004c347984 */ /* 0x0003280000000c00 */
[----:B------:R1:W1:Y:S04]  /*119f0*/  LDS.128 R44, [R76+0x5080] ;  /* 0x005080004c2c7984 */ /* 0x0002680000000c00 */
        /* <DEDUP_REMOVED lines=11> */
[----:B--234-:R-:W2:Y:S01]  /*11ab0*/  LDS.128 R64, [R76+0x80] ;  /* 0x000080004c407984 */ /* 0x01cea20000000c00 */
[----:B------:R-:W-:-:S02]  /*11ac0*/  IADD3 R72, R0, 0x40, RZ ;  /* 0x0000004000487810 */ /* 0x000fc40007ffe0ff */
[C---:B------:R-:W-:Y:S01]  /*11ad0*/  IADD3 R70, R0.reuse, 0x80, RZ ;  /* 0x0000008000467810 */ /* 0x040fe20007ffe0ff */
[----:B------:R-:W3:Y:S01]  /*11ae0*/  LDS.128 R48, [R76+0x4080] ;  /* 0x004080004c307984 */ /* 0x000ee20000000c00 */
[----:B------:R-:W-:Y:S02]  /*11af0*/  IADD3 R68, R0, 0xc0, RZ ;  /* 0x000000c000447810 */ /* 0x000fe40007ffe0ff */
[----:B------:R-:W-:Y:S01]  /*11b00*/  ISETP.GE.AND P2, PT, R72, c[0x0][0x3c8], PT ;  /* 0x0000f20048007a0c */ /* 0x000fe20003f46270 */
[----:B-1----:R-:W1:Y:S01]  /*11b10*/  LDS.128 R32, [R76+0x8080] ;  /* 0x008080004c207984 */ /* 0x002e620000000c00 */
[----:B------:R-:W-:Y:S02]  /*11b20*/  ISETP.GE.AND P1, PT, R70, c[0x0][0x3c8], PT ;  /* 0x0000f20046007a0c */ /* 0x000fe40003f26270 */
[----:B------:R-:W-:Y:S01]  /*11b30*/  ISETP.GE.AND P0, PT, R68, c[0x0][0x3c8], PT ;  /* 0x0000f20044007a0c */ /* 0x000fe20003f06270 */
[----:B------:R4:W5:Y:S01]  /*11b40*/  LDS.128 R12, [R76+0xc080] ;  /* 0x00c080004c0c7984 */ /* 0x0009620000000c00 */
[----:B------:R-:W-:-:S07]  /*11b50*/  ISETP.GE.AND P3, PT, R0, c[0x0][0x3c8], PT ;  /* 0x0000f20000007a0c */ /* 0x000fce0003f66270 */
[----:B------:R-:W-:Y:S02]  /*11b60*/  @!P2 SHF.R.S32.HI R71, RZ, 0x1f, R72 ;  /* 0x0000001fff47a819 */ /* 0x000fe40000011448 */
[----:B------:R-:W-:Y:S02]  /*11b70*/  @!P1 SHF.R.S32.HI R69, RZ, 0x1f, R70 ;  /* 0x0000001fff459819 */ /* 0x000fe40000011446 */
[----:B------:R-:W-:Y:S02]  /*11b80*/  @!P0 SHF.R.S32.HI R3, RZ, 0x1f, R68 ;  /* 0x0000001fff038819 */ /* 0x000fe40000011444 */
[----:B------:R-:W-:Y:S02]  /*11b90*/  @!P2 LEA.HI R71, R71, R72, RZ, 0x3 ;  /* 0x000000484747a211 */ /* 0x000fe400078f18ff */
[----:B------:R-:W-:Y:S02]  /*11ba0*/  @!P1 LEA.HI R69, R69, R70, RZ, 0x3 ;  /* 0x0000004645459211 */ /* 0x000fe400078f18ff */
[----:B------:R-:W-:-:S02]  /*11bb0*/  @!P0 LEA.HI R3, R3, R68, RZ, 0x3 ;  /* 0x0000004403038211 */ /* 0x000fc400078f18ff */
[----:B------:R-:W-:Y:S02]  /*11bc0*/  @!P2 LOP3.LUT R71, R71, 0xfffffff8, RZ, 0xc0, !PT ;  /* 0xfffffff84747a812 */ /* 0x000fe400078ec0ff */
[----:B------:R-:W-:Y:S01]  /*11bd0*/  @!P1 LOP3.LUT R69, R69, 0xfffffff8, RZ, 0xc0, !PT ;  /* 0xfffffff845459812 */ /* 0x000fe200078ec0ff */
[----:B----4-:R-:W-:Y:S01]  /*11be0*/  @!P3 IMAD.WIDE R76, R0, 0x2, R78 ;  /* 0x00000002004cb825 */ /* 0x010fe200078e024e */
[----:B------:R-:W-:-:S03]  /*11bf0*/  @!P0 LOP3.LUT R3, R3, 0xfffffff8, RZ, 0xc0, !PT ;  /* 0xfffffff803038812 */ /* 0x000fc600078ec0ff */
[--C-:B------:R-:W-:Y:S01]  /*11c00*/  @!P2 IMAD.WIDE R70, R71, 0x2, R78.reuse ;  /* 0x000000024746a825 */ /* 0x100fe200078e024e */
[----:B--2---:R2:W-:Y:S03]  /*11c10*/  @!P3 ST.E.128 [R76.64], R64 ;  /* 0x000000404c00b985 */ /* 0x0045e6000c101d04 */
[--C-:B------:R-:W-:Y:S01]  /*11c20*/  @!P1 IMAD.WIDE R68, R69, 0x2, R78.reuse ;  /* 0x0000000245449825 */ /* 0x100fe200078e024e */
[----:B---3--:R2:W-:Y:S03]  /*11c30*/  @!P2 ST.E.128 [R70.64], R48 ;  /* 0x000000304600a985 */ /* 0x0085e6000c101d04 */
[----:B------:R-:W-:Y:S01]  /*11c40*/  @!P0 IMAD.WIDE R78, R3, 0x2, R78 ;  /* 0x00000002034e8825 */ /* 0x000fe200078e024e */
[----:B-1----:R2:W-:Y:S04]  /*11c50*/  @!P1 ST.E.128 [R68.64], R32 ;  /* 0x0000002044009985 */ /* 0x0025e8000c101d04 */
[----:B-----5:R2:W-:Y:S02]  /*11c60*/  @!P0 ST.E.128 [R78.64], R12 ;  /* 0x0000000c4e008985 */ /* 0x0205e4000c101d04 */
.L_x_142:
[----:B--234-:R-:W-:Y:S05]  /*11c70*/  BSYNC B0 ;  /* 0x0000000000007941 */ /* 0x01cfea0003800000 */
.L_x_141:
[----:B------:R-:W-:Y:S01]  /*11c80*/  IADD3 R3, R73, 0x20, RZ ;  /* 0x0000002049037810 */ /* 0x000fe20007ffe0ff */
[----:B------:R2:W3:Y:S01]  /*11c90*/  SHFL.IDX PT, R35, R74, 0x1, 0x181f ;  /* 0x00381f004a237f89 */ /* 0x0004e200000e0000 */
[----:B------:R-:W-:Y:S02]  /*11ca0*/  BSSY B0, `(.L_x_143) ;  /* 0x000001c000007945 */ /* 0x000fe40003800000 */
[----:B------:R-:W-:Y:S01]  /*11cb0*/  ISETP.GE.AND P0, PT, R3, R2, PT ;  /* 0x000000020300720c */ /* 0x000fe20003f06270 */
[----:B------:R2:W4:-:S12]  /*11cc0*/  SHFL.IDX PT, R34, R75, 0x1, 0x181f ;  /* 0x00381f004b227f89 */ /* 0x00051800000e0000 */
[----:B------:R-:W-:Y:S05]  /*11cd0*/  @P0 BRA `(.L_x_144) ;  /* 0x0000018000000947 */ /* 0x000fea0003800000 */
[C---:B-1----:R-:W-:Y:S02]  /*11ce0*/  IADD3 R32, R0.reuse, 0x40, RZ ;  /* 0x0000004000207810 */ /* 0x042fe40007ffe0ff */
        /* <DEDUP_REMOVED lines=23> */
.L_x_144:
[----:B------:R-:W-:Y:S05]  /*11e60*/  BSYNC B0 ;  /* 0x0000000000007941 */ /* 0x000fea0003800000 */
.L_x_143:
[----:B------:R-:W-:Y:S01]  /*11e70*/  IADD3 R3, R73, 0x40, RZ ;  /* 0x0000004049037810 */ /* 0x000fe20007ffe0ff */
[----:B-1----:R1:W2:Y:S01]  /*11e80*/  SHFL.IDX PT, R19, R74, 0x2, 0x181f ;  /* 0x00581f004a137f89 */ /* 0x0022a200000e0000 */
[----:B------:R-:W-:Y:S02]  /*11e90*/  BSSY B0, `(.L_x_145) ;  /* 0x000001c000007945 */ /* 0x000fe40003800000 */
[----:B------:R-:W-:Y:S01]  /*11ea0*/  ISETP.GE.AND P0, PT, R3, R2, PT ;  /* 0x000000020300720c */ /* 0x000fe20003f06270 */
[----:B------:R1:W4:-:S12]  /*11eb0*/  SHFL.IDX PT, R18, R75, 0x2, 0x181f ;  /* 0x00581f004b127f89 */ /* 0x00031800000e0000 */
        /* <DEDUP_REMOVED lines=12> */
[----:B--2-4-:R-:W-:Y:S01]  /*11f80*/  @!P3 IMAD.WIDE R16, R0, 0x2, R18 ;  /* 0x000000020010b825 */ /* 0x014fe200078e0212 */
        /* <DEDUP_REMOVED lines=12> */
.L_x_146:
[----:B------:R-:W-:Y:S05]  /*12050*/  BSYNC B0 ;  /* 0x0000000000007941 */ /* 0x000fea0003800000 */
.L_x_145:
[----:B------:R-:W-:Y:S01]  /*12060*/  IADD3 R73, R73, 0x60, RZ ;  /* 0x0000006049497810 */ /* 0x000fe20007ffe0ff */
[----:B--2---:R2:W1:Y:S03]  /*12070*/  SHFL.IDX PT, R11, R74, 0x3, 0x181f ;  /* 0x00781f004a0b7f89 */ /* 0x00446600000e0000 */
[----:B------:R-:W-:Y:S01]  /*12080*/  ISETP.GE.AND P0, PT, R73, R2, PT ;  /* 0x000000024900720c */ /* 0x000fe20003f06270 */
[----:B------:R2:W4:-:S12]  /*12090*/  SHFL.IDX PT, R10, R75, 0x3, 0x181f ;  /* 0x00781f004b0a7f89 */ /* 0x00051800000e0000 */
[----:B------:R-:W-:Y:S05]  /*120a0*/  @P0 EXIT ;  /* 0x000000000000094d */ /* 0x000fea0003800000 */
[C---:B------:R-:W-:Y:S02]  /*120b0*/  IADD3 R9, R0.reuse, 0x40, RZ ;  /* 0x0000004000097810 */ /* 0x040fe40007ffe0ff */
[C---:B------:R-:W-:Y:S02]  /*120c0*/  IADD3 R3, R0.reuse, 0x80, RZ ;  /* 0x0000008000037810 */ /* 0x040fe40007ffe0ff */
[----:B------:R-:W-:Y:S02]  /*120d0*/  ISETP.GE.AND P1, PT, R9, c[0x0][0x3c8], PT ;  /* 0x0000f20009007a0c */ /* 0x000fe40003f26270 */
[----:B------:R-:W-:Y:S02]  /*120e0*/  ISETP.GE.AND P0, PT, R3, c[0x0][0x3c8], PT ;  /* 0x0000f20003007a0c */ /* 0x000fe40003f06270 */
[C---:B------:R-:W-:Y:S02]  /*120f0*/  ISETP.GE.AND P2, PT, R0.reuse, c[0x0][0x3c8], PT ;  /* 0x0000f20000007a0c */ /* 0x040fe40003f46270 */
[----:B------:R-:W-:-:S07]  /*12100*/  IADD3 R15, R0, 0xc0, RZ ;  /* 0x000000c0000f7810 */ /* 0x000fce0007ffe0ff */
        /* <DEDUP_REMOVED lines=16> */
[----:B-1----:R-:W-:-:S05]  /*12210*/  LOP3.LUT R3, R0, 0xfffffff8, RZ, 0xc0, !PT ;  /* 0xfffffff800037812 */ /* 0x002fca00078ec0ff */
[----:B------:R-:W-:-:S05]  /*12220*/  IMAD.WIDE R10, R3, 0x2, R10 ;  /* 0x00000002030a7825 */ /* 0x000fca00078e020a */
[----:B------:R-:W-:Y:S01]  /*12230*/  ST.E.128 [R10.64], R4 ;  /* 0x000000040a007985 */ /* 0x000fe2000c101d04 */
[----:B------:R-:W-:Y:S05]  /*12240*/  EXIT ;  /* 0x000000000000794d */ /* 0x000fea0003800000 */
.L_x_139:
[----:B------:R-:W-:Y:S01]  /*12250*/  ISETP.NE.U32.AND P1, PT, RZ, c[0x0][0x508], PT ;  /* 0x00014200ff007a0c */ /* 0x000fe20003f25070 */
[----:B------:R-:W-:Y:S01]  /*12260*/  IMAD.MOV.U32 R9, RZ, RZ, 0x4 ;  /* 0x00000004ff097424 */ /* 0x000fe200078e00ff */
[----:B------:R-:W-:Y:S02]  /*12270*/  ISETP.NE.U32.AND P0, PT, RZ, c[0x0][0x500], PT ;  /* 0x00014000ff007a0c */ /* 0x000fe40003f05070 */
[----:B------:R-:W-:Y:S01]  /*12280*/  ISETP.NE.AND.EX P1, PT, RZ, c[0x0][0x50c], PT, P1 ;  /* 0x00014300ff007a0c */ /* 0x000fe20003f25310 */
[----:B------:R-:W-:Y:S01]  /*12290*/  IMAD.WIDE R6, R224, R9, c[0x0][0x500] ;  /* 0x00014000e0067625 */ /* 0x000fe200078e0209 */
[----:B------:R-:W-:-:S03]  /*122a0*/  ISETP.NE.AND.EX P0, PT, RZ, c[0x0][0x504], PT, P0 ;  /* 0x00014100ff007a0c */ /* 0x000fc60003f05300 */
[----:B------:R-:W-:-:S08]  /*122b0*/  IMAD.MOV.U32 R3, RZ, RZ, c[0x0][0x388] ;  /* 0x0000e200ff037624 */ /* 0x000fd000078e00ff */
        /* <DEDUP_REMOVED lines=8> */
[----:B-----5:R-:W2:Y:S04]  /*12340*/  LDG.E R3, [R6.64] ;  /* 0x0000000406037981 */ /* 0x020ea8000c1e1900 */
[----:B------:R-:W2:Y:S02]  /*12350*/  LDG.E R2, [R6.64+0x4] ;  /* 0x0000040406027981 */ /* 0x000ea4000c1e1900 */
[----:B--2---:R-:W-:-:S02]  /*12360*/  IADD3 R3, -R3, R2, RZ ;  /* 0x0000000203037210 */ /* 0x004fc40007ffe1ff */
.L_x_147:
        /* <DEDUP_REMOVED lines=12> */
[----:B------:R-:W-:Y:S01]  /*12430*/  MOV R4, c[0x0][0x4e8] ;  /* 0x00013a0000047a02 */ /* 0x000fe20000000f00 */
[----:B------:R-:W-:Y:S01]  /*12440*/  IMAD.MOV.U32 R12, RZ, RZ, R10 ;  /* 0x000000ffff0c7224 */ /* 0x000fe200078e000a */
[----:B------:R-:W-:Y:S02]  /*12450*/  MOV R13, R11 ;  /* 0x0000000b000d7202 */ /* 0x000fe40000000f00 */
[----:B------:R-:W-:Y:S01]  /*12460*/  ISETP.NE.AND P0, PT, R4, 0x1, PT ;  /* 0x000000010400780c */ /* 0x000fe20003f05270 */
[----:B------:R-:W-:Y:S01]  /*12470*/  IMAD R4, R0, c[0x0][0x490], RZ ;  /* 0x0001240000047a24 */ /* 0x000fe200078e02ff */
[----:B------:R-:W-:Y:S01]  /*12480*/  MOV R7, R8 ;  /* 0x0000000800077202 */ /* 0x000fe20000000f00 */
[----:B------:R-:W-:-:S04]  /*12490*/  IMAD.WIDE.U32 R12, R223, c[0x0][0x490], R12 ;  /* 0x00012400df0c7a25 */ /* 0x000fc800078e000c */
[----:B------:R-:W-:Y:S02]  /*124a0*/  IMAD R4, R223, c[0x0][0x494], R4 ;  /* 0x00012500df047a24 */ /* 0x000fe400078e0204 */
[----:B------:R-:W-:Y:S02]  /*124b0*/  IMAD.MOV.U32 R14, RZ, RZ, R12 ;  /* 0x000000ffff0e7224 */ /* 0x000fe400078e000c */
[----:B------:R-:W-:Y:S02]  /*124c0*/  IMAD.IADD R15, R4, 0x1, R13 ;  /* 0x00000001040f7824 */ /* 0x000fe400078e020d */
[----:B------:R-:W-:-:S04]  /*124d0*/  @P0 IMAD.HI.U32 R6, R8, c[0x0][0x4ec], RZ ;  /* 0x00013b0008060a27 */ /* 0x000fc800078e00ff */
[----:B------:R-:W-:Y:S01]  /*124e0*/  IMAD R13, R5, c[0x0][0x498], RZ ;  /* 0x00012600050d7a24 */ /* 0x000fe200078e02ff */
[----:B------:R-:W-:Y:S01]  /*124f0*/  @P0 SHF.R.U32.HI R7, RZ, c[0x0][0x4f0], R6 ;  /* 0x00013c00ff070a19 */ /* 0x000fe20000011606 */
[----:B------:R-:W-:-:S03]  /*12500*/  IMAD.WIDE.U32 R14, R224, c[0x0][0x498], R14 ;  /* 0x00012600e00e7a25 */ /* 0x000fc600078e000e */
[C---:B------:R-:W-:Y:S01]  /*12510*/  IADD3 R9, -R7.reuse, RZ, RZ ;  /* 0x000000ff07097210 */ /* 0x040fe20007ffe1ff */
[----:B------:R-:W-:Y:S01]  /*12520*/  IMAD R13, R224, c[0x0][0x49c], R13 ;  /* 0x00012700e00d7a24 */ /* 0x000fe200078e020d */
[----:B------:R-:W-:Y:S02]  /*12530*/  SHF.R.S32.HI R4, RZ, 0x1f, R7 ;  /* 0x0000001fff047819 */ /* 0x000fe40000011407 */
[----:B------:R-:W-:Y:S01]  /*12540*/  IADD3 R12, P0, R7, R14, RZ ;  /* 0x0000000e070c7210 */ /* 0x000fe20007f1e0ff */
[----:B------:R-:W-:-:S03]  /*12550*/  IMAD R9, R9, c[0x0][0x4e8], R8 ;  /* 0x00013a0009097a24 */ /* 0x000fc600078e0208 */
[----:B------:R-:W-:Y:S02]  /*12560*/  IADD3.X R13, R4, R15, R13, P0, !PT ;  /* 0x0000000f040d7210 */ /* 0x000fe400007fe40d */
[----:B------:R-:W-:Y:S02]  /*12570*/  SHF.R.S32.HI R6, RZ, 0x1f, R9 ;  /* 0x0000001fff067819 */ /* 0x000fe40000011409 */
[----:B------:R-:W-:Y:S01]  /*12580*/  MOV R4, 0xff800000 ;  /* 0xff80000000047802 */ /* 0x000fe20000000f00 */
[----:B------:R-:W-:-:S04]  /*12590*/  IMAD.WIDE.U32 R12, R9, c[0x0][0x488], R12 ;  /* 0x00012200090c7a25 */ /* 0x000fc800078e000c */
[----:B------:R-:W-:-:S04]  /*125a0*/  IMAD R6, R6, c[0x0][0x488], RZ ;  /* 0x0001220006067a24 */ /* 0x000fc800078e02ff */
[----:B------:R-:W-:Y:S01]  /*125b0*/  IMAD R7, R9, c[0x0][0x48c], R6 ;  /* 0x0001230009077a24 */ /* 0x000fe200078e0206 */
[----:B------:R-:W-:-:S04]  /*125c0*/  LEA R6, P0, R12, c[0x0][0x450], 0x2 ;  /* 0x000114000c067a11 */ /* 0x000fc800078010ff */
[----:B------:R-:W-:-:S04]  /*125d0*/  IADD3 R7, R13, R7, RZ ;  /* 0x000000070d077210 */ /* 0x000fc80007ffe0ff */
[----:B------:R-:W-:-:S05]  /*125e0*/  LEA.HI.X R7, R12, c[0x0][0x454], R7, 0x2, P0 ;  /* 0x000115000c077a11 */ /* 0x000fca00000f1407 */
[----:B------:R1:W-:Y:S02]  /*125f0*/  STG.E [R6.64], R4 ;  /* 0x0000000406007986 */ /* 0x0003e4000c101904 */
.L_x_149:
[----:B------:R-:W-:Y:S05]  /*12600*/  BSYNC B0 ;  /* 0x0000000000007941 */ /* 0x000fea0003800000 */
.L_x_148:
[----:B-1----:R-:W1:Y:S01]  /*12610*/  S2R R6, SR_CTAID.X ;  /* 0x0000000000067919 */ /* 0x002e620000002500 */
[----:B------:R-:W-:Y:S01]  /*12620*/  SHF.R.S32.HI R7, RZ, 0x1f, R2 ;  /* 0x0000001fff077819 */ /* 0x000fe20000011402 */
[----:B------:R-:W-:Y:S01]  /*12630*/  IMAD R9, R11, c[0x0][0x3a0], RZ ;  /* 0x0000e8000b097a24 */ /* 0x000fe200078e02ff */
[----:B------:R-:W-:Y:S01]  /*12640*/  BSSY B0, `(.L_x_150) ;  /* 0x0000045000007945 */ /* 0x000fe20003800000 */
[----:B------:R-:W-:Y:S01]  /*12650*/  IMAD R0, R0, c[0x0][0x3e8], RZ ;  /* 0x0000fa0000007a24 */ /* 0x000fe200078e02ff */
[-C--:B------:R-:W-:Y:S01]  /*12660*/  LEA.HI R8, R7, R2.reuse, RZ, 0x3 ;  /* 0x0000000207087211 */ /* 0x080fe200078f18ff */
[C---:B------:R-:W-:Y:S01]  /*12670*/  IMAD R4, R10.reuse, c[0x0][0x3a4], R9 ;  /* 0x0000e9000a047a24 */ /* 0x040fe200078e0209 */
[----:B------:R-:W-:Y:S01]  /*12680*/  MOV R7, c[0x0][0x4e8] ;  /* 0x00013a0000077a02 */ /* 0x000fe20000000f00 */
[----:B------:R-:W-:Y:S01]  /*12690*/  IMAD.WIDE.U32 R10, R10, c[0x0][0x3a0], RZ ;  /* 0x0000e8000a0a7a25 */ /* 0x000fe200078e00ff */
[----:B------:R-:W-:Y:S02]  /*126a0*/  LOP3.LUT R9, R8, 0xfffffff8, RZ, 0xc0, !PT ;  /* 0xfffffff808097812 */ /* 0x000fe400078ec0ff */
[----:B------:R-:W-:Y:S01]  /*126b0*/  ISETP.NE.AND P0, PT, R7, 0x1, PT ;  /* 0x000000010700780c */ /* 0x000fe20003f05270 */
[----:B------:R-:W-:Y:S01]  /*126c0*/  IMAD.IADD R13, R11, 0x1, R4 ;  /* 0x000000010b0d7824 */ /* 0x000fe200078e0204 */
[----:B------:R-:W-:Y:S01]  /*126d0*/  IADD3 R11, -R9, R2, RZ ;  /* 0x00000002090b7210 */ /* 0x000fe20007ffe1ff */
[----:B------:R-:W-:Y:S01]  /*126e0*/  IMAD.MOV.U32 R12, RZ, RZ, R10 ;  /* 0x000000ffff0c7224 */ /* 0x000fe200078e000a */
[----:B------:R-:W-:Y:S01]  /*126f0*/  SHF.R.S32.HI R8, RZ, 0x3, R8 ;  /* 0x00000003ff087819 */ /* 0x000fe20000011408 */
[----:B------:R-:W-:-:S02]  /*12700*/  IMAD R0, R223, c[0x0][0x3ec], R0 ;  /* 0x0000fb00df007a24 */ /* 0x000fc400078e0200 */
[----:B------:R-:W-:Y:S01]  /*12710*/  IMAD.WIDE.U32 R12, R223, c[0x0][0x3e8], R12 ;  /* 0x0000fa00df0c7a25 */ /* 0x000fe200078e000c */
[CC--:B------:R-:W-:Y:S02]  /*12720*/  LEA R7, R11.reuse, R8.reuse, 0x5 ;  /* 0x000000080b077211 */ /* 0x0c0fe400078e28ff */
[----:B------:R-:W-:Y:S01]  /*12730*/  SHF.L.U32 R11, R11, 0x3, RZ ;  /* 0x000000030b0b7819 */ /* 0x000fe200000006ff */
[----:B------:R-:W-:Y:S01]  /*12740*/  IMAD R5, R5, c[0x0][0x3f0], RZ ;  /* 0x0000fc0005057a24 */ /* 0x000fe200078e02ff */
[----:B------:R-:W-:Y:S01]  /*12750*/  IADD3 R13, R0, R13, RZ ;  /* 0x0000000d000d7210 */ /* 0x000fe20007ffe0ff */
[C---:B-1----:R-:W-:Y:S01]  /*12760*/  IMAD R7, R6.reuse, 0x80, R7 ;  /* 0x0000008006077824 */ /* 0x042fe200078e0207 */
[----:B------:R-:W-:Y:S01]  /*12770*/  LEA R6, R6, R8, 0x7 ;  /* 0x0000000806067211 */ /* 0x000fe200078e38ff */
[----:B------:R-:W-:Y:S01]  /*12780*/  IMAD R5, R224, c[0x0][0x3f4], R5 ;  /* 0x0000fd00e0057a24 */ /* 0x000fe200078e0205 */
[----:B------:R-:W-:Y:S01]  /*12790*/  IADD3 R10, R11, 0x40, RZ ;  /* 0x000000400b0a7810 */ /* 0x000fe20007ffe0ff */
[----:B------:R-:W-:Y:S01]  /*127a0*/  @P0 IMAD.HI.U32 R0, R7, c[0x0][0x4ec], RZ ;  /* 0x00013b0007000a27 */ /* 0x000fe200078e00ff */
[----:B------:R-:W-:-:S02]  /*127b0*/  MOV R2, R7 ;  /* 0x0000000700027202 */ /* 0x000fc40000000f00 */
[C---:B------:R-:W-:Y:S01]  /*127c0*/  IADD3 R9, R11.reuse, 0x80, RZ ;  /* 0x000000800b097810 */ /* 0x040fe20007ffe0ff */
[----:B------:R-:W-:Y:S01]  /*127d0*/  IMAD.WIDE.U32 R12, R224, c[0x0][0x3f0], R12 ;  /* 0x0000fc00e00c7a25 */ /* 0x000fe200078e000c */
[----:B------:R-:W-:Y:S02]  /*127e0*/  @P0 SHF.R.U32.HI R2, RZ, c[0x0][0x4f0], R0 ;  /* 0x00013c00ff020a19 */ /* 0x000fe40000011600 */
[----:B------:R-:W-:Y:S02]  /*127f0*/  IADD3 R8, R11, 0xc0, RZ ;  /* 0x000000c00b087810 */ /* 0x000fe40007ffe0ff */
[--C-:B------:R-:W-:Y:S01]  /*12800*/  SHF.R.S32.HI R4, RZ, 0x1f, R2.reuse ;  /* 0x0000001fff047819 */ /* 0x100fe20000011402 */
[----:B------:R-:W-:Y:S01]  /*12810*/  IMAD.MOV R0, RZ, RZ, -R2 ;  /* 0x000000ffff007224 */ /* 0x000fe200078e0a02 */
[----:B------:R-:W-:-:S03]  /*12820*/  IADD3 R13, R13, R5, RZ ;  /* 0x000000050d0d7210 */ /* 0x000fc60007ffe0ff */
[----:B------:R-:W-:Y:S02]  /*12830*/  IMAD R5, R4, c[0x0][0x3e0], RZ ;  /* 0x0000f80004057a24 */ /* 0x000fe400078e02ff */
[----:B------:R-:W-:Y:S02]  /*12840*/  IMAD R0, R0, c[0x0][0x4e8], R7 ;  /* 0x00013a0000007a24 */ /* 0x000fe400078e0207 */
[----:B------:R-:W-:-:S04]  /*12850*/  IMAD.WIDE.U32 R12, R2, c[0x0][0x3e0], R12 ;  /* 0x0000f800020c7a25 */ /* 0x000fc800078e000c */
[----:B------:R-:W-:Y:S01]  /*12860*/  IMAD R5, R2, c[0x0][0x3e4], R5 ;  /* 0x0000f90002057a24 */ /* 0x000fe200078e0205 */
[----:B------:R-:W-:Y:S01]  /*12870*/  SHF.R.S32.HI R2, RZ, 0x1f, R0 ;  /* 0x0000001fff027819 */ /* 0x000fe20000011400 */
[----:B-----5:R-:W-:-:S03]  /*12880*/  IMAD R7, R3, c[0x0][0x4e8], RZ ;  /* 0x00013a0003077a24 */ /* 0x020fc600078e02ff */
[----:B------:R-:W-:Y:S01]  /*12890*/  IADD3 R13, R13, R5, RZ ;  /* 0x000000050d0d7210 */ /* 0x000fe20007ffe0ff */
[----:B------:R-:W-:-:S04]  /*128a0*/  IMAD R5, R2, c[0x0][0x3d8], RZ ;  /* 0x0000f60002057a24 */ /* 0x000fc800078e02ff */
[C---:B------:R-:W-:Y:S02]  /*128b0*/  IMAD R5, R0.reuse, c[0x0][0x3dc], R5 ;  /* 0x0000f70000057a24 */ /* 0x040fe400078e0205 */
[----:B------:R-:W-:-:S04]  /*128c0*/  IMAD.WIDE.U32 R12, R0, c[0x0][0x3d8], R12 ;  /* 0x0000f600000c7a25 */ /* 0x000fc800078e000c */
[----:B------:R-:W-:Y:S01]  /*128d0*/  IMAD.IADD R5, R13, 0x1, R5 ;  /* 0x000000010d057824 */ /* 0x000fe200078e0205 */
[----:B------:R-:W-:-:S04]  /*128e0*/  LEA R2, P0, R12, c[0x0][0x380], 0x1 ;  /* 0x0000e0000c027a11 */ /* 0x000fc800078008ff */
[----:B------:R-:W-:Y:S01]  /*128f0*/  LEA.HI.X R0, R12, c[0x0][0x384], R5, 0x1, P0 ;  /* 0x0000e1000c007a11 */ /* 0x000fe200000f0c05 */
[----:B------:R1:W2:Y:S01]  /*12900*/  SHFL.IDX PT, R4, R2, RZ, 0x181f ;  /* 0x00181fff02047589 */ /* 0x0002a200000e0000 */
[----:B------:R-:W-:-:S03]  /*12910*/  ISETP.GE.AND P0, PT, R6, R7, PT ;  /* 0x000000070600720c */ /* 0x000fc60003f06270 */
[----:B------:R1:W3:Y:S10]  /*12920*/  SHFL.IDX PT, R5, R0, RZ, 0x181f ;  /* 0x00181fff00057589 */ /* 0x0002f400000e0000 */
[----:B------:R-:W-:Y:S05]  /*12930*/  @P0 BRA `(.L_x_151) ;  /* 0x0000015000000947 */ /* 0x000fea0003800000 */
[----:B------:R-:W-:Y:S02]  /*12940*/  ISETP.GE.AND P2, PT, R10, c[0x0][0x3c8], PT ;  /* 0x0000f2000a007a0c */ /* 0x000fe40003f46270 */
[----:B------:R-:W-:-:S02]  /*12950*/  ISETP.GE.AND P1, PT, R9, c[0x0][0x3c8], PT ;  /* 0x0000f20009007a0c */ /* 0x000fc40003f26270 */
        /* <DEDUP_REMOVED lines=19> */
.L_x_151:
[----:B------:R-:W-:Y:S05]  /*12a90*/  BSYNC B0 ;  /* 0x0000000000007941 */ /* 0x000fea0003800000 */
.L_x_150:
[----:B--2---:R-:W-:Y:S01]  /*12aa0*/  IADD3 R4, R6, 0x20, RZ ;  /* 0x0000002006047810 */ /* 0x004fe20007ffe0ff */
[----:B------:R2:W4:Y:S01]  /*12ab0*/  SHFL.IDX PT, R13, R0, 0x1, 0x181f ;  /* 0x00381f00000d7f89 */ /* 0x00052200000e0000 */
[----:B------:R-:W-:Y:S02]  /*12ac0*/  BSSY B0, `(.L_x_152) ;  /* 0x0000019000007945 */ /* 0x000fe40003800000 */
[----:B------:R-:W-:Y:S01]  /*12ad0*/  ISETP.GE.AND P0, PT, R4, R7, PT ;  /* 0x000000070400720c */ /* 0x000fe20003f06270 */
[----:B------:R2:W1:-:S12]  /*12ae0*/  SHFL.IDX PT, R12, R2, 0x1, 0x181f ;  /* 0x00381f00020c7f89 */ /* 0x00045800000e0000 */
[----:B------:R-:W-:Y:S05]  /*12af0*/  @P0 BRA `(.L_x_153) ;  /* 0x0000015000000947 */ /* 0x000fea0003800000 */
[----:B------:R-:W-:Y:S02]  /*12b00*/  ISETP.GE.AND P2, PT, R10, c[0x0][0x3c8], PT ;  /* 0x0000f2000a007a0c */ /* 0x000fe40003f46270 */
[----:B------:R-:W-:Y:S02]  /*12b10*/  ISETP.GE.AND P1, PT, R9, c[0x0][0x3c8], PT ;  /* 0x0000f20009007a0c */ /* 0x000fe40003f26270 */
[----:B------:R-:W-:Y:S02]  /*12b20*/  ISETP.GE.AND P0, PT, R8, c[0x0][0x3c8], PT ;  /* 0x0000f20008007a0c */ /* 0x000fe40003f06270 */
[----:B------:R-:W-:-:S07]  /*12b30*/  ISETP.GE.AND P3, PT, R11, c[0x0][0x3c8], PT ;  /* 0x0000f2000b007a0c */ /* 0x000fce0003f66270 */
[----:B---3--:R-:W-:Y:S02]  /*12b40*/  @!P2 SHF.R.S32.HI R5, RZ, 0x1f, R10 ;  /* 0x0000001fff05a819 */ /* 0x008fe4000001140a */
        /* <DEDUP_REMOVED lines=16> */
.L_x_153:
[----:B------:R-:W-:Y:S05]  /*12c50*/  BSYNC B0 ;  /* 0x0000000000007941 */ /* 0x000fea0003800000 */
.L_x_152:
[----:B-1----:R-:W-:Y:S01]  /*12c60*/  IADD3 R4, R6, 0x40, RZ ;  /* 0x0000004006047810 */ /* 0x002fe20007ffe0ff */
[----:B----4-:R1:W4:Y:S01]  /*12c70*/  SHFL.IDX PT, R13, R0, 0x2, 0x181f ;  /* 0x00581f00000d7f89 */ /* 0x01032200000e0000 */
[----:B------:R-:W-:Y:S02]  /*12c80*/  BSSY B0, `(.L_x_154) ;  /* 0x0000019000007945 */ /* 0x000fe40003800000 */
[----:B------:R-:W-:Y:S01]  /*12c90*/  ISETP.GE.AND P0, PT, R4, R7, PT ;  /* 0x000000070400720c */ /* 0x000fe20003f06270 */
[----:B------:R1:W2:-:S12]  /*12ca0*/  SHFL.IDX PT, R12, R2, 0x2, 0x181f ;  /* 0x00581f00020c7f89 */ /* 0x00029800000e0000 */
        /* <DEDUP_REMOVED lines=9> */
[----:B--2-4-:R-:W-:Y:S01]  /*12d40*/  @!P3 IMAD.WIDE R14, R11, 0x2, R12 ;  /* 0x000000020b0eb825 */ /* 0x014fe200078e020c */
        /* <DEDUP_REMOVED lines=12> */
.L_x_155:
[----:B------:R-:W-:Y:S05]  /*12e10*/  BSYNC B0 ;  /* 0x0000000000007941 */ /* 0x000fea0003800000 */
.L_x_154:
[----:B------:R-:W-:Y:S01]  /*12e20*/  IADD3 R6, R6, 0x60, RZ ;  /* 0x0000006006067810 */ /* 0x000fe20007ffe0ff */
[----:B------:R1:W4:Y:S03]  /*12e30*/  SHFL.IDX PT, R3, R0, 0x3, 0x181f ;  /* 0x00781f0000037f89 */ /* 0x00032600000e0000 */
[----:B------:R-:W-:Y:S01]  /*12e40*/  ISETP.GE.AND P0, PT, R6, R7, PT ;  /* 0x000000070600720c */ /* 0x000fe20003f06270 */
[----:B-12---:R-:W1:-:S12]  /*12e50*/  SHFL.IDX PT, R2, R2, 0x3, 0x181f ;  /* 0x00781f0002027f89 */ /* 0x006e5800000e0000 */
[----:B------:R-:W-:Y:S05]  /*12e60*/  @P0 EXIT ;  /* 0x000000000000094d */ /* 0x000fea0003800000 */
[----:B------:R-:W-:Y:S02]  /*12e70*/  ISETP.GE.AND P1, PT, R10, c[0x0][0x3c8], PT ;  /* 0x0000f2000a007a0c */ /* 0x000fe40003f26270 */
[----:B------:R-:W-:Y:S02]  /*12e80*/  ISETP.GE.AND P0, PT, R9, c[0x0][0x3c8], PT ;  /* 0x0000f20009007a0c */ /* 0x000fe40003f06270 */
[----:B------:R-:W-:-:S09]  /*12e90*/  ISETP.GE.AND P2, PT, R11, c[0x0][0x3c8], PT ;  /* 0x0000f2000b007a0c */ /* 0x000fd20003f46270 */
[----:B---3--:R-:W-:Y:S02]  /*12ea0*/  @!P1 SHF.R.S32.HI R5, RZ, 0x1f, R10 ;  /* 0x0000001fff059819 */ /* 0x008fe4000001140a */
[----:B------:R-:W-:Y:S02]  /*12eb0*/  @!P0 SHF.R.S32.HI R0, RZ, 0x1f, R9 ;  /* 0x0000001fff008819 */ /* 0x000fe40000011409 */
[----:B------:R-:W-:Y:S01]  /*12ec0*/  @!P1 LEA.HI R5, R5, R10, RZ, 0x3 ;  /* 0x0000000a05059211 */ /* 0x000fe200078f18ff */
[--C-:B-1--4-:R-:W-:Y:S01]  /*12ed0*/  @!P2 IMAD.WIDE R10, R11, 0x2, R2.reuse ;  /* 0x000000020b0aa825 */ /* 0x112fe200078e0202 */
        /* <DEDUP_REMOVED lines=10> */
[----:B-1----:R-:W-:-:S04]  /*12f80*/  SHF.R.S32.HI R5, RZ, 0x1f, R8 ;  /* 0x0000001fff057819 */ /* 0x002fc80000011408 */
[----:B------:R-:W-:-:S04]  /*12f90*/  LEA.HI R5, R5, R8, RZ, 0x3 ;  /* 0x0000000805057211 */ /* 0x000fc800078f18ff */
[----:B------:R-:W-:-:S05]  /*12fa0*/  LOP3.LUT R5, R5, 0xfffffff8, RZ, 0xc0, !PT ;  /* 0xfffffff805057812 */ /* 0x000fca00078ec0ff */
[----:B------:R-:W-:-:S05]  /*12fb0*/  IMAD.WIDE R2, R5, 0x2, R2 ;  /* 0x0000000205027825 */ /* 0x000fca00078e0202 */
[----:B------:R-:W-:Y:S01]  /*12fc0*/  ST.E.128 [R2.64], RZ ;  /* 0x000000ff02007985 */ /* 0x000fe2000c101d04 */
[----:B------:R-:W-:Y:S05]  /*12fd0*/  EXIT ;  /* 0x000000000000794d */ /* 0x000fea0003800000 */
.L_x_156:
        /* <DEDUP_REMOVED lines=10> */
.L_x_1530:


//--------------------- .text._ZN7cutlass13device_kernelIN5flash19enable_sm80_to_sm89INS1_16FlashAttnFwdSm80INS1_25CollectiveMainloopFwdSm80ILi8ELi1ELb1EN4cute5tupleIJNS5_1CILi128EEENS7_ILi48EEENS7_ILi256EEEEEELi256ENS_10bfloat16_tEfNS_4arch4Sm80ELb0ELb1ELb0ELb0ELb0ELb0ELb1ELb0EEENS1_21CollectiveEpilogueFwdINS6_IJS8_SA_S9_EEENS6_IJNS7_ILi1EEESI_SI_EEESC_SE_Li256ELb0ELb1ELb0ELb0EEENS1_19SingleTileSchedulerILb0ELb0ELb1ELi128EEEEEEEEEvNT_6ParamsE --------------------------
	.section	.text._ZN7cutlass13device_kernelIN5flash19enable_sm80_to_sm89INS1_16FlashAttnFwdSm80INS1_25CollectiveMainloopFwdSm80ILi8ELi1ELb1EN4cute5tupleIJNS5_1CILi128EEENS7_ILi48EEENS7_ILi256EEEEEELi256ENS_10bfloat16_tEfNS_4arch4Sm80ELb0ELb1ELb0ELb0ELb0ELb0ELb1ELb0EEENS1_21CollectiveEpilogueFwdINS6_IJS8_SA_S9_EEENS6_IJNS7_ILi1EEESI_SI_EEESC_SE_Li256ELb0ELb1ELb0ELb0EEENS1_19SingleTileSchedulerILb0ELb0ELb1ELi128EEEEEEEEEvNT_6ParamsE,"ax",@progbits
	.sectioninfo	@"SHI_REGISTERS=255"
	.align	128
.text._ZN7cutlass13device_kernelIN5flash19enable_sm80_to_sm89INS1_16FlashAttnFwdSm80INS1_25CollectiveMainloopFwdSm80ILi8ELi1ELb1EN4cute5tupleIJNS5_1CILi128EEENS7_ILi48EEENS7_ILi256EEEEEELi256ENS_10bfloat16_tEfNS_4arch4Sm80ELb0ELb1ELb0ELb0ELb0ELb0ELb1ELb0EEENS1_21CollectiveEpilogueFwdINS6_IJS8_SA_S9_EEENS6_IJNS7_ILi1EEESI_SI_EEESC_SE_Li256ELb0ELb1ELb0ELb0EEENS1_19SingleTileSchedulerILb0ELb0ELb1ELi128EEEEEEEEEvNT_6ParamsE:
        .type           _ZN7cutlass13device_kernelIN5flash19enable_sm80_to_sm89INS1_16FlashAttnFwdSm80INS1_25CollectiveMainloopFwdSm80ILi8ELi1ELb1EN4cute5tupleIJNS5_1CILi128EEENS7_ILi48EEENS7_ILi256EEEEEELi256ENS_10bfloat16_tEfNS_4arch4Sm80ELb0ELb1ELb0ELb0ELb0ELb0ELb1ELb0EEENS1_21CollectiveEpilogueFwdINS6_IJS8_SA_S9_EEENS6_IJNS7_ILi1EEESI_SI_EEESC_SE_Li256ELb0ELb1ELb0ELb0EEENS1_19SingleTileSchedulerILb0ELb0ELb1ELi128EEEEEEEEEvNT_6ParamsE,@function
        .size           _ZN7cutlass13device_kernelIN5flash19enable_sm80_to_sm89INS1_16FlashAttnFwdSm80INS1_25CollectiveMainloopFwdSm80ILi8ELi1ELb1EN4cute5tupleIJNS5_1CILi128EEENS7_ILi48EEENS7_ILi256EEEEEELi256ENS_10bfloat16_tEfNS_4arch4Sm80ELb0ELb1ELb0ELb0ELb0ELb0ELb1ELb0EEENS1_21CollectiveEpilogueFwdINS6_IJS8_SA_S9_EEENS6_IJNS7_ILi1EEESI_SI_EEESC_SE_Li256ELb0ELb1ELb0ELb0EEENS1_19SingleTileSchedulerILb0ELb0ELb1ELi128EEEEEEEEEvNT_6ParamsE,(.L_x_1531 - _ZN7cutlass13device_kernelIN5flash19enable_sm80_to_sm89INS1_16FlashAttnFwdSm80INS1_25CollectiveMainloopFwdSm80ILi8ELi1ELb1EN4cute5tupleIJNS5_1CILi128EEENS7_ILi48EEENS7_ILi256EEEEEELi256ENS_10bfloat16_tEfNS_4arch4Sm80ELb0ELb1ELb0ELb0ELb0ELb0ELb1ELb0EEENS1_21CollectiveEpilogueFwdINS6_IJS8_SA_S9_EEENS6_IJNS7_ILi1EEESI_SI_EEESC_SE_Li256ELb0ELb1ELb0ELb0EEENS1_19SingleTileSchedulerILb0ELb0ELb1ELi128EEEEEEEEEvNT_6ParamsE)
        .other          _ZN7cutlass13device_kernelIN5flash19enable_sm80_to_sm89INS1_16FlashAttnFwdSm80INS1_25CollectiveMainloopFwdSm80ILi8ELi1ELb1EN4cute5tupleIJNS5_1CILi128EEENS7_ILi48EEENS7_ILi256EEEEEELi256ENS_10bfloat16_tEfNS_4arch4Sm80ELb0ELb1ELb0ELb0ELb0ELb0ELb1ELb0EEENS1_21CollectiveEpilogueFwdINS6_IJS8_SA_S9_EEENS6_IJNS7_ILi1EEESI_SI_EEESC_SE_Li256ELb0ELb1ELb0ELb0EEENS1_19SingleTileSchedulerILb0ELb0ELb1ELi128EEEEEEEEEvNT_6ParamsE,@"STO_CUDA_ENTRY STV_DEFAULT"
_ZN7cutlass13device_kernelIN5flash19enable_sm80_to_sm89INS1_16FlashAttnFwdSm80INS1_25CollectiveMainloopFwdSm80ILi8ELi1ELb1EN4cute5tupleIJNS5_1CILi128EEENS7_ILi48EEENS7_ILi256EEEEEELi256ENS_10bfloat16_tEfNS_4arch4Sm80ELb0ELb1ELb0ELb0ELb0ELb0ELb1ELb0EEENS1_21CollectiveEpilogueFwdINS6_IJS8_SA_S9_EEENS6_IJNS7_ILi1EEESI_SI_EEESC_SE_Li256ELb0ELb1ELb0ELb0EEENS1_19SingleTileSchedulerILb0ELb0ELb1ELi128EEEEEEEEEvNT_6ParamsE:
[----:B------:R-:W-:-:S03]  /*0000*/  MOV R1, c[0x0][0x28] ;  /* 0x00000a0000017a02 */ /* 0x000fc60000000f00 */
[----:B------:R-:W1:Y:S01]  /*0010*/  S2R R16, SR_CTAID.Z ;  /* 0x0000000000107919 */ /* 0x000e620000002700 */
[----:B------:R-:W-:Y:S02]  /*0020*/  IADD3 R1, R1, -0x98, RZ ;  /* 0xffffff6801017810 */ /* 0x000fe40007ffe0ff */
[----:B-1----:R-:W-:-:S13]  /*0030*/  ISETP.GE.AND P0, PT, R16, RZ, PT ;  /* 0x000000ff1000720c */ /* 0x002fda0003f06270 */
[----:B------:R-:W-:Y:S05]  /*0040*/  @!P0 EXIT ;  /* 0x000000000000894d */ /* 0x000fea0003800000 */
[----:B------:R-:W1:Y:S01]  /*0050*/  S2UR UR16, SR_CTAID.X ;  /* 0x00000000001079c3 */ /* 0x000e620000002500 */
[----:B------:R-:W-:Y:S01]  /*0060*/  ULDC UR6, c[0x0][0x2c4] ;  /* 0x0000b10000067ab9 */ /* 0x000fe20000000800 */
[----:B------:R-:W2:Y:S01]  /*0070*/  S2R R85, SR_TID.X ;  /* 0x0000000000557919 */ /* 0x000ea20000002100 */
[----:B------:R-:W-:Y:S02]  /*0080*/  UISETP.NE.AND UP0, UPT, UR6, 0x1, UPT ;  /* 0x000000010600788c */ /* 0x000fe4000bf05270 */
[----:B------:R-:W-:Y:S02]  /*0090*/  ULDC.64 UR4, c[0x0][0x2c8] ;  /* 0x0000b20000047ab9 */ /* 0x000fe40000000a00 */
[----:B------:R-:W-:Y:S02]  /*00a0*/  UMOV UR7, 0x1 ;  /* 0x0000000100077882 */ /* 0x000fe40000000000 */
[----:B------:R-:W-:Y:S02]  /*00b0*/  UP2UR UR18, UPR, URZ, 0x1 ;  /* 0x000000013f127883 */ /* 0x000fe40008000000 */
[----:B------:R-:W-:-:S02]  /*00c0*/  ULDC UR9, c[0x0][0x168] ;  /* 0x00005a0000097ab9 */ /* 0x000fc40000000800 */
[----:B------:R-:W-:Y:S02]  /*00d0*/  UIADD3 UR9, UR7, -UR9, URZ ;  /* 0x8000000907097290 */ /* 0x000fe4000fffe03f */
[----:B-1----:R-:W-:-:S04]  /*00e0*/  USHF.L.U32 UR16, UR16, 0x7, URZ ;  /* 0x0000000710107899 */ /* 0x002fc8000800063f */
[----:B------:R-:W-:Y:S02]  /*00f0*/  @UP0 UIADD3 UR10, UR16, 0x7f, URZ ;  /* 0x0000007f100a0890 */ /* 0x000fe4000fffe03f */
[----:B------:R-:W-:Y:S02]  /*0100*/  UIADD3 UR8, UR16, 0x7f, URZ ;  /* 0x0000007f10087890 */ /* 0x000fe4000fffe03f */
[----:B------:R-:W-:-:S04]  /*0110*/  UIMAD.WIDE.U32 UR10, UR10, UR4, URZ ;  /* 0x000000040a0a72a5 */ /* 0x000fc8000f8e003f */
[----:B------:R-:W-:-:S03]  /*0120*/  @UP0 USHF.R.U32.HI UR8, URZ, UR5, UR11 ;  /* 0x000000053f080299 */ /* 0x000fc6000801160b */
[----:B------:R-:W-:Y:S02]  /*0130*/  ULDC.64 UR4, c[0x0][0x328] ;  /* 0x0000ca0000047ab9 */ /* 0x000fe40000000a00 */
[----:B------:R-:W-:-:S03]  /*0140*/  UISETP.LE.AND UP0, UPT, UR7, UR5, UPT ;  /* 0x000000050700728c */ /* 0x000fc6000bf03270 */
[----:B------:R-:W-:Y:S02]  /*0150*/  ULDC UR5, c[0x0][0x1d0] ;  /* 0x0000740000057ab9 */ /* 0x000fe40000000800 */
[----:B------:R-:W-:Y:S01]  /*0160*/  UIADD3 UR5, UR8, UR5, UR9 ;  /* 0x0000000508057290 */ /* 0x000fe2000fffe009 */
[----:B------:R-:W-:Y:S01]  /*0170*/  PLOP3.LUT P0, PT, PT, PT, UP0, 0x40, 0x0 ;  /* 0x000000000000781c */ /* 0x000fe20003f0e808 */
[----:B------:R-:W-:Y:S02]  /*0180*/  UP2UR UR17, UPR, URZ, 0x1 ;  /* 0x000000013f117883 */ /* 0x000fe40008000000 */
[----:B------:R-:W-:-:S10]  /*0190*/  UIADD3 UR8, UR5, UR4, URZ ;  /* 0x0000000405087290 */ /* 0x000fd4000fffe03f */
[----:B------:R-:W-:Y:S05]  /*01a0*/  @P0 BRA `(.L_x_157) ;  /* 0x0000014000000947 */ /* 0x000fea0003800000 */
[----:B--2---:R-:W-:Y:S01]  /*01b0*/  ISETP.LT.AND P0, PT, RZ, UR5, PT ;  /* 0x00000005ff007c0c */ /* 0x004fe2000bf01270 */
[----:B------:R-:W-:-:S12]  /*01c0*/  UIADD3 UR9, UR5, -0x1, URZ ;  /* 0xffffffff05097890 */ /* 0x000fd8000fffe03f */
[----:B------:R-:W-:Y:S05]  /*01d0*/  @P0 BRA `(.L_x_158) ;  /* 0x0000008000000947 */ /* 0x000fea0003800000 */
[----:B------:R-:W-:Y:S02]  /*01e0*/  ULDC UR4, c[0x0][0x32c] ;  /* 0x0000cb0000047ab9 */ /* 0x000fe40000000800 */
[----:B------:R-:W-:Y:S02]  /*01f0*/  UISETP.NE.AND UP0, UPT, UR7, UR4, UPT ;  /* 0x000000040700728c */ /* 0x000fe4000bf05270 */
[----:B------:R-:W-:-:S03]  /*0200*/  UIADD3 UR9, -UR5, URZ, URZ ;  /* 0x0000003f05097290 */ /* 0x000fc6000fffe13f */
[----:B------:R-:W-:Y:S02]  /*0210*/  ULDC.64 UR4, c[0x0][0x330] ;  /* 0x0000cc0000047ab9 */ /* 0x000fe40000000a00 */
[----:B------:R-:W-:-:S04]  /*0220*/  UIMAD.WIDE.U32 UR10, UR9, UR4, URZ ;  /* 0x00000004090a72a5 */ /* 0x000fc8000f8e003f */
[----:B------:R-:W-:-:S04]  /*0230*/  @UP0 USHF.R.U32.HI UR9, URZ, UR5, UR11 ;  /* 0x000000053f090299 */ /* 0x000fc8000801160b */
[----:B------:R-:W-:Y:S01]  /*0240*/  ULOP3.LUT UR9, URZ, UR9, URZ, 0x33, !UPT ;  /* 0x000000093f097292 */ /* 0x000fe2000f8e333f */
[----:B------:R-:W-:Y:S05]  /*0250*/  BRA `(.L_x_159) ;  /* 0x0000005000007947 */ /* 0x000fea0003800000 */
.L_x_158:
[----:B------:R-:W-:Y:S02]  /*0260*/  ULDC UR4, c[0x0][0x32c] ;  /* 0x0000cb0000047ab9 */ /* 0x000fe40000000800 */
[----:B------:R-:W-:-:S03]  /*0270*/  UISETP.NE.AND UP0, UPT, UR7, UR4, UPT ;  /* 0x000000040700728c */ /* 0x000fc6000bf05270 */
[----:B------:R-:W-:Y:S02]  /*0280*/  ULDC.64 UR4, c[0x0][0x330] ;  /* 0x0000cc0000047ab9 */ /* 0x000fe40000000a00 */
[----:B------:R-:W-:-:S06]  /*0290*/  UIMAD.WIDE.U32 UR10, UR9, UR4, URZ ;  /* 0x00000004090a72a5 */ /* 0x000fcc000f8e003f */
[----:B------:R-:W-:Y:S02]  /*02a0*/  @UP0 USHF.R.U32.HI UR9, URZ, UR5, UR11 ;  /* 0x000000053f090299 */ /* 0x000fe4000801160b */
.L_x_159:
[----:B------:R-:W-:Y:S02]  /*02b0*/  ULDC UR4, c[0x0][0x32c] ;  /* 0x0000cb0000047ab9 */ /* 0x000fe40000000800 */
[----:B------:R-:W-:-:S04]  /*02c0*/  UIMAD UR4, UR9, UR4, UR4 ;  /* 0x00000004090472a4 */ /* 0x000fc8000f8e0204 */
[----:B------:R-:W-:-:S04]  /*02d0*/  UISETP.LT.AND UP0, UPT, UR8, UR4, UPT ;  /* 0x000000040800728c */ /* 0x000fc8000bf01270 */
[----:B------:R-:W-:Y:S02]  /*02e0*/  USEL UR8, UR8, UR4, UP0 ;  /* 0x0000000408087287 */ /* 0x000fe40008000000 */
.L_x_157:
[----:B--2---:R-:W-:Y:S02]  /*02f0*/  UMOV UR12, 0x2f ;  /* 0x0000002f000c7882 */ /* 0x004fe40000000000 */
[----:B------:R-:W-:Y:S02]  /*0300*/  ULDC UR15, c[0x0][0x1d0] ;  /* 0x00007400000f7ab9 */ /* 0x000fe40000000800 */
[----:B------:R-:W-:Y:S02]  /*0310*/  UISETP.NE.AND UP0, UPT, UR6, 0x1, UPT ;  /* 0x000000010600788c */ /* 0x000fe4000bf05270 */
[----:B------:R-:W-:Y:S02]  /*0320*/  UIADD3 UR12, UR12, UR15, URZ ;  /* 0x0000000f0c0c7290 */ /* 0x000fe4000fffe03f */
[----:B------:R-:W-:Y:S02]  /*0330*/  ULDC.64 UR4, c[0x0][0x2c8] ;  /* 0x0000b20000047ab9 */ /* 0x000fe40000000a00 */
[----:B------:R-:W-:-:S02]  /*0340*/  UIMAD.WIDE.U32 UR10, UR16, UR4, URZ ;  /* 0x00000004100a72a5 */ /* 0x000fc4000f8e003f */
[----:B------:R-:W-:Y:S02]  /*0350*/  UIMAD.WIDE UR12, UR12, 0x2aaaaaab, URZ ;  /* 0x2aaaaaab0c0c78a5 */ /* 0x000fe4000f8e023f */
[----:B------:R-:W-:Y:S02]  /*0360*/  UIADD3 UR8, UR8, 0x2f, URZ ;  /* 0x0000002f08087890 */ /* 0x000fe4000fffe03f */
[----:B------:R-:W-:Y:S02]  /*0370*/  UISETP.NE.AND UP1, UPT, UR17, URZ, UPT ;  /* 0x0000003f1100728c */ /* 0x000fe4000bf25270 */
[----:B------:R-:W-:Y:S02]  /*0380*/  UIMAD.WIDE UR8, UR8, 0x2aaaaaab, URZ ;  /* 0x2aaaaaab080878a5 */ /* 0x000fe4000f8e023f */
[----:B------:R-:W-:Y:S02]  /*0390*/  @UP0 UMOV UR7, UR11 ;  /* 0x0000000b00070c82 */ /* 0x000fe40008000000 */
[----:B------:R-:W-:Y:S01]  /*03a0*/  UMOV UR4, UR16 ;  /* 0x0000001000047c82 */ /* 0x000fe20008000000 */
[----:B------:R-:W-:Y:S01]  /*03b0*/  PLOP3.LUT P0, PT, PT, PT, UP1, 0x40, 0x0 ;  /* 0x000000000000781c */ /* 0x000fe20003f0e818 */
[----:B------:R-:W-:-:S02]  /*03c0*/  UMOV UR11, UR13 ;  /* 0x0000000d000b7c82 */ /* 0x000fc40008000000 */
[----:B------:R-:W-:Y:S02]  /*03d0*/  @UP0 USHF.R.U32.HI UR4, URZ, UR5, UR7 ;  /* 0x000000053f040299 */ /* 0x000fe40008011607 */
[----:B------:R-:W-:Y:S02]  /*03e0*/  USHF.R.U32.HI UR7, URZ, 0x1f, UR9 ;  /* 0x0000001f3f077899 */ /* 0x000fe40008011609 */
[----:B------:R-:W-:Y:S02]  /*03f0*/  USHF.R.U32.HI UR8, URZ, 0x1f, UR11 ;  /* 0x0000001f3f087899 */ /* 0x000fe4000801160b */
[----:B------:R-:W-:Y:S02]  /*0400*/  ULDC UR10, c[0x0][0x168] ;  /* 0x00005a00000a7ab9 */ /* 0x000fe40000000800 */
[----:B------:R-:W-:Y:S02]  /*0410*/  UIADD3 UR15, UR15, -UR10, URZ ;  /* 0x8000000a0f0f7290 */ /* 0x000fe4000fffe03f */
[----:B------:R-:W-:-:S02]  /*0420*/  ULEA.HI.SX32 UR9, UR9, UR7, 0x1d ;  /* 0x0000000709097291 */ /* 0x000fc4000f8fea3f */
[----:B------:R-:W-:Y:S02]  /*0430*/  ULEA.HI.SX32 UR8, UR11, UR8, 0x1d ;  /* 0x000000080b087291 */ /* 0x000fe4000f8fea3f */
[----:B------:R-:W-:Y:S02]  /*0440*/  UIADD3 UR4, UR15, UR4, URZ ;  /* 0x000000040f047290 */ /* 0x000fe4000fffe03f */
[----:B------:R-:W-:Y:S02]  /*0450*/  UISETP.LT.AND UP0, UPT, UR8, UR9, UPT ;  /* 0x000000090800728c */ /* 0x000fe4000bf01270 */
[----:B------:R-:W-:Y:S02]  /*0460*/  ULDC UR5, c[0x0][0x324] ;  /* 0x0000c90000057ab9 */ /* 0x000fe40000000800 */
[----:B------:R-:W-:Y:S02]  /*0470*/  UIADD3 UR7, UR4, -UR5, URZ ;  /* 0x8000000504077290 */ /* 0x000fe4000fffe03f */
[----:B------:R-:W-:Y:S01]  /*0480*/  USEL UR13, UR8, UR9, UP0 ;  /* 0x00000009080d7287 */ /* 0x000fe20008000000 */
[----:B------:R-:W-:Y:S05]  /*0490*/  @P0 BRA `(.L_x_160) ;  /* 0x0000015000000947 */ /* 0x000fea0003800000 */
[----:B------:R-:W-:Y:S02]  /*04a0*/  UMOV UR8, UR4 ;  /* 0x0000000400087c82 */ /* 0x000fe40008000000 */
[----:B------:R-:W-:-:S06]  /*04b0*/  UISETP.GT.AND UP0, UPT, UR8, -0x1, UPT ;  /* 0xffffffff0800788c */ /* 0x000fcc000bf04270 */
[----:B------:R-:W-:-:S13]  /*04c0*/  PLOP3.LUT P0, PT, PT, PT, UP0, 0x80, 0x0 ;  /* 0x000000000000781c */ /* 0x000fda0003f0f008 */
[----:B------:R-:W-:Y:S05]  /*04d0*/  @P0 BRA `(.L_x_161) ;  /* 0x0000008000000947 */ /* 0x000fea0003800000 */
[----:B------:R-:W-:Y:S02]  /*04e0*/  ULDC UR4, c[0x0][0x32c] ;  /* 0x0000cb0000047ab9 */ /* 0x000fe40000000800 */
[----:B------:R-:W-:Y:S02]  /*04f0*/  UISETP.NE.AND UP0, UPT, UR4, 0x1, UPT ;  /* 0x000000010400788c */ /* 0x000fe4000bf05270 */
[----:B------:R-:W-:Y:S02]  /*0500*/  ULOP3.LUT UR8, URZ, UR8, URZ, 0x33, !UPT ;  /* 0x000000083f087292 */ /* 0x000fe4000f8e333f */
[----:B------:R-:W-:Y:S02]  /*0510*/  ULDC.64 UR4, c[0x0][0x330] ;  /* 0x0000cc0000047ab9 */ /* 0x000fe40000000a00 */
[----:B------:R-:W-:-:S05]  /*0520*/  UIMAD.WIDE.U32 UR10, UR8, UR4, URZ ;  /* 0x00000004080a72a5 */ /* 0x000fca000f8e003f */
[----:B------:R-:W-:-:S04]  /*0530*/  @UP0 USHF.R.U32.HI UR8, URZ, UR5, UR11 ;  /* 0x000000053f080299 */ /* 0x000fc8000801160b */
[----:B------:R-:W-:Y:S01]  /*0540*/  ULOP3.LUT UR8, URZ, UR8, URZ, 0x33, !UPT ;  /* 0x000000083f087292 */ /* 0x000fe2000f8e333f */
[----:B------:R-:W-:Y:S05]  /*0550*/  BRA `(.L_x_162) ;  /* 0x0000005000007947 */ /* 0x000fea0003800000 */
.L_x_161:
[----:B------:R-:W-:Y:S02]  /*0560*/  ULDC UR4, c[0x0][0x32c] ;  /* 0x0000cb0000047ab9 */ /* 0x000fe40000000800 */
[----:B------:R-:W-:-:S03]  /*0570*/  UISETP.NE.AND UP0, UPT, UR4, 0x1, UPT ;  /* 0x000000010400788c */ /* 0x000fc6000bf05270 */
[----:B------:R-:W-:Y:S02]  /*0580*/  ULDC.64 UR4, c[0x0][0x330] ;  /* 0x0000cc0000047ab9 */ /* 0x000fe40000000a00 */
[----:B------:R-:W-:-:S06]  /*0590*/  UIMAD.WIDE.U32 UR10, UR8, UR4, URZ ;  /* 0x00000004080a72a5 */ /* 0x000fcc000f8e003f */
[----:B------:R-:W-:Y:S02]  /*05a0*/  @UP0 USHF.R.U32.HI UR8, URZ, UR5, UR11 ;  /* 0x000000053f080299 */ /* 0x000fe4000801160b */
.L_x_162:
[----:B------:R-:W-:Y:S02]  /*05b0*/  ULDC UR4, c[0x0][0x32c] ;  /* 0x0000cb0000047ab9 */ /* 0x000fe40000000800 */
[----:B------:R-:W-:-:S04]  /*05c0*/  UIMAD UR4, UR8, UR4, URZ ;  /* 0x00000004080472a4 */ /* 0x000fc8000f8e023f */
[----:B------:R-:W-:-:S04]  /*05d0*/  UISETP.LT.AND UP0, UPT, UR7, UR4, UPT ;  /* 0x000000040700728c */ /* 0x000fc8000bf01270 */
[----:B------:R-:W-:-:S04]  /*05e0*/  USEL UR7, UR7, UR4, !UP0 ;  /* 0x0000000407077287 */ /* 0x000fc8000c000000 */
.L_x_160:
[----:B------:R-:W-:Y:S01]  /*05f0*/  UIMAD.WIDE UR4, UR7, 0x2aaaaaab, URZ ;  /* 0x2aaaaaab070478a5 */ /* 0x000fe2000f8e023f */
[----:B------:R-:W-:Y:S01]  /*0600*/  PLOP3.LUT P2, PT, PT, PT, PT, 0x80, 0x0 ;  /* 0x000000000000781c */ /* 0x000fe20003f4f070 */
[----:B------:R-:W-:Y:S01]  /*0610*/  ULDC.64 UR24, c[0x0][0x118] ;  /* 0x0000460000187ab9 */ /* 0x000fe20000000a00 */
[----:B------:R-:W-:Y:S01]  /*0620*/  CS2R R130, SRZ ;  /* 0x0000000000827805 */ /* 0x000fe2000001ff00 */
[----:B------:R-:W-:Y:S01]  /*0630*/  USHF.R.U32.HI UR4, URZ, 0x1f, UR5 ;  /* 0x0000001f3f047899 */ /* 0x000fe20008011605 */
[----:B------:R-:W-:Y:S01]  /*0640*/  CS2R R22, SRZ ;  /* 0x0000000000167805 */ /* 0x000fe2000001ff00 */
[----:B------:R-:W-:Y:S01]  /*0650*/  IMAD.MOV.U32 R128, RZ, RZ, RZ ;  /* 0x000000ffff807224 */ /* 0x000fe200078e00ff */
[----:B------:R-:W-:Y:S01]  /*0660*/  CS2R R126, SRZ ;  /* 0x00000000007e7805 */ /* 0x000fe2000001ff00 */
[----:B------:R-:W-:Y:S01]  /*0670*/  ULEA.HI.SX32 UR4, UR5, UR4, 0x1d ;  /* 0x0000000405047291 */ /* 0x000fe2000f8fea3f */
[----:B------:R-:W-:Y:S01]  /*0680*/  IMAD.MOV.U32 R124, RZ, RZ, RZ ;  /* 0x000000ffff7c7224 */ /* 0x000fe200078e00ff */
[----:B------:R-:W-:Y:S01]  /*0690*/  CS2R R122, SRZ ;  /* 0x00000000007a7805 */ /* 0x000fe2000001ff00 */
[----:B------:R-:W-:Y:S01]  /*06a0*/  CS2R R24, SRZ ;  /* 0x0000000000187805 */ /* 0x000fe2000001ff00 */
[----:B------:R-:W-:Y:S01]  /*06b0*/  UISETP.LT.AND UP0, UPT, URZ, UR4, UPT ;  /* 0x000000043f00728c */ /* 0x000fe2000bf01270 */
[----:B------:R-:W-:Y:S01]  /*06c0*/  MOV R120, RZ ;  /* 0x000000ff00787202 */ /* 0x000fe20000000f00 */
[----:B------:R-:W-:Y:S01]  /*06d0*/  CS2R R118, SRZ ;  /* 0x0000000000767805 */ /* 0x000fe2000001ff00 */
[----:B------:R-:W-:Y:S01]  /*06e0*/  IMAD.MOV.U32 R116, RZ, RZ, RZ ;  /* 0x000000ffff747224 */ /* 0x000fe200078e00ff */
[----:B------:R-:W-:Y:S01]  /*06f0*/  USEL UR12, URZ, UR4, !UP0 ;  /* 0x000000043f0c7287 */ /* 0x000fe2000c000000 */
[----:B------:R-:W-:Y:S01]  /*0700*/  CS2R R114, SRZ ;  /* 0x0000000000727805 */ /* 0x000fe2000001ff00 */
[----:B------:R-:W-:Y:S01]  /*0710*/  CS2R R26, SRZ ;  /* 0x00000000001a7805 */ /* 0x000fe2000001ff00 */
[----:B------:R-:W-:Y:S01]  /*0720*/  MOV R112, RZ ;  /* 0x000000ff00707202 */ /* 0x000fe20000000f00 */
[----:B------:R-:W-:Y:S01]  /*0730*/  UISETP.GT.AND UP0, UPT, UR13, UR12, UPT ;  /* 0x0000000c0d00728c */ /* 0x000fe2000bf04270 */
[----:B------:R-:W-:Y:S01]  /*0740*/  CS2R R110, SRZ ;  /* 0x00000000006e7805 */ /* 0x000fe2000001ff00 */
[----:B------:R-:W-:Y:S01]  /*0750*/  IMAD.MOV.U32 R108, RZ, RZ, RZ ;  /* 0x000000ffff6c7224 */ /* 0x000fe200078e00ff */
[----:B------:R-:W-:Y:S01]  /*0760*/  CS2R R106, SRZ ;  /* 0x00000000006a7805 */ /* 0x000fe2000001ff00 */
[----:B------:R-:W-:Y:S01]  /*0770*/  CS2R R28, SRZ ;  /* 0x00000000001c7805 */ /* 0x000fe2000001ff00 */
[----:B------:R-:W-:Y:S01]  /*0780*/  MOV R104, RZ ;  /* 0x000000ff00687202 */ /* 0x000fe20000000f00 */
[----:B------:R-:W-:Y:S01]  /*0790*/  CS2R R102, SRZ ;  /* 0x0000000000667805 */ /* 0x000fe2000001ff00 */
[----:B------:R-:W-:Y:S01]  /*07a0*/  PLOP3.LUT P0, PT, PT, PT, UP0, 0x80, 0x0 ;  /* 0x000000000000781c */ /* 0x000fe20003f0f008 */
[----:B------:R-:W-:Y:S01]  /*07b0*/  IMAD.MOV.U32 R100, RZ, RZ, RZ ;  /* 0x000000ffff647224 */ /* 0x000fe200078e00ff */
        /* <DEDUP_REMOVED lines=53> */
[----:B------:R-:W-:Y:S01]  /*0b10*/  ISETP.NE.U32.AND P0, PT, RZ, c[0x0][0x340], PT ;  /* 0x0000d000ff007a0c */ /* 0x000fe20003f05070 */
[----:B------:R-:W2:Y:S01]  /*0b20*/  LDL.LU R89, [R1+0x1c] ;  /* 0x00001c0001597983 */ /* 0x000ea20000300800 */
[----:B------:R-:W-:-:S02]  /*0b30*/  UISETP.NE.AND UP0, UPT, UR18, URZ, UPT ;  /* 0x0000003f1200728c */ /* 0x000fc4000bf05270 */
[----:B------:R-:W-:-:S13]  /*0b40*/  ISETP.NE.AND.EX P3, PT, RZ, c[0x0][0x344], PT, P0 ;  /* 0x0000d100ff007a0c */ /* 0x000fda0003f65300 */
[----:B------:R-:W-:-:S04]  /*0b50*/  @P3 IMAD.MOV.U32 R0, RZ, RZ, 0x4 ;  /* 0x00000004ff003424 */ /* 0x000fc800078e00ff */
[----:B------:R-:W-:-:S05]  /*0b60*/  @P3 IMAD.WIDE R2, R16, R0, c[0x0][0x340] ;  /* 0x0000d00010023625 */ /* 0x000fca00078e0200 */
[----:B------:R1:W3:Y:S01]  /*0b70*/  @P3 LDG.E R10, [R2.64] ;  /* 0x00000018020a3981 */ /* 0x0002e2000c1e1900 */
[----:B------:R-:W-:Y:S01]  /*0b80*/  SHF.R.S32.HI R67, RZ, 0x1f, R85 ;  /* 0x0000001fff437819 */ /* 0x000fe20000011455 */
[----:B------:R-:W-:Y:S01]  /*0b90*/  ULDC UR4, c[0x0][0x168] ;  /* 0x00005a0000047ab9 */ /* 0x000fe20000000800 */
[----:B------:R-:W-:Y:S01]  /*0ba0*/  PLOP3.LUT P1, PT, PT, PT, UP0, 0x80, 0x0 ;  /* 0x000000000000781c */ /* 0x000fe20003f2f008 */
[----:B------:R-:W4:Y:S01]  /*0bb0*/  S2R R24, SR_CTAID.Y ;  /* 0x0000000000187919 */ /* 0x000f220000002600 */
[----:B------:R-:W-:Y:S01]  /*0bc0*/  PLOP3.LUT P0, PT, PT, PT, UP0, 0x80, 0x0 ;  /* 0x000000000000781c */ /* 0x000fe20003f0f008 */
[----:B------:R-:W-:Y:S01]  /*0bd0*/  UIMAD UR4, UR6, UR4, URZ ;  /* 0x00000004060472a4 */ /* 0x000fe2000f8e023f */
[----:B------:R-:W-:Y:S01]  /*0be0*/  SHF.R.S32.HI R8, RZ, 0x1f, R16 ;  /* 0x0000001fff087819 */ /* 0x000fe20000011410 */
[----:B------:R-:W-:Y:S01]  /*0bf0*/  UMOV UR14, 0x30 ;  /* 0x00000030000e7882 */ /* 0x000fe20000000000 */
[----:B------:R-:W-:Y:S01]  /*0c00*/  LEA.HI R66, R67, R85, RZ, 0x5 ;  /* 0x0000005543427211 */ /* 0x000fe200078f28ff */
[----:B------:R-:W-:-:S02]  /*0c10*/  UIMAD UR10, UR13, -0x30, UR14 ;  /* 0xffffffd00d0a78a4 */ /* 0x000fc4000f8e020e */
[----:B------:R-:W-:Y:S01]  /*0c20*/  ULDC UR9, c[0x0][0x1d0] ;  /* 0x0000740000097ab9 */ /* 0x000fe20000000800 */
[----:B------:R-:W-:Y:S01]  /*0c30*/  SHF.R.S32.HI R65, RZ, 0x5, R66 ;  /* 0x00000005ff417819 */ /* 0x000fe20000011442 */
[----:B------:R-:W-:Y:S02]  /*0c40*/  UIADD3 UR9, UR10, UR9, URZ ;  /* 0x000000090a097290 */ /* 0x000fe4000fffe03f */
[----:B------:R-:W-:Y:S01]  /*0c50*/  ULDC.64 UR6, c[0x0][0x1e0] ;  /* 0x0000780000067ab9 */ /* 0x000fe20000000a00 */
[----:B------:R-:W-:Y:S01]  /*0c60*/  IMAD.U32 R64, RZ, RZ, UR10 ;  /* 0x0000000aff407e24 */ /* 0x000fe2000f8e00ff */
[----:B------:R-:W-:Y:S02]  /*0c70*/  UISETP.LT.AND UP0, UPT, UR9, 0x30, UPT ;  /* 0x000000300900788c */ /* 0x000fe4000bf01270 */
[----:B------:R-:W-:Y:S02]  /*0c80*/  UIMAD.WIDE.U32 UR22, UR14, UR6, URZ ;  /* 0x000000060e1672a5 */ /* 0x000fe4000f8e003f */
[----:B------:R-:W-:-:S02]  /*0c90*/  USEL UR8, UR9, 0x30, UP0 ;  /* 0x0000003009087887 */ /* 0x000fc40008000000 */
[----:B------:R-:W-:Y:S01]  /*0ca0*/  UIMAD UR14, UR14, UR7, URZ ;  /* 0x000000070e0e72a4 */ /* 0x000fe2000f8e023f */
[----:B-1----:R-:W-:Y:S01]  /*0cb0*/  LEA.HI R2, R67, R85, RZ, 0x3 ;  /* 0x0000005543027211 */ /* 0x002fe200078f18ff */
[----:B------:R-:W-:Y:S01]  /*0cc0*/  UIADD3 UR11, UR13, -0x1, URZ ;  /* 0xffffffff0d0b7890 */ /* 0x000fe2000fffe03f */
[----:B----4-:R-:W-:Y:S01]  /*0cd0*/  SHF.R.S32.HI R25, RZ, 0x1f, R24 ;  /* 0x0000001fff197819 */ /* 0x010fe20000011418 */
[----:B------:R-:W-:Y:S01]  /*0ce0*/  IMAD.WIDE.U32 R6, R24, c[0x0][0x1b8], RZ ;  /* 0x00006e0018067a25 */ /* 0x000fe200078e00ff */
[----:B------:R-:W-:Y:S01]  /*0cf0*/  LOP3.LUT R0, R2, 0xfffffff8, RZ, 0xc0, !PT ;  /* 0xfffffff802007812 */ /* 0x000fe200078ec0ff */
[----:B------:R-:W-:Y:S01]  /*0d00*/  UIADD3 UR14, UR23, UR14, URZ ;  /* 0x0000000e170e7290 */ /* 0x000fe2000fffe03f */
[----:B------:R-:W-:Y:S01]  /*0d10*/  SHF.R.S32.HI R69, RZ, 0x3, R2 ;  /* 0x00000003ff457819 */ /* 0x000fe20000011402 */
[----:B------:R-:W-:Y:S01]  /*0d20*/  IMAD R2, R25, c[0x0][0x1b8], RZ ;  /* 0x00006e0019027a24 */ /* 0x000fe200078e02ff */
[----:B------:R-:W-:Y:S01]  /*0d30*/  UISETP.GT.AND UP0, UPT, UR11, UR12, UPT ;  /* 0x0000000c0b00728c */ /* 0x000fe2000bf04270 */
[----:B------:R-:W-:Y:S01]  /*0d40*/  IMAD.IADD R22, R85, 0x1, -R0 ;  /* 0x0000000155167824 */ /* 0x000fe200078e0a00 */
[----:B------:R-:W-:Y:S01]  /*0d50*/  IADD3 R15, R69, UR16, RZ ;  /* 0x00000010450f7c10 */ /* 0x000fe2000fffe0ff */
[----:B------:R-:W-:Y:S01]  /*0d60*/  IMAD R2, R24, c[0x0][0x1bc], R2 ;  /* 0x00006f0018027a24 */ /* 0x000fe200078e0202 */
[----:B------:R-:W-:Y:S01]  /*0d70*/  UIMAD UR19, UR14, UR11, URZ ;  /* 0x0000000b0e1372a4 */ /* 0x000fe2000f8e023f */
[----:B------:R-:W-:-:S02]  /*0d80*/  IMAD R0, R22, 0x20, R69 ;  /* 0x0000002016007824 */ /* 0x000fc400078e0245 */
[----:B------:R-:W-:Y:S02]  /*0d90*/  IMAD.IADD R3, R7, 0x1, R2 ;  /* 0x0000000107037824 */ /* 0x000fe400078e0202 */
[----:B------:R-:W-:Y:S01]  /*0da0*/  IMAD R7, R8, c[0x0][0x1c0], RZ ;  /* 0x0000700008077a24 */ /* 0x000fe200078e02ff */
[----:B------:R-:W-:Y:S01]  /*0db0*/  IADD3 R4, R0, UR16, RZ ;  /* 0x0000001000047c10 */ /* 0x000fe2000fffe0ff */
[----:B------:R-:W-:Y:S02]  /*0dc0*/  IMAD.MOV.U32 R2, RZ, RZ, R6 ;  /* 0x000000ffff027224 */ /* 0x000fe400078e0006 */
[----:B------:R-:W-:Y:S02]  /*0dd0*/  IMAD R6, R16, c[0x0][0x1c4], R7 ;  /* 0x0000710010067a24 */ /* 0x000fe400078e0207 */
[----:B------:R-:W-:-:S04]  /*0de0*/  @P1 IMAD.HI.U32 R5, R4, c[0x0][0x2c8], RZ ;  /* 0x0000b20004051a27 */ /* 0x000fc800078e00ff */
[----:B------:R-:W-:Y:S01]  /*0df0*/  IMAD.MOV.U32 R0, RZ, RZ, R4 ;  /* 0x000000ffff007224 */ /* 0x000fe200078e0004 */
[----:B------:R-:W-:Y:S01]  /*0e00*/  @P0 SHF.R.U32.HI R0, RZ, c[0x0][0x2cc], R5 ;  /* 0x0000b300ff000a19 */ /* 0x000fe20000011605 */
[----:B------:R-:W-:-:S03]  /*0e10*/  IMAD.WIDE.U32 R2, R16, c[0x0][0x1c0], R2 ;  /* 0x0000700010027a25 */ /* 0x000fc600078e0002 */
[--C-:B------:R-:W-:Y:S01]  /*0e20*/  SHF.R.S32.HI R7, RZ, 0x1f, R0.reuse ;  /* 0x0000001fff077819 */ /* 0x100fe20000011400 */
[----:B------:R-:W-:Y:S02]  /*0e30*/  IMAD.MOV R5, RZ, RZ, -R0 ;  /* 0x000000ffff057224 */ /* 0x000fe400078e0a00 */
[----:B------:R-:W-:Y:S02]  /*0e40*/  IMAD.IADD R3, R3, 0x1, R6 ;  /* 0x0000000103037824 */ /* 0x000fe400078e0206 */
[----:B------:R-:W-:Y:S02]  /*0e50*/  IMAD R5, R5, c[0x0][0x2c4], R4 ;  /* 0x0000b10005057a24 */ /* 0x000fe400078e0204 */
[----:B------:R-:W-:Y:S02]  /*0e60*/  IMAD R7, R7, c[0x0][0x1b0], RZ ;  /* 0x00006c0007077a24 */ /* 0x000fe400078e02ff */
[----:B------:R-:W-:Y:S01]  /*0e70*/  IMAD.WIDE.U32 R2, R0, c[0x0][0x1b0], R2 ;  /* 0x00006c0000027a25 */ /* 0x000fe200078e0002 */
[----:B------:R-:W-:-:S03]  /*0e80*/  SHF.R.S32.HI R4, RZ, 0x1f, R5 ;  /* 0x0000001fff047819 */ /* 0x000fc60000011405 */
[----:B------:R-:W-:Y:S01]  /*0e90*/  IMAD R0, R0, c[0x0][0x1b4], R7 ;  /* 0x00006d0000007a24 */ /* 0x000fe200078e0207 */
[----:B------:R-:W-:-:S03]  /*0ea0*/  LEA.HI R7, R67, R85, RZ, 0x6 ;  /* 0x0000005543077211 */ /* 0x000fc600078f30ff */
[----:B------:R-:W-:Y:S02]  /*0eb0*/  IMAD.IADD R3, R3, 0x1, R0 ;  /* 0x0000000103037824 */ /* 0x000fe400078e0200 */
[----:B------:R-:W-:Y:S02]  /*0ec0*/  IMAD R0, R4, c[0x0][0x1a8], RZ ;  /* 0x00006a0004007a24 */ /* 0x000fe400078e02ff */
[----:B------:R-:W-:-:S04]  /*0ed0*/  IMAD.WIDE.U32 R2, R5, c[0x0][0x1a8], R2 ;  /* 0x00006a0005027a25 */ /* 0x000fc800078e0002 */
[----:B------:R-:W-:Y:S01]  /*0ee0*/  IMAD R0, R5, c[0x0][0x1ac], R0 ;  /* 0x00006b0005007a24 */ /* 0x000fe200078e0200 */
[----:B------:R-:W-:Y:S01]  /*0ef0*/  BAR.SYNC.DEFER_BLOCKING 0x0 ;  /* 0x0000000000007b1d */ /* 0x000fe20000010000 */
[----:B------:R-:W-:Y:S01]  /*0f00*/  IMAD.SHL.U32 R4, R69, 0x40, RZ ;  /* 0x0000004045047824 */ /* 0x000fe200078e00ff */
[----:B------:R-:W-:Y:S01]  /*0f10*/  LEA R21, P0, R2, c[0x0][0x160], 0x1 ;  /* 0x0000580002157a11 */ /* 0x000fe200078008ff */
[----:B------:R-:W-:-:S03]  /*0f20*/  IMAD.IADD R0, R3, 0x1, R0 ;  /* 0x0000000103007824 */ /* 0x000fc600078e0200 */
[----:B------:R-:W-:Y:S02]  /*0f30*/  LOP3.LUT R3, R4, 0x1c0, RZ, 0xc0, !PT ;  /* 0x000001c004037812 */ /* 0x000fe400078ec0ff */
[----:B------:R-:W-:Y:S01]  /*0f40*/  LEA.HI.X R20, R2, c[0x0][0x164], R0, 0x1, P0 ;  /* 0x0000590002147a11 */ /* 0x000fe200000f0c00 */
[----:B------:R-:W1:Y:S01]  /*0f50*/  SHFL.IDX PT, R4, R21, RZ, 0x181f ;  /* 0x00181fff15047589 */ /* 0x000e6200000e0000 */
[----:B------:R-:W-:Y:S01]  /*0f60*/  IMAD.SHL.U32 R2, R22, 0x8, RZ ;  /* 0x0000000816027824 */ /* 0x000fe200078e00ff */
[----:B------:R-:W-:Y:S02]  /*0f70*/  SHF.R.U32.HI R0, RZ, 0x3, R3 ;  /* 0x00000003ff007819 */ /* 0x000fe40000011603 */
[----:B------:R-:W4:Y:S01]  /*0f80*/  SHFL.IDX PT, R5, R20, RZ, 0x181f ;  /* 0x00181fff14057589 */ /* 0x000f2200000e0000 */
[----:B------:R-:W-:Y:S02]  /*0f90*/  ISETP.GE.AND P0, PT, R15, UR4, PT ;  /* 0x000000040f007c0c */ /* 0x000fe4000bf06270 */
[----:B------:R-:W-:Y:S01]  /*0fa0*/  LOP3.LUT R6, R3, 0x38, R2, 0xf8, !PT ;  /* 0x0000003803067812 */ /* 0x000fe200078ef802 */
[----:B------:R-:W-:Y:S01]  /*0fb0*/  IMAD.SHL.U32 R3, R7, 0x8, RZ ;  /* 0x0000000807037824 */ /* 0x000fe200078e00ff */
[----:B------:R-:W-:-:S02]  /*0fc0*/  IADD3 R7, R15, 0x20, RZ ;  /* 0x000000200f077810 */ /* 0x000fc40007ffe0ff */
[----:B------:R-:W-:Y:S02]  /*0fd0*/  LOP3.LUT R0, R6, R0, RZ, 0x3c, !PT ;  /* 0x0000000006007212 */ /* 0x000fe400078e3cff */
[----:B------:R-:W-:Y:S02]  /*0fe0*/  IADD3 R6, R15, 0x40, RZ ;  /* 0x000000400f067810 */ /* 0x000fe40007ffe0ff */
[----:B------:R-:W-:Y:S02]  /*0ff0*/  LOP3.LUT R13, R0, 0xfffffe00, R3, 0xf8, !PT ;  /* 0xfffffe00000d7812 */ /* 0x000fe400078ef803 */
[C---:B------:R-:W-:Y:S02]  /*1000*/  IADD3 R0, R2.reuse, 0x40, RZ ;  /* 0x0000004002007810 */ /* 0x040fe40007ffe0ff */
[C---:B------:R-:W-:Y:S01]  /*1010*/  IADD3 R14, R2.reuse, 0x80, RZ ;  /* 0x00000080020e7810 */ /* 0x040fe20007ffe0ff */
[----:B------:R-:W-:Y:S01]  /*1020*/  IMAD.SHL.U32 R68, R13, 0x2, RZ ;  /* 0x000000020d447824 */ /* 0x000fe200078e00ff */
[----:B------:R-:W-:-:S02]  /*1030*/  IADD3 R23, R2, 0xc0, RZ ;  /* 0x000000c002177810 */ /* 0x000fc40007ffe0ff */
[----:B------:R-:W-:Y:S02]  /*1040*/  ISETP.GE.AND P2, PT, R7, UR4, PT ;  /* 0x0000000407007c0c */ /* 0x000fe4000bf46270 */
[----:B------:R-:W-:Y:S01]  /*1050*/  @!P0 SHF.R.S32.HI R12, RZ, 0x1f, R0 ;  /* 0x0000001fff0c8819 */ /* 0x000fe20000011400 */
[----:B------:R-:W-:Y:S01]  /*1060*/  STL [R1+0x4], R68 ;  /* 0x0000044401007387 */ /* 0x000fe20000100800 */
[----:B------:R-:W-:Y:S02]  /*1070*/  ISETP.GE.AND P1, PT, R6, UR4, PT ;  /* 0x0000000406007c0c */ /* 0x000fe4000bf26270 */
[----:B------:R-:W-:Y:S02]  /*1080*/  @!P0 SHF.R.S32.HI R7, RZ, 0x1f, R14 ;  /* 0x0000001fff078819 */ /* 0x000fe4000001140e */
[----:B------:R-:W-:Y:S02]  /*1090*/  @!P0 SHF.R.S32.HI R6, RZ, 0x1f, R23 ;  /* 0x0000001fff068819 */ /* 0x000fe40000011417 */
[----:B------:R-:W-:-:S02]  /*10a0*/  SHF.R.S32.HI R3, RZ, 0x1f, R2 ;  /* 0x0000001fff037819 */ /* 0x000fc40000011402 */
[----:B------:R-:W-:Y:S02]  /*10b0*/  ISETP.GE.AND P6, PT, R0, c[0x0][0x198], PT ;  /* 0x0000660000007a0c */ /* 0x000fe40003fc6270 */
[----:B------:R-:W-:Y:S02]  /*10c0*/  ISETP.GE.AND P5, PT, R14, c[0x0][0x198], PT ;  /* 0x000066000e007a0c */ /* 0x000fe40003fa6270 */
[----:B------:R-:W-:Y:S02]  /*10d0*/  IADD3 R15, R15, 0x60, RZ ;  /* 0x000000600f0f7810 */ /* 0x000fe40007ffe0ff */
[----:B--2---:R-:W-:Y:S02]  /*10e0*/  LOP3.LUT R89, R89, 0xfffffffe, RZ, 0xc0, !PT ;  /* 0xfffffffe59597812 */ /* 0x004fe400078ec0ff */
[----:B---3--:R-:W-:Y:S01]  /*10f0*/  @P3 SHF.R.S32.HI R11, RZ, 0x1f, R10 ;  /* 0x0000001fff0b3819 */ /* 0x008fe2000001140a */
[----:B------:R-:W-:Y:S01]  /*1100*/  @!P3 IMAD.MOV.U32 R10, RZ, RZ, R16 ;  /* 0x000000ffff0ab224 */ /* 0x000fe200078e0010 */
[----:B------:R-:W-:Y:S01]  /*1110*/  @!P0 LEA.HI R16, R12, R0, RZ, 0x3 ;  /* 0x000000000c108211 */ /* 0x000fe200078f18ff */
[----:B------:R-:W-:Y:S01]  /*1120*/  @!P3 IMAD.MOV.U32 R11, RZ, RZ, R8 ;  /* 0x000000ffff0bb224 */ /* 0x000fe200078e0008 */
[----:B-1----:R-:W-:-:S02]  /*1130*/  @!P0 LEA R8, P4, R2, R4, 0x1 ;  /* 0x0000000402088211 */ /* 0x002fc400078808ff */
[----:B------:R-:W-:Y:S02]  /*1140*/  @!P0 LEA.HI R12, R7, R14, RZ, 0x3 ;  /* 0x0000000e070c8211 */ /* 0x000fe400078f18ff */
[----:B------:R-:W-:Y:S02]  /*1150*/  ISETP.GE.AND P3, PT, R2, c[0x0][0x198], PT ;  /* 0x0000660002007a0c */ /* 0x000fe40003f66270 */
[----:B------:R-:W-:Y:S02]  /*1160*/  @!P0 LEA.HI R7, R6, R23, RZ, 0x3 ;  /* 0x0000001706078211 */ /* 0x000fe400078f18ff */
[----:B----4-:R-:W-:Y:S01]  /*1170*/  @!P0 LEA.HI.X R9, R2, R5, R3, 0x1, P4 ;  /* 0x0000000502098211 */ /* 0x010fe200020f0c03 */
[----:B------:R-:W1:Y:S01]  /*1180*/  SHFL.IDX PT, R6, R21, 0x1, 0x181f ;  /* 0x00381f0015067f89 */ /* 0x000e6200000e0000 */
[----:B------:R-:W-:Y:S02]  /*1190*/  ISETP.GE.AND P4, PT, R23, c[0x0][0x198], PT ;  /* 0x0000660017007a0c */ /* 0x000fe40003f86270 */
[----:B------:R-:W-:-:S02]  /*11a0*/  @!P0 LOP3.LUT R16, R16, 0xfffffff8, RZ, 0xc0, !PT ;  /* 0xfffffff810108812 */ /* 0x000fc400078ec0ff */
[----:B------:R-:W-:Y:S02]  /*11b0*/  @!P0 LOP3.LUT R12, R12, 0xfffffff8, RZ, 0xc0, !PT ;  /* 0xfffffff80c0c8812 */ /* 0x000fe400078ec0ff */
[----:B------:R-:W-:Y:S01]  /*11c0*/  @!P0 LOP3.LUT R18, R7, 0xfffffff8, RZ, 0xc0, !PT ;  /* 0xfffffff807128812 */ /* 0x000fe200078ec0ff */
[--C-:B------:R-:W-:Y:S01]  /*11d0*/  @!P0 IMAD.WIDE R16, R16, 0x2, R4.reuse ;  /* 0x0000000210108825 */ /* 0x100fe200078e0204 */
[----:B------:R-:W2:Y:S03]  /*11e0*/  SHFL.IDX PT, R7, R20, 0x1, 0x181f ;  /* 0x00381f0014077f89 */ /* 0x000ea600000e0000 */
[--C-:B------:R-:W-:Y:S01]  /*11f0*/  @!P0 IMAD.WIDE R12, R12, 0x2, R4.reuse ;  /* 0x000000020c0c8825 */ /* 0x100fe200078e0204 */
[----:B------:R3:W-:Y:S03]  /*1200*/  @!P0 LDGSTS.E.BYPASS.LTC128B.128 [R68+0x4080], [R8.64], !P3 ;  /* 0x0408000008448fae */ /* 0x0007e6000d901d58 */
[----:B------:R-:W-:Y:S01]  /*1210*/  @!P0 IMAD.WIDE R4, R18, 0x2, R4 ;  /* 0x0000000212048825 */ /* 0x000fe200078e0204 */
[----:B------:R4:W-:Y:S04]  /*1220*/  @!P0 LDGSTS.E.BYPASS.LTC128B.128 [R68+0x8080], [R16.64], !P6 ;  /* 0x0808000010448fae */ /* 0x0009e8000f101d58 */
[----:B------:R5:W-:Y:S04]  /*1230*/  @!P0 LDGSTS.E.BYPASS.LTC128B.128 [R68+0xc080], [R12.64], !P5 ;  /* 0x0c0800000c448fae */ /* 0x000be8000e901d58 */
[----:B------:R2:W-:Y:S01]  /*1240*/  @!P0 LDGSTS.E.BYPASS.LTC128B.128 [R68+0x10080], [R4.64], !P4 ;  /* 0x1008000004448fae */ /* 0x0005e2000e101d58 */
[----:B---3--:R-:W-:-:S04]  /*1250*/  @!P2 SHF.R.S32.HI R8, RZ, 0x1f, R0 ;  /* 0x0000001fff08a819 */ /* 0x008fc80000011400 */
[----:B------:R-:W-:-:S04]  /*1260*/  @!P2 LEA.HI R8, R8, R0, RZ, 0x3 ;  /* 0x000000000808a211 */ /* 0x000fc800078f18ff */
[----:B------:R-:W-:Y:S01]  /*1270*/  @!P2 LOP3.LUT R18, R8, 0xfffffff8, RZ, 0xc0, !PT ;  /* 0xfffffff80812a812 */ /* 0x000fe200078ec0ff */
[----:B-----5:R-:W-:Y:S01]  /*1280*/  SHFL.IDX PT, R13, R20, 0x3, 0x181f ;  /* 0x00781f00140d7f89 */ /* 0x020fe200000e0000 */
[----:B-1----:R-:W-:Y:S02]  /*1290*/  @!P2 LEA R8, P0, R2, R6, 0x1 ;  /* 0x000000060208a211 */ /* 0x002fe400078008ff */
[----:B--2---:R-:W-:Y:S01]  /*12a0*/  @!P2 SHF.R.S32.HI R5, RZ, 0x1f, R14 ;  /* 0x0000001fff05a819 */ /* 0x004fe2000001140e */
[----:B------:R-:W-:Y:S01]  /*12b0*/  @!P2 IMAD.WIDE R18, R18, 0x2, R6 ;  /* 0x000000021212a825 */ /* 0x000fe200078e0206 */
[----:B------:R-:W-:Y:S02]  /*12c0*/  @!P2 SHF.R.S32.HI R4, RZ, 0x1f, R23 ;  /* 0x0000001fff04a819 */ /* 0x000fe40000011417 */
[----:B----4-:R-:W-:Y:S02]  /*12d0*/  @!P2 LEA.HI R16, R5, R14, RZ, 0x3 ;  /* 0x0000000e0510a211 */ /* 0x010fe400078f18ff */
[----:B------:R-:W-:-:S02]  /*12e0*/  @!P2 LEA.HI R5, R4, R23, RZ, 0x3 ;  /* 0x000000170405a211 */ /* 0x000fc400078f18ff */
[----:B------:R-:W-:Y:S01]  /*12f0*/  SHFL.IDX PT, R4, R21, 0x2, 0x181f ;  /* 0x00581f0015047f89 */ /* 0x000fe200000e0000 */
[----:B------:R-:W-:Y:S02]  /*1300*/  @!P2 LOP3.LUT R16, R16, 0xfffffff8, RZ, 0xc0, !PT ;  /* 0xfffffff81010a812 */ /* 0x000fe400078ec0ff */
[----:B------:R-:W-:Y:S02]  /*1310*/  @!P2 LOP3.LUT R12, R5, 0xfffffff8, RZ, 0xc0, !PT ;  /* 0xfffffff8050ca812 */ /* 0x000fe400078ec0ff */
[----:B------:R-:W1:Y:S01]  /*1320*/  SHFL.IDX PT, R5, R20, 0x2, 0x181f ;  /* 0x00581f0014057f89 */ /* 0x000e6200000e0000 */
[----:B------:R-:W-:Y:S01]  /*1330*/  @!P2 LEA.HI.X R9, R2, R7, R3, 0x1, P0 ;  /* 0x000000070209a211 */ /* 0x000fe200000f0c03 */
[----:B------:R-:W-:Y:S01]  /*1340*/  @!P2 IMAD.WIDE R16, R16, 0x2, R6 ;  /* 0x000000021010a825 */ /* 0x000fe200078e0206 */
[----:B------:R-:W-:Y:S01]  /*1350*/  ISETP.GE.AND P0, PT, R15, UR4, PT ;  /* 0x000000040f007c0c */ /* 0x000fe2000bf06270 */
[----:B------:R-:W-:Y:S01]  /*1360*/  ULDC.64 UR4, c[0x0][0x208] ;  /* 0x0000820000047ab9 */ /* 0x000fe20000000a00 */
[----:B------:R-:W-:Y:S01]  /*1370*/  @!P1 SHF.R.S32.HI R15, RZ, 0x1f, R0 ;  /* 0x0000001fff0f9819 */ /* 0x000fe20000011400 */
[----:B------:R-:W-:Y:S01]  /*1380*/  @!P2 IMAD.WIDE R6, R12, 0x2, R6 ;  /* 0x000000020c06a825 */ /* 0x000fe200078e0206 */
[----:B------:R2:W-:Y:S01]  /*1390*/  @!P2 LDGSTS.E.BYPASS.LTC128B.128 [R68+0x5080], [R8.64], !P3 ;  /* 0x050800000844afae */ /* 0x0005e2000d901d58 */
[----:B------:R-:W-:Y:S01]  /*13a0*/  UIMAD.WIDE.U32 UR20, UR11, UR4, URZ ;  /* 0x000000040b1472a5 */ /* 0x000fe2000f8e003f */
[----:B------:R-:W-:-:S02]  /*13b0*/  @!P1 LEA.HI R15, R15, R0, RZ, 0x3 ;  /* 0x000000000f0f9211 */ /* 0x000fc400078f18ff */
[----:B------:R-:W3:Y:S04]  /*13c0*/  SHFL.IDX PT, R12, R21, 0x3, 0x181f ;  /* 0x00781f00150c7f89 */ /* 0x000ee800000e0000 */
[----:B------:R1:W-:Y:S04]  /*13d0*/  @!P2 LDGSTS.E.BYPASS.LTC128B.128 [R68+0x9080], [R18.64], !P6 ;  /* 0x090800001244afae */ /* 0x0003e8000f101d58 */
[----:B------:R4:W-:Y:S04]  /*13e0*/  @!P2 LDGSTS.E.BYPASS.LTC128B.128 [R68+0xd080], [R16.64], !P5 ;  /* 0x0d0800001044afae */ /* 0x0009e8000e901d58 */
[----:B------:R5:W-:Y:S01]  /*13f0*/  @!P2 LDGSTS.E.BYPASS.LTC128B.128 [R68+0x11080], [R6.64], !P4 ;  /* 0x110800000644afae */ /* 0x000be2000e101d58 */
[----:B--2---:R-:W-:-:S02]  /*1400*/  @!P1 SHF.R.S32.HI R9, RZ, 0x1f, R14 ;  /* 0x0000001fff099819 */ /* 0x004fc4000001140e */
[----:B------:R-:W-:Y:S02]  /*1410*/  @!P1 SHF.R.S32.HI R8, RZ, 0x1f, R23 ;  /* 0x0000001fff089819 */ /* 0x000fe40000011417 */
[----:B------:R-:W-:-:S04]  /*1420*/  @!P1 LEA.HI R9, R9, R14, RZ, 0x3 ;  /* 0x0000000e09099211 */ /* 0x000fc800078f18ff */
[----:B------:R-:W-:Y:S02]  /*1430*/  @!P1 LOP3.LUT R9, R9, 0xfffffff8, RZ, 0xc0, !PT ;  /* 0xfffffff809099812 */ /* 0x000fe400078ec0ff */
[----:B----4-:R-:W-:-:S03]  /*1440*/  @!P1 LOP3.LUT R16, R15, 0xfffffff8, RZ, 0xc0, !PT ;  /* 0xfffffff80f109812 */ /* 0x010fc600078ec0ff */
[----:B-1----:R-:W-:Y:S01]  /*1450*/  @!P1 IMAD.WIDE R18, R9, 0x2, R4 ;  /* 0x0000000209129825 */ /* 0x002fe200078e0204 */
[----:B------:R-:W-:Y:S02]  /*1460*/  SHF.R.S32.HI R15, RZ, 0x1f, R69 ;  /* 0x0000001fff0f7819 */ /* 0x000fe40000011445 */
[----:B-----5:R-:W-:Y:S01]  /*1470*/  @!P1 LEA.HI R7, R8, R23, RZ, 0x3 ;  /* 0x0000001708079211 */ /* 0x020fe200078f18ff */
[----:B------:R-:W-:Y:S01]  /*1480*/  @!P1 IMAD.WIDE R16, R16, 0x2, R4 ;  /* 0x0000000210109825 */ /* 0x000fe200078e0204 */
[C---:B------:R-:W-:Y:S02]  /*1490*/  @!P1 LEA R6, P2, R2.reuse, R4, 0x1 ;  /* 0x0000000402069211 */ /* 0x040fe400078408ff */
[----:B------:R-:W-:Y:S02]  /*14a0*/  @!P1 LOP3.LUT R8, R7, 0xfffffff8, RZ, 0xc0, !PT ;  /* 0xfffffff807089812 */ /* 0x000fe400078ec0ff */
[----:B------:R-:W-:-:S03]  /*14b0*/  @!P1 LEA.HI.X R7, R2, R5, R3, 0x1, P2 ;  /* 0x0000000502079211 */ /* 0x000fc600010f0c03 */
[----:B------:R-:W-:Y:S01]  /*14c0*/  @!P1 IMAD.WIDE R8, R8, 0x2, R4 ;  /* 0x0000000208089825 */ /* 0x000fe200078e0204 */
[C---:B---3--:R-:W-:Y:S01]  /*14d0*/  @!P0 LEA R4, P2, R2.reuse, R12, 0x1 ;  /* 0x0000000c02048211 */ /* 0x048fe200078408ff */
[----:B------:R1:W-:Y:S03]  /*14e0*/  @!P1 LDGSTS.E.BYPASS.LTC128B.128 [R68+0x6080], [R6.64], !P3 ;  /* 0x0608000006449fae */ /* 0x0003e6000d901d58 */
[----:B------:R-:W-:Y:S01]  /*14f0*/  @!P0 LEA.HI.X R5, R2, R13, R3, 0x1, P2 ;  /* 0x0000000d02058211 */ /* 0x000fe200010f0c03 */
[----:B------:R2:W-:Y:S01]  /*1500*/  @!P1 LDGSTS.E.BYPASS.LTC128B.128 [R68+0xa080], [R16.64], !P6 ;  /* 0x0a08000010449fae */ /* 0x0005e2000f101d58 */
[C---:B------:R-:W-:Y:S02]  /*1510*/  ISETP.GE.AND P2, PT, R0.reuse, c[0x0][0x198], PT ;  /* 0x0000660000007a0c */ /* 0x040fe40003f46270 */
[----:B------:R-:W-:Y:S01]  /*1520*/  ISETP.GE.AND P6, PT, R0, c[0x0][0x1d4], PT ;  /* 0x0000750000007a0c */ /* 0x000fe20003fc6270 */
[----:B------:R3:W-:Y:S01]  /*1530*/  @!P1 LDGSTS.E.BYPASS.LTC128B.128 [R68+0xe080], [R18.64], !P5 ;  /* 0x0e08000012449fae */ /* 0x0007e2000e901d58 */
[----:B------:R-:W-:-:S03]  /*1540*/  ISETP.GE.AND P5, PT, R14, c[0x0][0x1d4], PT ;  /* 0x000075000e007a0c */ /* 0x000fc60003fa6270 */
[----:B------:R4:W-:Y:S04]  /*1550*/  @!P1 LDGSTS.E.BYPASS.LTC128B.128 [R68+0x12080], [R8.64], !P4 ;  /* 0x1208000008449fae */ /* 0x0009e8000e101d58 */
[----:B------:R5:W-:Y:S01]  /*1560*/  @!P0 LDGSTS.E.BYPASS.LTC128B.128 [R68+0x7080], [R4.64], !P3 ;  /* 0x0708000004448fae */ /* 0x000be2000d901d58 */
[----:B------:R-:W-:Y:S02]  /*1570*/  ISETP.GE.AND P3, PT, R2, c[0x0][0x1d4], PT ;  /* 0x0000750002007a0c */ /* 0x000fe40003f66270 */
[----:B-1----:R-:W-:Y:S01]  /*1580*/  @!P0 SHF.R.S32.HI R6, RZ, 0x1f, R0 ;  /* 0x0000001fff068819 */ /* 0x002fe20000011400 */
[----:B------:R-:W-:-:S10]  /*1590*/  IMAD R7, R15, c[0x0][0x1e0], RZ ;  /* 0x000078000f077a24 */ /* 0x000fd400078e02ff */
[----:B------:R-:W-:Y:S01]  /*15a0*/  @P3 LOP3.LUT R89, R89, 0x1, RZ, 0xfc, !PT ;  /* 0x0000000159593812 */ /* 0x000fe200078efcff */
[----:B--2---:R-:W-:Y:S02]  /*15b0*/  IMAD R16, R25, c[0x0][0x210], RZ ;  /* 0x0000840019107a24 */ /* 0x004fe400078e02ff */
[----:B------:R-:W-:Y:S02]  /*15c0*/  IMAD R7, R69, c[0x0][0x1e4], R7 ;  /* 0x0000790045077a24 */ /* 0x000fe400078e0207 */
[----:B------:R-:W-:Y:S01]  /*15d0*/  IMAD R16, R24, c[0x0][0x214], R16 ;  /* 0x0000850018107a24 */ /* 0x000fe200078e0210 */
[----:B------:R-:W-:Y:S01]  /*15e0*/  STL [R1+0x1c], R89 ;  /* 0x00001c5901007387 */ /* 0x000fe20000100800 */
[----:B----4-:R-:W-:Y:S01]  /*15f0*/  @!P0 LEA.HI R9, R6, R0, RZ, 0x3 ;  /* 0x0000000006098211 */ /* 0x010fe200078f18ff */
[----:B------:R-:W-:Y:S01]  /*1600*/  IMAD R6, R15, c[0x0][0x208], RZ ;  /* 0x000082000f067a24 */ /* 0x000fe200078e02ff */
[----:B------:R-:W-:Y:S01]  /*1610*/  IADD3 R0, -R69, UR8, RZ ;  /* 0x0000000845007c10 */ /* 0x000fe2000fffe1ff */
[----:B------:R-:W-:Y:S01]  /*1620*/  IMAD R15, R25, c[0x0][0x1e8], RZ ;  /* 0x00007a00190f7a24 */ /* 0x000fe200078e02ff */
[----:B------:R-:W-:Y:S01]  /*1630*/  USHF.R.S32.HI UR8, URZ, 0x1f, UR11 ;  /* 0x0000001f3f087899 */ /* 0x000fe2000801140b */
[----:B-----5:R-:W-:Y:S01]  /*1640*/  IMAD.WIDE.U32 R4, R69, c[0x0][0x1e0], R2 ;  /* 0x0000780045047a25 */ /* 0x020fe200078e0002 */
[----:B------:R-:W-:-:S02]  /*1650*/  ISETP.GE.AND P1, PT, R0, 0x21, PT ;  /* 0x000000210000780c */ /* 0x000fc40003f26270 */
[----:B------:R-:W-:Y:S01]  /*1660*/  UIMAD UR19, UR8, UR22, UR19 ;  /* 0x00000016081372a4 */ /* 0x000fe2000f8e0213 */
[C---:B------:R-:W-:Y:S01]  /*1670*/  IMAD R8, R69.reuse, c[0x0][0x20c], R6 ;  /* 0x0000830045087a24 */ /* 0x040fe200078e0206 */
[----:B------:R-:W-:Y:S01]  /*1680*/  @!P0 SHF.R.S32.HI R6, RZ, 0x1f, R14 ;  /* 0x0000001fff068819 */ /* 0x000fe2000001140e */
[----:B------:R-:W-:Y:S01]  /*1690*/  IMAD.WIDE.U32 R2, R69, c[0x0][0x208], R2 ;  /* 0x0000820045027a25 */ /* 0x000fe200078e0002 */
[----:B------:R-:W-:Y:S02]  /*16a0*/  UIMAD UR4, UR8, UR4, URZ ;  /* 0x00000004080472a4 */ /* 0x000fe4000f8e023f */
[----:B------:R-:W-:Y:S01]  /*16b0*/  @!P0 LEA.HI R6, R6, R14, RZ, 0x3 ;  /* 0x0000000e06068211 */ /* 0x000fe200078f18ff */
[----:B------:R-:W-:Y:S01]  /*16c0*/  IMAD.IADD R3, R3, 0x1, R8 ;  /* 0x0000000103037824 */ /* 0x000fe200078e0208 */
[----:B------:R-:W-:Y:S01]  /*16d0*/  @!P0 LOP3.LUT R8, R9, 0xfffffff8, RZ, 0xc0, !PT ;  /* 0xfffffff809088812 */ /* 0x000fe200078ec0ff */
[----:B------:R-:W-:Y:S01]  /*16e0*/  IMAD.IADD R5, R5, 0x1, R7 ;  /* 0x0000000105057824 */ /* 0x000fe200078e0207 */
[----:B------:R-:W-:Y:S01]  /*16f0*/  @!P0 LOP3.LUT R6, R6, 0xfffffff8, RZ, 0xc0, !PT ;  /* 0xfffffff806068812 */ /* 0x000fe200078ec0ff */
[----:B------:R-:W-:Y:S01]  /*1700*/  IMAD R15, R24, c[0x0][0x1ec], R15 ;  /* 0x00007b00180f7a24 */ /* 0x000fe200078e020f */
[----:B------:R-:W-:Y:S01]  /*1710*/  USHF.L.U32 UR8, UR6, 0x5, URZ ;  /* 0x0000000506087899 */ /* 0x000fe2000800063f */
[----:B------:R-:W-:Y:S01]  /*1720*/  @!P0 IMAD.WIDE R8, R8, 0x2, R12 ;  /* 0x0000000208088825 */ /* 0x000fe200078e020c */
[----:B------:R-:W-:-:S03]  /*1730*/  UIMAD UR4, UR11, UR5, UR4 ;  /* 0x000000050b0472a4 */ /* 0x000fc6000f8e0204 */
[----:B------:R-:W-:Y:S01]  /*1740*/  @!P0 IMAD.WIDE R6, R6, 0x2, R12 ;  /* 0x0000000206068825 */ /* 0x000fe200078e020c */
[----:B------:R1:W-:Y:S01]  /*1750*/  @!P0 LDGSTS.E.BYPASS.LTC128B.128 [R68+0xb080], [R8.64], !P2 ;  /* 0x0b08000008448fae */ /* 0x0003e2000d101d58 */
[----:B------:R-:W-:Y:S01]  /*1760*/  ISETP.GE.AND P2, PT, R14, c[0x0][0x198], PT ;  /* 0x000066000e007a0c */ /* 0x000fe20003f46270 */
[----:B------:R-:W-:Y:S01]  /*1770*/  UMOV UR5, 0x5 ;  /* 0x0000000500057882 */ /* 0x000fe20000000000 */
[C---:B------:R-:W-:Y:S01]  /*1780*/  IMAD.WIDE.U32 R4, R24.reuse, c[0x0][0x1e8], R4 ;  /* 0x00007a0018047a25 */ /* 0x040fe200078e0004 */
[----:B------:R-:W-:Y:S02]  /*1790*/  USHF.L.U64.HI UR6, UR6, UR5, UR7 ;  /* 0x0000000506067299 */ /* 0x000fe40008010207 */
[----:B------:R-:W-:Y:S01]  /*17a0*/  UIADD3 UR4, UR21, UR4, URZ ;  /* 0x0000000415047290 */ /* 0x000fe2000fffe03f */
[----:B------:R-:W-:Y:S02]  /*17b0*/  IMAD.IADD R5, R5, 0x1, R15 ;  /* 0x0000000105057824 */ /* 0x000fe400078e020f */
[----:B------:R-:W-:Y:S01]  /*17c0*/  IMAD.WIDE.U32 R2, R24, c[0x0][0x210], R2 ;  /* 0x0000840018027a25 */ /* 0x000fe200078e0002 */
[----:B------:R-:W-:-:S03]  /*17d0*/  UIMAD UR4, UR4, 0x30, URZ ;  /* 0x00000030040478a4 */ /* 0x000fc6000f8e023f */
[----:B------:R-:W-:Y:S01]  /*17e0*/  IMAD.WIDE.U32 R72, R10, c[0x0][0x1f0], R4 ;  /* 0x00007c000a487a25 */ /* 0x000fe200078e0004 */
[----:B------:R2:W-:Y:S01]  /*17f0*/  @!P0 LDGSTS.E.BYPASS.LTC128B.128 [R68+0xf080], [R6.64], !P2 ;  /* 0x0f08000006448fae */ /* 0x0005e2000d101d58 */
[----:B------:R-:W-:Y:S02]  /*1800*/  ISETP.GE.AND P2, PT, R0, 0x1, PT ;  /* 0x000000010000780c */ /* 0x000fe40003f46270 */
[----:B------:R-:W-:Y:S01]  /*1810*/  IMAD.IADD R3, R3, 0x1, R16 ;  /* 0x0000000103037824 */ /* 0x000fe200078e0210 */
[----:B------:R-:W-:Y:S01]  /*1820*/  STL.64 [R1+0x30], R72 ;  /* 0x0000304801007387 */ /* 0x000fe20000100a00 */
[----:B------:R-:W-:Y:S02]  /*1830*/  IMAD.U32 R4, RZ, RZ, UR22 ;  /* 0x00000016ff047e24 */ /* 0x000fe4000f8e00ff */
[----:B------:R-:W-:Y:S02]  /*1840*/  IMAD.MOV.U32 R70, RZ, RZ, R72 ;  /* 0x000000ffff467224 */ /* 0x000fe400078e0048 */
[----:B------:R-:W-:-:S04]  /*1850*/  IMAD.WIDE.U32 R28, R10, c[0x0][0x218], R2 ;  /* 0x000086000a1c7a25 */ /* 0x000fc800078e0002 */
[----:B------:R-:W-:Y:S01]  /*1860*/  IMAD.MOV.U32 R26, RZ, RZ, R28 ;  /* 0x000000ffff1a7224 */ /* 0x000fe200078e001c */
[----:B-1----:R-:W-:Y:S01]  /*1870*/  LEA.HI R8, R67, R85, RZ, 0x4 ;  /* 0x0000005543087211 */ /* 0x002fe200078f20ff */
[----:B------:R-:W-:Y:S02]  /*1880*/  IMAD.U32 R5, RZ, RZ, UR23 ;  /* 0x00000017ff057e24 */ /* 0x000fe4000f8e00ff */
[----:B------:R-:W-:Y:S01]  /*1890*/  IMAD.U32 R5, RZ, RZ, UR21 ;  /* 0x00000015ff057e24 */ /* 0x000fe2000f8e00ff */
[----:B--2---:R-:W-:-:S04]  /*18a0*/  @!P0 SHF.R.S32.HI R6, RZ, 0x1f, R23 ;  /* 0x0000001fff068819 */ /* 0x004fc80000011417 */
[----:B------:R-:W-:Y:S01]  /*18b0*/  @!P0 LEA.HI R0, R6, R23, RZ, 0x3 ;  /* 0x0000001706008211 */ /* 0x000fe200078f18ff */
[----:B------:R-:W-:-:S03]  /*18c0*/  IMAD R6, R11, c[0x0][0x1f0], RZ ;  /* 0x00007c000b067a24 */ /* 0x000fc600078e02ff */
[----:B------:R-:W-:Y:S01]  /*18d0*/  @!P0 LOP3.LUT R0, R0, 0xfffffff8, RZ, 0xc0, !PT ;  /* 0xfffffff800008812 */ /* 0x000fe200078ec0ff */
[----:B------:R-:W-:-:S04]  /*18e0*/  IMAD R6, R10, c[0x0][0x1f4], R6 ;  /* 0x00007d000a067a24 */ /* 0x000fc800078e0206 */
[----:B------:R-:W-:-:S04]  /*18f0*/  @!P0 IMAD.WIDE R12, R0, 0x2, R12 ;  /* 0x00000002000c8825 */ /* 0x000fc800078e020c */
[----:B------:R-:W-:Y:S01]  /*1900*/  IMAD R0, R11, c[0x0][0x218], RZ ;  /* 0x000086000b007a24 */ /* 0x000fe200078e02ff */
[----:B------:R1:W-:Y:S01]  /*1910*/  @!P0 LDGSTS.E.BYPASS.LTC128B.128 [R68+0x13080], [R12.64], !P4 ;  /* 0x130800000c448fae */ /* 0x0003e2000e101d58 */
[----:B------:R-:W-:Y:S01]  /*1920*/  IMAD.IADD R71, R73, 0x1, R6 ;  /* 0x0000000149477824 */ /* 0x000fe200078e0206 */
[----:B------:R-:W-:Y:S01]  /*1930*/  ISETP.GE.AND P4, PT, R23, c[0x0][0x1d4], PT ;  /* 0x0000750017007a0c */ /* 0x000fe20003f86270 */
[----:B------:R-:W-:Y:S01]  /*1940*/  IMAD R0, R10, c[0x0][0x21c], R0 ;  /* 0x000087000a007a24 */ /* 0x000fe200078e0200 */
[----:B------:R-:W0:Y:S01]  /*1950*/  LDGDEPBAR ;  /* 0x00000000000079af */ /* 0x000e220000000000 */
[----:B------:R-:W-:-:S03]  /*1960*/  IMAD.WIDE.U32 R2, R4, UR11, R70 ;  /* 0x0000000b04027c25 */ /* 0x000fc6000f8e0046 */
[----:B------:R-:W-:Y:S01]  /*1970*/  STL.64 [R1+0x28], R70 ;  /* 0x0000284601007387 */ /* 0x000fe20000100a00 */
[----:B------:R-:W-:Y:S01]  /*1980*/  IMAD.IADD R27, R29, 0x1, R0 ;  /* 0x000000011d1b7824 */ /* 0x000fe200078e0200 */
[----:B------:R-:W-:Y:S01]  /*1990*/  IADD3 R0, R3, UR19, RZ ;  /* 0x0000001303007c10 */ /* 0x000fe2000fffe0ff */
[----:B------:R-:W-:Y:S01]  /*19a0*/  IMAD.U32 R4, RZ, RZ, UR20 ;  /* 0x00000014ff047e24 */ /* 0x000fe2000f8e00ff */
[----:B------:R-:W-:Y:S01]  /*19b0*/  @P2 LEA R6, P0, R2, c[0x0][0x1c8], 0x1 ;  /* 0x0000720002062a11 */ /* 0x000fe200078008ff */
[----:B------:R-:W-:Y:S01]  /*19c0*/  STL.64 [R1+0x40], R28 ;  /* 0x0000401c01007387 */ /* 0x000fe20000100a00 */
[----:B------:R-:W-:Y:S01]  /*19d0*/  SHF.R.S32.HI R3, RZ, 0x4, R8 ;  /* 0x00000004ff037819 */ /* 0x000fe20000011408 */
[----:B------:R-:W-:Y:S01]  /*19e0*/  IMAD.WIDE.U32 R4, R4, 0x30, R26 ;  /* 0x0000003004047825 */ /* 0x000fe200078e001a */
[C---:B------:R-:W-:Y:S01]  /*19f0*/  @P2 LEA.HI.X R7, R2.reuse, c[0x0][0x1cc], R0, 0x1, P0 ;  /* 0x0000730002072a11 */ /* 0x040fe200000f0c00 */
[----:B------:R-:W-:Y:S01]  /*1a00*/  STL.64 [R1+0x38], R26 ;  /* 0x0000381a01007387 */ /* 0x000fe20000100a00 */
[----:B------:R-:W-:-:S03]  /*1a10*/  @P1 IADD3 R2, P0, R2, UR8, RZ ;  /* 0x0000000802021c10 */ /* 0x000fc6000ff1e0ff */
[----:B------:R2:W-:Y:S01]  /*1a20*/  @P2 LDGSTS.E.BYPASS.LTC128B.128 [R68+0x14080], [R6.64], !P3 ;  /* 0x1408000006442fae */ /* 0x0005e2000d901d58 */
[----:B------:R-:W-:Y:S02]  /*1a30*/  @P1 IADD3.X R0, R0, UR6, RZ, P0, !PT ;  /* 0x0000000600001c10 */ /* 0x000fe400087fe4ff */
[----:B------:R-:W-:Y:S01]  /*1a40*/  ISETP.GT.AND P3, PT, R85, 0x7f, PT ;  /* 0x0000007f5500780c */ /* 0x000fe20003f64270 */
[----:B------:R2:W-:Y:S04]  /*1a50*/  @P2 LDGSTS.E.BYPASS.LTC128B.128 [R68+0x15880], [R6.64+0x80], !P6 ;  /* 0x1588008006442fae */ /* 0x0005e8000f101d58 */
[----:B------:R2:W-:Y:S04]  /*1a60*/  @P2 LDGSTS.E.BYPASS.LTC128B.128 [R68+0x17080], [R6.64+0x100], !P5 ;  /* 0x1708010006442fae */ /* 0x0005e8000e901d58 */
[----:B------:R2:W-:Y:S01]  /*1a70*/  @P2 LDGSTS.E.BYPASS.LTC128B.128 [R68+0x18880], [R6.64+0x180], !P4 ;  /* 0x1888018006442fae */ /* 0x0005e2000e101d58 */
[----:B------:R-:W-:-:S03]  /*1a80*/  LOP3.LUT P2, RZ, R89, 0x1, RZ, 0xc0, !PT ;  /* 0x0000000159ff7812 */ /* 0x000fc6000784c0ff */
[----:B------:R-:W-:Y:S02]  /*1a90*/  @!P3 IMAD.MOV.U32 R9, RZ, RZ, c[0x0][0x208] ;  /* 0x00008200ff09b624 */ /* 0x000fe400078e00ff */
[----:B------:R-:W-:Y:S01]  /*1aa0*/  @!P3 IMAD.MOV.U32 R11, RZ, RZ, c[0x0][0x20c] ;  /* 0x00008300ff0bb624 */ /* 0x000fe200078e00ff */
[----:B--2---:R-:W-:-:S04]  /*1ab0*/  @P1 LEA R6, P0, R2, c[0x0][0x1c8], 0x1 ;  /* 0x0000720002061a11 */ /* 0x004fc800078008ff */
[----:B------:R-:W-:Y:S02]  /*1ac0*/  @P1 LEA.HI.X R7, R2, c[0x0][0x1cc], R0, 0x1, P0 ;  /* 0x0000730002071a11 */ /* 0x000fe400000f0c00 */
[----:B------:R-:W-:Y:S02]  /*1ad0*/  IADD3 R0, R5, UR4, RZ ;  /* 0x0000000405007c10 */ /* 0x000fe4000fffe0ff */
[----:B-1----:R-:W-:Y:S01]  /*1ae0*/  LEA R12, P0, R4, c[0x0][0x1f8], 0x1 ;  /* 0x00007e00040c7a11 */ /* 0x002fe200078008ff */
[----:B------:R1:W-:Y:S01]  /*1af0*/  @P1 LDGSTS.E.BYPASS.LTC128B.128 [R68+0x15080], [R6.64], !P2 ;  /* 0x1508000006441fae */ /* 0x0003e2000d101d58 */
[----:B------:R-:W-:Y:S02]  /*1b00*/  LOP3.LUT R2, R8, 0xfffffff0, RZ, 0xc0, !PT ;  /* 0xfffffff008027812 */ /* 0x000fe400078ec0ff */
[----:B------:R-:W-:Y:S01]  /*1b10*/  LEA.HI.X R13, R4, c[0x0][0x1fc], R0, 0x1, P0 ;  /* 0x00007f00040d7a11 */ /* 0x000fe200000f0c00 */
[----:B------:R1:W-:Y:S01]  /*1b20*/  @P1 LDGSTS.E.BYPASS.LTC128B.128 [R68+0x16880], [R6.64+0x80], !P6 ;  /* 0x1688008006441fae */ /* 0x0003e2000f101d58 */
[----:B------:R-:W-:Y:S01]  /*1b30*/  LEA.HI R4, R8, R3, RZ, 0x1 ;  /* 0x0000000308047211 */ /* 0x000fe200078f08ff */
[----:B------:R-:W-:Y:S01]  /*1b40*/  IMAD.IADD R0, R85, 0x1, -R2 ;  /* 0x0000000155007824 */ /* 0x000fe200078e0a02 */
[----:B------:R-:W-:Y:S01]  /*1b50*/  @!P3 LEA R14, P0, R9, R12, 0x6 ;  /* 0x0000000c090eb211 */ /* 0x000fe200078030ff */
[----:B------:R-:W-:Y:S01]  /*1b60*/  IMAD.SHL.U32 R2, R22, 0x40, RZ ;  /* 0x0000004016027824 */ /* 0x000fe200078e00ff */
[----:B------:R-:W-:Y:S01]  /*1b70*/  LOP3.LUT R4, R4, 0xfffffffe, RZ, 0xc0, !PT ;  /* 0xfffffffe04047812 */ /* 0x000fe200078ec0ff */
[----:B------:R-:W-:Y:S01]  /*1b80*/  IMAD.SHL.U32 R8, R69, 0x8, RZ ;  /* 0x0000000845087824 */ /* 0x000fe200078e00ff */
[----:B------:R-:W-:Y:S01]  /*1b90*/  SHF.R.S32.HI R5, RZ, 0x1f, R0 ;  /* 0x0000001fff057819 */ /* 0x000fe20000011400 */
[----:B------:R1:W-:Y:S01]  /*1ba0*/  @P1 LDGSTS.E.BYPASS.LTC128B.128 [R68+0x18080], [R6.64+0x100], !P5 ;  /* 0x1808010006441fae */ /* 0x0003e2000e901d58 */
[----:B------:R-:W-:Y:S01]  /*1bb0*/  LOP3.LUT R2, R2, 0x1c0, RZ, 0xc0, !PT ;  /* 0x000001c002027812 */ /* 0x000fe200078ec0ff */
[----:B------:R-:W-:Y:S01]  /*1bc0*/  IMAD.IADD R3, R3, 0x1, -R4 ;  /* 0x0000000103037824 */ /* 0x000fe200078e0a04 */
[----:B------:R-:W-:Y:S01]  /*1bd0*/  LEA.HI R10, R5, R0, RZ, 0x3 ;  /* 0x00000000050a7211 */ /* 0x000fe200078f18ff */
[----:B------:R1:W-:Y:S01]  /*1be0*/  @P1 LDGSTS.E.BYPASS.LTC128B.128 [R68+0x19880], [R6.64+0x180], !P4 ;  /* 0x1988018006441fae */ /* 0x0003e2000e101d58 */
[----:B------:R-:W-:-:S02]  /*1bf0*/  LOP3.LUT R8, R2, 0x8, R8, 0xf8, !PT ;  /* 0x0000000802087812 */ /* 0x000fc400078ef808 */
[----:B------:R-:W-:Y:S01]  /*1c00*/  LOP3.LUT R5, R10, 0xfffffff8, RZ, 0xc0, !PT ;  /* 0xfffffff80a057812 */ /* 0x000fe200078ec0ff */
[----:B------:R-:W0:Y:S01]  /*1c10*/  LDGDEPBAR ;  /* 0x00000000000079af */ /* 0x000e220000000000 */
[----:B------:R-:W-:Y:S02]  /*1c20*/  SHF.R.U32.HI R2, RZ, 0x3, R2 ;  /* 0x00000003ff027819 */ /* 0x000fe40000011602 */
[----:B------:R-:W-:Y:S01]  /*1c30*/  @!P3 LEA.HI.X R15, R9, R13, R11, 0x6, P0 ;  /* 0x0000000d090fb211 */ /* 0x000fe200000f340b */
[----:B------:R-:W-:Y:S01]  /*1c40*/  IMAD.IADD R4, R0, 0x1, -R5 ;  /* 0x0000000100047824 */ /* 0x000fe200078e0a05 */
[----:B------:R-:W-:Y:S02]  /*1c50*/  LOP3.LUT R0, R8, R2, RZ, 0x3c, !PT ;  /* 0x0000000208007212 */ /* 0x000fe400078e3cff */
[----:B------:R-:W-:Y:S01]  /*1c60*/  LOP3.LUT P0, RZ, R22, 0x2, RZ, 0xc0, !PT ;  /* 0x0000000216ff7812 */ /* 0x000fe2000780c0ff */
[----:B------:R-:W-:Y:S01]  /*1c70*/  IMAD.SHL.U32 R2, R4, 0x40, RZ ;  /* 0x0000004004027824 */ /* 0x000fe200078e00ff */
[----:B------:R-:W-:Y:S01]  /*1c80*/  SEL R9, RZ, 0x1, P2 ;  /* 0x00000001ff097807 */ /* 0x000fe20001000000 */
[C---:B------:R-:W-:Y:S01]  /*1c90*/  IMAD R0, R3.reuse, 0x200, R0 ;  /* 0x0000020003007824 */ /* 0x040fe200078e0200 */
[----:B------:R-:W-:Y:S01]  /*1ca0*/  SEL R8, RZ, 0x2, P6 ;  /* 0x00000002ff087807 */ /* 0x000fe20003000000 */
[----:B------:R-:W-:Y:S01]  /*1cb0*/  IMAD.SHL.U32 R3, R3, 0x8, RZ ;  /* 0x0000000803037824 */ /* 0x000fe200078e00ff */
[----:B------:R-:W-:Y:S01]  /*1cc0*/  LOP3.LUT R2, R2, 0x1c0, RZ, 0xc0, !PT ;  /* 0x000001c002027812 */ /* 0x000fe200078ec0ff */
[----:B------:R-:W-:Y:S01]  /*1cd0*/  IMAD.SHL.U32 R135, R0, 0x2, RZ ;  /* 0x0000000200877824 */ /* 0x000fe200078e00ff */
[----:B------:R-:W-:-:S02]  /*1ce0*/  SEL R5, RZ, 0x4, P5 ;  /* 0x00000004ff057807 */ /* 0x000fc40002800000 */
[----:B------:R-:W-:Y:S02]  /*1cf0*/  LOP3.LUT R3, R2, 0x8, R3, 0xf8, !PT ;  /* 0x0000000802037812 */ /* 0x000fe400078ef803 */
[----:B------:R-:W-:Y:S02]  /*1d00*/  SHF.R.U32.HI R2, RZ, 0x3, R2 ;  /* 0x00000003ff027819 */ /* 0x000fe40000011602 */
[----:B------:R-:W-:Y:S02]  /*1d10*/  IADD3 R0, R135, 0x14080, RZ ;  /* 0x0001408087007810 */ /* 0x000fe40007ffe0ff */
[----:B------:R-:W-:Y:S01]  /*1d20*/  LOP3.LUT R2, R3, R2, RZ, 0x3c, !PT ;  /* 0x0000000203027212 */ /* 0x000fe200078e3cff */
[----:B------:R-:W-:Y:S01]  /*1d30*/  IMAD.SHL.U32 R3, R10, 0x40, RZ ;  /* 0x000000400a037824 */ /* 0x000fe200078e00ff */
[----:B------:R-:W-:-:S04]  /*1d40*/  DEPBAR.LE SB0, 0x1 ;  /* 0x000080400000791a */ /* 0x000fc80000000000 */
[----:B------:R-:W-:Y:S01]  /*1d50*/  LOP3.LUT R3, R2, 0xfffffe00, R3, 0xf8, !PT ;  /* 0xfffffe0002037812 */ /* 0x000fe200078ef803 */
[----:B------:R-:W-:Y:S01]  /*1d60*/  IMAD.MOV.U32 R2, RZ, RZ, 0x40 ;  /* 0x00000040ff027424 */ /* 0x000fe200078e00ff */
[----:B------:R-:W-:Y:S02]  /*1d70*/  IADD3 R242, R135, 0x140a0, RZ ;  /* 0x000140a087f27810 */ /* 0x000fe40007ffe0ff */
[----:B------:R-:W-:Y:S01]  /*1d80*/  @P0 IADD3 R242, R0, -0x20, RZ ;  /* 0xffffffe000f20810 */ /* 0x000fe20007ffe0ff */
[----:B------:R-:W-:Y:S01]  /*1d90*/  BAR.SYNC.DEFER_BLOCKING 0x0 ;  /* 0x0000000000007b1d */ /* 0x000fe20000010000 */
[----:B------:R-:W-:Y:S01]  /*1da0*/  IADD3 R5, R5, R8, R9 ;  /* 0x0000000805057210 */ /* 0x000fe20007ffe009 */
[----:B------:R-:W-:Y:S01]  /*1db0*/  IMAD R220, R65, 0x400, R3 ;  /* 0x0000040041dc7824 */ /* 0x000fe200078e0203 */
[----:B------:R-:W-:Y:S02]  /*1dc0*/  SEL R0, RZ, 0x8, P4 ;  /* 0x00000008ff007807 */ /* 0x000fe40002000000 */
[----:B------:R-:W-:-:S02]  /*1dd0*/  LOP3.LUT P1, RZ, R4, 0x4, RZ, 0xc0, !PT ;  /* 0x0000000404ff7812 */ /* 0x000fc4000782c0ff */
[----:B------:R-:W-:Y:S01]  /*1de0*/  LOP3.LUT P0, RZ, R4, 0x2, RZ, 0xc0, !PT ;  /* 0x0000000204ff7812 */ /* 0x000fe2000780c0ff */
[----:B------:R-:W-:Y:S01]  /*1df0*/  IMAD.MOV.U32 R4, RZ, RZ, 0x10 ;  /* 0x00000010ff047424 */ /* 0x000fe200078e00ff */
[----:B------:R-:W-:Y:S01]  /*1e00*/  LEA R228, R220, 0x4080, 0x1 ;  /* 0x00004080dce47811 */ /* 0x000fe200078e08ff */
[----:B-1----:R-:W-:Y:S01]  /*1e10*/  IMAD.IADD R6, R0, 0x1, R5 ;  /* 0x0000000100067824 */ /* 0x002fe200078e0205 */
[----:B------:R-:W-:Y:S01]  /*1e20*/  P2R R8, PR, RZ, 0x40 ;  /* 0x00000040ff087803 */ /* 0x000fe20000000000 */
[----:B------:R-:W-:Y:S01]  /*1e30*/  IMAD.MOV.U32 R0, RZ, RZ, 0x20 ;  /* 0x00000020ff007424 */ /* 0x000fe200078e00ff */
[----:B------:R-:W-:Y:S01]  /*1e40*/  SEL R4, R4, 0xfffffff0, !P0 ;  /* 0xfffffff004047807 */ /* 0x000fe20004000000 */
[----:B------:R-:W-:Y:S01]  /*1e50*/  IMAD.SHL.U32 R220, R220, 0x2, RZ ;  /* 0x00000002dcdc7824 */ /* 0x000fe200078e00ff */
[----:B------:R-:W-:Y:S02]  /*1e60*/  IADD3 R5, R64, c[0x0][0x1d0], -R69 ;  /* 0x0000740040057a10 */ /* 0x000fe40007ffe845 */
[----:B------:R-:W-:Y:S01]  /*1e70*/  SEL R0, R0, 0xffffffe0, !P1 ;  /* 0xffffffe000007807 */ /* 0x000fe20004800000 */
[----:B------:R-:W-:Y:S01]  /*1e80*/  IMAD R224, R4, 0x2, R228 ;  /* 0x0000000204e07824 */ /* 0x000fe200078e02e4 */
[----:B------:R-:W-:-:S02]  /*1e90*/  LOP3.LUT P6, RZ, R6, 0x1, RZ, 0xc0, !PT ;  /* 0x0000000106ff7812 */ /* 0x000fc400078cc0ff */
[----:B------:R-:W-:Y:S01]  /*1ea0*/  LOP3.LUT P2, RZ, R6, 0x2, RZ, 0xc0, !PT ;  /* 0x0000000206ff7812 */ /* 0x000fe2000784c0ff */
[C---:B------:R-:W-:Y:S01]  /*1eb0*/  IMAD R228, R0.reuse, 0x2, R228 ;  /* 0x0000000200e47824 */ /* 0x040fe200078e02e4 */
[----:B------:R-:W-:Y:S01]  /*1ec0*/  ISETP.LT.OR P0, PT, R5, 0x1, !P6 ;  /* 0x000000010500780c */ /* 0x000fe20007701670 */
[----:B------:R-:W-:Y:S01]  /*1ed0*/  IMAD R232, R0, 0x2, R224 ;  /* 0x0000000200e87824 */ /* 0x000fe200078e02e0 */
[----:B------:R-:W-:Y:S01]  /*1ee0*/  LDSM.16.M88.4 R160, [R220+0x4080] ;  /* 0x00408000dca0783b */ /* 0x000fe20000000200 */
[----:B------:R-:W-:Y:S02]  /*1ef0*/  LOP3.LUT P1, RZ, R6, 0x4, RZ, 0xc0, !PT ;  /* 0x0000000406ff7812 */ /* 0x000fe4000782c0ff */
[----:B------:R-:W-:Y:S01]  /*1f00*/  P2R R11, PR, RZ, 0x8 ;  /* 0x00000008ff0b7803 */ /* 0x000fe20000000000 */
[----:B------:R-:W-:Y:S01]  /*1f10*/  LDSM.16.M88.4 R188, [R220+0x8080] ;  /* 0x00808000dcbc783b */ /* 0x000fe20000000200 */
[C---:B------:R-:W-:Y:S02]  /*1f20*/  IADD3 R252, R242.reuse, 0x1000, RZ ;  /* 0x00001000f2fc7810 */ /* 0x040fe40007ffe0ff */
[C---:B------:R-:W-:Y:S01]  /*1f30*/  IADD3 R251, R242.reuse, 0x1800, RZ ;  /* 0x00001800f2fb7810 */ /* 0x040fe20007ffe0ff */
[----:B------:R-:W-:Y:S01]  /*1f40*/  LDSM.16.M88.4 R204, [R220+0xc080] ;  /* 0x00c08000dccc783b */ /* 0x000fe20000000200 */
[----:B------:R-:W-:-:S02]  /*1f50*/  IADD3 R250, R242, 0x2000, RZ ;  /* 0x00002000f2fa7810 */ /* 0x000fc40007ffe0ff */
[C---:B------:R-:W-:Y:S01]  /*1f60*/  IADD3 R249, R242.reuse, 0x2800, RZ ;  /* 0x00002800f2f97810 */ /* 0x040fe20007ffe0ff */
[----:B------:R-:W-:Y:S01]  /*1f70*/  LDSM.16.M88.4 R164, [R224] ;  /* 0x00000000e0a4783b */ /* 0x000fe20000000200 */
[C---:B------:R-:W-:Y:S02]  /*1f80*/  IADD3 R248, R242.reuse, 0x3000, RZ ;  /* 0x00003000f2f87810 */ /* 0x040fe40007ffe0ff */
[C---:B------:R-:W-:Y:S01]  /*1f90*/  IADD3 R247, R242.reuse, 0x3800, RZ ;  /* 0x00003800f2f77810 */ /* 0x040fe20007ffe0ff */
[----:B------:R-:W-:Y:S01]  /*1fa0*/  LDSM.16.M88.4 R192, [R224+0x4000] ;  /* 0x00400000e0c0783b */ /* 0x000fe20000000200 */
[C---:B------:R-:W-:Y:S02]  /*1fb0*/  IADD3 R246, R242.reuse, 0x4000, RZ ;  /* 0x00004000f2f67810 */ /* 0x040fe40007ffe0ff */
[C---:B------:R-:W-:Y:S01]  /*1fc0*/  IADD3 R245, R242.reuse, 0x4800, RZ ;  /* 0x00004800f2f57810 */ /* 0x040fe20007ffe0ff */
[----:B------:R-:W-:Y:S01]  /*1fd0*/  LDSM.16.M88.4 R208, [R224+0x8000] ;  /* 0x00800000e0d0783b */ /* 0x000fe20000000200 */
[----:B------:R-:W-:-:S02]  /*1fe0*/  IADD3 R244, R242, 0x5000, RZ ;  /* 0x00005000f2f47810 */ /* 0x000fc40007ffe0ff */
[----:B------:R-:W-:Y:S01]  /*1ff0*/  IADD3 R243, R242, 0x5800, RZ ;  /* 0x00005800f2f37810 */ /* 0x000fe20007ffe0ff */
        /* <DEDUP_REMOVED lines=13> */
[----:B---3--:R-:W-:Y:S04]  /*20d0*/  LDSM.16.M88.4 R16, [R135+0x14080] ;  /* 0x014080008710783b */ /* 0x008fe80000000200 */
[----:B------:R-:W1:Y:S04]  /*20e0*/  LDSM.16.M88.4 R24, [R135+0x14880] ;  /* 0x014880008718783b */ /* 0x000e680000000200 */
[----:B------:R-:W2:Y:S04]  /*20f0*/  LDSM.16.M88.4 R28, [R135+0x15080] ;  /* 0x01508000871c783b */ /* 0x000ea80000000200 */
[----:B------:R-:W-:Y:S04]  /*2100*/  LDSM.16.M88.4 R36, [R242] ;  /* 0x00000000f224783b */ /* 0x000fe80000000200 */
[----:B------:R-:W3:Y:S04]  /*2110*/  LDSM.16.M88.4 R44, [R242+0x800] ;  /* 0x00080000f22c783b */ /* 0x000ee80000000200 */
[----:B------:R-:W4:Y:S04]  /*2120*/  LDSM.16.M88.4 R52, [R242+0x1000] ;  /* 0x00100000f234783b */ /* 0x000f280000000200 */
[----:B------:R-:W-:Y:S01]  /*2130*/  @!PT LDS RZ, [RZ] ;  /* 0x00000000fffff984 */ /* 0x000fe20000000800 */
[----:B------:R-:W-:Y:S01]  /*2140*/  @!PT LDS RZ, [RZ] ;  /* 0x00000000fffff984 */ /* 0x000fe20000000800 */
[----:B------:R-:W-:Y:S01]  /*2150*/  @!PT LDS RZ, [RZ] ;  /* 0x00000000fffff984 */ /* 0x000fe20000000800 */
[----:B------:R5:W-:Y:S01]  /*2160*/  LDGSTS.E.BYPASS.LTC128B.128 [R68+0x4080], [R12.64], !P0 ;  /* 0x040800000c447fae */ /* 0x000be2000c101d58 */
[----:B------:R-:W-:-:S04]  /*2170*/  LOP3.LUT P0, RZ, R22, 0x4, RZ, 0xc0, !PT ;  /* 0x0000000416ff7812 */ /* 0x000fc8000780c0ff */
[----:B------:R-:W-:Y:S02]  /*2180*/  SEL R2, R2, 0xffffffc0, !P0 ;  /* 0xffffffc002027807 */ /* 0x000fe40004000000 */
[----:B------:R-:W-:-:S03]  /*2190*/  ISETP.LT.OR P0, PT, R5, 0x1, !P2 ;  /* 0x000000010500780c */ /* 0x000fc60005701670 */
[--C-:B------:R-:W-:Y:S02]  /*21a0*/  IMAD.IADD R241, R135, 0x1, R2.reuse ;  /* 0x0000000187f17824 */ /* 0x100fe400078e0202 */
[C---:B------:R-:W-:Y:S01]  /*21b0*/  IMAD.IADD R238, R242.reuse, 0x1, R2 ;  /* 0x00000001f2ee7824 */ /* 0x040fe200078e0202 */
[----:B------:R-:W-:-:S05]  /*21c0*/  IADD3 R2, R242, 0x800, RZ ;  /* 0x00000800f2027810 */ /* 0x000fca0007ffe0ff */
[----:B------:R-:W-:Y:S01]  /*21d0*/  STL [R1], R2 ;  /* 0x0000000201007387 */ /* 0x000fe20000100800 */
[----:B-1----:R-:W-:Y:S03]  /*21e0*/  HMMA.16816.F32.BF16 R20, R160, R24, RZ ;  /* 0x00000018a014723c */ /* 0x002fe600000418ff */
[----:B------:R5:W-:Y:S01]  /*21f0*/  LDGSTS.E.BYPASS.LTC128B.128 [R68+0x5880], [R12.64+0x80], !P0 ;  /* 0x058800800c447fae */ /* 0x000be2000c101d58 */
[----:B------:R-:W-:-:S04]  /*2200*/  ISETP.LT.OR P0, PT, R5, 0x1, !P1 ;  /* 0x000000010500780c */ /* 0x000fc80004f01670 */
[C---:B------:R-:W-:Y:S09]  /*2210*/  HMMA.16816.F32.BF16 R24, R160.reuse, R26, RZ ;  /* 0x0000001aa018723c */ /* 0x040ff200000418ff */
[----:B------:R5:W-:Y:S01]  /*2220*/  LDGSTS.E.BYPASS.LTC128B.128 [R68+0x7080], [R12.64+0x100], !P0 ;  /* 0x070801000c447fae */ /* 0x000be2000c101d58 */
[----:B------:R-:W-:Y:S01]  /*2230*/  LOP3.LUT P0, RZ, R6, 0x8, RZ, 0xc0, !PT ;  /* 0x0000000806ff7812 */ /* 0x000fe2000780c0ff */
[----:B--2---:R-:W-:Y:S03]  /*2240*/  HMMA.16816.F32.BF16 R32, R160, R28, RZ ;  /* 0x0000001ca020723c */ /* 0x004fe600000418ff */
[----:B------:R-:W-:-:S05]  /*2250*/  ISETP.LT.OR P3, PT, R5, 0x1, !P0 ;  /* 0x000000010500780c */ /* 0x000fca0004761670 */
[----:B------:R-:W-:Y:S08]  /*2260*/  HMMA.16816.F32.BF16 R40, R160, R30, RZ ;  /* 0x0000001ea028723c */ /* 0x000ff000000418ff */
[----:B------:R5:W-:Y:S01]  /*2270*/  LDGSTS.E.BYPASS.LTC128B.128 [R68+0x8880], [R12.64+0x180], !P3 ;  /* 0x088801800c447fae */ /* 0x000be2000d901d58 */
[----:B------:R-:W-:Y:S01]  /*2280*/  ISETP.NE.AND P3, PT, R11, RZ, PT ;  /* 0x000000ff0b00720c */ /* 0x000fe20003f65270 */
[C---:B---3--:R-:W-:Y:S08]  /*2290*/  HMMA.16816.F32.BF16 R20, R164.reuse, R44, R20 ;  /* 0x0000002ca414723c */ /* 0x048ff00000041814 */
[----:B------:R-:W-:Y:S04]  /*22a0*/  HMMA.16816.F32.BF16 R24, R164, R46, R24 ;  /* 0x0000002ea418723c */ /* 0x000fe80000041818 */
[----:B------:R-:W-:-:S02]  /*22b0*/  @!P3 ISETP.LT.OR P6, PT, R5, 0x21, !P6 ;  /* 0x000000210500b80c */ /* 0x000fc400077c1670 */
[C---:B------:R-:W-:Y:S02]  /*22c0*/  @!P3 ISETP.LT.OR P2, PT, R5.reuse, 0x21, !P2 ;  /* 0x000000210500b80c */ /* 0x040fe40005741670 */
[C---:B------:R-:W-:Y:S01]  /*22d0*/  @!P3 ISETP.LT.OR P1, PT, R5.reuse, 0x21, !P1 ;  /* 0x000000210500b80c */ /* 0x040fe20004f21670 */
[----:B----4-:R-:W-:Y:S01]  /*22e0*/  HMMA.16816.F32.BF16 R28, R164, R52, R32 ;  /* 0x00000034a41c723c */ /* 0x010fe20000041820 */
[----:B------:R-:W-:-:S07]  /*22f0*/  @!P3 ISETP.LT.OR P0, PT, R5, 0x21, !P0 ;  /* 0x000000210500b80c */ /* 0x000fce0004701670 */
[----:B------:R5:W-:Y:S01]  /*2300*/  @!P3 LDGSTS.E.BYPASS.LTC128B.128 [R68+0x5080], [R14.64], !P6 ;  /* 0x050800000e44bfae */ /* 0x000be2000f101d58 */
[----:B------:R-:W-:Y:S01]  /*2310*/  ISETP.NE.AND P6, PT, R8, RZ, PT ;  /* 0x000000ff0800720c */ /* 0x000fe20003fc5270 */
[----:B------:R-:W-:Y:S02]  /*2320*/  HMMA.16816.F32.BF16 R32, R164, R54, R40 ;  /* 0x00000036a420723c */ /* 0x000fe40000041828 */
[----:B------:R5:W-:Y:S04]  /*2330*/  @!P3 LDGSTS.E.BYPASS.LTC128B.128 [R68+0x6880], [R14.64+0x80], !P2 ;  /* 0x068800800e44bfae */ /* 0x000be8000d101d58 */
[----:B------:R5:W-:Y:S02]  /*2340*/  @!P3 LDGSTS.E.BYPASS.LTC128B.128 [R68+0x8080], [R14.64+0x100], !P1 ;  /* 0x080801000e44bfae */ /* 0x000be4000c901d58 */
[----:B------:R-:W-:Y:S02]  /*2350*/  HMMA.16816.F32.BF16 R8, R160, R16, RZ ;  /* 0x00000010a008723c */ /* 0x000fe400000418ff */
[----:B------:R5:W-:Y:S01]  /*2360*/  @!P3 LDGSTS.E.BYPASS.LTC128B.128 [R68+0x9880], [R14.64+0x180], !P0 ;  /* 0x098801800e44bfae */ /* 0x000be2000c101d58 */
[----:B------:R-:W-:-:S03]  /*2370*/  PLOP3.LUT P0, PT, PT, PT, UP0, 0x40, 0x0 ;  /* 0x000000000000781c */ /* 0x000fc60003f0e808 */
[----:B------:R-:W1:Y:S02]  /*2380*/  LDSM.16.M88.4 R48, [R241+0x14080] ;  /* 0x01408000f130783b */ /* 0x000e640000000200 */
[----:B------:R-:W-:Y:S02]  /*2390*/  HMMA.16816.F32.BF16 R16, R160, R18, RZ ;  /* 0x00000012a010723c */ /* 0x000fe400000418ff */
[----:B------:R-:W2:Y:S04]  /*23a0*/  LDSM.16.M88.4 R56, [R241+0x14880] ;  /* 0x01488000f138783b */ /* 0x000ea80000000200 */
[----:B------:R-:W3:Y:S04]  /*23b0*/  LDSM.16.M88.4 R60, [R241+0x15080] ;  /* 0x01508000f13c783b */ /* 0x000ee80000000200 */
[----:B------:R-:W-:Y:S04]  /*23c0*/  LDSM.16.M88.4 R40, [R238+0x800] ;  /* 0x00080000ee28783b */ /* 0x000fe80000000200 */
[----:B------:R-:W-:Y:S02]  /*23d0*/  LDSM.16.M88.4 R52, [R238+0x1000] ;  /* 0x00100000ee34783b */ /* 0x000fe40000000200 */
[C---:B------:R-:W-:Y:S02]  /*23e0*/  HMMA.16816.F32.BF16 R8, R164.reuse, R36, R8 ;  /* 0x00000024a408723c */ /* 0x040fe40000041808 */
[----:B------:R-:W-:Y:S04]  /*23f0*/  LDSM.16.M88.4 R44, [R135+0x16080] ;  /* 0x01608000872c783b */ /* 0x000fe80000000200 */
[----:B-----5:R-:W4:Y:S02]  /*2400*/  LDSM.16.M88.4 R12, [R238] ;  /* 0x00000000ee0c783b */ /* 0x020f240000000200 */
[----:B------:R-:W-:Y:S02]  /*2410*/  HMMA.16816.F32.BF16 R16, R164, R38, R16 ;  /* 0x00000026a410723c */ /* 0x000fe40000041810 */
[----:B------:R-:W5:Y:S04]  /*2420*/  LDSM.16.M88.4 R36, [R135+0x15880] ;  /* 0x015880008724783b */ /* 0x000f680000000200 */
[----:B------:R-:W0:Y:S10]  /*2430*/  LDGDEPBAR ;  /* 0x00000000000079af */ /* 0x000e340000000000 */
[C---:B-1----:R-:W-:Y:S08]  /*2440*/  HMMA.16816.F32.BF16 R8, R180.reuse, R48, R8 ;  /* 0x00000030b408723c */ /* 0x042ff00000041808 */
[C---:B------:R-:W-:Y:S01]  /*2450*/  HMMA.16816.F32.BF16 R16, R180.reuse, R50, R16 ;  /* 0x00000032b410723c */ /* 0x040fe20000041810 */
[----:B------:R-:W-:Y:S07]  /*2460*/  LDSM.16.M88.4 R48, [R242+0x2800] ;  /* 0x00280000f230783b */ /* 0x000fee0000000200 */
[C---:B--2---:R-:W-:Y:S08]  /*2470*/  HMMA.16816.F32.BF16 R20, R180.reuse, R56, R20 ;  /* 0x00000038b414723c */ /* 0x044ff00000041814 */
[C---:B------:R-:W-:Y:S01]  /*2480*/  HMMA.16816.F32.BF16 R24, R180.reuse, R58, R24 ;  /* 0x0000003ab418723c */ /* 0x040fe20000041818 */
[----:B------:R-:W1:Y:S07]  /*2490*/  LDSM.16.M88.4 R56, [R135+0x16880] ;  /* 0x016880008738783b */ /* 0x000e6e0000000200 */
[C---:B---3--:R-:W-:Y:S08]  /*24a0*/  HMMA.16816.F32.BF16 R28, R180.reuse, R60, R28 ;  /* 0x0000003cb41c723c */ /* 0x048ff0000004181c */
[----:B------:R-:W-:Y:S01]  /*24b0*/  HMMA.16816.F32.BF16 R32, R180, R62, R32 ;  /* 0x0000003eb420723c */ /* 0x000fe20000041820 */
[----:B------:R-:W-:Y:S07]  /*24c0*/  LDSM.16.M88.4 R60, [R135+0x19880] ;  /* 0x01988000873c783b */ /* 0x000fee0000000200 */
[C---:B----4-:R-:W-:Y:S08]  /*24d0*/  HMMA.16816.F32.BF16 R8, R184.reuse, R12, R8 ;  /* 0x0000000cb808723c */ /* 0x050ff00000041808 */
[C---:B------:R-:W-:Y:S01]  /*24e0*/  HMMA.16816.F32.BF16 R16, R184.reuse, R14, R16 ;  /* 0x0000000eb810723c */ /* 0x040fe20000041810 */
[----:B------:R-:W2:Y:S07]  /*24f0*/  LDSM.16.M88.4 R12, [R242+0x1800] ;  /* 0x00180000f20c783b */ /* 0x000eae0000000200 */
[C---:B------:R-:W-:Y:S08]  /*2500*/  HMMA.16816.F32.BF16 R20, R184.reuse, R40, R20 ;  /* 0x00000028b814723c */ /* 0x040ff00000041814 */
[C---:B------:R-:W-:Y:S01]  /*2510*/  HMMA.16816.F32.BF16 R24, R184.reuse, R42, R24 ;  /* 0x0000002ab818723c */ /* 0x040fe20000041818 */
[----:B------:R-:W3:Y:S07]  /*2520*/  LDSM.16.M88.4 R40, [R242+0x2000] ;  /* 0x00200000f228783b */ /* 0x000eee0000000200 */
[C---:B------:R-:W-:Y:S08]  /*2530*/  HMMA.16816.F32.BF16 R28, R184.reuse, R52, R28 ;  /* 0x00000034b81c723c */ /* 0x040ff0000004181c */
[----:B------:R-:W-:Y:S01]  /*2540*/  HMMA.16816.F32.BF16 R32, R184, R54, R32 ;  /* 0x00000036b820723c */ /* 0x000fe20000041820 */
[----:B------:R-:W-:Y:S07]  /*2550*/  LDSM.16.M88.4 R52, [R238+0x2800] ;  /* 0x00280000ee34783b */ /* 0x000fee0000000200 */
[C---:B-----5:R-:W-:Y:S08]  /*2560*/  HMMA.16816.F32.BF16 R8, R188.reuse, R36, R8 ;  /* 0x00000024bc08723c */ /* 0x060ff00000041808 */
[C---:B------:R-:W-:Y:S01]  /*2570*/  HMMA.16816.F32.BF16 R16, R188.reuse, R38, R16 ;  /* 0x00000026bc10723c */ /* 0x040fe20000041810 */
[----:B------:R-:W4:Y:S07]  /*2580*/  LDSM.16.M88.4 R36, [R241+0x15880] ;  /* 0x01588000f124783b */ /* 0x000f2e0000000200 */
[C---:B------:R-:W-:Y:S08]  /*2590*/  HMMA.16816.F32.BF16 R20, R188.reuse, R44, R20 ;  /* 0x0000002cbc14723c */ /* 0x040ff00000041814 */
[C---:B------:R-:W-:Y:S01]  /*25a0*/  HMMA.16816.F32.BF16 R24, R188.reuse, R46, R24 ;  /* 0x0000002ebc18723c */ /* 0x040fe20000041818 */
[----:B------:R-:W5:Y:S07]  /*25b0*/  LDSM.16.M88.4 R44, [R241+0x16080] ;  /* 0x01608000f12c783b */ /* 0x000f6e0000000200 */
        /* <DEDUP_REMOVED lines=15> */
[C---:B-----5:R-:W-:Y:S08]  /*26b0*/  HMMA.16816.F32.BF16 R20, R196.reuse, R44, R20 ;  /* 0x0000002cc414723c */ /* 0x060ff00000041814 */
[C---:B------:R-:W-:Y:S01]  /*26c0*/  HMMA.16816.F32.BF16 R24, R196.reuse, R46, R24 ;  /* 0x0000002ec418723c */ /* 0x040fe20000041818 */
[----:B------:R-:W-:Y:S07]  /*26d0*/  LDSM.16.M88.4 R44, [R242+0x3800] ;  /* 0x00380000f22c783b */ /* 0x000fee0000000200 */
        /* <DEDUP_REMOVED lines=14> */
[----:B------:R-:W-:Y:S07]  /*27c0*/  LDSM.16.M88.4 R36, [R238+0x3000] ;  /* 0x00300000ee24783b */ /* 0x000fee0000000200 */
[C---:B------:R-:W-:Y:S08]  /*27d0*/  HMMA.16816.F32.BF16 R20, R204.reuse, R48, R20 ;  /* 0x00000030cc14723c */ /* 0x040ff00000041814 */
[C---:B------:R-:W-:Y:S01]  /*27e0*/  HMMA.16816.F32.BF16 R24, R204.reuse, R50, R24 ;  /* 0x00000032cc18723c */ /* 0x040fe20000041818 */
[----:B------:R-:W4:Y:S07]  /*27f0*/  LDSM.16.M88.4 R48, [R241+0x17880] ;  /* 0x01788000f130783b */ /* 0x000f2e0000000200 */
[C---:B-1----:R-:W-:Y:S08]  /*2800*/  HMMA.16816.F32.BF16 R28, R204.reuse, R56, R28 ;  /* 0x00000038cc1c723c */ /* 0x042ff0000004181c */
[----:B------:R-:W-:Y:S01]  /*2810*/  HMMA.16816.F32.BF16 R32, R204, R58, R32 ;  /* 0x0000003acc20723c */ /* 0x000fe20000041820 */
[----:B------:R-:W1:Y:S07]  /*2820*/  LDSM.16.M88.4 R56, [R241+0x18080] ;  /* 0x01808000f138783b */ /* 0x000e6e0000000200 */
[C---:B--2---:R-:W-:Y:S08]  /*2830*/  HMMA.16816.F32.BF16 R8, R208.reuse, R12, R8 ;  /* 0x0000000cd008723c */ /* 0x044ff00000041808 */
[C---:B------:R-:W-:Y:S08]  /*2840*/  HMMA.16816.F32.BF16 R16, R208.reuse, R14, R16 ;  /* 0x0000000ed010723c */ /* 0x040ff00000041810 */
[C---:B------:R-:W-:Y:S08]  /*2850*/  HMMA.16816.F32.BF16 R20, R208.reuse, R44, R20 ;  /* 0x0000002cd014723c */ /* 0x040ff00000041814 */
[C---:B------:R-:W-:Y:S01]  /*2860*/  HMMA.16816.F32.BF16 R24, R208.reuse, R46, R24 ;  /* 0x0000002ed018723c */ /* 0x040fe20000041818 */
[----:B------:R-:W2:Y:S07]  /*2870*/  LDSM.16.M88.4 R44, [R238+0x3800] ;  /* 0x00380000ee2c783b */ /* 0x000eae0000000200 */
[C---:B---3--:R-:W-:Y:S08]  /*2880*/  HMMA.16816.F32.BF16 R28, R208.reuse, R52, R28 ;  /* 0x00000034d01c723c */ /* 0x048ff0000004181c */
[----:B------:R-:W-:Y:S01]  /*2890*/  HMMA.16816.F32.BF16 R32, R208, R54, R32 ;  /* 0x00000036d020723c */ /* 0x000fe20000041820 */
[----:B------:R-:W3:Y:S07]  /*28a0*/  LDSM.16.M88.4 R52, [R238+0x4000] ;  /* 0x00400000ee34783b */ /* 0x000eee0000000200 */
[C---:B------:R-:W-:Y:S08]  /*28b0*/  HMMA.16816.F32.BF16 R12, R212.reuse, R40, R8 ;  /* 0x00000028d40c723c */ /* 0x040ff00000041808 */
[C---:B------:R-:W-:Y:S01]  /*28c0*/  HMMA.16816.F32.BF16 R8, R212.reuse, R42, R16 ;  /* 0x0000002ad408723c */ /* 0x040fe20000041810 */
[----:B------:R-:W5:Y:S07]  /*28d0*/  LDSM.16.M88.4 R40, [R135+0x18880] ;  /* 0x018880008728783b */ /* 0x000f6e0000000200 */
[C---:B----4-:R-:W-:Y:S08]  /*28e0*/  HMMA.16816.F32.BF16 R20, R212.reuse, R48, R20 ;  /* 0x00000030d414723c */ /* 0x050ff00000041814 */
[C---:B------:R-:W-:Y:S01]  /*28f0*/  HMMA.16816.F32.BF16 R24, R212.reuse, R50, R24 ;  /* 0x00000032d418723c */ /* 0x040fe20000041818 */
[----:B------:R-:W4:Y:S07]  /*2900*/  LDSM.16.M88.4 R48, [R135+0x19080] ;  /* 0x019080008730783b */ /* 0x000f2e0000000200 */
[C---:B-1----:R-:W-:Y:S08]  /*2910*/  HMMA.16816.F32.BF16 R28, R212.reuse, R56, R28 ;  /* 0x00000038d41c723c */ /* 0x042ff0000004181c */
[----:B------:R-:W-:Y:S01]  /*2920*/  HMMA.16816.F32.BF16 R32, R212, R58, R32 ;  /* 0x0000003ad420723c */ /* 0x000fe20000041820 */
[----:B------:R-:W-:Y:S07]  /*2930*/  LDSM.16.M88.4 R56, [R242+0x5800] ;  /* 0x00580000f238783b */ /* 0x000fee0000000200 */
[C---:B------:R-:W-:Y:S08]  /*2940*/  HMMA.16816.F32.BF16 R16, R216.reuse, R36, R12 ;  /* 0x00000024d810723c */ /* 0x040ff0000004180c */
[C---:B------:R-:W-:Y:S01]  /*2950*/  HMMA.16816.F32.BF16 R12, R216.reuse, R38, R8 ;  /* 0x00000026d80c723c */ /* 0x040fe20000041808 */
[----:B------:R-:W1:Y:S07]  /*2960*/  LDSM.16.M88.4 R36, [R242+0x4800] ;  /* 0x00480000f224783b */ /* 0x000e6e0000000200 */
[C---:B--2---:R-:W-:Y:S08]  /*2970*/  HMMA.16816.F32.BF16 R8, R216.reuse, R44, R20 ;  /* 0x0000002cd808723c */ /* 0x044ff00000041814 */
[C---:B------:R-:W-:Y:S01]  /*2980*/  HMMA.16816.F32.BF16 R24, R216.reuse, R46, R24 ;  /* 0x0000002ed818723c */ /* 0x040fe20000041818 */
[----:B------:R-:W2:Y:S07]  /*2990*/  LDSM.16.M88.4 R44, [R242+0x5000] ;  /* 0x00500000f22c783b */ /* 0x000eae0000000200 */
[C---:B---3--:R-:W-:Y:S08]  /*29a0*/  HMMA.16816.F32.BF16 R28, R216.reuse, R52, R28 ;  /* 0x00000034d81c723c */ /* 0x048ff0000004181c */
[----:B------:R-:W-:Y:S01]  /*29b0*/  HMMA.16816.F32.BF16 R32, R216, R54, R32 ;  /* 0x00000036d820723c */ /* 0x000fe20000041820 */
[----:B------:R-:W-:Y:S07]  /*29c0*/  LDSM.16.M88.4 R52, [R241+0x19080] ;  /* 0x01908000f134783b */ /* 0x000fee0000000200 */
[C---:B-----5:R-:W-:Y:S08]  /*29d0*/  HMMA.16816.F32.BF16 R20, R220.reuse, R40, R16 ;  /* 0x00000028dc14723c */ /* 0x060ff00000041810 */
[C---:B------:R-:W-:Y:S01]  /*29e0*/  HMMA.16816.F32.BF16 R16, R220.reuse, R42, R12 ;  /* 0x0000002adc10723c */ /* 0x040fe2000004180c */
[----:B------:R-:W-:Y:S07]  /*29f0*/  LDSM.16.M88.4 R40, [R238+0x5000] ;  /* 0x00500000ee28783b */ /* 0x000fee0000000200 */
[C---:B----4-:R-:W-:Y:S08]  /*2a00*/  HMMA.16816.F32.BF16 R12, R220.reuse, R48, R8 ;  /* 0x00000030dc0c723c */ /* 0x050ff00000041808 */
[C---:B------:R-:W-:Y:S01]  /*2a10*/  HMMA.16816.F32.BF16 R8, R220.reuse, R50, R24 ;  /* 0x00000032dc08723c */ /* 0x040fe20000041818 */
[----:B------:R-:W3:Y:S07]  /*2a20*/  LDSM.16.M88.4 R48, [R241+0x18880] ;  /* 0x01888000f130783b */ /* 0x000eee0000000200 */
[C---:B------:R-:W-:Y:S08]  /*2a30*/  HMMA.16816.F32.BF16 R28, R220.reuse, R60, R28 ;  /* 0x0000003cdc1c723c */ /* 0x040ff0000004181c */
[----:B------:R-:W-:Y:S01]  /*2a40*/  HMMA.16816.F32.BF16 R32, R220, R62, R32 ;  /* 0x0000003edc20723c */ /* 0x000fe20000041820 */
[----:B------:R-:W4:Y:S07]  /*2a50*/  LDSM.16.M88.4 R60, [R241+0x19880] ;  /* 0x01988000f13c783b */ /* 0x000f2e0000000200 */
[C---:B-1----:R-:W-:Y:S08]  /*2a60*/  HMMA.16816.F32.BF16 R24, R224.reuse, R36, R20 ;  /* 0x00000024e018723c */ /* 0x042ff00000041814 */
[C---:B------:R-:W-:Y:S01]  /*2a70*/  HMMA.16816.F32.BF16 R20, R224.reuse, R38, R16 ;  /* 0x00000026e014723c */ /* 0x040fe20000041810 */
[----:B------:R-:W-:Y:S07]  /*2a80*/  LDSM.16.M88.4 R36, [R238+0x5800] ;  /* 0x00580000ee24783b */ /* 0x000fee0000000200 */
[C---:B--2---:R-:W-:Y:S08]  /*2a90*/  HMMA.16816.F32.BF16 R16, R224.reuse, R44, R12 ;  /* 0x0000002ce010723c */ /* 0x044ff0000004180c */
[----:B------:R-:W-:Y:S01]  /*2aa0*/  HMMA.16816.F32.BF16 R12, R224, R46, R8 ;  /* 0x0000002ee00c723c */ /* 0x000fe20000041808 */
[----:B------:R-:W1:Y:S01]  /*2ab0*/  LDSM.16.M88.4 R44, [R238+0x4800] ;  /* 0x00480000ee2c783b */ /* 0x000e620000000200 */
[----:B------:R-:W-:-:S06]  /*2ac0*/  DEPBAR.LE SB0, 0x0 ;  /* 0x000080000000791a */ /* 0x000fcc0000000000 */
[C---:B------:R-:W-:Y:S08]  /*2ad0*/  HMMA.16816.F32.BF16 R8, R224.reuse, R56, R28 ;  /* 0x00000038e008723c */ /* 0x040ff0000004181c */
[----:B------:R-:W-:Y:S08]  /*2ae0*/  HMMA.16816.F32.BF16 R32, R224, R58, R32 ;  /* 0x0000003ae020723c */ /* 0x000ff00000041820 */
[C---:B---3--:R-:W-:Y:S08]  /*2af0*/  HMMA.16816.F32.BF16 R28, R228.reuse, R48, R24 ;  /* 0x00000030e41c723c */ /* 0x048ff00000041818 */
[C---:B------:R-:W-:Y:S08]  /*2b00*/  HMMA.16816.F32.BF16 R24, R228.reuse, R50, R20 ;  /* 0x00000032e418723c */ /* 0x040ff00000041814 */
[C---:B------:R-:W-:Y:S08]  /*2b10*/  HMMA.16816.F32.BF16 R20, R228.reuse, R52, R16 ;  /* 0x00000034e414723c */ /* 0x040ff00000041810 */
[C---:B------:R-:W-:Y:S08]  /*2b20*/  HMMA.16816.F32.BF16 R16, R228.reuse, R54, R12 ;  /* 0x00000036e410723c */ /* 0x040ff0000004180c */
[C---:B----4-:R-:W-:Y:S08]  /*2b30*/  HMMA.16816.F32.BF16 R12, R228.reuse, R60, R8 ;  /* 0x0000003ce40c723c */ /* 0x050ff00000041808 */
[----:B------:R-:W-:Y:S08]  /*2b40*/  HMMA.16816.F32.BF16 R8, R228, R62, R32 ;  /* 0x0000003ee408723c */ /* 0x000ff00000041820 */
[C---:B-1----:R-:W-:Y:S08]  /*2b50*/  HMMA.16816.F32.BF16 R32, R232.reuse, R44, R28 ;  /* 0x0000002ce820723c */ /* 0x042ff0000004181c */
[C---:B------:R-:W-:Y:S08]  /*2b60*/  HMMA.16816.F32.BF16 R44, R232.reuse, R46, R24 ;  /* 0x0000002ee82c723c */ /* 0x040ff00000041818 */
[C---:B------:R-:W-:Y:S08]  /*2b70*/  HMMA.16816.F32.BF16 R28, R232.reuse, R40, R20 ;  /* 0x00000028e81c723c */ /* 0x040ff00000041814 */
[C---:B------:R-:W-:Y:S08]  /*2b80*/  HMMA.16816.F32.BF16 R24, R232.reuse, R36, R12 ;  /* 0x00000024e818723c */ /* 0x040ff0000004180c */
[C---:B------:R-:W-:Y:S08]  /*2b90*/  HMMA.16816.F32.BF16 R40, R232.reuse, R42, R16 ;  /* 0x0000002ae828723c */ /* 0x040ff00000041810 */
[----:B------:R-:W-:Y:S01]  /*2ba0*/  HMMA.16816.F32.BF16 R36, R232, R38, R8 ;  /* 0x00000026e824723c */ /* 0x000fe20000041808 */
[----:B------:R-:W-:Y:S06]  /*2bb0*/  BAR.SYNC.DEFER_BLOCKING 0x0 ;  /* 0x0000000000007b1d */ /* 0x000fec0000010000 */
[----:B------:R-:W-:Y:S05]  /*2bc0*/  @P0 BRA `(.L_x_164) ;  /* 0x000001f000000947 */ /* 0x000fea0003800000 */
[----:B------:R-:W-:Y:S01]  /*2bd0*/  IADD3 R2, -R69, 0x30, RZ ;  /* 0x0000003045027810 */ /* 0x000fe20007ffe1ff */
[----:B------:R-:W-:Y:S01]  /*2be0*/  UIADD3 UR5, UR13, -0x2, URZ ;  /* 0xfffffffe0d057890 */ /* 0x000fe2000fffe03f */
[----:B------:R-:W-:-:S02]  /*2bf0*/  IMAD.U32 R5, RZ, RZ, UR8 ;  /* 0x00000008ff057e24 */ /* 0x000fc4000f8e00ff */
[----:B------:R-:W-:Y:S01]  /*2c00*/  ISETP.GE.AND P0, PT, R2, 0x21, PT ;  /* 0x000000210200780c */ /* 0x000fe20003f06270 */
[----:B------:R-:W-:Y:S01]  /*2c10*/  USHF.R.S32.HI UR4, URZ, 0x1f, UR5 ;  /* 0x0000001f3f047899 */ /* 0x000fe20008011405 */
[----:B------:R-:W-:Y:S01]  /*2c20*/  IMAD.U32 R7, RZ, RZ, UR6 ;  /* 0x00000006ff077e24 */ /* 0x000fe2000f8e00ff */
[----:B------:R-:W-:Y:S02]  /*2c30*/  UIMAD UR14, UR14, UR5, URZ ;  /* 0x000000050e0e72a4 */ /* 0x000fe4000f8e023f */
[----:B------:R-:W-:Y:S02]  /*2c40*/  UIMAD.WIDE.U32 UR20, UR22, UR5, URZ ;  /* 0x00000005161472a5 */ /* 0x000fe4000f8e003f */
[----:B------:R-:W-:-:S04]  /*2c50*/  UIMAD UR4, UR4, UR22, UR14 ;  /* 0x00000016040472a4 */ /* 0x000fc8000f8e020e */
[----:B------:R-:W-:Y:S02]  /*2c60*/  UIADD3 UR4, UR21, UR4, URZ ;  /* 0x0000000415047290 */ /* 0x000fe4000fffe03f */
[----:B------:R-:W-:-:S04]  /*2c70*/  @P0 IADD3 R5, P2, P1, R72, UR20, R5 ;  /* 0x0000001448050c10 */ /* 0x000fc8000f95e005 */
[----:B------:R-:W-:Y:S02]  /*2c80*/  @P0 IADD3.X R7, R71, UR4, R7, P2, P1 ;  /* 0x0000000447070c10 */ /* 0x000fe400097e2407 */
[----:B------:R-:W-:-:S13]  /*2c90*/  ISETP.GE.AND P1, PT, R2, 0x1, PT ;  /* 0x000000010200780c */ /* 0x000fda0003f26270 */
[----:B------:R-:W-:-:S04]  /*2ca0*/  @P1 IADD3 R2, P2, R72, UR20, RZ ;  /* 0x0000001448021c10 */ /* 0x000fc8000ff5e0ff */
[----:B------:R-:W-:Y:S02]  /*2cb0*/  @P1 IADD3.X R6, R71, UR4, RZ, P2, !PT ;  /* 0x0000000447061c10 */ /* 0x000fe400097fe4ff */
[----:B------:R-:W-:-:S04]  /*2cc0*/  @P1 LEA R8, P2, R2, c[0x0][0x1c8], 0x1 ;  /* 0x0000720002081a11 */ /* 0x000fc800078408ff */
[----:B------:R-:W-:Y:S02]  /*2cd0*/  @P1 LEA.HI.X R9, R2, c[0x0][0x1cc], R6, 0x1, P2 ;  /* 0x0000730002091a11 */ /* 0x000fe400010f0c06 */
[----:B------:R-:W-:-:S04]  /*2ce0*/  @P0 LEA R6, P2, R5, c[0x0][0x1c8], 0x1 ;  /* 0x0000720005060a11 */ /* 0x000fc800078408ff */
[----:B------:R-:W-:Y:S02]  /*2cf0*/  @P0 LEA.HI.X R7, R5, c[0x0][0x1cc], R7, 0x1, P2 ;  /* 0x0000730005070a11 */ /* 0x000fe400010f0c07 */
[----:B------:R-:W-:-:S13]  /*2d00*/  LOP3.LUT P2, RZ, R89, 0x1, RZ, 0xc0, !PT ;  /* 0x0000000159ff7812 */ /* 0x000fda000784c0ff */
[----:B------:R-:W-:Y:S01]  /*2d10*/  @!PT LDS RZ, [RZ] ;  /* 0x00000000fffff984 */ /* 0x000fe20000000800 */
[----:B------:R-:W-:Y:S01]  /*2d20*/  @!PT LDS RZ, [RZ] ;  /* 0x00000000fffff984 */ /* 0x000fe20000000800 */
[----:B------:R-:W-:Y:S01]  /*2d30*/  @!PT LDS RZ, [RZ] ;  /* 0x00000000fffff984 */ /* 0x000fe20000000800 */
[----:B------:R1:W-:Y:S04]  /*2d40*/  @P1 LDGSTS.E.BYPASS.LTC128B.128 [R68+0x14080], [R8.64], !P2 ;  /* 0x1408000008441fae */ /* 0x0003e8000d101d58 */
[----:B------:R1:W-:Y:S04]  /*2d50*/  @P1 LDGSTS.E.BYPASS.LTC128B.128 [R68+0x15880], [R8.64+0x80], !P6 ;  /* 0x1588008008441fae */ /* 0x0003e8000f101d58 */
[----:B------:R1:W-:Y:S04]  /*2d60*/  @P1 LDGSTS.E.BYPASS.LTC128B.128 [R68+0x17080], [R8.64+0x100], !P5 ;  /* 0x1708010008441fae */ /* 0x0003e8000e901d58 */
[----:B------:R1:W-:Y:S04]  /*2d70*/  @P1 LDGSTS.E.BYPASS.LTC128B.128 [R68+0x18880], [R8.64+0x180], !P4 ;  /* 0x1888018008441fae */ /* 0x0003e8000e101d58 */
[----:B------:R1:W-:Y:S04]  /*2d80*/  @P0 LDGSTS.E.BYPASS.LTC128B.128 [R68+0x15080], [R6.64], !P2 ;  /* 0x1508000006440fae */ /* 0x0003e8000d101d58 */
[----:B------:R1:W-:Y:S04]  /*2d90*/  @P0 LDGSTS.E.BYPASS.LTC128B.128 [R68+0x16880], [R6.64+0x80], !P6 ;  /* 0x1688008006440fae */ /* 0x0003e8000f101d58 */
[----:B------:R1:W-:Y:S04]  /*2da0*/  @P0 LDGSTS.E.BYPASS.LTC128B.128 [R68+0x18080], [R6.64+0x100], !P5 ;  /* 0x1808010006440fae */ /* 0x0003e8000e901d58 */
[----:B------:R1:W-:Y:S02]  /*2db0*/  @P0 LDGSTS.E.BYPASS.LTC128B.128 [R68+0x19880], [R6.64+0x180], !P4 ;  /* 0x1988018006440fae */ /* 0x0003e4000e101d58 */
.L_x_164:
[----:B------:R-:W-:Y:S01]  /*2dc0*/  LOP3.LUT R2, R66, 0xffffffe0, RZ, 0xc0, !PT ;  /* 0xffffffe042027812 */ /* 0x000fe200078ec0ff */
[----:B------:R-:W-:Y:S01]  /*2dd0*/  UISETP.NE.AND UP1, UPT, UR18, URZ, UPT ;  /* 0x0000003f1200728c */ /* 0x000fe2000bf25270 */
[----:B------:R-:W-:Y:S01]  /*2de0*/  LEA.HI R5, R67, R85, RZ, 0x2 ;  /* 0x0000005543057211 */ /* 0x000fe200078f10ff */
[----:B------:R-:W-:Y:S01]  /*2df0*/  UISETP.NE.AND UP0, UPT, UR17, URZ, UPT ;  /* 0x0000003f1100728c */ /* 0x000fe2000bf05270 */
[----:B-1----:R-:W-:Y:S01]  /*2e00*/  SHF.R.S32.HI R7, RZ, 0x1f, R65 ;  /* 0x0000001fff077819 */ /* 0x002fe20000011441 */
[----:B------:R-:W-:Y:S01]  /*2e10*/  IMAD.IADD R2, R85, 0x1, -R2 ;  /* 0x0000000155027824 */ /* 0x000fe200078e0a02 */
[----:B------:R-:W-:Y:S01]  /*2e20*/  LOP3.LUT R5, R5, 0xfffffffc, RZ, 0xc0, !PT ;  /* 0xfffffffc05057812 */ /* 0x000fe200078ec0ff */
[----:B------:R-:W-:Y:S01]  /*2e30*/  ULDC UR7, c[0x0][0x324] ;  /* 0x0000c90000077ab9 */ /* 0x000fe20000000800 */
[----:B------:R-:W-:Y:S01]  /*2e40*/  LEA.HI R7, R7, R65, RZ, 0x3 ;  /* 0x0000004107077211 */ /* 0x000fe200078f18ff */
[----:B------:R-:W-:Y:S01]  /*2e50*/  ULOP3.LUT UR7, URZ, UR7, URZ, 0x33, !UPT ;  /* 0x000000073f077292 */ /* 0x000fe2000f8e333f */
[----:B------:R-:W-:Y:S01]  /*2e60*/  SHF.R.S32.HI R6, RZ, 0x1f, R2 ;  /* 0x0000001fff067819 */ /* 0x000fe20000011402 */
[----:B------:R-:W-:Y:S01]  /*2e70*/  IMAD.IADD R5, R85, 0x1, -R5 ;  /* 0x0000000155057824 */ /* 0x000fe200078e0a05 */
[----:B------:R-:W-:Y:S01]  /*2e80*/  LOP3.LUT R7, R7, 0xffffff8, RZ, 0xc0, !PT ;  /* 0x0ffffff807077812 */ /* 0x000fe200078ec0ff */
[----:B------:R-:W0:Y:S01]  /*2e90*/  LDGDEPBAR ;  /* 0x00000000000079af */ /* 0x000e220000000000 */
[----:B------:R-:W-:-:S02]  /*2ea0*/  LEA.HI R6, R6, R2, RZ, 0x2 ;  /* 0x0000000206067211 */ /* 0x000fc400078f10ff */
[----:B------:R-:W-:Y:S01]  /*2eb0*/  LEA.HI R8, R5, R5, RZ, 0x1 ;  /* 0x0000000505087211 */ /* 0x000fe200078f08ff */
[----:B------:R-:W-:Y:S01]  /*2ec0*/  IMAD.IADD R9, R65, 0x1, -R7 ;  /* 0x0000000141097824 */ /* 0x000fe200078e0a07 */
[----:B------:R-:W-:Y:S02]  /*2ed0*/  PLOP3.LUT P1, PT, PT, PT, UP1, 0x80, 0x0 ;  /* 0x000000000000781c */ /* 0x000fe40003f2f018 */
[----:B------:R-:W-:Y:S02]  /*2ee0*/  LEA.HI.SX32 R7, R6, UR16, 0x1e ;  /* 0x0000001006077c11 */ /* 0x000fe4000f8ff2ff */
[----:B------:R-:W-:Y:S02]  /*2ef0*/  LOP3.LUT R8, R8, 0x1ffffffe, RZ, 0xc0, !PT ;  /* 0x1ffffffe08087812 */ /* 0x000fe400078ec0ff */
[----:B------:R-:W-:Y:S01]  /*2f00*/  PLOP3.LUT P0, PT, PT, PT, UP1, 0x80, 0x0 ;  /* 0x000000000000781c */ /* 0x000fe20003f0f018 */
[----:B------:R-:W-:Y:S02]  /*2f10*/  IMAD R7, R9, 0x10, R7 ;  /* 0x0000001009077824 */ /* 0x000fe400078e0207 */
[----:B------:R-:W-:-:S04]  /*2f20*/  IMAD.IADD R5, R5, 0x1, -R8 ;  /* 0x0000000105057824 */ /* 0x000fc800078e0a08 */
[----:B------:R-:W-:-:S04]  /*2f30*/  IMAD R10, R5, 0x8, R7 ;  /* 0x00000008050a7824 */ /* 0x000fc800078e0207 */
[----:B------:R-:W-:Y:S01]  /*2f40*/  @P1 IMAD.HI.U32 R5, R10, c[0x0][0x2c8], RZ ;  /* 0x0000b2000a051a27 */ /* 0x000fe200078e00ff */
[----:B------:R1:W-:Y:S03]  /*2f50*/  STL [R1+0x78], R10 ;  /* 0x0000780a01007387 */ /* 0x0003e60000100800 */
[----:B------:R-:W-:Y:S01]  /*2f60*/  IMAD.MOV.U32 R7, RZ, RZ, R10 ;  /* 0x000000ffff077224 */ /* 0x000fe200078e000a */
[----:B------:R-:W-:Y:S02]  /*2f70*/  @P0 SHF.R.U32.HI R7, RZ, c[0x0][0x2cc], R5 ;  /* 0x0000b300ff070a19 */ /* 0x000fe40000011605 */
[----:B------:R-:W-:Y:S02]  /*2f80*/  LOP3.LUT R5, R6, 0x7ffffffc, RZ, 0xc0, !PT ;  /* 0x7ffffffc06057812 */ /* 0x000fe400078ec0ff */
[----:B------:R-:W-:Y:S01]  /*2f90*/  PLOP3.LUT P0, PT, PT, PT, UP0, 0x40, 0x0 ;  /* 0x000000000000781c */ /* 0x000fe20003f0e808 */
[----:B------:R-:W2:Y:S02]  /*2fa0*/  SHFL.IDX PT, R6, R7, RZ, 0x1c1f ;  /* 0x001c1fff07067589 */ /* 0x000ea400000e0000 */
[----:B------:R-:W-:-:S02]  /*2fb0*/  IMAD.IADD R5, R2, 0x1, -R5 ;  /* 0x0000000102057824 */ /* 0x000fc400078e0a05 */
[----:B------:R-:W-:Y:S02]  /*2fc0*/  IMAD.U32 R2, RZ, RZ, UR9 ;  /* 0x00000009ff027e24 */ /* 0x000fe4000f8e00ff */
[----:B------:R-:W-:-:S05]  /*2fd0*/  IMAD.SHL.U32 R11, R5, 0x2, RZ ;  /* 0x00000002050b7824 */ /* 0x000fca00078e00ff */
[C---:B------:R-:W-:Y:S01]  /*2fe0*/  IADD3 R2, -R11.reuse, 0x1, R2 ;  /* 0x000000010b027810 */ /* 0x040fe20007ffe102 */
[----:B------:R3:W-:Y:S01]  /*2ff0*/  STL [R1+0x74], R11 ;  /* 0x0000740b01007387 */ /* 0x0007e20000100800 */
[----:B------:R-:W-:Y:S02]  /*3000*/  IADD3 R9, -R11, c[0x0][0x1d0], R64 ;  /* 0x000074000b097a10 */ /* 0x000fe40007ffe140 */
[----:B------:R-:W-:-:S04]  /*3010*/  IADD3 R2, R2, -c[0x0][0x168], RZ ;  /* 0x80005a0002027a10 */ /* 0x000fc80007ffe0ff */
[C---:B------:R-:W-:Y:S02]  /*3020*/  IADD3 R8, R2.reuse, c[0x0][0x328], RZ ;  /* 0x0000ca0002087a10 */ /* 0x040fe40007ffe0ff */
[----:B-1----:R-:W-:-:S03]  /*3030*/  IADD3 R10, R2, UR7, RZ ;  /* 0x00000007020a7c10 */ /* 0x002fc6000fffe0ff */
[--C-:B--2---:R-:W-:Y:S02]  /*3040*/  IMAD.IADD R5, R8, 0x1, R6.reuse ;  /* 0x0000000108057824 */ /* 0x104fe400078e0206 */
[----:B------:R-:W-:-:S03]  /*3050*/  IMAD.IADD R2, R10, 0x1, R6 ;  /* 0x000000010a027824 */ /* 0x000fc600078e0206 */
[----:B------:R-:W-:Y:S02]  /*3060*/  IMNMX R5, R5, R9, PT ;  /* 0x0000000905057217 */ /* 0x000fe40003800200 */
[----:B---3--:R-:W-:Y:S01]  /*3070*/  IADD3 R11, -R11, UR10, RZ ;  /* 0x0000000a0b0b7c10 */ /* 0x008fe2000fffe1ff */
[----:B------:R-:W-:Y:S05]  /*3080*/  @P0 BRA `(.L_x_165) ;  /* 0x0000015000000947 */ /* 0x000fea0003800000 */
[----:B------:R-:W-:Y:S01]  /*3090*/  IADD3 R6, R6, c[0x0][0x1d0], RZ ;  /* 0x0000740006067a10 */ /* 0x000fe20007ffe0ff */
[----:B------:R-:W-:Y:S03]  /*30a0*/  BSSY B0, `(.L_x_166) ;  /* 0x000000f000007945 */ /* 0x000fe60003800000 */
[----:B------:R-:W-:-:S04]  /*30b0*/  IADD3 R6, R6, -c[0x0][0x168], RZ ;  /* 0x80005a0006067a10 */ /* 0x000fc80007ffe0ff */
[----:B------:R-:W-:-:S13]  /*30c0*/  ISETP.GT.AND P0, PT, R6, -0x1, PT ;  /* 0xffffffff0600780c */ /* 0x000fda0003f04270 */
[----:B------:R-:W-:Y:S05]  /*30d0*/  @P0 BRA `(.L_x_167) ;  /* 0x0000007000000947 */ /* 0x000fea0003800000 */
[----:B------:R-:W-:Y:S01]  /*30e0*/  IMAD.MOV.U32 R12, RZ, RZ, c[0x0][0x32c] ;  /* 0x0000cb00ff0c7624 */ /* 0x000fe200078e00ff */
[----:B------:R-:W-:-:S04]  /*30f0*/  LOP3.LUT R6, RZ, R6, RZ, 0x33, !PT ;  /* 0x00000006ff067212 */ /* 0x000fc800078e33ff */
[----:B------:R-:W-:-:S13]  /*3100*/  ISETP.NE.AND P0, PT, R12, 0x1, PT ;  /* 0x000000010c00780c */ /* 0x000fda0003f05270 */
[----:B------:R-:W-:-:S05]  /*3110*/  @P0 IMAD.HI.U32 R12, R6, c[0x0][0x330], RZ ;  /* 0x0000cc00060c0a27 */ /* 0x000fca00078e00ff */
[----:B------:R-:W-:-:S04]  /*3120*/  @P0 SHF.R.U32.HI R6, RZ, c[0x0][0x334], R12 ;  /* 0x0000cd00ff060a19 */ /* 0x000fc8000001160c */
[----:B------:R-:W-:Y:S01]  /*3130*/  LOP3.LUT R6, RZ, R6, RZ, 0x33, !PT ;  /* 0x00000006ff067212 */ /* 0x000fe200078e33ff */
[----:B------:R-:W-:Y:S05]  /*3140*/  BRA `(.L_x_168) ;  /* 0x0000004000007947 */ /* 0x000fea0003800000 */
.L_x_167:
[----:B------:R-:W-:-:S04]  /*3150*/  MOV R12, c[0x0][0x32c] ;  /* 0x0000cb00000c7a02 */ /* 0x000fc80000000f00 */
[----:B------:R-:W-:-:S13]  /*3160*/  ISETP.NE.AND P0, PT, R12, 0x1, PT ;  /* 0x000000010c00780c */ /* 0x000fda0003f05270 */
[----:B------:R-:W-:-:S05]  /*3170*/  @P0 IMAD.HI.U32 R12, R6, c[0x0][0x330], RZ ;  /* 0x0000cc00060c0a27 */ /* 0x000fca00078e00ff */
[----:B------:R-:W-:Y:S02]  /*3180*/  @P0 SHF.R.U32.HI R6, RZ, c[0x0][0x334], R12 ;  /* 0x0000cd00ff060a19 */ /* 0x000fe4000001160c */
.L_x_168:
[----:B------:R-:W-:Y:S05]  /*3190*/  BSYNC B0 ;  /* 0x0000000000007941 */ /* 0x000fea0003800000 */
.L_x_166:
[----:B------:R-:W-:-:S05]  /*31a0*/  IMAD R6, R6, c[0x0][0x32c], R11 ;  /* 0x0000cb0006067a24 */ /* 0x000fca00078e020b */
[----:B------:R-:W-:Y:S02]  /*31b0*/  IADD3 R12, R6, c[0x0][0x32c], RZ ;  /* 0x0000cb00060c7a10 */ /* 0x000fe40007ffe0ff */
[----:B------:R-:W-:Y:S02]  /*31c0*/  IMNMX R2, R2, R6, !PT ;  /* 0x0000000602027217 */ /* 0x000fe40007800200 */
[----:B------:R-:W-:Y:S02]  /*31d0*/  IMNMX R5, R5, R12, PT ;  /* 0x0000000c05057217 */ /* 0x000fe40003800200 */
.L_x_165:
[----:B------:R-:W-:Y:S01]  /*31e0*/  UISETP.GE.AND UP1, UPT, UR10, 0x1, UPT ;  /* 0x000000010a00788c */ /* 0x000fe2000bf26270 */
[----:B------:R-:W1:Y:S01]  /*31f0*/  SHFL.IDX PT, R6, R7, 0x1, 0x1c1f ;  /* 0x003c1f0007067f89 */ /* 0x000e6200000e0000 */
[----:B------:R-:W-:Y:S02]  /*3200*/  UISETP.GE.AND UP0, UPT, UR10, 0x2, UPT ;  /* 0x000000020a00788c */ /* 0x000fe4000bf06270 */
[----:B------:R-:W-:Y:S02]  /*3210*/  UP2UR UR14, UPR, URZ, 0x2 ;  /* 0x000000023f0e7883 */ /* 0x000fe40008000000 */
[----:B------:R-:W-:Y:S01]  /*3220*/  PLOP3.LUT P1, PT, PT, PT, UP1, 0x40, 0x0 ;  /* 0x000000000000781c */ /* 0x000fe20003f2e818 */
[----:B------:R-:W-:Y:S01]  /*3230*/  UP2UR UR11, UPR, URZ, 0x1 ;  /* 0x000000013f0b7883 */ /* 0x000fe20008000000 */
[----:B------:R-:W-:Y:S01]  /*3240*/  PLOP3.LUT P0, PT, PT, PT, UP0, 0x40, 0x0 ;  /* 0x000000000000781c */ /* 0x000fe20003f0e808 */
[----:B------:R-:W-:Y:S01]  /*3250*/  UISETP.GE.AND UP1, UPT, UR10, 0x9, UPT ;  /* 0x000000090a00788c */ /* 0x000fe2000bf26270 */
[C---:B------:R-:W-:Y:S01]  /*3260*/  ISETP.GT.AND P1, PT, R2.reuse, RZ, P1 ;  /* 0x000000ff0200720c */ /* 0x040fe20000f24270 */
[----:B------:R-:W-:Y:S01]  /*3270*/  UISETP.GE.AND UP0, UPT, UR10, 0xa, UPT ;  /* 0x0000000a0a00788c */ /* 0x000fe2000bf06270 */
[----:B------:R-:W-:Y:S01]  /*3280*/  ISETP.GT.AND P0, PT, R2, 0x1, P0 ;  /* 0x000000010200780c */ /* 0x000fe20000704270 */
[----:B------:R-:W-:Y:S01]  /*3290*/  UISETP.GE.AND UP6, UPT, UR10, 0x12, UPT ;  /* 0x000000120a00788c */ /* 0x000fe2000bfc6270 */
[C---:B------:R-:W-:Y:S01]  /*32a0*/  ISETP.LT.OR P1, PT, R5.reuse, 0x1, P1 ;  /* 0x000000010500780c */ /* 0x040fe20000f21670 */
[----:B------:R-:W-:Y:S01]  /*32b0*/  UP2UR UR5, UPR, URZ, 0x1 ;  /* 0x000000013f057883 */ /* 0x000fe20008000000 */
[----:B------:R-:W-:Y:S01]  /*32c0*/  ISETP.LT.OR P0, PT, R5, 0x2, P0 ;  /* 0x000000020500780c */ /* 0x000fe20000701670 */
[----:B------:R-:W-:Y:S01]  /*32d0*/  UISETP.GE.AND UP5, UPT, UR10, 0x19, UPT ;  /* 0x000000190a00788c */ /* 0x000fe2000bfa6270 */
[----:B------:R-:W-:Y:S01]  /*32e0*/  FSEL R14, R32, -INF , !P1 ;  /* 0xff800000200e7808 */ /* 0x000fe20004800000 */
[----:B------:R-:W-:Y:S01]  /*32f0*/  UISETP.GE.AND UP4, UPT, UR10, 0x1a, UPT ;  /* 0x0000001a0a00788c */ /* 0x000fe2000bf86270 */
[----:B------:R-:W-:Y:S01]  /*3300*/  PLOP3.LUT P1, PT, PT, PT, UP1, 0x40, 0x0 ;  /* 0x000000000000781c */ /* 0x000fe20003f2e818 */
[----:B------:R-:W-:Y:S01]  /*3310*/  UISETP.GE.AND UP3, UPT, UR10, 0x21, UPT ;  /* 0x000000210a00788c */ /* 0x000fe2000bf66270 */
[----:B------:R-:W-:Y:S01]  /*3320*/  FSEL R16, R33, -INF , !P0 ;  /* 0xff80000021107808 */ /* 0x000fe20004000000 */
[----:B------:R-:W-:Y:S01]  /*3330*/  UISETP.GE.AND UP2, UPT, UR10, 0x22, UPT ;  /* 0x000000220a00788c */ /* 0x000fe2000bf46270 */
[----:B------:R-:W-:Y:S01]  /*3340*/  PLOP3.LUT P0, PT, PT, PT, UP0, 0x40, 0x0 ;  /* 0x000000000000781c */ /* 0x000fe20003f0e808 */
[----:B------:R-:W-:Y:S01]  /*3350*/  UISETP.GE.AND UP0, UPT, UR10, 0x11, UPT ;  /* 0x000000110a00788c */ /* 0x000fe2000bf06270 */
[C---:B------:R-:W-:Y:S01]  /*3360*/  ISETP.GT.AND P1, PT, R2.reuse, 0x8, P1 ;  /* 0x000000080200780c */ /* 0x040fe20000f24270 */
[----:B------:R-:W-:Y:S01]  /*3370*/  UP2UR UR9, UPR, URZ, 0x2 ;  /* 0x000000023f097883 */ /* 0x000fe20008000000 */
[----:B------:R-:W-:Y:S01]  /*3380*/  ISETP.GT.AND P0, PT, R2, 0x9, P0 ;  /* 0x000000090200780c */ /* 0x000fe20000704270 */
[----:B------:R-:W-:Y:S01]  /*3390*/  UP2UR UR4, UPR, URZ, 0x1 ;  /* 0x000000013f047883 */ /* 0x000fe20008000000 */
[C---:B------:R-:W-:Y:S01]  /*33a0*/  ISETP.LT.OR P1, PT, R5.reuse, 0x9, P1 ;  /* 0x000000090500780c */ /* 0x040fe20000f21670 */
[----:B------:R-:W-:Y:S01]  /*33b0*/  UISETP.GE.AND UP1, UPT, UR10, 0x29, UPT ;  /* 0x000000290a00788c */ /* 0x000fe2000bf26270 */
[----:B------:R-:W-:Y:S01]  /*33c0*/  ISETP.LT.OR P0, PT, R5, 0xa, P0 ;  /* 0x0000000a0500780c */ /* 0x000fe20000701670 */
[----:B------:R-:W-:Y:S01]  /*33d0*/  UP2UR UR19, UPR, URZ, 0x40 ;  /* 0x000000403f137883 */ /* 0x000fe20008000000 */
[----:B------:R-:W-:-:S02]  /*33e0*/  FSEL R20, R44, -INF , !P1 ;  /* 0xff8000002c147808 */ /* 0x000fc40004800000 */
[----:B------:R-:W-:Y:S01]  /*33f0*/  PLOP3.LUT P1, PT, PT, PT, UP0, 0x40, 0x0 ;  /* 0x000000000000781c */ /* 0x000fe20003f2e808 */
[----:B------:R-:W-:Y:S01]  /*3400*/  UISETP.GE.AND UP0, UPT, UR10, 0x2a, UPT ;  /* 0x0000002a0a00788c */ /* 0x000fe2000bf06270 */
[----:B------:R-:W-:Y:S02]  /*3410*/  FSEL R19, R45, -INF , !P0 ;  /* 0xff8000002d137808 */ /* 0x000fe40004000000 */
[----:B------:R-:W-:Y:S01]  /*3420*/  PLOP3.LUT P0, PT, PT, PT, UP6, 0x40, 0x0 ;  /* 0x000000000000781c */ /* 0x000fe20003f0e868 */
[----:B------:R-:W-:Y:S01]  /*3430*/  UISETP.NE.AND UP6, UPT, UR17, URZ, UPT ;  /* 0x0000003f1100728c */ /* 0x000fe2000bfc5270 */
[C---:B------:R-:W-:Y:S02]  /*3440*/  ISETP.GT.AND P1, PT, R2.reuse, 0x10, P1 ;  /* 0x000000100200780c */ /* 0x040fe40000f24270 */
[----:B------:R-:W-:Y:S02]  /*3450*/  ISETP.GT.AND P0, PT, R2, 0x11, P0 ;  /* 0x000000110200780c */ /* 0x000fe40000704270 */
[----:B------:R-:W-:-:S02]  /*3460*/  ISETP.LT.OR P1, PT, R5, 0x11, P1 ;  /* 0x000000110500780c */ /* 0x000fc40000f21670 */
[----:B------:R-:W-:Y:S02]  /*3470*/  ISETP.LT.OR P0, PT, R5, 0x12, P0 ;  /* 0x000000120500780c */ /* 0x000fe40000701670 */
[----:B------:R-:W-:Y:S02]  /*3480*/  FSEL R18, R28, -INF , !P1 ;  /* 0xff8000001c127808 */ /* 0x000fe40004800000 */
[----:B------:R-:W-:Y:S02]  /*3490*/  PLOP3.LUT P1, PT, PT, PT, UP5, 0x40, 0x0 ;  /* 0x000000000000781c */ /* 0x000fe40003f2e858 */
[----:B------:R-:W-:Y:S02]  /*34a0*/  FSEL R17, R29, -INF , !P0 ;  /* 0xff8000001d117808 */ /* 0x000fe40004000000 */
[----:B------:R-:W-:Y:S02]  /*34b0*/  PLOP3.LUT P0, PT, PT, PT, UP4, 0x40, 0x0 ;  /* 0x000000000000781c */ /* 0x000fe40003f0e848 */
[----:B------:R-:W-:-:S02]  /*34c0*/  ISETP.GT.AND P1, PT, R2, 0x18, P1 ;  /* 0x000000180200780c */ /* 0x000fc40000f24270 */
[----:B------:R-:W-:Y:S02]  /*34d0*/  ISETP.GT.AND P0, PT, R2, 0x19, P0 ;  /* 0x000000190200780c */ /* 0x000fe40000704270 */
[C---:B------:R-:W-:Y:S02]  /*34e0*/  ISETP.LT.OR P1, PT, R5.reuse, 0x19, P1 ;  /* 0x000000190500780c */ /* 0x040fe40000f21670 */
[----:B------:R-:W-:Y:S02]  /*34f0*/  ISETP.LT.OR P0, PT, R5, 0x1a, P0 ;  /* 0x0000001a0500780c */ /* 0x000fe40000701670 */
[----:B------:R-:W-:Y:S02]  /*3500*/  FSEL R22, R40, -INF , !P1 ;  /* 0xff80000028167808 */ /* 0x000fe40004800000 */
[----:B------:R-:W-:Y:S02]  /*3510*/  PLOP3.LUT P1, PT, PT, PT, UP3, 0x40, 0x0 ;  /* 0x000000000000781c */ /* 0x000fe40003f2e838 */
[----:B------:R-:W-:-:S02]  /*3520*/  FSEL R21, R41, -INF , !P0 ;  /* 0xff80000029157808 */ /* 0x000fc40004000000 */
[----:B------:R-:W-:Y:S02]  /*3530*/  PLOP3.LUT P0, PT, PT, PT, UP2, 0x40, 0x0 ;  /* 0x000000000000781c */ /* 0x000fe40003f0e828 */
[C---:B------:R-:W-:Y:S02]  /*3540*/  ISETP.GT.AND P1, PT, R2.reuse, 0x20, P1 ;  /* 0x000000200200780c */ /* 0x040fe40000f24270 */
[----:B------:R-:W-:Y:S02]  /*3550*/  ISETP.GT.AND P0, PT, R2, 0x21, P0 ;  /* 0x000000210200780c */ /* 0x000fe40000704270 */
[C---:B------:R-:W-:Y:S02]  /*3560*/  ISETP.LT.OR P1, PT, R5.reuse, 0x21, P1 ;  /* 0x000000210500780c */ /* 0x040fe40000f21670 */
[----:B------:R-:W-:Y:S02]  /*3570*/  ISETP.LT.OR P0, PT, R5, 0x22, P0 ;  /* 0x000000220500780c */ /* 0x000fe40000701670 */
[----:B------:R-:W-:-:S02]  /*3580*/  FSEL R96, R24, -INF , !P1 ;  /* 0xff80000018607808 */ /* 0x000fc40004800000 */
[----:B------:R-:W-:Y:S02]  /*3590*/  PLOP3.LUT P1, PT, PT, PT, UP1, 0x40, 0x0 ;  /* 0x000000000000781c */ /* 0x000fe40003f2e818 */
[----:B------:R-:W-:Y:S02]  /*35a0*/  FSEL R95, R25, -INF , !P0 ;  /* 0xff800000195f7808 */ /* 0x000fe40004000000 */
[----:B------:R-:W-:Y:S02]  /*35b0*/  PLOP3.LUT P0, PT, PT, PT, UP0, 0x40, 0x0 ;  /* 0x000000000000781c */ /* 0x000fe40003f0e808 */
[C---:B------:R-:W-:Y:S02]  /*35c0*/  ISETP.GT.AND P1, PT, R2.reuse, 0x28, P1 ;  /* 0x000000280200780c */ /* 0x040fe40000f24270 */
[----:B------:R-:W-:Y:S01]  /*35d0*/  ISETP.GT.AND P0, PT, R2, 0x29, P0 ;  /* 0x000000290200780c */ /* 0x000fe20000704270 */
[----:B-1----:R-:W-:Y:S01]  /*35e0*/  IMAD.IADD R2, R10, 0x1, R6 ;  /* 0x000000010a027824 */ /* 0x002fe200078e0206 */
[----:B------:R-:W-:-:S02]  /*35f0*/  ISETP.LT.OR P2, PT, R5, 0x29, P1 ;  /* 0x000000290500780c */ /* 0x000fc40000f41670 */
[----:B------:R-:W-:Y:S01]  /*3600*/  ISETP.LT.OR P1, PT, R5, 0x2a, P0 ;  /* 0x0000002a0500780c */ /* 0x000fe20000721670 */
[----:B------:R-:W-:Y:S01]  /*3610*/  IMAD.IADD R5, R8, 0x1, R6 ;  /* 0x0000000108057824 */ /* 0x000fe200078e0206 */
[----:B------:R-:W-:Y:S01]  /*3620*/  PLOP3.LUT P0, PT, PT, PT, UP6, 0x40, 0x0 ;  /* 0x000000000000781c */ /* 0x000fe20003f0e868 */
[----:B------:R-:W-:Y:S01]  /*3630*/  UISETP.NE.AND UP6, UPT, UR19, URZ, UPT ;  /* 0x0000003f1300728c */ /* 0x000fe2000bfc5270 */
[----:B------:R-:W-:Y:S02]  /*3640*/  FSEL R94, R36, -INF , !P2 ;  /* 0xff800000245e7808 */ /* 0x000fe40005000000 */
[----:B------:R-:W-:Y:S02]  /*3650*/  IMNMX R5, R5, R9, PT ;  /* 0x0000000905057217 */ /* 0x000fe40003800200 */
[----:B------:R-:W-:-:S07]  /*3660*/  FSEL R93, R37, -INF , !P1 ;  /* 0xff800000255d7808 */ /* 0x000fce0004800000 */
        /* <DEDUP_REMOVED lines=13> */
.L_x_171:
[----:B------:R-:W-:-:S04]  /*3740*/  MOV R7, c[0x0][0x32c] ;  /* 0x0000cb0000077a02 */ /* 0x000fc80000000f00 */
[----:B------:R-:W-:-:S13]  /*3750*/  ISETP.NE.AND P0, PT, R7, 0x1, PT ;  /* 0x000000010700780c */ /* 0x000fda0003f05270 */
[----:B------:R-:W-:-:S05]  /*3760*/  @P0 IMAD.HI.U32 R7, R6, c[0x0][0x330], RZ ;  /* 0x0000cc0006070a27 */ /* 0x000fca00078e00ff */
[----:B------:R-:W-:Y:S02]  /*3770*/  @P0 SHF.R.U32.HI R6, RZ, c[0x0][0x334], R7 ;  /* 0x0000cd00ff060a19 */ /* 0x000fe40000011607 */
.L_x_172:
[----:B------:R-:W-:Y:S05]  /*3780*/  BSYNC B0 ;  /* 0x0000000000007941 */ /* 0x000fea0003800000 */
.L_x_170:
[----:B------:R-:W-:-:S05]  /*3790*/  IMAD R6, R6, c[0x0][0x32c], R11 ;  /* 0x0000cb0006067a24 */ /* 0x000fca00078e020b */
[----:B------:R-:W-:Y:S02]  /*37a0*/  IADD3 R7, R6, c[0x0][0x32c], RZ ;  /* 0x0000cb0006077a10 */ /* 0x000fe40007ffe0ff */
[----:B------:R-:W-:Y:S02]  /*37b0*/  IMNMX R2, R2, R6, !PT ;  /* 0x0000000602027217 */ /* 0x000fe40007800200 */
[----:B------:R-:W-:Y:S02]  /*37c0*/  IMNMX R5, R5, R7, PT ;  /* 0x0000000705057217 */ /* 0x000fe40003800200 */
.L_x_169:
[----:B------:R-:W-:Y:S01]  /*37d0*/  UP2UR UR10, UPR, URZ, 0x10 ;  /* 0x000000103f0a7883 */ /* 0x000fe20008000000 */
[----:B------:R-:W-:Y:S01]  /*37e0*/  FMNMX.FTZ R7, R14, R16, !PT ;  /* 0x000000100e077209 */ /* 0x000fe20007810000 */
[----:B------:R-:W-:Y:S01]  /*37f0*/  UISETP.NE.AND UP4, UPT, UR14, URZ, UPT ;  /* 0x0000003f0e00728c */ /* 0x000fe2000bf85270 */
[----:B------:R-:W-:Y:S01]  /*3800*/  IMAD.SHL.U32 R236, R3, 0x2, RZ ;  /* 0x0000000203ec7824 */ /* 0x000fe200078e00ff */
[----:B------:R-:W-:Y:S01]  /*3810*/  UP2UR UR14, UPR, URZ, 0x8 ;  /* 0x000000083f0e7883 */ /* 0x000fe20008000000 */
[----:B------:R-:W-:Y:S01]  /*3820*/  FMNMX.FTZ R7, R20, R7, !PT ;  /* 0x0000000714077209 */ /* 0x000fe20007810000 */
[----:B------:R-:W-:Y:S01]  /*3830*/  UISETP.NE.AND UP3, UPT, UR11, URZ, UPT ;  /* 0x0000003f0b00728c */ /* 0x000fe2000bf65270 */
[--C-:B------:R-:W-:Y:S01]  /*3840*/  IMAD R237, R4, 0x2, R236.reuse ;  /* 0x0000000204ed7824 */ /* 0x100fe200078e02ec */
[----:B------:R-:W-:Y:S01]  /*3850*/  PLOP3.LUT P0, PT, PT, PT, UP4, 0x40, 0x0 ;  /* 0x000000000000781c */ /* 0x000fe20003f0e848 */
[----:B------:R-:W-:Y:S01]  /*3860*/  UP2UR UR11, UPR, URZ, 0x4 ;  /* 0x000000043f0b7883 */ /* 0x000fe20008000000 */
[----:B------:R-:W-:Y:S01]  /*3870*/  FMNMX.FTZ R7, R19, R7, !PT ;  /* 0x0000000713077209 */ /* 0x000fe20007810000 */
[----:B------:R-:W-:Y:S01]  /*3880*/  UISETP.NE.AND UP2, UPT, UR9, URZ, UPT ;  /* 0x0000003f0900728c */ /* 0x000fe2000bf45270 */
[----:B------:R-:W-:Y:S01]  /*3890*/  ISETP.GT.AND P0, PT, R2, RZ, P0 ;  /* 0x000000ff0200720c */ /* 0x000fe20000704270 */
[----:B------:R-:W-:Y:S01]  /*38a0*/  UP2UR UR9, UPR, URZ, 0x2 ;  /* 0x000000023f097883 */ /* 0x000fe20008000000 */
[----:B------:R-:W-:Y:S01]  /*38b0*/  PLOP3.LUT P2, PT, PT, PT, UP3, 0x40, 0x0 ;  /* 0x000000000000781c */ /* 0x000fe20003f4e838 */
[----:B------:R-:W-:Y:S01]  /*38c0*/  UISETP.NE.AND UP1, UPT, UR5, URZ, UPT ;  /* 0x0000003f0500728c */ /* 0x000fe2000bf25270 */
[C---:B------:R-:W-:Y:S01]  /*38d0*/  ISETP.LT.OR P0, PT, R5.reuse, 0x1, P0 ;  /* 0x000000010500780c */ /* 0x040fe20000701670 */
[----:B------:R-:W-:Y:S01]  /*38e0*/  UP2UR UR5, UPR, URZ, 0x1 ;  /* 0x000000013f057883 */ /* 0x000fe20008000000 */
[----:B------:R-:W-:Y:S01]  /*38f0*/  PLOP3.LUT P1, PT, PT, PT, UP2, 0x40, 0x0 ;  /* 0x000000000000781c */ /* 0x000fe20003f2e828 */
[----:B------:R-:W-:Y:S01]  /*3900*/  UISETP.NE.AND UP0, UPT, UR4, URZ, UPT ;  /* 0x0000003f0400728c */ /* 0x000fe2000bf05270 */
[----:B------:R-:W-:Y:S01]  /*3910*/  FSEL R6, R34, -INF , !P0 ;  /* 0xff80000022067808 */ /* 0x000fe20004000000 */
[----:B------:R-:W-:Y:S01]  /*3920*/  UISETP.NE.AND UP4, UPT, UR10, URZ, UPT ;  /* 0x0000003f0a00728c */ /* 0x000fe2000bf85270 */
[----:B------:R-:W-:Y:S01]  /*3930*/  ISETP.GT.AND P0, PT, R2, 0x1, P2 ;  /* 0x000000010200780c */ /* 0x000fe20001704270 */
[----:B------:R-:W-:Y:S01]  /*3940*/  UISETP.NE.AND UP3, UPT, UR14, URZ, UPT ;  /* 0x0000003f0e00728c */ /* 0x000fe2000bf65270 */
[----:B------:R-:W-:Y:S01]  /*3950*/  PLOP3.LUT P2, PT, PT, PT, UP1, 0x40, 0x0 ;  /* 0x000000000000781c */ /* 0x000fe20003f4e818 */
[----:B------:R-:W-:Y:S01]  /*3960*/  UISETP.NE.AND UP2, UPT, UR11, URZ, UPT ;  /* 0x0000003f0b00728c */ /* 0x000fe2000bf45270 */
[----:B------:R-:W-:Y:S01]  /*3970*/  ISETP.LT.OR P0, PT, R5, 0x2, P0 ;  /* 0x000000020500780c */ /* 0x000fe20000701670 */
[----:B------:R-:W-:Y:S01]  /*3980*/  UISETP.NE.AND UP1, UPT, UR9, URZ, UPT ;  /* 0x0000003f0900728c */ /* 0x000fe2000bf25270 */
[----:B------:R-:W-:Y:S01]  /*3990*/  FMNMX.FTZ R7, R18, R7, !PT ;  /* 0x0000000712077209 */ /* 0x000fe20007810000 */
[----:B------:R-:W-:Y:S01]  /*39a0*/  IMAD R240, R0, 0x2, R236 ;  /* 0x0000000200f07824 */ /* 0x000fe200078e02ec */
[----:B------:R-:W-:Y:S01]  /*39b0*/  FSEL R11, R35, -INF , !P0 ;  /* 0xff800000230b7808 */ /* 0x000fe20004000000 */
[----:B------:R-:W-:Y:S01]  /*39c0*/  LDSM.16.MT88.4 R48, [R237+0x4880] ;  /* 0x00488000ed30783b */ /* 0x000fe20000004200 */
[----:B------:R-:W-:-:S02]  /*39d0*/  ISETP.GT.AND P0, PT, R2, 0x8, P1 ;  /* 0x000000080200780c */ /* 0x000fc40000f04270 */
[----:B------:R-:W-:Y:S01]  /*39e0*/  PLOP3.LUT P1, PT, PT, PT, UP0, 0x40, 0x0 ;  /* 0x000000000000781c */ /* 0x000fe20003f2e808 */
[----:B------:R-:W-:Y:S01]  /*39f0*/  UISETP.NE.AND UP0, UPT, UR5, URZ, UPT ;  /* 0x0000003f0500728c */ /* 0x000fe2000bf05270 */
[----:B------:R-:W-:Y:S01]  /*3a00*/  ISETP.LT.OR P0, PT, R5, 0x9, P0 ;  /* 0x000000090500780c */ /* 0x000fe20000701670 */
[----:B------:R-:W-:Y:S01]  /*3a10*/  LDSM.16.MT88.4 R68, [R240+0x5880] ;  /* 0x00588000f044783b */ /* 0x000fe20000004200 */
[----:B------:R-:W-:Y:S01]  /*3a20*/  FMNMX.FTZ R7, R17, R7, !PT ;  /* 0x0000000711077209 */ /* 0x000fe20007810000 */
[----:B------:R-:W-:Y:S01]  /*3a30*/  ULDC.64 UR4, c[0x0][0x2c8] ;  /* 0x0000b20000047ab9 */ /* 0x000fe20000000a00 */
[----:B------:R-:W-:Y:S01]  /*3a40*/  FSEL R10, R46, -INF , !P0 ;  /* 0xff8000002e0a7808 */ /* 0x000fe20004000000 */
[----:B------:R-:W-:Y:S01]  /*3a50*/  LDSM.16.MT88.4 R60, [R236+0x6080] ;  /* 0x00608000ec3c783b */ /* 0x000fe20000004200 */
[----:B------:R-:W-:Y:S02]  /*3a60*/  ISETP.GT.AND P0, PT, R2, 0x9, P2 ;  /* 0x000000090200780c */ /* 0x000fe40001704270 */
[----:B------:R-:W-:Y:S01]  /*3a70*/  FMNMX.FTZ R7, R22, R7, !PT ;  /* 0x0000000716077209 */ /* 0x000fe20007810000 */
[----:B------:R-:W-:Y:S01]  /*3a80*/  LDSM.16.MT88.4 R64, [R237+0x5880] ;  /* 0x00588000ed40783b */ /* 0x000fe20000004200 */
[----:B------:R-:W-:-:S02]  /*3a90*/  ISETP.LT.OR P0, PT, R5, 0xa, P0 ;  /* 0x0000000a0500780c */ /* 0x000fc40000701670 */
[----:B------:R-:W-:Y:S01]  /*3aa0*/  FMNMX.FTZ R7, R21, R7, !PT ;  /* 0x0000000715077209 */ /* 0x000fe20007810000 */
[----:B------:R-:W-:Y:S01]  /*3ab0*/  LDSM.16.MT88.4 R56, [R237+0x6080] ;  /* 0x00608000ed38783b */ /* 0x000fe20000004200 */
[----:B------:R-:W-:Y:S02]  /*3ac0*/  FSEL R9, R47, -INF , !P0 ;  /* 0xff8000002f097808 */ /* 0x000fe40004000000 */
[----:B------:R-:W-:Y:S01]  /*3ad0*/  ISETP.GT.AND P0, PT, R2, 0x10, P1 ;  /* 0x000000100200780c */ /* 0x000fe20000f04270 */
[----:B------:R-:W-:Y:S01]  /*3ae0*/  LDSM.16.MT88.4 R44, [R240+0x4080] ;  /* 0x00408000f02c783b */ /* 0x000fe20000004200 */
[----:B------:R-:W-:Y:S01]  /*3af0*/  PLOP3.LUT P2, PT, PT, PT, UP6, 0x40, 0x0 ;  /* 0x000000000000781c */ /* 0x000fe20003f4e868 */
[----:B------:R-:W-:Y:S01]  /*3b00*/  UISETP.NE.AND UP6, UPT, UR17, URZ, UPT ;  /* 0x0000003f1100728c */ /* 0x000fe2000bfc5270 */
[----:B------:R-:W-:Y:S01]  /*3b10*/  ISETP.LT.OR P0, PT, R5, 0x11, P0 ;  /* 0x000000110500780c */ /* 0x000fe20000701670 */
[----:B------:R-:W-:Y:S01]  /*3b20*/  STL [R1+0x90], R163 ;  /* 0x000090a301007387 */ /* 0x000fe20000100800 */
[----:B------:R-:W-:-:S02]  /*3b30*/  FMNMX.FTZ R7, R96, R7, !PT ;  /* 0x0000000760077209 */ /* 0x000fc40007810000 */
[----:B------:R-:W-:Y:S01]  /*3b40*/  FSEL R8, R30, -INF , !P0 ;  /* 0xff8000001e087808 */ /* 0x000fe20004000000 */
[----:B------:R-:W-:Y:S01]  /*3b50*/  STL [R1+0x8c], R162 ;  /* 0x00008ca201007387 */ /* 0x000fe20000100800 */
[----:B------:R-:W-:Y:S02]  /*3b60*/  ISETP.GT.AND P0, PT, R2, 0x11, P2 ;  /* 0x000000110200780c */ /* 0x000fe40001704270 */
[----:B------:R-:W-:Y:S01]  /*3b70*/  FMNMX.FTZ R7, R95, R7, !PT ;  /* 0x000000075f077209 */ /* 0x000fe20007810000 */
[----:B------:R-:W-:Y:S01]  /*3b80*/  STL [R1+0x88], R161 ;  /* 0x000088a101007387 */ /* 0x000fe20000100800 */
[----:B------:R-:W-:Y:S02]  /*3b90*/  ISETP.LT.OR P0, PT, R5, 0x12, P0 ;  /* 0x000000120500780c */ /* 0x000fe40000701670 */
[----:B------:R-:W-:Y:S01]  /*3ba0*/  PLOP3.LUT P1, PT, PT, PT, UP5, 0x40, 0x0 ;  /* 0x000000000000781c */ /* 0x000fe20003f2e858 */
[----:B------:R-:W-:Y:S01]  /*3bb0*/  STL [R1+0x84], R160 ;  /* 0x000084a001007387 */ /* 0x000fe20000100800 */
[----:B------:R-:W-:Y:S01]  /*3bc0*/  FMNMX.FTZ R133, R94, R7, !PT ;  /* 0x000000075e857209 */ /* 0x000fe20007810000 */
[----:B------:R-:W-:Y:S01]  /*3bd0*/  UISETP.NE.AND UP5, UPT, UR18, URZ, UPT ;  /* 0x0000003f1200728c */ /* 0x000fe2000bfa5270 */
[----:B------:R-:W-:Y:S01]  /*3be0*/  FSEL R7, R31, -INF , !P0 ;  /* 0xff8000001f077808 */ /* 0x000fe20004000000 */
[----:B------:R-:W-:Y:S01]  /*3bf0*/  STL [R1+0x80], R135 ;  /* 0x0000808701007387 */ /* 0x000fe20000100800 */
[----:B------:R-:W-:-:S02]  /*3c00*/  PLOP3.LUT P0, PT, PT, PT, UP4, 0x40, 0x0 ;  /* 0x000000000000781c */ /* 0x000fc40003f0e848 */
[----:B------:R-:W-:Y:S01]  /*3c10*/  ISETP.GT.AND P1, PT, R2, 0x18, P1 ;  /* 0x000000180200780c */ /* 0x000fe20000f24270 */
[----:B------:R-:W-:Y:S01]  /*3c20*/  LDSM.16.MT88.4 R28, [R237+0x4080] ;  /* 0x00408000ed1c783b */ /* 0x000fe20000004200 */
[----:B------:R-:W-:Y:S02]  /*3c30*/  FMNMX.FTZ R23, R6, R11, !PT ;  /* 0x0000000b06177209 */ /* 0x000fe40007810000 */
[----:B------:R-:W-:Y:S02]  /*3c40*/  ISETP.GT.AND P0, PT, R2, 0x19, P0 ;  /* 0x000000190200780c */ /* 0x000fe40000704270 */
[C---:B------:R-:W-:Y:S02]  /*3c50*/  ISETP.LT.OR P1, PT, R5.reuse, 0x19, P1 ;  /* 0x000000190500780c */ /* 0x040fe40000f21670 */
[----:B------:R-:W-:Y:S02]  /*3c60*/  FMNMX.FTZ R23, R10, R23, !PT ;  /* 0x000000170a177209 */ /* 0x000fe40007810000 */
[----:B------:R-:W-:-:S02]  /*3c70*/  ISETP.LT.OR P0, PT, R5, 0x1a, P0 ;  /* 0x0000001a0500780c */ /* 0x000fc40000701670 */
[----:B------:R-:W-:Y:S02]  /*3c80*/  FSEL R13, R42, -INF , !P1 ;  /* 0xff8000002a0d7808 */ /* 0x000fe40004800000 */
[----:B------:R-:W-:Y:S02]  /*3c90*/  PLOP3.LUT P1, PT, PT, PT, UP3, 0x40, 0x0 ;  /* 0x000000000000781c */ /* 0x000fe40003f2e838 */
[----:B------:R-:W-:Y:S02]  /*3ca0*/  FMNMX.FTZ R23, R9, R23, !PT ;  /* 0x0000001709177209 */ /* 0x000fe40007810000 */
[----:B------:R-:W-:Y:S02]  /*3cb0*/  FSEL R15, R43, -INF , !P0 ;  /* 0xff8000002b0f7808 */ /* 0x000fe40004000000 */
[----:B------:R-:W-:Y:S01]  /*3cc0*/  PLOP3.LUT P0, PT, PT, PT, UP2, 0x40, 0x0 ;  /* 0x000000000000781c */ /* 0x000fe20003f0e828 */
[----:B------:R-:W-:Y:S01]  /*3cd0*/  LDSM.16.MT88.4 R40, [R240+0x4880] ;  /* 0x00488000f028783b */ /* 0x000fe20000004200 */
[----:B------:R-:W-:-:S02]  /*3ce0*/  ISETP.GT.AND P1, PT, R2, 0x20, P1 ;  /* 0x000000200200780c */ /* 0x000fc40000f24270 */
[----:B------:R-:W-:Y:S02]  /*3cf0*/  FMNMX.FTZ R23, R8, R23, !PT ;  /* 0x0000001708177209 */ /* 0x000fe40007810000 */
[----:B------:R-:W-:Y:S02]  /*3d00*/  ISETP.GT.AND P0, PT, R2, 0x21, P0 ;  /* 0x000000210200780c */ /* 0x000fe40000704270 */
[----:B------:R-:W-:Y:S02]  /*3d10*/  ISETP.LT.OR P1, PT, R5, 0x21, P1 ;  /* 0x000000210500780c */ /* 0x000fe40000f21670 */
[----:B------:R-:W-:Y:S02]  /*3d20*/  FMNMX.FTZ R23, R7, R23, !PT ;  /* 0x0000001707177209 */ /* 0x000fe40007810000 */
[----:B------:R-:W-:Y:S02]  /*3d30*/  ISETP.LT.OR P0, PT, R5, 0x22, P0 ;  /* 0x000000220500780c */ /* 0x000fe40000701670 */
[----:B------:R-:W-:-:S02]  /*3d40*/  FSEL R91, R26, -INF , !P1 ;  /* 0xff8000001a5b7808 */ /* 0x000fc40004800000 */
[----:B------:R-:W-:Y:S02]  /*3d50*/  PLOP3.LUT P1, PT, PT, PT, UP1, 0x40, 0x0 ;  /* 0x000000000000781c */ /* 0x000fe40003f2e818 */
[----:B------:R-:W-:Y:S02]  /*3d60*/  FMNMX.FTZ R23, R13, R23, !PT ;  /* 0x000000170d177209 */ /* 0x000fe40007810000 */
[----:B------:R-:W-:Y:S02]  /*3d70*/  FSEL R92, R27, -INF , !P0 ;  /* 0xff8000001b5c7808 */ /* 0x000fe40004000000 */
[----:B------:R-:W-:Y:S01]  /*3d80*/  PLOP3.LUT P0, PT, PT, PT, UP0, 0x40, 0x0 ;  /* 0x000000000000781c */ /* 0x000fe20003f0e808 */
[----:B------:R-:W-:Y:S01]  /*3d90*/  LDSM.16.MT88.4 R24, [R236+0x4880] ;  /* 0x00488000ec18783b */ /* 0x000fe20000004200 */
[----:B------:R-:W-:Y:S02]  /*3da0*/  ISETP.GT.AND P1, PT, R2, 0x28, P1 ;  /* 0x000000280200780c */ /* 0x000fe40000f24270 */
[----:B------:R-:W-:-:S02]  /*3db0*/  FMNMX.FTZ R132, R15, R23, !PT ;  /* 0x000000170f847209 */ /* 0x000fc40007810000 */
[----:B------:R-:W-:Y:S02]  /*3dc0*/  ISETP.GT.AND P0, PT, R2, 0x29, P0 ;  /* 0x000000290200780c */ /* 0x000fe40000704270 */
[----:B------:R-:W-:Y:S02]  /*3dd0*/  ISETP.LT.OR P1, PT, R5, 0x29, P1 ;  /* 0x000000290500780c */ /* 0x000fe40000f21670 */
[----:B------:R-:W-:Y:S02]  /*3de0*/  FMNMX.FTZ R132, R91, R132, !PT ;  /* 0x000000845b847209 */ /* 0x000fe40007810000 */
[----:B------:R-:W-:Y:S02]  /*3df0*/  FMNMX.FTZ R133, R93, R133, !PT ;  /* 0x000000855d857209 */ /* 0x000fe40007810000 */
[----:B------:R-:W-:Y:S02]  /*3e00*/  ISETP.LT.OR P0, PT, R5, 0x2a, P0 ;  /* 0x0000002a0500780c */ /* 0x000fe40000701670 */
[----:B------:R-:W-:Y:S01]  /*3e10*/  FSEL R90, R38, -INF , !P1 ;  /* 0xff800000265a7808 */ /* 0x000fe20004800000 */
[----:B------:R-:W1:Y:S01]  /*3e20*/  SHFL.BFLY PT, R12, R133, 0x2, 0x1f ;  /* 0x0c401f00850c7f89 */ /* 0x000e6200000e0000 */
[----:B------:R-:W-:-:S02]  /*3e30*/  FMNMX.FTZ R132, R92, R132, !PT ;  /* 0x000000845c847209 */ /* 0x000fc40007810000 */
[----:B------:R-:W-:Y:S02]  /*3e40*/  FSEL R89, R39, -INF , !P0 ;  /* 0xff80000027597808 */ /* 0x000fe40004000000 */
[----:B------:R-:W-:Y:S02]  /*3e50*/  FMNMX.FTZ R132, R90, R132, !PT ;  /* 0x000000845a847209 */ /* 0x000fe40007810000 */
[----:B------:R-:W-:Y:S02]  /*3e60*/  LEA R239, R0, R237, 0x1 ;  /* 0x000000ed00ef7211 */ /* 0x000fe400078e08ff */
[----:B------:R-:W-:-:S03]  /*3e70*/  FMNMX.FTZ R132, R89, R132, !PT ;  /* 0x0000008459847209 */ /* 0x000fc60007810000 */
[----:B------:R-:W-:Y:S04]  /*3e80*/  LDSM.16.MT88.4 R32, [R239+0x4080] ;  /* 0x00408000ef20783b */ /* 0x000fe80000004200 */
[----:B------:R-:W2:Y:S04]  /*3e90*/  SHFL.BFLY PT, R2, R132, 0x2, 0x1f ;  /* 0x0c401f0084027f89 */ /* 0x000ea800000e0000 */
[----:B------:R-:W-:Y:S01]  /*3ea0*/  LDSM.16.MT88.4 R72, [R239+0x4880] ;  /* 0x00488000ef48783b */ /* 0x000fe20000004200 */
[----:B-1----:R-:W-:-:S03]  /*3eb0*/  FMNMX.FTZ R133, R133, R12, !PT ;  /* 0x0000000c85857209 */ /* 0x002fc60007810000 */
[----:B------:R-:W-:Y:S04]  /*3ec0*/  LDSM.16.MT88.4 R76, [R239+0x5880] ;  /* 0x00588000ef4c783b */ /* 0x000fe80000004200 */
[----:B------:R-:W1:Y:S04]  /*3ed0*/  SHFL.BFLY PT, R12, R133, 0x1, 0x1f ;  /* 0x0c201f00850c7f89 */ /* 0x000e6800000e0000 */
[----:B------:R-:W-:Y:S01]  /*3ee0*/  LDSM.16.MT88.4 R80, [R239+0x6080] ;  /* 0x00608000ef50783b */ /* 0x000fe20000004200 */
[----:B--2---:R-:W-:-:S05]  /*3ef0*/  FMNMX.FTZ R132, R132, R2, !PT ;  /* 0x0000000284847209 */ /* 0x004fca0007810000 */
[----:B------:R-:W2:Y:S01]  /*3f00*/  SHFL.BFLY PT, R2, R132, 0x1, 0x1f ;  /* 0x0c201f0084027f89 */ /* 0x000ea200000e0000 */
[----:B-1----:R-:W-:-:S04]  /*3f10*/  FMNMX.FTZ R133, R133, R12, !PT ;  /* 0x0000000c85857209 */ /* 0x002fc80007810000 */
[C---:B------:R-:W-:Y:S01]  /*3f20*/  FSETP.NEU.FTZ.AND P0, PT, R133.reuse, -INF , PT ;  /* 0xff8000008500780b */ /* 0x040fe20003f1d000 */
[----:B------:R-:W-:-:S05]  /*3f30*/  FMUL.FTZ R12, R133, c[0x0][0x2d0] ;  /* 0x0000b400850c7a20 */ /* 0x000fca0000410000 */
[----:B------:R-:W-:-:S05]  /*3f40*/  FSEL R12, R12, RZ, P0 ;  /* 0x000000ff0c0c7208 */ /* 0x000fca0000000000 */
[--C-:B------:R-:W-:Y:S01]  /*3f50*/  FFMA.FTZ R14, R14, c[0x0][0x2d0], -R12.reuse ;  /* 0x0000b4000e0e7a23 */ /* 0x100fe2000001080c */
[----:B--2---:R-:W-:Y:S01]  /*3f60*/  FMNMX.FTZ R132, R132, R2, !PT ;  /* 0x0000000284847209 */ /* 0x004fe20007810000 */
[--C-:B------:R-:W-:Y:S02]  /*3f70*/  FFMA.FTZ R16, R16, c[0x0][0x2d0], -R12.reuse ;  /* 0x0000b40010107a23 */ /* 0x100fe4000001080c */
[--C-:B------:R-:W-:Y:S01]  /*3f80*/  FFMA.FTZ R19, R19, c[0x0][0x2d0], -R12.reuse ;  /* 0x0000b40013137a23 */ /* 0x100fe2000001080c */
[C---:B------:R-:W-:Y:S01]  /*3f90*/  FSETP.NEU.FTZ.AND P0, PT, R132.reuse, -INF , PT ;  /* 0xff8000008400780b */ /* 0x040fe20003f1d000 */
[----:B------:R-:W-:Y:S01]  /*3fa0*/  FMUL.FTZ R2, R132, c[0x0][0x2d0] ;  /* 0x0000b40084027a20 */ /* 0x000fe20000410000 */
[----:B------:R-:W-:Y:S01]  /*3fb0*/  MUFU.EX2 R97, R14 ;  /* 0x0000000e00617308 */ /* 0x000fe20000000800 */
[--C-:B------:R-:W-:Y:S02]  /*3fc0*/  FFMA.FTZ R18, R18, c[0x0][0x2d0], -R12.reuse ;  /* 0x0000b40012127a23 */ /* 0x100fe4000001080c */
[--C-:B------:R-:W-:Y:S01]  /*3fd0*/  FFMA.FTZ R17, R17, c[0x0][0x2d0], -R12.reuse ;  /* 0x0000b40011117a23 */ /* 0x100fe2000001080c */
[----:B------:R-:W-:Y:S01]  /*3fe0*/  FSEL R2, R2, RZ, P0 ;  /* 0x000000ff02027208 */ /* 0x000fe20000000000 */
[----:B------:R-:W-:-:S02]  /*3ff0*/  FFMA.FTZ R20, R20, c[0x0][0x2d0], -R12 ;  /* 0x0000b40014147a23 */ /* 0x000fc4000001080c */
[----:B------:R-:W-:Y:S01]  /*4000*/  FFMA.FTZ R22, R22, c[0x0][0x2d0], -R12 ;  /* 0x0000b40016167a23 */ /* 0x000fe2000001080c */
[----:B------:R-:W-:Y:S01]  /*4010*/  MUFU.EX2 R14, R16 ;  /* 0x00000010000e7308 */ /* 0x000fe20000000800 */
[--C-:B------:R-:W-:Y:S02]  /*4020*/  FFMA.FTZ R3, R11, c[0x0][0x2d0], -R2.reuse ;  /* 0x0000b4000b037a23 */ /* 0x100fe40000010802 */
[----:B------:R-:W-:Y:S02]  /*4030*/  FFMA.FTZ R6, R6, c[0x0][0x2d0], -R2 ;  /* 0x0000b40006067a23 */ /* 0x000fe40000010802 */
[----:B------:R-:W-:-:S03]  /*4040*/  FFMA.FTZ R21, R21, c[0x0][0x2d0], -R12 ;  /* 0x0000b40015157a23 */ /* 0x000fc6000001080c */
[----:B------:R-:W-:Y:S08]  /*4050*/  MUFU.EX2 R99, R19 ;  /* 0x0000001300637308 */ /* 0x000ff00000000800 */
[----:B------:R-:W-:Y:S08]  /*4060*/  MUFU.EX2 R128, R18 ;  /* 0x0000001200807308 */ /* 0x000ff00000000800 */
[----:B------:R1:W2:Y:S08]  /*4070*/  MUFU.EX2 R130, R17 ;  /* 0x0000001100827308 */ /* 0x0002b00000000800 */
[----:B------:R3:W-:Y:S01]  /*4080*/  MUFU.EX2 R84, R3 ;  /* 0x0000000300547308 */ /* 0x0007e20000000800 */
[----:B-1----:R-:W1:Y:S07]  /*4090*/  LDSM.16.MT88.4 R16, [R236+0x4080] ;  /* 0x00408000ec10783b */ /* 0x002e6e0000004200 */
[----:B------:R-:W4:Y:S01]  /*40a0*/  MUFU.EX2 R98, R20 ;  /* 0x0000001400627308 */ /* 0x000f220000000800 */
[----:B--2---:R-:W-:Y:S01]  /*40b0*/  F2FP.BF16.PACK_AB R4, R130, R128 ;  /* 0x000000808204723e */ /* 0x004fe200000010ff */
[----:B---3--:R-:W-:-:S06]  /*40c0*/  FFMA.FTZ R3, R10, c[0x0][0x2d0], -R2 ;  /* 0x0000b4000a037a23 */ /* 0x008fcc0000010802 */
[----:B------:R-:W2:Y:S08]  /*40d0*/  MUFU.EX2 R86, R6 ;  /* 0x0000000600567308 */ /* 0x000eb00000000800 */
[----:B------:R3:W-:Y:S01]  /*40e0*/  MUFU.EX2 R85, R3 ;  /* 0x0000000300557308 */ /* 0x0007e20000000800 */
[----:B----4-:R-:W-:-:S07]  /*40f0*/  F2FP.BF16.PACK_AB R10, R99, R98 ;  /* 0x00000062630a723e */ /* 0x010fce00000010ff */
[----:B------:R-:W-:Y:S01]  /*4100*/  MUFU.EX2 R129, R22 ;  /* 0x0000001600817308 */ /* 0x000fe20000000800 */
[----:B---3--:R-:W-:Y:S01]  /*4110*/  FFMA.FTZ R3, R9, c[0x0][0x2d0], -R2 ;  /* 0x0000b40009037a23 */ /* 0x008fe20000010802 */
[----:B--2---:R-:W-:-:S06]  /*4120*/  F2FP.BF16.PACK_AB R9, R84, R86 ;  /* 0x000000565409723e */ /* 0x004fcc00000010ff */
[----:B------:R-:W2:Y:S08]  /*4130*/  MUFU.EX2 R120, R21 ;  /* 0x0000001500787308 */ /* 0x000eb00000000800 */
[----:B------:R3:W4:Y:S01]  /*4140*/  MUFU.EX2 R88, R3 ;  /* 0x0000000300587308 */ /* 0x0007220000000800 */
[----:B--2---:R-:W-:Y:S01]  /*4150*/  F2FP.BF16.PACK_AB R6, R120, R129 ;  /* 0x000000817806723e */ /* 0x004fe200000010ff */
[----:B---3--:R-:W-:Y:S01]  /*4160*/  FFMA.FTZ R3, R8, c[0x0][0x2d0], -R2 ;  /* 0x0000b40008037a23 */ /* 0x008fe20000010802 */
[----:B------:R-:W-:-:S02]  /*4170*/  F2FP.BF16.PACK_AB R8, R14, R97 ;  /* 0x000000610e08723e */ /* 0x000fc400000010ff */
[----:B----4-:R-:W-:-:S03]  /*4180*/  F2FP.BF16.PACK_AB R11, R88, R85 ;  /* 0x00000055580b723e */ /* 0x010fc600000010ff */
[----:B------:R2:W-:Y:S04]  /*4190*/  MUFU.EX2 R87, R3 ;  /* 0x0000000300577308 */ /* 0x0005e80000000800 */
[C---:B-1----:R-:W-:Y:S08]  /*41a0*/  HMMA.16816.F32.BF16 R20, R8.reuse, R16, RZ ;  /* 0x000000100814723c */ /* 0x042ff000000418ff */
[----:B------:R-:W-:Y:S01]  /*41b0*/  HMMA.16816.F32.BF16 R16, R8, R18, RZ ;  /* 0x000000120810723c */ /* 0x000fe200000418ff */
[----:B--2---:R-:W-:-:S04]  /*41c0*/  FFMA.FTZ R3, R7, c[0x0][0x2d0], -R2 ;  /* 0x0000b40007037a23 */ /* 0x004fc80000010802 */
[----:B------:R1:W2:Y:S03]  /*41d0*/  MUFU.EX2 R103, R3 ;  /* 0x0000000300677308 */ /* 0x0002a60000000800 */
[----:B------:R-:W-:Y:S01]  /*41e0*/  HMMA.16816.F32.BF16 R36, R8, R28, RZ ;  /* 0x0000001c0824723c */ /* 0x000fe200000418ff */
[----:B-1----:R-:W-:Y:S01]  /*41f0*/  FFMA.FTZ R3, R13, c[0x0][0x2d0], -R2 ;  /* 0x0000b4000d037a23 */ /* 0x002fe20000010802 */
[----:B--2---:R-:W-:-:S03]  /*4200*/  F2FP.BF16.PACK_AB R5, R103, R87 ;  /* 0x000000576705723e */ /* 0x004fc600000010ff */
[----:B------:R1:W-:Y:S02]  /*4210*/  MUFU.EX2 R105, R3 ;  /* 0x0000000300697308 */ /* 0x0003e40000000800 */
[----:B-1----:R-:W-:-:S06]  /*4220*/  FFMA.FTZ R3, R15, c[0x0][0x2d0], -R2 ;  /* 0x0000b4000f037a23 */ /* 0x002fcc0000010802 */
[----:B------:R-:W1:Y:S02]  /*4230*/  MUFU.EX2 R134, R3 ;  /* 0x0000000300867308 */ /* 0x000e640000000800 */
[----:B-1----:R-:W-:-:S07]  /*4240*/  F2FP.BF16.PACK_AB R7, R134, R105 ;  /* 0x000000698607723e */ /* 0x002fce00000010ff */
[C---:B------:R-:W-:Y:S08]  /*4250*/  HMMA.16816.F32.BF16 R156, R4.reuse, R24, R20 ;  /* 0x00000018049c723c */ /* 0x040ff00000041814 */
[----:B------:R-:W-:Y:S08]  /*4260*/  HMMA.16816.F32.BF16 R52, R4, R26, R16 ;  /* 0x0000001a0434723c */ /* 0x000ff00000041810 */
[C---:B------:R-:W-:Y:S01]  /*4270*/  HMMA.16816.F32.BF16 R24, R8.reuse, R30, RZ ;  /* 0x0000001e0818723c */ /* 0x040fe200000418ff */
[----:B------:R-:W1:Y:S07]  /*4280*/  LDSM.16.MT88.4 R28, [R236+0x5880] ;  /* 0x00588000ec1c783b */ /* 0x000e6e0000004200 */
[C---:B------:R-:W-:Y:S08]  /*4290*/  HMMA.16816.F32.BF16 R20, R8.reuse, R44, RZ ;  /* 0x0000002c0814723c */ /* 0x040ff000000418ff */
[----:B------:R-:W-:Y:S01]  /*42a0*/  HMMA.16816.F32.BF16 R16, R8, R46, RZ ;  /* 0x0000002e0810723c */ /* 0x000fe200000418ff */
[----:B------:R-:W-:Y:S01]  /*42b0*/  IMAD.MOV.U32 R104, RZ, RZ, R52 ;  /* 0x000000ffff687224 */ /* 0x000fe200078e0034 */
[----:B------:R-:W-:Y:S01]  /*42c0*/  MOV R169, R53 ;  /* 0x0000003500a97202 */ /* 0x000fe20000000f00 */
[----:B------:R-:W-:-:S02]  /*42d0*/  IMAD.MOV.U32 R100, RZ, RZ, R55 ;  /* 0x000000ffff647224 */ /* 0x000fc400078e0037 */
[----:B------:R-:W-:Y:S02]  /*42e0*/  IMAD.MOV.U32 R168, RZ, RZ, R54 ;  /* 0x000000ffffa87224 */ /* 0x000fe400078e0036 */
[----:B------:R-:W2:Y:S01]  /*42f0*/  LDSM.16.MT88.4 R52, [R240+0x6080] ;  /* 0x00608000f034783b */ /* 0x000ea20000004200 */
[C---:B------:R-:W-:Y:S08]  /*4300*/  HMMA.16816.F32.BF16 R148, R4.reuse, R48, R36 ;  /* 0x000000300494723c */ /* 0x040ff00000041824 */
[C---:B------:R-:W-:Y:S08]  /*4310*/  HMMA.16816.F32.BF16 R140, R4.reuse, R40, R20 ;  /* 0x00000028048c723c */ /* 0x040ff00000041814 */
[C---:B------:R-:W-:Y:S08]  /*4320*/  HMMA.16816.F32.BF16 R108, R4.reuse, R42, R16 ;  /* 0x0000002a046c723c */ /* 0x040ff00000041810 */
[----:B------:R-:W-:Y:S08]  /*4330*/  HMMA.16816.F32.BF16 R136, R4, R50, R24 ;  /* 0x000000320488723c */ /* 0x000ff00000041818 */
[C---:B-1----:R-:W-:Y:S08]  /*4340*/  HMMA.16816.F32.BF16 R40, R8.reuse, R28, RZ ;  /* 0x0000001c0828723c */ /* 0x042ff000000418ff */
[----:B------:R-:W-:Y:S01]  /*4350*/  HMMA.16816.F32.BF16 R48, R8, R32, RZ ;  /* 0x000000200830723c */ /* 0x000fe200000418ff */
[----:B------:R-:W-:Y:S01]  /*4360*/  IMAD.MOV.U32 R154, RZ, RZ, R108 ;  /* 0x000000ffff9a7224 */ /* 0x000fe200078e006c */
[----:B------:R-:W-:Y:S01]  /*4370*/  MOV R153, R109 ;  /* 0x0000006d00997202 */ /* 0x000fe20000000f00 */
[----:B------:R-:W-:-:S02]  /*4380*/  IMAD.MOV.U32 R152, RZ, RZ, R110 ;  /* 0x000000ffff987224 */ /* 0x000fc400078e006e */
[----:B------:R-:W-:-:S03]  /*4390*/  IMAD.MOV.U32 R147, RZ, RZ, R111 ;  /* 0x000000ffff937224 */ /* 0x000fc600078e006f */
[C---:B------:R-:W-:Y:S08]  /*43a0*/  HMMA.16816.F32.BF16 R24, R8.reuse, R68, RZ ;  /* 0x000000440818723c */ /* 0x040ff000000418ff */
[----:B------:R-:W-:Y:S08]  /*43b0*/  HMMA.16816.F32.BF16 R44, R8, R34, RZ ;  /* 0x00000022082c723c */ /* 0x000ff000000418ff */
[----:B------:R-:W-:Y:S08]  /*43c0*/  HMMA.16816.F32.BF16 R40, R4, R60, R40 ;  /* 0x0000003c0428723c */ /* 0x000ff00000041828 */
[----:B------:R-:W-:Y:S08]  /*43d0*/  HMMA.16816.F32.BF16 R36, R8, R30, RZ ;  /* 0x0000001e0824723c */ /* 0x000ff000000418ff */
[----:B------:R-:W-:Y:S08]  /*43e0*/  HMMA.16816.F32.BF16 R48, R4, R72, R48 ;  /* 0x000000480430723c */ /* 0x000ff00000041830 */
[----:B------:R-:W-:Y:S01]  /*43f0*/  HMMA.16816.F32.BF16 R16, R8, R76, RZ ;  /* 0x0000004c0810723c */ /* 0x000fe200000418ff */
[----:B------:R-:W-:Y:S01]  /*4400*/  IMAD.MOV.U32 R146, RZ, RZ, R40 ;  /* 0x000000ffff927224 */ /* 0x000fe200078e0028 */
[----:B------:R-:W-:Y:S01]  /*4410*/  MOV R145, R41 ;  /* 0x0000002900917202 */ /* 0x000fe20000000f00 */
[----:B------:R-:W-:-:S02]  /*4420*/  IMAD.MOV.U32 R144, RZ, RZ, R42 ;  /* 0x000000ffff907224 */ /* 0x000fc400078e002a */
[----:B------:R-:W-:-:S03]  /*4430*/  IMAD.MOV.U32 R131, RZ, RZ, R43 ;  /* 0x000000ffff837224 */ /* 0x000fc600078e002b */
[C---:B------:R-:W-:Y:S08]  /*4440*/  HMMA.16816.F32.BF16 R32, R8.reuse, R64, RZ ;  /* 0x000000400820723c */ /* 0x040ff000000418ff */
[----:B------:R-:W-:Y:S01]  /*4450*/  HMMA.16816.F32.BF16 R28, R8, R66, RZ ;  /* 0x00000042081c723c */ /* 0x000fe200000418ff */
[----:B------:R-:W1:Y:S01]  /*4460*/  LDSM.16.MT88.4 R64, [R236+0x7080] ;  /* 0x00708000ec40783b */ /* 0x000e620000004200 */
[----:B------:R-:W-:Y:S01]  /*4470*/  MOV R161, R48 ;  /* 0x0000003000a17202 */ /* 0x000fe20000000f00 */
[----:B------:R-:W-:Y:S01]  /*4480*/  IMAD.MOV.U32 R160, RZ, RZ, R49 ;  /* 0x000000ffffa07224 */ /* 0x000fe200078e0031 */
[----:B------:R-:W-:Y:S01]  /*4490*/  MOV R155, R51 ;  /* 0x00000033009b7202 */ /* 0x000fe20000000f00 */
[----:B------:R-:W-:-:S02]  /*44a0*/  IMAD.MOV.U32 R135, RZ, RZ, R50 ;  /* 0x000000ffff877224 */ /* 0x000fc400078e0032 */
[----:B------:R-:W3:Y:S01]  /*44b0*/  LDSM.16.MT88.4 R48, [R237+0x7080] ;  /* 0x00708000ed30783b */ /* 0x000ee20000004200 */
[C---:B--2---:R-:W-:Y:S08]  /*44c0*/  HMMA.16816.F32.BF16 R24, R4.reuse, R52, R24 ;  /* 0x000000340418723c */ /* 0x044ff00000041818 */
[C---:B------:R-:W-:Y:S08]  /*44d0*/  HMMA.16816.F32.BF16 R44, R4.reuse, R74, R44 ;  /* 0x0000004a042c723c */ /* 0x040ff0000004182c */
[----:B------:R-:W-:Y:S01]  /*44e0*/  HMMA.16816.F32.BF16 R40, R4, R62, R36 ;  /* 0x0000003e0428723c */ /* 0x000fe20000041824 */
[----:B------:R-:W-:Y:S07]  /*44f0*/  LDSM.16.MT88.4 R60, [R236+0x8880] ;  /* 0x00888000ec3c783b */ /* 0x000fee0000004200 */
[----:B------:R-:W-:Y:S01]  /*4500*/  HMMA.16816.F32.BF16 R20, R8, R70, RZ ;  /* 0x000000460814723c */ /* 0x000fe200000418ff */
[----:B------:R-:W-:Y:S01]  /*4510*/  IMAD.MOV.U32 R119, RZ, RZ, R25 ;  /* 0x000000ffff777224 */ /* 0x000fe200078e0019 */
[----:B------:R-:W-:Y:S01]  /*4520*/  MOV R118, R26 ;  /* 0x0000001a00767202 */ /* 0x000fe20000000f00 */
[----:B------:R-:W-:-:S02]  /*4530*/  IMAD.MOV.U32 R117, RZ, RZ, R27 ;  /* 0x000000ffff757224 */ /* 0x000fc400078e001b */
[----:B------:R-:W-:Y:S02]  /*4540*/  IMAD.MOV.U32 R116, RZ, RZ, R24 ;  /* 0x000000ffff747224 */ /* 0x000fe400078e0018 */
[----:B------:R-:W2:Y:S01]  /*4550*/  LDSM.16.MT88.4 R24, [R236+0x7880] ;  /* 0x00788000ec18783b */ /* 0x000ea20000004200 */
[C---:B------:R-:W-:Y:S01]  /*4560*/  HMMA.16816.F32.BF16 R16, R4.reuse, R80, R16 ;  /* 0x000000500410723c */ /* 0x040fe20000041810 */
[----:B------:R-:W-:Y:S01]  /*4570*/  IMAD.MOV.U32 R102, RZ, RZ, R45 ;  /* 0x000000ffff667224 */ /* 0x000fe200078e002d */
[----:B------:R-:W-:Y:S01]  /*4580*/  MOV R163, R46 ;  /* 0x0000002e00a37202 */ /* 0x000fe20000000f00 */
[----:B------:R-:W-:Y:S02]  /*4590*/  IMAD.MOV.U32 R101, RZ, RZ, R44 ;  /* 0x000000ffff657224 */ /* 0x000fe400078e002c */
[----:B------:R-:W-:Y:S02]  /*45a0*/  IMAD.MOV.U32 R162, RZ, RZ, R47 ;  /* 0x000000ffffa27224 */ /* 0x000fe400078e002f */
[----:B------:R-:W4:Y:S01]  /*45b0*/  LDSM.16.MT88.4 R44, [R240+0x7080] ;  /* 0x00708000f02c783b */ /* 0x000f220000004200 */
[----:B------:R-:W-:Y:S01]  /*45c0*/  HMMA.16816.F32.BF16 R32, R4, R56, R32 ;  /* 0x000000380420723c */ /* 0x000fe20000041820 */
[----:B------:R-:W-:Y:S01]  /*45d0*/  MOV R36, R41 ;  /* 0x0000002900247202 */ /* 0x000fe20000000f00 */
[----:B------:R-:W-:Y:S01]  /*45e0*/  IMAD.MOV.U32 R127, RZ, RZ, R42 ;  /* 0x000000ffff7f7224 */ /* 0x000fe200078e002a */
[----:B------:R-:W-:Y:S01]  /*45f0*/  MOV R125, R40 ;  /* 0x00000028007d7202 */ /* 0x000fe20000000f00 */
[----:B------:R-:W-:-:S02]  /*4600*/  IMAD.MOV.U32 R126, RZ, RZ, R43 ;  /* 0x000000ffff7e7224 */ /* 0x000fc400078e002b */
[----:B------:R-:W2:Y:S02]  /*4610*/  LDSM.16.MT88.4 R40, [R237+0x7880] ;  /* 0x00788000ed28783b */ /* 0x000ea40000004200 */
[C---:B------:R-:W-:Y:S02]  /*4620*/  HMMA.16816.F32.BF16 R20, R4.reuse, R54, R20 ;  /* 0x000000360414723c */ /* 0x040fe40000041814 */
[----:B------:R-:W2:Y:S06]  /*4630*/  LDSM.16.MT88.4 R52, [R239+0x7080] ;  /* 0x00708000ef34783b */ /* 0x000eac0000004200 */
[----:B------:R-:W-:Y:S01]  /*4640*/  IMAD.MOV.U32 R15, RZ, RZ, R17 ;  /* 0x000000ffff0f7224 */ /* 0x000fe200078e0011 */
[----:B------:R-:W-:Y:S01]  /*4650*/  MOV R3, R19 ;  /* 0x0000001300037202 */ /* 0x000fe20000000f00 */
[----:B------:R-:W-:Y:S01]  /*4660*/  IMAD.MOV.U32 R13, RZ, RZ, R18 ;  /* 0x000000ffff0d7224 */ /* 0x000fe200078e0012 */
[----:B------:R-:W-:Y:S01]  /*4670*/  HMMA.16816.F32.BF16 R72, R4, R58, R28 ;  /* 0x0000003a0448723c */ /* 0x000fe2000004181c */
[----:B------:R-:W-:Y:S01]  /*4680*/  IMAD.MOV.U32 R0, RZ, RZ, R16 ;  /* 0x000000ffff007224 */ /* 0x000fe200078e0010 */
[----:B------:R-:W4:Y:S03]  /*4690*/  LDSM.16.MT88.4 R56, [R240+0x7880] ;  /* 0x00788000f038783b */ /* 0x000f260000004200 */
[----:B------:R-:W-:Y:S01]  /*46a0*/  IMAD.MOV.U32 R124, RZ, RZ, R33 ;  /* 0x000000ffff7c7224 */ /* 0x000fe200078e0021 */
[----:B------:R-:W-:Y:S01]  /*46b0*/  MOV R122, R35 ;  /* 0x00000023007a7202 */ /* 0x000fe20000000f00 */
[----:B------:R-:W-:Y:S01]  /*46c0*/  IMAD.MOV.U32 R123, RZ, RZ, R34 ;  /* 0x000000ffff7b7224 */ /* 0x000fe200078e0022 */
[----:B-1----:R-:W-:Y:S01]  /*46d0*/  HMMA.16816.F32.BF16 R16, R8, R64, RZ ;  /* 0x000000400810723c */ /* 0x002fe200000418ff */
[----:B------:R-:W-:-:S04]  /*46e0*/  IMAD.MOV.U32 R121, RZ, RZ, R32 ;  /* 0x000000ffff797224 */ /* 0x000fc800078e0020 */
[----:B------:R-:W-:Y:S01]  /*46f0*/  MOV R111, R23 ;  /* 0x00000017006f7202 */ /* 0x000fe20000000f00 */
[----:B------:R-:W-:Y:S01]  /*4700*/  IMAD.MOV.U32 R110, RZ, RZ, R21 ;  /* 0x000000ffff6e7224 */ /* 0x000fe200078e0015 */
[----:B------:R-:W-:Y:S01]  /*4710*/  MOV R108, R20 ;  /* 0x00000014006c7202 */ /* 0x000fe20000000f00 */
[----:B---3--:R-:W-:Y:S01]  /*4720*/  HMMA.16816.F32.BF16 R32, R8, R48, RZ ;  /* 0x000000300820723c */ /* 0x008fe200000418ff */
[----:B------:R-:W-:Y:S02]  /*4730*/  IMAD.MOV.U32 R65, RZ, RZ, R36 ;  /* 0x000000ffff417224 */ /* 0x000fe400078e0024 */
[----:B------:R-:W-:-:S05]  /*4740*/  IMAD.MOV.U32 R109, RZ, RZ, R22 ;  /* 0x000000ffff6d7224 */ /* 0x000fca00078e0016 */
[C---:B------:R-:W-:Y:S01]  /*4750*/  HMMA.16816.F32.BF16 R28, R8.reuse, R50, RZ ;  /* 0x00000032081c723c */ /* 0x040fe200000418ff */
[----:B------:R-:W1:Y:S07]  /*4760*/  LDSM.16.MT88.4 R48, [R239+0x7880] ;  /* 0x00788000ef30783b */ /* 0x000e6e0000004200 */
[----:B------:R-:W-:Y:S08]  /*4770*/  HMMA.16816.F32.BF16 R36, R8, R66, RZ ;  /* 0x000000420824723c */ /* 0x000ff000000418ff */
[----:B--2---:R-:W-:Y:S08]  /*4780*/  HMMA.16816.F32.BF16 R68, R4, R24, R16 ;  /* 0x000000180444723c */ /* 0x004ff00000041810 */
[C---:B----4-:R-:W-:Y:S07]  /*4790*/  HMMA.16816.F32.BF16 R16, R8.reuse, R44, RZ ;  /* 0x0000002c0810723c */ /* 0x050fee00000418ff */
[----:B------:R-:W-:Y:S01]  /*47a0*/  MOV R45, R105 ;  /* 0x00000069002d7202 */ /* 0x000fe20000000f00 */
[----:B------:R-:W-:Y:S08]  /*47b0*/  HMMA.16816.F32.BF16 R20, R8, R78, RZ ;  /* 0x0000004e0814723c */ /* 0x000ff000000418ff */
[C---:B------:R-:W-:Y:S08]  /*47c0*/  HMMA.16816.F32.BF16 R76, R4.reuse, R40, R32 ;  /* 0x00000028044c723c */ /* 0x040ff00000041820 */
[----:B------:R-:W-:Y:S01]  /*47d0*/  HMMA.16816.F32.BF16 R172, R4, R42, R28 ;  /* 0x0000002a04ac723c */ /* 0x000fe2000004181c */
[----:B------:R-:W-:Y:S07]  /*47e0*/  LDSM.16.MT88.4 R40, [R237+0x8880] ;  /* 0x00888000ed28783b */ /* 0x000fee0000004200 */
[C---:B------:R-:W-:Y:S07]  /*47f0*/  HMMA.16816.F32.BF16 R32, R8.reuse, R46, RZ ;  /* 0x0000002e0820723c */ /* 0x040fee00000418ff */
[----:B------:R-:W-:Y:S01]  /*4800*/  MOV R46, R123 ;  /* 0x0000007b002e7202 */ /* 0x000fe20000000f00 */
[----:B------:R-:W-:Y:S01]  /*4810*/  HMMA.16816.F32.BF16 R28, R8, R52, RZ ;  /* 0x00000034081c723c */ /* 0x000fe200000418ff */
[----:B------:R-:W-:-:S06]  /*4820*/  IMAD.MOV.U32 R47, RZ, RZ, R122 ;  /* 0x000000ffff2f7224 */ /* 0x000fcc00078e007a */
[----:B------:R-:W-:Y:S01]  /*4830*/  IMAD.MOV.U32 R53, RZ, RZ, R119 ;  /* 0x000000ffff357224 */ /* 0x000fe200078e0077 */
[----:B------:R-:W-:Y:S01]  /*4840*/  HMMA.16816.F32.BF16 R176, R4, R26, R36 ;  /* 0x0000001a04b0723c */ /* 0x000fe20000041824 */
[----:B------:R-:W2:Y:S01]  /*4850*/  LDSM.16.MT88.4 R36, [R236+0x9080] ;  /* 0x00908000ec24783b */ /* 0x000ea20000004200 */
[----:B------:R-:W-:-:S06]  /*4860*/  IMAD.MOV.U32 R52, RZ, RZ, R116 ;  /* 0x000000ffff347224 */ /* 0x000fcc00078e0074 */
[----:B------:R-:W-:Y:S07]  /*4870*/  HMMA.16816.F32.BF16 R24, R8, R54, RZ ;  /* 0x000000360818723c */ /* 0x000fee00000418ff */
[----:B------:R-:W-:Y:S01]  /*4880*/  IMAD.MOV.U32 R54, RZ, RZ, R118 ;  /* 0x000000ffff367224 */ /* 0x000fe200078e0076 */
[----:B------:R-:W-:Y:S01]  /*4890*/  HMMA.16816.F32.BF16 R16, R4, R56, R16 ;  /* 0x000000380410723c */ /* 0x000fe20000041810 */
[----:B------:R-:W-:-:S06]  /*48a0*/  MOV R55, R117 ;  /* 0x0000007500377202 */ /* 0x000fcc0000000f00 */
[----:B------:R-:W-:Y:S01]  /*48b0*/  IMAD.MOV.U32 R56, RZ, RZ, R104 ;  /* 0x000000ffff387224 */ /* 0x000fe200078e0068 */
[----:B------:R-:W-:Y:S01]  /*48c0*/  HMMA.16816.F32.BF16 R80, R4, R82, R20 ;  /* 0x000000520450723c */ /* 0x000fe20000041814 */
[----:B------:R-:W-:-:S07]  /*48d0*/  MOV R57, R103 ;  /* 0x0000006700397202 */ /* 0x000fce0000000f00 */
[----:B------:R-:W-:Y:S07]  /*48e0*/  HMMA.16816.F32.BF16 R20, R8, R60, RZ ;  /* 0x0000003c0814723c */ /* 0x000fee00000418ff */
[----:B------:R-:W-:Y:S01]  /*48f0*/  MOV R60, R0 ;  /* 0x00000000003c7202 */ /* 0x000fe20000000f00 */
[----:B------:R-:W-:Y:S01]  /*4900*/  HMMA.16816.F32.BF16 R112, R4, R58, R32 ;  /* 0x0000003a0470723c */ /* 0x000fe20000041820 */
[----:B------:R-:W-:Y:S01]  /*4910*/  IMAD.MOV.U32 R44, RZ, RZ, R16 ;  /* 0x000000ffff2c7224 */ /* 0x000fe200078e0010 */
[----:B------:R-:W-:Y:S01]  /*4920*/  MOV R66, R18 ;  /* 0x0000001200427202 */ /* 0x000fe20000000f00 */
[----:B------:R-:W-:Y:S01]  /*4930*/  IMAD.MOV.U32 R67, RZ, RZ, R17 ;  /* 0x000000ffff437224 */ /* 0x000fe200078e0011 */
[----:B------:R-:W-:Y:S01]  /*4940*/  MOV R61, R15 ;  /* 0x0000000f003d7202 */ /* 0x000fe20000000f00 */
[----:B------:R-:W-:-:S02]  /*4950*/  IMAD.MOV.U32 R64, RZ, RZ, R19 ;  /* 0x000000ffff407224 */ /* 0x000fc400078e0013 */
[----:B------:R-:W-:Y:S01]  /*4960*/  IMAD.MOV.U32 R32, RZ, RZ, R102 ;  /* 0x000000ffff207224 */ /* 0x000fe200078e0066 */
[----:B-1----:R-:W-:Y:S01]  /*4970*/  HMMA.16816.F32.BF16 R104, R4, R48, R28 ;  /* 0x000000300468723c */ /* 0x002fe2000004181c */
[----:B------:R-:W-:Y:S01]  /*4980*/  LDSM.16.MT88.4 R28, [R240+0x8880] ;  /* 0x00888000f01c783b */ /* 0x000fe20000004200 */
[----:B------:R-:W-:Y:S01]  /*4990*/  IMAD.MOV.U32 R33, RZ, RZ, R57 ;  /* 0x000000ffff217224 */ /* 0x000fe200078e0039 */
[----:B------:R-:W-:Y:S01]  /*49a0*/  MOV R35, R44 ;  /* 0x0000002c00237202 */ /* 0x000fe20000000f00 */
[----:B------:R-:W-:Y:S01]  /*49b0*/  IMAD.MOV.U32 R57, RZ, RZ, R65 ;  /* 0x000000ffff397224 */ /* 0x000fe200078e0041 */
[----:B------:R-:W-:Y:S01]  /*49c0*/  MOV R65, R120 ;  /* 0x0000007800417202 */ /* 0x000fe20000000f00 */
[----:B------:R-:W-:Y:S01]  /*49d0*/  IMAD.MOV.U32 R44, RZ, RZ, R121 ;  /* 0x000000ffff2c7224 */ /* 0x000fe200078e0079 */
[----:B------:R-:W-:Y:S01]  /*49e0*/  MOV R48, R100 ;  /* 0x0000006400307202 */ /* 0x000fe20000000f00 */
[----:B------:R-:W-:Y:S01]  /*49f0*/  IMAD.MOV.U32 R49, RZ, RZ, R101 ;  /* 0x000000ffff317224 */ /* 0x000fe200078e0065 */
[----:B------:R-:W-:Y:S01]  /*4a00*/  HMMA.16816.F32.BF16 R16, R8, R62, RZ ;  /* 0x0000003e0810723c */ /* 0x000fe200000418ff */
[----:B------:R-:W-:Y:S01]  /*4a10*/  IMAD.MOV.U32 R34, RZ, RZ, R45 ;  /* 0x000000ffff227224 */ /* 0x000fe200078e002d */
[----:B------:R-:W-:Y:S01]  /*4a20*/  MOV R59, R126 ;  /* 0x0000007e003b7202 */ /* 0x000fe20000000f00 */
[----:B------:R-:W-:-:S02]  /*4a30*/  IMAD.MOV.U32 R58, RZ, RZ, R127 ;  /* 0x000000ffff3a7224 */ /* 0x000fc400078e007f */
[----:B------:R-:W-:Y:S02]  /*4a40*/  IMAD.MOV.U32 R45, RZ, RZ, R124 ;  /* 0x000000ffff2d7224 */ /* 0x000fe400078e007c */
[----:B------:R-:W-:Y:S01]  /*4a50*/  FADD.FTZ R0, R97, R14 ;  /* 0x0000000e61007221 */ /* 0x000fe20000010000 */
[----:B------:R-:W-:Y:S01]  /*4a60*/  HMMA.16816.F32.BF16 R100, R4, R50, R24 ;  /* 0x000000320464723c */ /* 0x000fe20000041818 */
[----:B------:R-:W1:Y:S01]  /*4a70*/  LDSM.16.MT88.4 R24, [R237+0x9080] ;  /* 0x00908000ed18783b */ /* 0x000e620000004200 */
[----:B------:R-:W-:Y:S02]  /*4a80*/  IMAD.MOV.U32 R62, RZ, RZ, R13 ;  /* 0x000000ffff3e7224 */ /* 0x000fe400078e000d */
[----:B------:R-:W-:Y:S02]  /*4a90*/  FADD.FTZ R13, R98, R0 ;  /* 0x00000000620d7221 */ /* 0x000fe40000010000 */
[----:B------:R-:W-:Y:S02]  /*4aa0*/  IMAD.MOV.U32 R63, RZ, RZ, R3 ;  /* 0x000000ffff3f7224 */ /* 0x000fe400078e0003 */
[----:B------:R-:W-:-:S02]  /*4ab0*/  IMAD.MOV.U32 R50, RZ, RZ, R169 ;  /* 0x000000ffff327224 */ /* 0x000fc400078e00a9 */
[----:B------:R-:W-:Y:S02]  /*4ac0*/  IMAD.MOV.U32 R51, RZ, RZ, R168 ;  /* 0x000000ffff337224 */ /* 0x000fe400078e00a8 */
[----:B--2---:R-:W-:Y:S01]  /*4ad0*/  HMMA.16816.F32.BF16 R168, R4, R36, R20 ;  /* 0x0000002404a8723c */ /* 0x004fe20000041814 */
[--C-:B------:R-:W-:Y:S02]  /*4ae0*/  FFMA.FTZ R3, R94, c[0x0][0x2d0], -R12.reuse ;  /* 0x0000b4005e037a23 */ /* 0x100fe4000001080c */
[----:B------:R-:W-:Y:S02]  /*4af0*/  FFMA.FTZ R0, R93, c[0x0][0x2d0], -R12 ;  /* 0x0000b4005d007a23 */ /* 0x000fe4000001080c */
[----:B------:R-:W-:Y:S01]  /*4b00*/  IMAD.MOV.U32 R97, RZ, RZ, R50 ;  /* 0x000000ffff617224 */ /* 0x000fe200078e0032 */
[----:B------:R-:W-:Y:S01]  /*4b10*/  MOV R50, R163 ;  /* 0x000000a300327202 */ /* 0x000fe20000000f00 */
[----:B------:R-:W-:Y:S01]  /*4b20*/  IMAD.MOV.U32 R36, RZ, RZ, R111 ;  /* 0x000000ffff247224 */ /* 0x000fe200078e006f */
[----:B------:R-:W-:Y:S01]  /*4b30*/  HMMA.16816.F32.BF16 R20, R8, R40, RZ ;  /* 0x000000280814723c */ /* 0x000fe200000418ff */
[----:B------:R-:W-:Y:S01]  /*4b40*/  MOV R37, R56 ;  /* 0x0000003800257202 */ /* 0x000fe20000000f00 */
[----:B------:R-:W-:Y:S01]  /*4b50*/  IMAD.MOV.U32 R56, RZ, RZ, R125 ;  /* 0x000000ffff387224 */ /* 0x000fe200078e007d */
[----:B------:R2:W3:Y:S01]  /*4b60*/  MUFU.EX2 R40, R0 ;  /* 0x0000000000287308 */ /* 0x0004e20000000800 */
[----:B------:R-:W-:Y:S01]  /*4b70*/  IMAD.MOV.U32 R98, RZ, RZ, R51 ;  /* 0x000000ffff627224 */ /* 0x000fe200078e0033 */
[----:B------:R4:W5:Y:S02]  /*4b80*/  LDL.LU R163, [R1+0x90] ;  /* 0x0000900001a37983 */ /* 0x0009640000300800 */
[----:B------:R-:W-:Y:S01]  /*4b90*/  IMAD.MOV.U32 R41, RZ, RZ, R108 ;  /* 0x000000ffff297224 */ /* 0x000fe200078e006c */
[----:B------:R-:W-:Y:S07]  /*4ba0*/  HMMA.16816.F32.BF16 R120, R4, R38, R16 ;  /* 0x000000260478723c */ /* 0x000fee0000041810 */
[----:B------:R-:W-:Y:S01]  /*4bb0*/  MOV R38, R110 ;  /* 0x0000006e00267202 */ /* 0x000fe20000000f00 */
[----:B------:R-:W-:Y:S01]  /*4bc0*/  HMMA.16816.F32.BF16 R16, R8, R42, RZ ;  /* 0x0000002a0810723c */ /* 0x000fe200000418ff */
[----:B------:R-:W-:-:S02]  /*4bd0*/  IMAD.MOV.U32 R39, RZ, RZ, R109 ;  /* 0x000000ffff277224 */ /* 0x000fc400078e006d */
[----:B------:R-:W-:Y:S01]  /*4be0*/  MOV R93, R38 ;  /* 0x00000026005d7202 */ /* 0x000fe20000000f00 */
[----:B--2---:R-:W-:-:S04]  /*4bf0*/  FFMA.FTZ R0, R91, c[0x0][0x2d0], -R2 ;  /* 0x0000b4005b007a23 */ /* 0x004fc80000010802 */
[C---:B-1----:R-:W-:Y:S01]  /*4c00*/  HMMA.16816.F32.BF16 R108, R4.reuse, R24, R20 ;  /* 0x00000018046c723c */ /* 0x042fe20000041814 */
[----:B------:R-:W1:Y:S11]  /*4c10*/  LDSM.16.MT88.4 R20, [R240+0x9080] ;  /* 0x00908000f014783b */ /* 0x000e760000004200 */
[----:B------:R-:W-:Y:S04]  /*4c20*/  @!UPT UIADD3 URZ, URZ, URZ, URZ ;  /* 0x0000003f3f3ff290 */ /* 0x000fe8000fffe03f */
[----:B------:R-:W-:Y:S01]  /*4c30*/  HMMA.16816.F32.BF16 R116, R4, R26, R16 ;  /* 0x0000001a0474723c */ /* 0x000fe20000041810 */
[----:B------:R-:W-:Y:S02]  /*4c40*/  IMAD.MOV.U32 R43, RZ, RZ, R155 ;  /* 0x000000ffff2b7224 */ /* 0x000fe400078e009b */
[----:B------:R-:W-:-:S05]  /*4c50*/  IMAD.MOV.U32 R94, RZ, RZ, R39 ;  /* 0x000000ffff5e7224 */ /* 0x000fca00078e0027 */
[----:B------:R-:W-:Y:S11]  /*4c60*/  HMMA.16816.F32.BF16 R16, R8, R28, RZ ;  /* 0x0000001c0810723c */ /* 0x000ff600000418ff */
[----:B------:R-:W-:Y:S11]  /*4c70*/  @!UPT UIADD3 URZ, URZ, URZ, URZ ;  /* 0x0000003f3f3ff290 */ /* 0x000ff6000fffe03f */
[----:B------:R-:W-:Y:S02]  /*4c80*/  @!UPT UIADD3 URZ, URZ, URZ, URZ ;  /* 0x0000003f3f3ff290 */ /* 0x000fe4000fffe03f */
[----:B-1----:R-:W-:Y:S07]  /*4c90*/  HMMA.16816.F32.BF16 R124, R4, R20, R16 ;  /* 0x00000014047c723c */ /* 0x002fee0000041810 */
[--C-:B------:R-:W-:Y:S01]  /*4ca0*/  FFMA.FTZ R21, R96, c[0x0][0x2d0], -R12.reuse ;  /* 0x0000b40060157a23 */ /* 0x100fe2000001080c */
[----:B------:R-:W-:Y:S01]  /*4cb0*/  HMMA.16816.F32.BF16 R16, R8, R30, RZ ;  /* 0x0000001e0810723c */ /* 0x000fe200000418ff */
[----:B------:R-:W-:Y:S01]  /*4cc0*/  FFMA.FTZ R20, R95, c[0x0][0x2d0], -R12 ;  /* 0x0000b4005f147a23 */ /* 0x000fe2000001080c */
[----:B------:R-:W-:Y:S01]  /*4cd0*/  MOV R96, R37 ;  /* 0x0000002500607202 */ /* 0x000fe20000000f00 */
[----:B------:R-:W-:Y:S01]  /*4ce0*/  IMAD.MOV.U32 R95, RZ, RZ, R36 ;  /* 0x000000ffff5f7224 */ /* 0x000fe200078e0024 */
[----:B------:R-:W-:Y:S01]  /*4cf0*/  MOV R38, R144 ;  /* 0x0000009000267202 */ /* 0x000fe20000000f00 */
[----:B------:R-:W-:Y:S01]  /*4d00*/  IMAD.MOV.U32 R29, RZ, RZ, R153 ;  /* 0x000000ffff1d7224 */ /* 0x000fe200078e0099 */
[----:B------:R-:W-:Y:S01]  /*4d10*/  MOV R28, R154 ;  /* 0x0000009a001c7202 */ /* 0x000fe20000000f00 */
[----:B------:R-:W-:Y:S11]  /*4d20*/  MUFU.EX2 R21, R21 ;  /* 0x0000001500157308 */ /* 0x000ff60000000800 */
[----:B------:R-:W-:Y:S06]  /*4d30*/  @!UPT UIADD3 URZ, URZ, URZ, URZ ;  /* 0x0000003f3f3ff290 */ /* 0x000fec000fffe03f */
[----:B------:R-:W-:Y:S01]  /*4d40*/  HMMA.16816.F32.BF16 R24, R4, R22, R16 ;  /* 0x000000160418723c */ /* 0x000fe20000041810 */
[----:B------:R-:W-:Y:S01]  /*4d50*/  MOV R31, R147 ;  /* 0x00000093001f7202 */ /* 0x000fe20000000f00 */
[----:B------:R-:W-:Y:S01]  /*4d60*/  IMAD.MOV.U32 R36, RZ, RZ, R146 ;  /* 0x000000ffff247224 */ /* 0x000fe200078e0092 */
[----:B------:R1:W-:Y:S04]  /*4d70*/  MUFU.EX2 R23, R3 ;  /* 0x0000000300177308 */ /* 0x0003e80000000800 */
[----:B------:R-:W-:Y:S01]  /*4d80*/  FADD.FTZ R22, R99, R13 ;  /* 0x0000000d63167221 */ /* 0x000fe20000010000 */
[----:B------:R-:W-:Y:S01]  /*4d90*/  MOV R99, R48 ;  /* 0x0000003000637202 */ /* 0x000fe20000000f00 */
[----:B------:R-:W2:Y:S01]  /*4da0*/  LDSM.16.MT88.4 R12, [R239+0x8880] ;  /* 0x00888000ef0c783b */ /* 0x000ea20000004200 */
[----:B------:R-:W-:Y:S01]  /*4db0*/  IMAD.MOV.U32 R37, RZ, RZ, R145 ;  /* 0x000000ffff257224 */ /* 0x000fe200078e0091 */
[----:B------:R-:W2:Y:S01]  /*4dc0*/  MUFU.EX2 R20, R20 ;  /* 0x0000001400147308 */ /* 0x000ea20000000800 */
[----:B------:R-:W-:Y:S01]  /*4dd0*/  IMAD.MOV.U32 R30, RZ, RZ, R152 ;  /* 0x000000ffff1e7224 */ /* 0x000fe200078e0098 */
[----:B------:R-:W-:Y:S01]  /*4de0*/  LDSM.16.MT88.4 R144, [R237+0x5080] ;  /* 0x00508000ed90783b */ /* 0x000fe20000004200 */
[----:B------:R-:W-:-:S02]  /*4df0*/  IMAD.MOV.U32 R39, RZ, RZ, R131 ;  /* 0x000000ffff277224 */ /* 0x000fc400078e0083 */
[----:B------:R-:W-:Y:S01]  /*4e00*/  IMAD.MOV.U32 R48, RZ, RZ, R49 ;  /* 0x000000ffff307224 */ /* 0x000fe200078e0031 */
[----:B------:R-:W-:Y:S01]  /*4e10*/  LDSM.16.MT88.4 R152, [R236+0x5080] ;  /* 0x00508000ec98783b */ /* 0x000fe20000004200 */
[----:B------:R-:W-:Y:S02]  /*4e20*/  IMAD.MOV.U32 R49, RZ, RZ, R32 ;  /* 0x000000ffff317224 */ /* 0x000fe400078e0020 */
[----:B-1----:R-:W-:Y:S01]  /*4e30*/  FFMA.FTZ R3, R90, c[0x0][0x2d0], -R2 ;  /* 0x0000b4005a037a23 */ /* 0x002fe20000010802 */
[C---:B--2---:R-:W-:Y:S08]  /*4e40*/  HMMA.16816.F32.BF16 R16, R8.reuse, R12, RZ ;  /* 0x0000000c0810723c */ /* 0x044ff000000418ff */
[----:B------:R-:W-:Y:S01]  /*4e50*/  HMMA.16816.F32.BF16 R8, R8, R14, RZ ;  /* 0x0000000e0808723c */ /* 0x000fe200000418ff */
[----:B------:R-:W1:Y:S11]  /*4e60*/  LDSM.16.MT88.4 R12, [R239+0x9080] ;  /* 0x00908000ef0c783b */ /* 0x000e760000004200 */
[----:B------:R-:W-:Y:S04]  /*4e70*/  @!UPT UIADD3 URZ, URZ, URZ, URZ ;  /* 0x0000003f3f3ff290 */ /* 0x000fe8000fffe03f */
[C---:B-1----:R-:W-:Y:S08]  /*4e80*/  HMMA.16816.F32.BF16 R16, R4.reuse, R12, R16 ;  /* 0x0000000c0410723c */ /* 0x042ff00000041810 */
[----:B------:R-:W-:Y:S01]  /*4e90*/  HMMA.16816.F32.BF16 R12, R4, R14, R8 ;  /* 0x0000000e040c723c */ /* 0x000fe20000041808 */
[----:B------:R1:W-:Y:S06]  /*4ea0*/  MUFU.EX2 R7, R0 ;  /* 0x0000000000077308 */ /* 0x0003ec0000000800 */
[----:B------:R-:W-:-:S02]  /*4eb0*/  FADD.FTZ R4, R128, R22 ;  /* 0x0000001680047221 */ /* 0x000fc40000010000 */
[----:B------:R-:W-:Y:S01]  /*4ec0*/  MUFU.EX2 R5, R3 ;  /* 0x0000000300057308 */ /* 0x000fe20000000800 */
[----:B---3--:R-:W-:Y:S02]  /*4ed0*/  IMAD.MOV.U32 R22, RZ, RZ, R40 ;  /* 0x000000ffff167224 */ /* 0x008fe400078e0028 */
[--C-:B-1----:R-:W-:Y:S02]  /*4ee0*/  FFMA.FTZ R0, R92, c[0x0][0x2d0], -R2.reuse ;  /* 0x0000b4005c007a23 */ /* 0x102fe40000010802 */
[----:B------:R-:W-:-:S03]  /*4ef0*/  FFMA.FTZ R2, R89, c[0x0][0x2d0], -R2 ;  /* 0x0000b40059027a23 */ /* 0x000fc60000010802 */
[----:B------:R1:W-:Y:S01]  /*4f00*/  MUFU.EX2 R6, R0 ;  /* 0x0000000000067308 */ /* 0x0003e20000000800 */
[----:B------:R-:W-:Y:S01]  /*4f10*/  F2FP.BF16.PACK_AB R128, R20, R21 ;  /* 0x000000151480723e */ /* 0x000fe200000010ff */
[----:B------:R-:W-:Y:S02]  /*4f20*/  IMAD.MOV.U32 R8, RZ, RZ, R35 ;  /* 0x000000ffff087224 */ /* 0x000fe400078e0023 */
[----:B------:R-:W-:-:S04]  /*4f30*/  IMAD.MOV.U32 R92, RZ, RZ, R41 ;  /* 0x000000ffff5c7224 */ /* 0x000fc800078e0029 */
[----:B------:R2:W3:Y:S01]  /*4f40*/  MUFU.EX2 R3, R2 ;  /* 0x0000000200037308 */ /* 0x0004e20000000800 */
[----:B------:R-:W-:Y:S02]  /*4f50*/  IMAD.MOV.U32 R40, RZ, RZ, R161 ;  /* 0x000000ffff287224 */ /* 0x000fe400078e00a1 */
[----:B------:R-:W-:Y:S02]  /*4f60*/  IMAD.MOV.U32 R42, RZ, RZ, R135 ;  /* 0x000000ffff2a7224 */ /* 0x000fe400078e0087 */
[----:B------:R-:W-:Y:S01]  /*4f70*/  IMAD.MOV.U32 R51, RZ, RZ, R162 ;  /* 0x000000ffff337224 */ /* 0x000fe200078e00a2 */
[----:B------:R-:W-:Y:S01]  /*4f80*/  MOV R41, R160 ;  /* 0x000000a000297202 */ /* 0x000fe20000000f00 */
[----:B------:R-:W-:Y:S01]  /*4f90*/  IMAD.MOV.U32 R9, RZ, RZ, R67 ;  /* 0x000000ffff097224 */ /* 0x000fe200078e0043 */
[----:B------:R-:W-:Y:S01]  /*4fa0*/  MOV R10, R66 ;  /* 0x00000042000a7202 */ /* 0x000fe20000000f00 */
[----:B-1----:R-:W-:Y:S01]  /*4fb0*/  FADD.FTZ R0, R86, R84 ;  /* 0x0000005456007221 */ /* 0x002fe20000010000 */
[----:B------:R4:W5:Y:S01]  /*4fc0*/  LDL.LU R162, [R1+0x8c] ;  /* 0x00008c0001a27983 */ /* 0x0009620000300800 */
[----:B--2---:R-:W-:Y:S01]  /*4fd0*/  FADD.FTZ R2, R130, R4 ;  /* 0x0000000482027221 */ /* 0x004fe20000010000 */
[----:B------:R-:W-:-:S02]  /*4fe0*/  F2FP.BF16.PACK_AB R130, R22, R23 ;  /* 0x000000171682723e */ /* 0x000fc400000010ff */
[----:B---3--:R-:W-:Y:S01]  /*4ff0*/  F2FP.BF16.PACK_AB R131, R3, R5 ;  /* 0x000000050383723e */ /* 0x008fe200000010ff */
[----:B------:R-:W-:Y:S01]  /*5000*/  FADD.FTZ R4, R129, R2 ;  /* 0x0000000281047221 */ /* 0x000fe20000010000 */
[----:B------:R-:W-:Y:S01]  /*5010*/  F2FP.BF16.PACK_AB R129, R6, R7 ;  /* 0x000000070681723e */ /* 0x000fe200000010ff */
[----:B------:R-:W-:Y:S01]  /*5020*/  FADD.FTZ R0, R85, R0 ;  /* 0x0000000055007221 */ /* 0x000fe20000010000 */
[----:B------:R4:W5:Y:S05]  /*5030*/  LDL.LU R161, [R1+0x88] ;  /* 0x0000880001a17983 */ /* 0x00096a0000300800 */
[C---:B------:R-:W-:Y:S08]  /*5040*/  HMMA.16816.F32.BF16 R148, R128.reuse, R144, R148 ;  /* 0x000000908094723c */ /* 0x040ff00000041894 */
[C---:B------:R-:W-:Y:S01]  /*5050*/  HMMA.16816.F32.BF16 R156, R128.reuse, R152, R156 ;  /* 0x00000098809c723c */ /* 0x040fe2000004189c */
[----:B------:R-:W-:Y:S01]  /*5060*/  FADD.FTZ R0, R88, R0 ;  /* 0x0000000058007221 */ /* 0x000fe20000010000 */
[----:B------:R4:W5:Y:S06]  /*5070*/  LDL.LU R160, [R1+0x84] ;  /* 0x0000840001a07983 */ /* 0x00096c0000300800 */
[C---:B------:R-:W-:Y:S01]  /*5080*/  HMMA.16816.F32.BF16 R144, R128.reuse, R146, R136 ;  /* 0x000000928090723c */ /* 0x040fe20000041888 */
[----:B------:R-:W1:Y:S07]  /*5090*/  LDSM.16.MT88.4 R136, [R240+0x5080] ;  /* 0x00508000f088783b */ /* 0x000e6e0000004200 */
[----:B------:R-:W-:Y:S01]  /*50a0*/  HMMA.16816.F32.BF16 R152, R128, R154, R96 ;  /* 0x0000009a8098723c */ /* 0x000fe20000041860 */
[----:B------:R-:W-:Y:S01]  /*50b0*/  FADD.FTZ R2, R87, R0 ;  /* 0x0000000057027221 */ /* 0x000fe20000010000 */
[----:B------:R-:W-:Y:S01]  /*50c0*/  LDSM.16.MT88.4 R88, [R240+0x8080] ;  /* 0x00808000f058783b */ /* 0x000fe20000004200 */
[----:B------:R-:W-:Y:S01]  /*50d0*/  IMAD.MOV.U32 R11, RZ, RZ, R64 ;  /* 0x000000ffff0b7224 */ /* 0x000fe200078e0040 */
[----:B------:R-:W-:-:S02]  /*50e0*/  UIMAD.WIDE.U32 UR10, UR16, UR4, URZ ;  /* 0x00000004100a72a5 */ /* 0x000fc4000f8e003f */
[----:B------:R4:W5:Y:S01]  /*50f0*/  LDL.LU R135, [R1+0x80] ;  /* 0x0000800001877983 */ /* 0x0009620000300800 */
[----:B------:R-:W-:Y:S01]  /*5100*/  IMAD.MOV.U32 R98, RZ, RZ, R33 ;  /* 0x000000ffff627224 */ /* 0x000fe200078e0021 */
[----:B------:R-:W-:Y:S02]  /*5110*/  MOV R97, R34 ;  /* 0x0000002200617202 */ /* 0x000fe40000000f00 */
[----:B------:R-:W2:Y:S01]  /*5120*/  LDSM.16.MT88.4 R32, [R239+0x5080] ;  /* 0x00508000ef20783b */ /* 0x000ea20000004200 */
[C---:B-1----:R-:W-:Y:S08]  /*5130*/  HMMA.16816.F32.BF16 R140, R128.reuse, R136, R140 ;  /* 0x00000088808c723c */ /* 0x042ff0000004188c */
[C---:B------:R-:W-:Y:S08]  /*5140*/  HMMA.16816.F32.BF16 R136, R128.reuse, R138, R28 ;  /* 0x0000008a8088723c */ /* 0x040ff0000004181c */
[C---:B--2---:R-:W-:Y:S01]  /*5150*/  HMMA.16816.F32.BF16 R28, R128.reuse, R32, R40 ;  /* 0x00000020801c723c */ /* 0x044fe20000041828 */
[----:B------:R-:W-:Y:S07]  /*5160*/  LDSM.16.MT88.4 R40, [R236+0x6880] ;  /* 0x00688000ec28783b */ /* 0x000fee0000004200 */
[C---:B------:R-:W-:Y:S01]  /*5170*/  HMMA.16816.F32.BF16 R32, R128.reuse, R34, R48 ;  /* 0x000000228020723c */ /* 0x040fe20000041830 */
[----:B------:R-:W1:Y:S07]  /*5180*/  LDSM.16.MT88.4 R48, [R237+0x6880] ;  /* 0x00688000ed30783b */ /* 0x000e6e0000004200 */
[C---:B-1----:R-:W-:Y:S08]  /*5190*/  HMMA.16816.F32.BF16 R44, R128.reuse, R48, R44 ;  /* 0x00000030802c723c */ /* 0x042ff0000004182c */
[C---:B------:R-:W-:Y:S01]  /*51a0*/  HMMA.16816.F32.BF16 R48, R128.reuse, R50, R72 ;  /* 0x000000328030723c */ /* 0x040fe20000041848 */
[----:B------:R-:W1:Y:S07]  /*51b0*/  LDSM.16.MT88.4 R72, [R236+0x8080] ;  /* 0x00808000ec48783b */ /* 0x000e6e0000004200 */
[C---:B------:R-:W-:Y:S08]  /*51c0*/  HMMA.16816.F32.BF16 R36, R128.reuse, R40, R36 ;  /* 0x000000288024723c */ /* 0x040ff00000041824 */
[C---:B------:R-:W-:Y:S01]  /*51d0*/  HMMA.16816.F32.BF16 R40, R128.reuse, R42, R56 ;  /* 0x0000002a8028723c */ /* 0x040fe20000041838 */
[----:B------:R-:W2:Y:S07]  /*51e0*/  LDSM.16.MT88.4 R56, [R240+0x6880] ;  /* 0x00688000f038783b */ /* 0x000eae0000004200 */
[C---:B-1----:R-:W-:Y:S08]  /*51f0*/  HMMA.16816.F32.BF16 R68, R128.reuse, R72, R68 ;  /* 0x000000488044723c */ /* 0x042ff00000041844 */
[----:B------:R-:W-:Y:S07]  /*5200*/  HMMA.16816.F32.BF16 R72, R128, R74, R176 ;  /* 0x0000004a8048723c */ /* 0x000fee00000418b0 */
[----:B------:R-:W-:Y:S01]  /*5210*/  MOV R178, R98 ;  /* 0x0000006200b27202 */ /* 0x000fe20000000f00 */
[----:B------:R-:W-:-:S02]  /*5220*/  IMAD.MOV.U32 R179, RZ, RZ, R97 ;  /* 0x000000ffffb37224 */ /* 0x000fc400078e0061 */
[----:B------:R-:W1:Y:S01]  /*5230*/  LDSM.16.MT88.4 R96, [R239+0x8080] ;  /* 0x00808000ef60783b */ /* 0x000e620000004200 */
[C---:B--2---:R-:W-:Y:S01]  /*5240*/  HMMA.16816.F32.BF16 R52, R128.reuse, R56, R52 ;  /* 0x000000388034723c */ /* 0x044fe20000041834 */
[----:B------:R-:W-:Y:S02]  /*5250*/  IMAD.MOV.U32 R0, RZ, RZ, R65 ;  /* 0x000000ffff007224 */ /* 0x000fe400078e0041 */
[----:B------:R-:W2:Y:S05]  /*5260*/  LDSM.16.MT88.4 R64, [R239+0x6880] ;  /* 0x00688000ef40783b */ /* 0x000eaa0000004200 */
[C---:B------:R-:W-:Y:S08]  /*5270*/  HMMA.16816.F32.BF16 R56, R128.reuse, R58, R92 ;  /* 0x0000003a8038723c */ /* 0x040ff0000004185c */
[----:B-1----:R-:W-:Y:S01]  /*5280*/  HMMA.16816.F32.BF16 R92, R128, R96, R104 ;  /* 0x00000060805c723c */ /* 0x002fe20000041868 */
[----:B------:R-:W1:Y:S01]  /*5290*/  LDSM.16.MT88.4 R104, [R236+0x9880] ;  /* 0x00988000ec68783b */ /* 0x000e620000004200 */
[----:B------:R-:W-:-:S02]  /*52a0*/  FADD.FTZ R0, R0, R4 ;  /* 0x0000000400007221 */ /* 0x000fc40000010000 */
[----:B------:R-:W-:Y:S02]  /*52b0*/  FADD.FTZ R2, R178, R2 ;  /* 0x00000002b2027221 */ /* 0x000fe40000010000 */
[----:B------:R-:W-:Y:S02]  /*52c0*/  FADD.FTZ R4, R21, R0 ;  /* 0x0000000015047221 */ /* 0x000fe40000010000 */
[C---:B------:R-:W-:Y:S01]  /*52d0*/  HMMA.16816.F32.BF16 R84, R128.reuse, R88, R8 ;  /* 0x000000588054723c */ /* 0x040fe20000041808 */
[----:B------:R-:W-:Y:S01]  /*52e0*/  FADD.FTZ R0, R179, R2 ;  /* 0x00000002b3007221 */ /* 0x000fe20000010000 */
[----:B------:R-:W-:Y:S06]  /*52f0*/  LDSM.16.MT88.4 R8, [R239+0x9880] ;  /* 0x00988000ef08783b */ /* 0x000fec0000004200 */
[----:B------:R-:W-:Y:S01]  /*5300*/  HMMA.16816.F32.BF16 R88, R128, R90, R112 ;  /* 0x0000005a8058723c */ /* 0x000fe20000041870 */
[----:B------:R-:W3:Y:S01]  /*5310*/  LDSM.16.MT88.4 R112, [R237+0x9880] ;  /* 0x00988000ed70783b */ /* 0x000ee20000004200 */
[----:B------:R-:W-:-:S06]  /*5320*/  FADD.FTZ R0, R134, R0 ;  /* 0x0000000086007221 */ /* 0x000fcc0000010000 */
[C---:B------:R-:W-:Y:S08]  /*5330*/  HMMA.16816.F32.BF16 R96, R128.reuse, R98, R100 ;  /* 0x000000628060723c */ /* 0x040ff00000041864 */
[C---:B--2---:R-:W-:Y:S08]  /*5340*/  HMMA.16816.F32.BF16 R60, R128.reuse, R64, R60 ;  /* 0x00000040803c723c */ /* 0x044ff0000004183c */
[C---:B------:R-:W-:Y:S01]  /*5350*/  HMMA.16816.F32.BF16 R64, R128.reuse, R66, R80 ;  /* 0x000000428040723c */ /* 0x040fe20000041850 */
[----:B------:R-:W2:Y:S07]  /*5360*/  LDSM.16.MT88.4 R80, [R237+0x8080] ;  /* 0x00808000ed50783b */ /* 0x000eae0000004200 */
[C---:B-1----:R-:W-:Y:S08]  /*5370*/  HMMA.16816.F32.BF16 R100, R128.reuse, R104, R168 ;  /* 0x000000688064723c */ /* 0x042ff000000418a8 */
[----:B------:R-:W-:Y:S01]  /*5380*/  HMMA.16816.F32.BF16 R104, R128, R106, R120 ;  /* 0x0000006a8068723c */ /* 0x000fe20000041878 */
[----:B------:R-:W1:Y:S01]  /*5390*/  LDSM.16.MT88.4 R120, [R240+0x9880] ;  /* 0x00988000f078783b */ /* 0x000e620000004200 */
[----:B------:R-:W-:-:S02]  /*53a0*/  FADD.FTZ R7, R7, R0 ;  /* 0x0000000007077221 */ /* 0x000fc40000010000 */
[----:B------:R-:W-:Y:S02]  /*53b0*/  FADD.FTZ R2, R20, R4 ;  /* 0x0000000414027221 */ /* 0x000fe40000010000 */
[----:B------:R-:W-:Y:S02]  /*53c0*/  FADD.FTZ R6, R6, R7 ;  /* 0x0000000706067221 */ /* 0x000fe40000010000 */
[----:B------:R-:W-:Y:S02]  /*53d0*/  FADD.FTZ R0, R23, R2 ;  /* 0x0000000217007221 */ /* 0x000fe40000010000 */
[----:B------:R-:W-:Y:S02]  /*53e0*/  FADD.FTZ R5, R5, R6 ;  /* 0x0000000605057221 */ /* 0x000fe40000010000 */
[----:B------:R-:W-:Y:S02]  /*53f0*/  FADD.FTZ R2, R22, R0 ;  /* 0x0000000016027221 */ /* 0x000fe40000010000 */
[----:B------:R-:W-:-:S05]  /*5400*/  FADD.FTZ R0, R3, R5 ;  /* 0x0000000503007221 */ /* 0x000fca0000010000 */
[----:B------:R4:W-:Y:S04]  /*5410*/  STL [R1+0x18], R0 ;  /* 0x0000180001007387 */ /* 0x0009e80000100800 */
[----:B------:R4:W-:Y:S01]  /*5420*/  STL [R1+0x14], R2 ;  /* 0x0000140201007387 */ /* 0x0009e20000100800 */
[----:B------:R-:W-:Y:S01]  /*5430*/  PLOP3.LUT P0, PT, PT, PT, UP6, 0x40, 0x0 ;  /* 0x000000000000781c */ /* 0x000fe20003f0e868 */
[----:B------:R-:W-:Y:S02]  /*5440*/  @UP5 UMOV UR9, UR11 ;  /* 0x0000000b00095c82 */ /* 0x000fe40008000000 */
[----:B------:R-:W-:Y:S01]  /*5450*/  @UP5 USHF.R.U32.HI UR16, URZ, UR5, UR9 ;  /* 0x000000053f105299 */ /* 0x000fe20008011609 */
[----:B---3--:R-:W-:Y:S01]  /*5460*/  HMMA.16816.F32.BF16 R108, R128, R112, R108 ;  /* 0x00000070806c723c */ /* 0x008fe2000004186c */
[----:B------:R-:W-:-:S02]  /*5470*/  ULDC UR10, c[0x0][0x328] ;  /* 0x0000ca00000a7ab9 */ /* 0x000fc40000000800 */
[----:B------:R-:W-:Y:S02]  /*5480*/  UIADD3 UR15, UR15, UR16, URZ ;  /* 0x000000100f0f7290 */ /* 0x000fe4000fffe03f */
[----:B------:R-:W-:-:S03]  /*5490*/  UIADD3 UR13, UR13, -0x2, URZ ;  /* 0xfffffffe0d0d7890 */ /* 0x000fc6000fffe03f */
[----:B------:R-:W-:Y:S01]  /*54a0*/  HMMA.16816.F32.BF16 R112, R128, R114, R116 ;  /* 0x000000728070723c */ /* 0x000fe20000041874 */
[----:B------:R-:W-:-:S07]  /*54b0*/  UIADD3 UR10, UR15, UR10, URZ ;  /* 0x0000000a0f0a7290 */ /* 0x000fce000fffe03f */
[C---:B--2---:R-:W-:Y:S08]  /*54c0*/  HMMA.16816.F32.BF16 R76, R128.reuse, R80, R76 ;  /* 0x00000050804c723c */ /* 0x044ff0000004184c */
[C---:B-1----:R-:W-:Y:S08]  /*54d0*/  HMMA.16816.F32.BF16 R116, R128.reuse, R120, R124 ;  /* 0x000000788074723c */ /* 0x042ff0000004187c */
[C---:B------:R-:W-:Y:S08]  /*54e0*/  HMMA.16816.F32.BF16 R80, R128.reuse, R82, R172 ;  /* 0x000000528050723c */ /* 0x040ff000000418ac */
[C---:B------:R-:W-:Y:S08]  /*54f0*/  HMMA.16816.F32.BF16 R120, R128.reuse, R122, R24 ;  /* 0x0000007a8078723c */ /* 0x040ff00000041818 */
[C---:B------:R-:W-:Y:S08]  /*5500*/  HMMA.16816.F32.BF16 R124, R128.reuse, R8, R16 ;  /* 0x00000008807c723c */ /* 0x040ff00000041810 */
[----:B------:R-:W-:Y:S01]  /*5510*/  HMMA.16816.F32.BF16 R128, R128, R10, R12 ;  /* 0x0000000a8080723c */ /* 0x000fe2000004180c */
[----:B------:R-:W-:Y:S07]  /*5520*/  @P0 BRA `(.L_x_173) ;  /* 0x0000013000000947 */ /* 0x000fee0003800000 */
[----:B----4-:R-:W-:Y:S01]  /*5530*/  ISETP.LT.AND P0, PT, RZ, UR15, PT ;  /* 0x0000000fff007c0c */ /* 0x010fe2000bf01270 */
[----:B------:R-:W-:-:S02]  /*5540*/  UIADD3 UR11, UR15, -0x1, URZ ;  /* 0xffffffff0f0b7890 */ /* 0x000fc4000fffe03f */
[----:B------:R-:W-:-:S10]  /*5550*/  ULDC UR9, c[0x0][0x32c] ;  /* 0x0000cb0000097ab9 */ /* 0x000fd40000000800 */
[----:B------:R-:W-:Y:S05]  /*5560*/  @P0 BRA `(.L_x_174) ;  /* 0x0000007000000947 */ /* 0x000fea0003800000 */
[----:B------:R-:W-:Y:S02]  /*5570*/  UISETP.NE.AND UP0, UPT, UR9, 0x1, UPT ;  /* 0x000000010900788c */ /* 0x000fe4000bf05270 */
[----:B------:R-:W-:Y:S02]  /*5580*/  UIADD3 UR11, -UR15, URZ, URZ ;  /* 0x0000003f0f0b7290 */ /* 0x000fe4000fffe13f */
[----:B------:R-:W-:Y:S02]  /*5590*/  ULDC.64 UR4, c[0x0][0x330] ;  /* 0x0000cc0000047ab9 */ /* 0x000fe40000000a00 */
[----:B------:R-:W-:-:S05]  /*55a0*/  UIMAD.WIDE.U32 UR14, UR11, UR4, URZ ;  /* 0x000000040b0e72a5 */ /* 0x000fca000f8e003f */
[----:B------:R-:W-:-:S04]  /*55b0*/  @UP0 USHF.R.U32.HI UR11, URZ, UR5, UR15 ;  /* 0x000000053f0b0299 */ /* 0x000fc8000801160f */
[----:B------:R-:W-:Y:S01]  /*55c0*/  ULOP3.LUT UR11, URZ, UR11, URZ, 0x33, !UPT ;  /* 0x0000000b3f0b7292 */ /* 0x000fe2000f8e333f */
[----:B------:R-:W-:Y:S05]  /*55d0*/  BRA `(.L_x_175) ;  /* 0x0000004000007947 */ /* 0x000fea0003800000 */
.L_x_174:
[----:B------:R-:W-:Y:S02]  /*55e0*/  UISETP.NE.AND UP0, UPT, UR9, 0x1, UPT ;  /* 0x000000010900788c */ /* 0x000fe4000bf05270 */
[----:B------:R-:W-:Y:S02]  /*55f0*/  ULDC.64 UR4, c[0x0][0x330] ;  /* 0x0000cc0000047ab9 */ /* 0x000fe40000000a00 */
[----:B------:R-:W-:-:S07]  /*5600*/  UIMAD.WIDE.U32 UR14, UR11, UR4, URZ ;  /* 0x000000040b0e72a5 */ /* 0x000fce000f8e003f */
[----:B------:R-:W-:Y:S02]  /*5610*/  @UP0 USHF.R.U32.HI UR11, URZ, UR5, UR15 ;  /* 0x000000053f0b0299 */ /* 0x000fe4000801160f */
.L_x_175:
[----:B------:R-:W-:Y:S02]  /*5620*/  ULDC UR4, c[0x0][0x32c] ;  /* 0x0000cb0000047ab9 */ /* 0x000fe40000000800 */
[----:B------:R-:W-:-:S04]  /*5630*/  UIMAD UR4, UR11, UR9, UR4 ;  /* 0x000000090b0472a4 */ /* 0x000fc8000f8e0204 */
[----:B------:R-:W-:-:S04]  /*5640*/  UISETP.LT.AND UP0, UPT, UR10, UR4, UPT ;  /* 0x000000040a00728c */ /* 0x000fc8000bf01270 */
[----:B------:R-:W-:-:S04]  /*5650*/  USEL UR10, UR10, UR4, UP0 ;  /* 0x000000040a0a7287 */ /* 0x000fc80008000000 */
.L_x_173:
[----:B----4-:R-:W-:-:S04]  /*5660*/  UIMAD.WIDE UR4, UR10, 0x2aaaaaab, URZ ;  /* 0x2aaaaaab0a0478a5 */ /* 0x010fc8000f8e023f */
[----:B------:R-:W-:-:S04]  /*5670*/  USHF.R.U32.HI UR4, URZ, 0x1f, UR5 ;  /* 0x0000001f3f047899 */ /* 0x000fc80008011605 */
[----:B------:R-:W-:-:S04]  /*5680*/  ULEA.HI.SX32 UR4, UR5, UR4, 0x1d ;  /* 0x0000000405047291 */ /* 0x000fc8000f8fea3f */
[----:B------:R-:W-:-:S04]  /*5690*/  UISETP.LT.AND UP0, UPT, UR12, UR4, UPT ;  /* 0x000000040c00728c */ /* 0x000fc8000bf01270 */
[----:B------:R-:W-:-:S04]  /*56a0*/  USEL UR9, UR12, UR4, !UP0 ;  /* 0x000000040c097287 */ /* 0x000fc8000c000000 */
[----:B------:R-:W-:-:S06]  /*56b0*/  UISETP.GE.AND UP0, UPT, UR13, UR9, UPT ;  /* 0x000000090d00728c */ /* 0x000fcc000bf06270 */
[----:B------:R-:W-:-:S13]  /*56c0*/  PLOP3.LUT P0, PT, PT, PT, UP0, 0x40, 0x0 ;  /* 0x000000000000781c */ /* 0x000fda0003f0e808 */
[----:B------:R-:W-:Y:S05]  /*56d0*/  @P0 BRA `(.L_x_176) ;  /* 0x00003c9000000947 */ /* 0x000fea0003800000 */
[----:B------:R-:W2:Y:S04]  /*56e0*/  LDL.64 R8, [R1+0x40] ;  /* 0x0000400001087983 */ /* 0x000ea80000100a00 */
[----:B------:R-:W3:Y:S04]  /*56f0*/  LDL.64 R6, [R1+0x38] ;  /* 0x0000380001067983 */ /* 0x000ee80000100a00 */
[----:B------:R-:W4:Y:S04]  /*5700*/  LDL.64 R2, [R1+0x30] ;  /* 0x0000300001027983 */ /* 0x000f280000100a00 */
[----:B------:R-:W4:Y:S01]  /*5710*/  LDL.64 R4, [R1+0x28] ;  /* 0x0000280001047983 */ /* 0x000f220000100a00 */
[----:B------:R-:W-:-:S02]  /*5720*/  MOV R134, R132 ;  /* 0x0000008400867202 */ /* 0x000fc40000000f00 */
[C---:B--2---:R-:W-:Y:S02]  /*5730*/  IADD3 R0, P0, R8.reuse, 0x40, RZ ;  /* 0x0000004008007810 */ /* 0x044fe40007f1e0ff */
[----:B------:R-:W-:-:S03]  /*5740*/  IADD3 R11, P1, R8, 0x80, RZ ;  /* 0x00000080080b7810 */ /* 0x000fc60007f3e0ff */
[--C-:B---3--:R-:W-:Y:S01]  /*5750*/  IMAD.X R10, RZ, RZ, R7.reuse, P0 ;  /* 0x000000ffff0a7224 */ /* 0x108fe200000e0607 */
[----:B------:R1:W-:Y:S01]  /*5760*/  STL [R1+0x68], R0 ;  /* 0x0000680001007387 */ /* 0x0003e20000100800 */
[----:B------:R-:W-:-:S03]  /*5770*/  IMAD.X R9, RZ, RZ, R7, P1 ;  /* 0x000000ffff097224 */ /* 0x000fc600008e0607 */
[----:B------:R-:W-:Y:S04]  /*5780*/  STL [R1+0x60], R11 ;  /* 0x0000600b01007387 */ /* 0x000fe80000100800 */
[----:B------:R-:W-:Y:S01]  /*5790*/  STL [R1+0x64], R10 ;  /* 0x0000640a01007387 */ /* 0x000fe20000100800 */
[----:B-1----:R-:W-:Y:S02]  /*57a0*/  IADD3 R0, P0, R8, 0xc0, RZ ;  /* 0x000000c008007810 */ /* 0x002fe40007f1e0ff */
[----:B----4-:R-:W-:-:S03]  /*57b0*/  IADD3 R8, P2, R2, 0x40, RZ ;  /* 0x0000004002087810 */ /* 0x010fc60007f5e0ff */
[----:B------:R1:W-:Y:S02]  /*57c0*/  STL [R1+0x58], R0 ;  /* 0x0000580001007387 */ /* 0x0003e40000100800 */
[----:B------:R-:W-:Y:S02]  /*57d0*/  IMAD.X R6, RZ, RZ, R5, P2 ;  /* 0x000000ffff067224 */ /* 0x000fe400010e0605 */
[----:B------:R-:W-:Y:S04]  /*57e0*/  STL [R1+0x5c], R9 ;  /* 0x00005c0901007387 */ /* 0x000fe80000100800 */
[----:B------:R-:W-:Y:S01]  /*57f0*/  STL [R1+0x50], R8 ;  /* 0x0000500801007387 */ /* 0x000fe20000100800 */
[----:B-1----:R-:W-:Y:S01]  /*5800*/  IMAD.X R0, RZ, RZ, R7, P0 ;  /* 0x000000ffff007224 */ /* 0x002fe200000e0607 */
[----:B------:R-:W-:-:S04]  /*5810*/  IADD3 R7, P1, R2, 0x80, RZ ;  /* 0x0000008002077810 */ /* 0x000fc80007f3e0ff */
[----:B------:R1:W-:Y:S01]  /*5820*/  STL [R1+0x54], R0 ;  /* 0x0000540001007387 */ /* 0x0003e20000100800 */
[----:B------:R-:W-:-:S03]  /*5830*/  IMAD.X R3, RZ, RZ, R5, P1 ;  /* 0x000000ffff037224 */ /* 0x000fc600008e0605 */
[----:B------:R-:W-:Y:S04]  /*5840*/  STL [R1+0x48], R7 ;  /* 0x0000480701007387 */ /* 0x000fe80000100800 */
[----:B------:R-:W-:Y:S01]  /*5850*/  STL [R1+0x4c], R6 ;  /* 0x00004c0601007387 */ /* 0x000fe20000100800 */
[----:B-1----:R-:W-:-:S05]  /*5860*/  IADD3 R0, P0, R2, 0xc0, RZ ;  /* 0x000000c002007810 */ /* 0x002fca0007f1e0ff */
[----:B------:R1:W-:Y:S04]  /*5870*/  STL [R1+0x10], R0 ;  /* 0x0000100001007387 */ /* 0x0003e80000100800 */
[----:B------:R2:W-:Y:S01]  /*5880*/  STL [R1+0x20], R3 ;  /* 0x0000200301007387 */ /* 0x0005e20000100800 */
[----:B-1----:R-:W-:-:S05]  /*5890*/  IADD3.X R0, RZ, R5, RZ, P0, !PT ;  /* 0x00000005ff007210 */ /* 0x002fca00007fe4ff */
[----:B------:R2:W-:Y:S01]  /*58a0*/  STL [R1+0xc], R0 ;  /* 0x00000c0001007387 */ /* 0x0005e20000100800 */
[----:B------:R-:W-:-:S03]  /*58b0*/  IMAD.MOV.U32 R2, RZ, RZ, R133 ;  /* 0x000000ffff027224 */ /* 0x000fc600078e0085 */
.L_x_187:
[----:B-12---:R-:W2:Y:S01]  /*58c0*/  LDL R0, [R1] ;  /* 0x0000000001007983 */ /* 0x006ea20000100800 */
[----:B------:R-:W-:Y:S04]  /*58d0*/  DEPBAR.LE SB0, 0x0 ;  /* 0x000080000000791a */ /* 0x000fe80000000000 */
[----:B------:R-:W-:Y:S01]  /*58e0*/  BAR.SYNC.DEFER_BLOCKING 0x0 ;  /* 0x0000000000007b1d */ /* 0x000fe20000010000 */
[----:B------:R-:W-:Y:S06]  /*58f0*/  UISETP.GT.AND UP0, UPT, UR12, UR13, UPT ;  /* 0x0000000d0c00728c */ /* 0x000fec000bf04270 */
[----:B------:R-:W-:Y:S01]  /*5900*/  PLOP3.LUT P0, PT, PT, PT, UP0, 0x80, 0x0 ;  /* 0x000000000000781c */ /* 0x000fe20003f0f008 */
[----:B-----5:R1:W3:Y:S04]  /*5910*/  LDSM.16.M88.4 R8, [R135+0x14080] ;  /* 0x014080008708783b */ /* 0x0202e80000000200 */
[----:B------:R1:W4:Y:S04]  /*5920*/  LDSM.16.M88.4 R16, [R135+0x14880] ;  /* 0x014880008710783b */ /* 0x0003280000000200 */
[----:B------:R1:W1:Y:S04]  /*5930*/  LDSM.16.M88.4 R24, [R135+0x15080] ;  /* 0x015080008718783b */ /* 0x0002680000000200 */
[----:B------:R1:W1:Y:S04]  /*5940*/  LDSM.16.M88.4 R168, [R242] ;  /* 0x00000000f2a8783b */ /* 0x0002680000000200 */
[----:B------:R1:W1:Y:S04]  /*5950*/  LDSM.16.M88.4 R176, [R252] ;  /* 0x00000000fcb0783b */ /* 0x0002680000000200 */
[----:B--2---:R2:W1:Y:S01]  /*5960*/  LDSM.16.M88.4 R172, [R0] ;  /* 0x0000000000ac783b */ /* 0x0044620000000200 */
[----:B------:R-:W-:-:S05]  /*5970*/  @P0 BRA `(.L_x_177) ;  /* 0x0000043000000947 */ /* 0x000fca0003800000 */
[----:B--234-:R-:W2:Y:S01]  /*5980*/  LDL R0, [R1+0x1c] ;  /* 0x00001c0001007983 */ /* 0x01cea20000100800 */
[----:B------:R-:W-:Y:S02]  /*5990*/  ULDC.64 UR4, c[0x0][0x208] ;  /* 0x0000820000047ab9 */ /* 0x000fe40000000a00 */
[----:B------:R-:W-:Y:S01]  /*59a0*/  UIMAD.WIDE.U32 UR14, UR13, UR4, URZ ;  /* 0x000000040d0e72a5 */ /* 0x000fe2000f8e003f */
[----:B------:R-:W3:Y:S01]  /*59b0*/  LDL.64 R6, [R1+0x40] ;  /* 0x0000400001067983 */ /* 0x000ee20000100a00 */
[----:B------:R-:W-:Y:S03]  /*59c0*/  USHF.R.S32.HI UR10, URZ, 0x1f, UR13 ;  /* 0x0000001f3f0a7899 */ /* 0x000fe6000801140d */
[----:B------:R-:W4:Y:S01]  /*59d0*/  LDL.64 R132, [R1+0x38] ;  /* 0x0000380001847983 */ /* 0x000f220000100a00 */
[----:B------:R-:W-:Y:S03]  /*59e0*/  UIMAD UR10, UR10, UR4, URZ ;  /* 0x000000040a0a72a4 */ /* 0x000fe6000f8e023f */
[----:B------:R-:W5:Y:S01]  /*59f0*/  LDL R12, [R1+0x4] ;  /* 0x00000400010c7983 */ /* 0x000f620000100800 */
[----:B------:R-:W-:Y:S03]  /*5a00*/  UIMAD UR10, UR13, UR5, UR10 ;  /* 0x000000050d0a72a4 */ /* 0x000fe6000f8e020a */
[----:B------:R-:W5:Y:S01]  /*5a10*/  LDL R22, [R1+0x68] ;  /* 0x0000680001167983 */ /* 0x000f620000100800 */
[----:B------:R-:W-:Y:S02]  /*5a20*/  UIADD3 UR4, UR15, UR10, URZ ;  /* 0x0000000a0f047290 */ /* 0x000fe4000fffe03f */
[----:B------:R-:W-:Y:S01]  /*5a30*/  UIMAD.WIDE.U32 UR10, UR14, 0x30, URZ ;  /* 0x000000300e0a78a5 */ /* 0x000fe2000f8e003f */
[----:B------:R-:W5:Y:S01]  /*5a40*/  LDL R21, [R1+0x64] ;  /* 0x0000640001157983 */ /* 0x000f620000100800 */
[----:B------:R-:W-:Y:S03]  /*5a50*/  UIMAD UR4, UR4, 0x30, URZ ;  /* 0x00000030040478a4 */ /* 0x000fe6000f8e023f */
[----:B------:R-:W5:Y:S01]  /*5a60*/  LDL R20, [R1+0x60] ;  /* 0x0000600001147983 */ /* 0x000f620000100800 */
[----:B------:R-:W-:Y:S03]  /*5a70*/  UIADD3 UR4, UR11, UR4, URZ ;  /* 0x000000040b047290 */ /* 0x000fe6000fffe03f */
[----:B------:R-:W5:Y:S04]  /*5a80*/  LDL R15, [R1+0x5c] ;  /* 0x00005c00010f7983 */ /* 0x000f680000100800 */
[----:B------:R-:W5:Y:S04]  /*5a90*/  LDL R14, [R1+0x58] ;  /* 0x00005800010e7983 */ /* 0x000f680000100800 */
[----:B------:R-:W5:Y:S01]  /*5aa0*/  LDL R13, [R1+0x54] ;  /* 0x00005400010d7983 */ /* 0x000f620000100800 */
[----:B--2---:R-:W-:Y:S02]  /*5ab0*/  LOP3.LUT P2, RZ, R0, 0x1, RZ, 0xc0, !PT ;  /* 0x0000000100ff7812 */ /* 0x004fe4000784c0ff */
[----:B---3--:R-:W-:Y:S04]  /*5ac0*/  IADD3 R0, P1, R6, UR10, RZ ;  /* 0x0000000a06007c10 */ /* 0x008fe8000ff3e0ff */
[C---:B------:R-:W-:Y:S02]  /*5ad0*/  LEA R4, P0, R0.reuse, c[0x0][0x1f8], 0x1 ;  /* 0x00007e0000047a11 */ /* 0x040fe400078008ff */
[----:B----4-:R-:W-:Y:S04]  /*5ae0*/  IADD3.X R3, R133, UR4, RZ, P1, !PT ;  /* 0x0000000485037c10 */ /* 0x010fe80008ffe4ff */
[----:B------:R-:W-:Y:S02]  /*5af0*/  LEA.HI.X R5, R0, c[0x0][0x1fc], R3, 0x1, P0 ;  /* 0x00007f0000057a11 */ /* 0x000fe400000f0c03 */
[----:B-----5:R-:W-:Y:S03]  /*5b00*/  IADD3 R0, P1, R22, UR10, RZ ;  /* 0x0000000a16007c10 */ /* 0x020fe6000ff3e0ff */
[----:B------:R-:W-:Y:S01]  /*5b10*/  @!PT LDS RZ, [RZ] ;  /* 0x00000000fffff984 */ /* 0x000fe20000000800 */
[----:B------:R-:W-:Y:S01]  /*5b20*/  @!PT LDS RZ, [RZ] ;  /* 0x00000000fffff984 */ /* 0x000fe20000000800 */
[----:B------:R-:W-:Y:S01]  /*5b30*/  @!PT LDS RZ, [RZ] ;  /* 0x00000000fffff984 */ /* 0x000fe20000000800 */
[----:B------:R2:W-:Y:S01]  /*5b40*/  LDGSTS.E.BYPASS.LTC128B.128 [R12+0x4080], [R4.64], !P2 ;  /* 0x04080000040c7fae */ /* 0x0005e2000d101d58 */
[----:B------:R-:W-:Y:S02]  /*5b50*/  IADD3.X R3, R21, UR4, RZ, P1, !PT ;  /* 0x0000000415037c10 */ /* 0x000fe40008ffe4ff */
[C---:B--2---:R-:W-:Y:S04]  /*5b60*/  LEA R4, P0, R0.reuse, c[0x0][0x1f8], 0x1 ;  /* 0x00007e0000047a11 */ /* 0x044fe800078008ff */
[----:B------:R-:W-:Y:S02]  /*5b70*/  LEA.HI.X R5, R0, c[0x0][0x1fc], R3, 0x1, P0 ;  /* 0x00007f0000057a11 */ /* 0x000fe400000f0c03 */
[----:B------:R-:W-:Y:S03]  /*5b80*/  IADD3 R0, P1, R20, UR10, RZ ;  /* 0x0000000a14007c10 */ /* 0x000fe6000ff3e0ff */
        /* <DEDUP_REMOVED lines=8> */
[----:B------:R-:W-:Y:S01]  /*5c10*/  LEA.HI.X R5, R0, c[0x0][0x1fc], R3, 0x1, P0 ;  /* 0x00007f0000057a11 */ /* 0x000fe200000f0c03 */
[----:B------:R-:W-:Y:S04]  /*5c20*/  @!P3 IMAD.MOV.U32 R0, RZ, RZ, c[0x0][0x208] ;  /* 0x00008200ff00b624 */ /* 0x000fe800078e00ff */
[----:B------:R2:W-:Y:S01]  /*5c30*/  LDGSTS.E.BYPASS.LTC128B.128 [R12+0x8880], [R4.64], !P4 ;  /* 0x08880000040c7fae */ /* 0x0005e2000e101d58 */
[C---:B------:R-:W-:Y:S01]  /*5c40*/  @!P3 LEA R3, P0, R0.reuse, UR10, 0x5 ;  /* 0x0000000a0003bc11 */ /* 0x040fe2000f8028ff */
[----:B--2---:R-:W-:Y:S05]  /*5c50*/  @!P3 IMAD.MOV.U32 R4, RZ, RZ, c[0x0][0x20c] ;  /* 0x00008300ff04b624 */ /* 0x004fea00078e00ff */
[----:B------:R-:W-:Y:S02]  /*5c60*/  @!P3 LEA.HI.X R0, R0, UR4, R4, 0x5, P0 ;  /* 0x000000040000bc11 */ /* 0x000fe400080f2c04 */
[C---:B------:R-:W-:Y:S04]  /*5c70*/  @!P3 IADD3 R4, P1, R3.reuse, R6, RZ ;  /* 0x000000060304b210 */ /* 0x040fe80007f3e0ff */
[----:B------:R-:W-:Y:S01]  /*5c80*/  @!P3 LEA R6, P0, R4, c[0x0][0x1f8], 0x1 ;  /* 0x00007e000406ba11 */ /* 0x000fe200078008ff */
[----:B------:R-:W-:Y:S05]  /*5c90*/  @!P3 IMAD.X R5, R0, 0x1, R133, P1 ;  /* 0x000000010005b824 */ /* 0x000fea00008e0685 */
[----:B------:R-:W-:Y:S02]  /*5ca0*/  @!P3 LEA.HI.X R7, R4, c[0x0][0x1fc], R5, 0x1, P0 ;  /* 0x00007f000407ba11 */ /* 0x000fe400000f0c05 */
[----:B------:R-:W-:Y:S03]  /*5cb0*/  @!P3 IADD3 R5, P1, R3, R22, RZ ;  /* 0x000000160305b210 */ /* 0x000fe60007f3e0ff */
[----:B------:R2:W-:Y:S01]  /*5cc0*/  @!P3 LDGSTS.E.BYPASS.LTC128B.128 [R12+0x5080], [R6.64], !P2 ;  /* 0x05080000060cbfae */ /* 0x0005e2000d101d58 */
[C---:B------:R-:W-:Y:S01]  /*5cd0*/  @!P3 LEA R4, P0, R5.reuse, c[0x0][0x1f8], 0x1 ;  /* 0x00007e000504ba11 */ /* 0x040fe200078008ff */
[C---:B--2---:R-:W-:Y:S05]  /*5ce0*/  @!P3 IMAD.X R6, R0.reuse, 0x1, R21, P1 ;  /* 0x000000010006b824 */ /* 0x044fea00008e0615 */
[----:B------:R-:W-:Y:S05]  /*5cf0*/  @!P3 LEA.HI.X R5, R5, c[0x0][0x1fc], R6, 0x1, P0 ;  /* 0x00007f000505ba11 */ /* 0x000fea00000f0c06 */
[----:B------:R2:W-:Y:S02]  /*5d00*/  @!P3 LDGSTS.E.BYPASS.LTC128B.128 [R12+0x6880], [R4.64], !P6 ;  /* 0x06880000040cbfae */ /* 0x0005e4000f101d58 */
[----:B--2---:R-:W-:Y:S04]  /*5d10*/  @!P3 IADD3 R5, P1, R3, R20, RZ ;  /* 0x000000140305b210 */ /* 0x004fe80007f3e0ff */
[----:B------:R-:W-:Y:S01]  /*5d20*/  @!P3 LEA R4, P0, R5, c[0x0][0x1f8], 0x1 ;  /* 0x00007e000504ba11 */ /* 0x000fe200078008ff */
[C---:B------:R-:W-:Y:S01]  /*5d30*/  @!P3 IMAD.X R6, R0.reuse, 0x1, R15, P1 ;  /* 0x000000010006b824 */ /* 0x040fe200008e060f */
[----:B------:R-:W-:Y:S04]  /*5d40*/  @!P3 IADD3 R3, P1, R3, R14, RZ ;  /* 0x0000000e0303b210 */ /* 0x000fe80007f3e0ff */
[----:B------:R-:W-:Y:S01]  /*5d50*/  @!P3 LEA.HI.X R5, R5, c[0x0][0x1fc], R6, 0x1, P0 ;  /* 0x00007f000505ba11 */ /* 0x000fe200000f0c06 */
[----:B------:R-:W-:Y:S04]  /*5d60*/  @!P3 IMAD.X R0, R0, 0x1, R13, P1 ;  /* 0x000000010000b824 */ /* 0x000fe800008e060d */
[----:B------:R2:W-:Y:S02]  /*5d70*/  @!P3 LDGSTS.E.BYPASS.LTC128B.128 [R12+0x8080], [R4.64], !P5 ;  /* 0x08080000040cbfae */ /* 0x0005e4000e901d58 */
[C---:B--2---:R-:W-:Y:S04]  /*5d80*/  @!P3 LEA R4, P0, R3.reuse, c[0x0][0x1f8], 0x1 ;  /* 0x00007e000304ba11 */ /* 0x044fe800078008ff */
[----:B------:R-:W-:Y:S05]  /*5d90*/  @!P3 LEA.HI.X R5, R3, c[0x0][0x1fc], R0, 0x1, P0 ;  /* 0x00007f000305ba11 */ /* 0x000fea00000f0c00 */
[----:B------:R2:W-:Y:S04]  /*5da0*/  @!P3 LDGSTS.E.BYPASS.LTC128B.128 [R12+0x9880], [R4.64], !P4 ;  /* 0x09880000040cbfae */ /* 0x0005e8000e101d58 */
.L_x_177:
[C---:B--234-:R-:W-:Y:S01]  /*5db0*/  HMMA.16816.F32.BF16 R4, R160.reuse, R8, RZ ;  /* 0x00000008a004723c */ /* 0x05cfe200000418ff */
[----:B------:R-:W0:Y:S01]  /*5dc0*/  LDGDEPBAR ;  /* 0x00000000000079af */ /* 0x000e220000000000 */
[----:B------:R-:W-:Y:S06]  /*5dd0*/  UISETP.GT.AND UP0, UPT, UR13, UR12, UPT ;  /* 0x0000000c0d00728c */ /* 0x000fec000bf04270 */
[C---:B------:R-:W-:Y:S01]  /*5de0*/  HMMA.16816.F32.BF16 R8, R160.reuse, R10, RZ ;  /* 0x0000000aa008723c */ /* 0x040fe200000418ff */
[----:B------:R-:W-:Y:S07]  /*5df0*/  PLOP3.LUT P0, PT, PT, PT, UP0, 0x40, 0x0 ;  /* 0x000000000000781c */ /* 0x000fee0003f0e808 */
[C---:B------:R-:W-:Y:S08]  /*5e00*/  HMMA.16816.F32.BF16 R12, R160.reuse, R16, RZ ;  /* 0x00000010a00c723c */ /* 0x040ff000000418ff */
[C---:B------:R-:W-:Y:S08]  /*5e10*/  HMMA.16816.F32.BF16 R16, R160.reuse, R18, RZ ;  /* 0x00000012a010723c */ /* 0x040ff000000418ff */
[C---:B-1----:R-:W-:Y:S08]  /*5e20*/  HMMA.16816.F32.BF16 R20, R160.reuse, R24, RZ ;  /* 0x00000018a014723c */ /* 0x042ff000000418ff */
[----:B------:R-:W-:Y:S08]  /*5e30*/  HMMA.16816.F32.BF16 R24, R160, R26, RZ ;  /* 0x0000001aa018723c */ /* 0x000ff000000418ff */
[C---:B------:R-:W-:Y:S08]  /*5e40*/  HMMA.16816.F32.BF16 R4, R164.reuse, R168, R4 ;  /* 0x000000a8a404723c */ /* 0x040ff00000041804 */
[C---:B------:R-:W-:Y:S01]  /*5e50*/  HMMA.16816.F32.BF16 R8, R164.reuse, R170, R8 ;  /* 0x000000aaa408723c */ /* 0x040fe20000041808 */
[----:B------:R-:W1:Y:S07]  /*5e60*/  LDSM.16.M88.4 R168, [R241+0x14080] ;  /* 0x01408000f1a8783b */ /* 0x000e6e0000000200 */
[C---:B------:R-:W-:Y:S08]  /*5e70*/  HMMA.16816.F32.BF16 R12, R164.reuse, R172, R12 ;  /* 0x000000aca40c723c */ /* 0x040ff0000004180c */
[C---:B------:R-:W-:Y:S01]  /*5e80*/  HMMA.16816.F32.BF16 R16, R164.reuse, R174, R16 ;  /* 0x000000aea410723c */ /* 0x040fe20000041810 */
[----:B------:R-:W2:Y:S07]  /*5e90*/  LDSM.16.M88.4 R172, [R241+0x14880] ;  /* 0x01488000f1ac783b */ /* 0x000eae0000000200 */
[C---:B------:R-:W-:Y:S08]  /*5ea0*/  HMMA.16816.F32.BF16 R20, R164.reuse, R176, R20 ;  /* 0x000000b0a414723c */ /* 0x040ff00000041814 */
[----:B------:R-:W-:Y:S08]  /*5eb0*/  HMMA.16816.F32.BF16 R24, R164, R178, R24 ;  /* 0x000000b2a418723c */ /* 0x000ff00000041818 */
[C---:B-1----:R-:W-:Y:S08]  /*5ec0*/  HMMA.16816.F32.BF16 R4, R180.reuse, R168, R4 ;  /* 0x000000a8b404723c */ /* 0x042ff00000041804 */
[C---:B------:R-:W-:Y:S01]  /*5ed0*/  HMMA.16816.F32.BF16 R8, R180.reuse, R170, R8 ;  /* 0x000000aab408723c */ /* 0x040fe20000041808 */
[----:B------:R-:W1:Y:S07]  /*5ee0*/  LDSM.16.M88.4 R168, [R241+0x15080] ;  /* 0x01508000f1a8783b */ /* 0x000e6e0000000200 */
[C---:B--2---:R-:W-:Y:S08]  /*5ef0*/  HMMA.16816.F32.BF16 R12, R180.reuse, R172, R12 ;  /* 0x000000acb40c723c */ /* 0x044ff0000004180c */
[C---:B------:R-:W-:Y:S01]  /*5f00*/  HMMA.16816.F32.BF16 R16, R180.reuse, R174, R16 ;  /* 0x000000aeb410723c */ /* 0x040fe20000041810 */
[----:B------:R-:W2:Y:S07]  /*5f10*/  LDSM.16.M88.4 R172, [R238] ;  /* 0x00000000eeac783b */ /* 0x000eae0000000200 */
[C---:B-1----:R-:W-:Y:S08]  /*5f20*/  HMMA.16816.F32.BF16 R20, R180.reuse, R168, R20 ;  /* 0x000000a8b414723c */ /* 0x042ff00000041814 */
[----:B------:R-:W-:Y:S01]  /*5f30*/  HMMA.16816.F32.BF16 R24, R180, R170, R24 ;  /* 0x000000aab418723c */ /* 0x000fe20000041818 */
[----:B------:R-:W1:Y:S07]  /*5f40*/  LDSM.16.M88.4 R168, [R238+0x800] ;  /* 0x00080000eea8783b */ /* 0x000e6e0000000200 */
[C---:B--2---:R-:W-:Y:S08]  /*5f50*/  HMMA.16816.F32.BF16 R4, R184.reuse, R172, R4 ;  /* 0x000000acb804723c */ /* 0x044ff00000041804 */
[C---:B------:R-:W-:Y:S01]  /*5f60*/  HMMA.16816.F32.BF16 R8, R184.reuse, R174, R8 ;  /* 0x000000aeb808723c */ /* 0x040fe20000041808 */
[----:B------:R-:W2:Y:S07]  /*5f70*/  LDSM.16.M88.4 R172, [R238+0x1000] ;  /* 0x00100000eeac783b */ /* 0x000eae0000000200 */
[C---:B-1----:R-:W-:Y:S08]  /*5f80*/  HMMA.16816.F32.BF16 R12, R184.reuse, R168, R12 ;  /* 0x000000a8b80c723c */ /* 0x042ff0000004180c */
[C---:B------:R-:W-:Y:S01]  /*5f90*/  HMMA.16816.F32.BF16 R16, R184.reuse, R170, R16 ;  /* 0x000000aab810723c */ /* 0x040fe20000041810 */
[----:B------:R-:W1:Y:S07]  /*5fa0*/  LDSM.16.M88.4 R168, [R135+0x15880] ;  /* 0x0158800087a8783b */ /* 0x000e6e0000000200 */
[C---:B--2---:R-:W-:Y:S08]  /*5fb0*/  HMMA.16816.F32.BF16 R20, R184.reuse, R172, R20 ;  /* 0x000000acb814723c */ /* 0x044ff00000041814 */
[----:B------:R-:W-:Y:S01]  /*5fc0*/  HMMA.16816.F32.BF16 R24, R184, R174, R24 ;  /* 0x000000aeb818723c */ /* 0x000fe20000041818 */
[----:B------:R-:W2:Y:S07]  /*5fd0*/  LDSM.16.M88.4 R172, [R135+0x16080] ;  /* 0x0160800087ac783b */ /* 0x000eae0000000200 */
        /* <DEDUP_REMOVED lines=8> */
[----:B------:R-:W1:Y:S07]  /*6060*/  LDSM.16.M88.4 R168, [R250] ;  /* 0x00000000faa8783b */ /* 0x000e6e0000000200 */
[C---:B--2---:R-:W-:Y:S08]  /*6070*/  HMMA.16816.F32.BF16 R4, R192.reuse, R172, R4 ;  /* 0x000000acc004723c */ /* 0x044ff00000041804 */
[C---:B------:R-:W-:Y:S01]  /*6080*/  HMMA.16816.F32.BF16 R8, R192.reuse, R174, R8 ;  /* 0x000000aec008723c */ /* 0x040fe20000041808 */
[----:B------:R-:W2:Y:S07]  /*6090*/  LDSM.16.M88.4 R172, [R249] ;  /* 0x00000000f9ac783b */ /* 0x000eae0000000200 */
        /* <DEDUP_REMOVED lines=11> */
[----:B------:R-:W2:Y:S07]  /*6150*/  LDSM.16.M88.4 R172, [R238+0x1800] ;  /* 0x00180000eeac783b */ /* 0x000eae0000000200 */
        /* <DEDUP_REMOVED lines=77> */
[----:B------:R-:W2:Y:S01]  /*6630*/  LDSM.16.M88.4 R172, [R238+0x5800] ;  /* 0x00580000eeac783b */ /* 0x000ea20000000200 */
[----:B------:R-:W-:Y:S06]  /*6640*/  DEPBAR.LE SB0, 0x0 ;  /* 0x000080000000791a */ /* 0x000fec0000000000 */
[----:B------:R-:W-:Y:S01]  /*6650*/  BAR.SYNC.DEFER_BLOCKING 0x0 ;  /* 0x0000000000007b1d */ /* 0x000fe20000010000 */
[C---:B-1----:R-:W-:Y:S08]  /*6660*/  HMMA.16816.F32.BF16 R12, R232.reuse, R168, R12 ;  /* 0x000000a8e80c723c */ /* 0x042ff0000004180c */
[C---:B------:R-:W-:Y:S08]  /*6670*/  HMMA.16816.F32.BF16 R16, R232.reuse, R170, R16 ;  /* 0x000000aae810723c */ /* 0x040ff00000041810 */
[C---:B--2---:R-:W-:Y:S08]  /*6680*/  HMMA.16816.F32.BF16 R20, R232.reuse, R172, R20 ;  /* 0x000000ace814723c */ /* 0x044ff00000041814 */
[----:B------:R-:W-:Y:S01]  /*6690*/  HMMA.16816.F32.BF16 R24, R232, R174, R24 ;  /* 0x000000aee818723c */ /* 0x000fe20000041818 */
[----:B------:R-:W-:-:S07]  /*66a0*/  @P0 BRA `(.L_x_178) ;  /* 0x000004e000000947 */ /* 0x000fce0003800000 */
[----:B------:R-:W2:Y:S01]  /*66b0*/  LDL.64 R174, [R1+0x30] ;  /* 0x0000300001ae7983 */ /* 0x000ea20000100a00 */
[----:B------:R-:W-:Y:S02]  /*66c0*/  UIADD3 UR11, UR13, -0x1, URZ ;  /* 0xffffffff0d0b7890 */ /* 0x000fe4000fffe03f */
[----:B------:R-:W-:Y:S01]  /*66d0*/  ULDC.64 UR4, c[0x0][0x1e0] ;  /* 0x0000780000047ab9 */ /* 0x000fe20000000a00 */
[----:B------:R-:W3:Y:S01]  /*66e0*/  LDL.64 R178, [R1+0x28] ;  /* 0x0000280001b27983 */ /* 0x000ee20000100a00 */
[----:B------:R-:W-:Y:S02]  /*66f0*/  USHF.R.S32.HI UR10, URZ, 0x1f, UR11 ;  /* 0x0000001f3f0a7899 */ /* 0x000fe4000801140b */
[----:B------:R-:W-:Y:S01]  /*6700*/  UIMAD.WIDE.U32 UR14, UR11, UR4, URZ ;  /* 0x000000040b0e72a5 */ /* 0x000fe2000f8e003f */
[----:B------:R-:W4:Y:S01]  /*6710*/  LDL R176, [R1+0x1c] ;  /* 0x00001c0001b07983 */ /* 0x000f220000100800 */
        /* <DEDUP_REMOVED lines=12> */
[----:B------:R-:W5:Y:S04]  /*67e0*/  LDL R168, [R1+0xc] ;  /* 0x00000c0001a87983 */ /* 0x000f680000100800 */
[----:B------:R-:W1:Y:S04]  /*67f0*/  S2R R0, SR_TID.X ;  /* 0x0000000000007919 */ /* 0x000e680000002100 */
[----:B------:R-:W1:Y:S02]  /*6800*/  S2R R3, SR_TID.X ;  /* 0x0000000000037919 */ /* 0x000e640000002100 */
[----:B-1----:R-:W-:Y:S04]  /*6810*/  SHF.R.S32.HI R0, RZ, 0x1f, R0 ;  /* 0x0000001fff007819 */ /* 0x002fe80000011400 */
[----:B------:R-:W-:Y:S04]  /*6820*/  LEA.HI R0, R0, R3, RZ, 0x3 ;  /* 0x0000000300007211 */ /* 0x000fe800078f18ff */
[----:B------:R-:W-:Y:S04]  /*6830*/  SHF.R.S32.HI R0, RZ, 0x3, R0 ;  /* 0x00000003ff007819 */ /* 0x000fe80000011400 */
[----:B------:R-:W-:Y:S04]  /*6840*/  IADD3 R0, -R0, 0x30, RZ ;  /* 0x0000003000007810 */ /* 0x000fe80007ffe1ff */
[C---:B------:R-:W-:Y:S02]  /*6850*/  ISETP.GE.AND P1, PT, R0.reuse, 0x1, PT ;  /* 0x000000010000780c */ /* 0x040fe40003f26270 */
[----:B------:R-:W-:Y:S11]  /*6860*/  ISETP.GE.AND P0, PT, R0, 0x21, PT ;  /* 0x000000210000780c */ /* 0x000ff60003f06270 */
[----:B------:R-:W-:Y:S02]  /*6870*/  @!UPT UIADD3 URZ, URZ, URZ, URZ ;  /* 0x0000003f3f3ff290 */ /* 0x000fe4000fffe03f */
[----:B------:R-:W-:Y:S01]  /*6880*/  VOTEU.ANY UP0, P0 ;  /* 0x00000000003f7886 */ /* 0x000fe20000000100 */
[----:B--2---:R-:W-:Y:S04]  /*6890*/  @P1 IADD3 R0, P2, R174, UR14, RZ ;  /* 0x0000000eae001c10 */ /* 0x004fe8000ff5e0ff */
[----:B---3--:R-:W-:Y:S02]  /*68a0*/  @P1 IADD3.X R3, R179, UR4, RZ, P2, !PT ;  /* 0x00000004b3031c10 */ /* 0x008fe400097fe4ff */
[C---:B------:R-:W-:Y:S04]  /*68b0*/  @P1 LEA R132, P2, R0.reuse, c[0x0][0x1c8], 0x1 ;  /* 0x0000720000841a11 */ /* 0x040fe800078408ff */
[----:B------:R-:W-:Y:S02]  /*68c0*/  @P1 LEA.HI.X R133, R0, c[0x0][0x1cc], R3, 0x1, P2 ;  /* 0x0000730000851a11 */ /* 0x000fe400010f0c03 */
[----:B----4-:R-:W-:Y:S11]  /*68d0*/  LOP3.LUT P2, RZ, R176, 0x1, RZ, 0xc0, !PT ;  /* 0x00000001b0ff7812 */ /* 0x010ff6000784c0ff */
[----:B------:R-:W-:Y:S02]  /*68e0*/  @!UPT UIADD3 URZ, URZ, URZ, URZ ;  /* 0x0000003f3f3ff290 */ /* 0x000fe4000fffe03f */
[----:B------:R-:W-:Y:S01]  /*68f0*/  @!PT LDS RZ, [RZ] ;  /* 0x00000000fffff984 */ /* 0x000fe20000000800 */
[----:B------:R-:W-:Y:S01]  /*6900*/  @!PT LDS RZ, [RZ] ;  /* 0x00000000fffff984 */ /* 0x000fe20000000800 */
[----:B------:R-:W-:Y:S01]  /*6910*/  @!PT LDS RZ, [RZ] ;  /* 0x00000000fffff984 */ /* 0x000fe20000000800 */
[----:B-----5:R1:W-:Y:S01]  /*6920*/  @P1 LDGSTS.E.BYPASS.LTC128B.128 [R177+0x14080], [R132.64], !P2 ;  /* 0x1408000084b11fae */ /* 0x0203e2000d101d58 */
[----:B------:R-:W-:Y:S04]  /*6930*/  @P1 IADD3 R0, P2, R173, UR14, RZ ;  /* 0x0000000ead001c10 */ /* 0x000fe8000ff5e0ff */
[----:B------:R-:W-:Y:S02]  /*6940*/  @P1 IADD3.X R3, R172, UR4, RZ, P2, !PT ;  /* 0x00000004ac031c10 */ /* 0x000fe400097fe4ff */
[C---:B-1----:R-:W-:Y:S04]  /*6950*/  @P1 LEA R132, P2, R0.reuse, c[0x0][0x1c8], 0x1 ;  /* 0x0000720000841a11 */ /* 0x042fe800078408ff */
[----:B------:R-:W-:Y:S02]  /*6960*/  @P1 LEA.HI.X R133, R0, c[0x0][0x1cc], R3, 0x1, P2 ;  /* 0x0000730000851a11 */ /* 0x000fe400010f0c03 */
[----:B------:R-:W-:Y:S03]  /*6970*/  @P1 IADD3 R0, P2, R171, UR14, RZ ;  /* 0x0000000eab001c10 */ /* 0x000fe6000ff5e0ff */
[----:B------:R1:W-:Y:S01]  /*6980*/  @P1 LDGSTS.E.BYPASS.LTC128B.128 [R177+0x15880], [R132.64], !P6 ;  /* 0x1588000084b11fae */ /* 0x0003e2000f101d58 */
[----:B------:R-:W-:Y:S02]  /*6990*/  @P1 IADD3.X R3, R170, UR4, RZ, P2, !PT ;  /* 0x00000004aa031c10 */ /* 0x000fe400097fe4ff */
[C---:B-1----:R-:W-:Y:S04]  /*69a0*/  @P1 LEA R132, P2, R0.reuse, c[0x0][0x1c8], 0x1 ;  /* 0x0000720000841a11 */ /* 0x042fe800078408ff */
[----:B------:R-:W-:Y:S02]  /*69b0*/  @P1 LEA.HI.X R133, R0, c[0x0][0x1cc], R3, 0x1, P2 ;  /* 0x0000730000851a11 */ /* 0x000fe400010f0c03 */
[----:B------:R-:W-:Y:S01]  /*69c0*/  @P1 IADD3 R0, P2, R169, UR14, RZ ;  /* 0x0000000ea9001c10 */ /* 0x000fe2000ff5e0ff */
[----:B------:R-:W-:Y:S02]  /*69d0*/  @UP0 UIADD3 UR14, UP1, UR8, UR14, URZ ;  /* 0x0000000e080e0290 */ /* 0x000fe4000ff3e03f */
[----:B------:R1:W-:Y:S01]  /*69e0*/  @P1 LDGSTS.E.BYPASS.LTC128B.128 [R177+0x17080], [R132.64], !P5 ;  /* 0x1708000084b11fae */ /* 0x0003e2000e901d58 */
[----:B------:R-:W-:Y:S01]  /*69f0*/  @P1 IADD3.X R3, R168, UR4, RZ, P2, !PT ;  /* 0x00000004a8031c10 */ /* 0x000fe200097fe4ff */
[----:B------:R-:W-:Y:S01]  /*6a00*/  @UP0 UIADD3.X UR4, UR6, UR4, URZ, UP1, !UPT ;  /* 0x0000000406040290 */ /* 0x000fe20008ffe43f */
[C---:B-1----:R-:W-:Y:S04]  /*6a10*/  @P1 LEA R132, P2, R0.reuse, c[0x0][0x1c8], 0x1 ;  /* 0x0000720000841a11 */ /* 0x042fe800078408ff */
[----:B------:R-:W-:Y:S02]  /*6a20*/  @P1 LEA.HI.X R133, R0, c[0x0][0x1cc], R3, 0x1, P2 ;  /* 0x0000730000851a11 */ /* 0x000fe400010f0c03 */
[----:B------:R-:W-:Y:S03]  /*6a30*/  LOP3.LUT P2, RZ, R176, 0x1, RZ, 0xc0, !PT ;  /* 0x00000001b0ff7812 */ /* 0x000fe6000784c0ff */
[----:B------:R1:W-:Y:S01]  /*6a40*/  @P1 LDGSTS.E.BYPASS.LTC128B.128 [R177+0x18880], [R132.64], !P4 ;  /* 0x1888000084b11fae */ /* 0x0003e2000e101d58 */
        /* <DEDUP_REMOVED lines=18> */
[----:B------:R-:W-:Y:S05]  /*6b70*/  @P0 LEA.HI.X R133, R0, c[0x0][0x1cc], R3, 0x1, P1 ;  /* 0x0000730000850a11 */ /* 0x000fea00008f0c03 */
[----:B------:R1:W-:Y:S04]  /*6b80*/  @P0 LDGSTS.E.BYPASS.LTC128B.128 [R177+0x19880], [R132.64], !P4 ;  /* 0x1988000084b10fae */ /* 0x0003e8000e101d58 */
.L_x_178:
[----:B------:R-:W2:Y:S01]  /*6b90*/  LDL R3, [R1+0x78] ;  /* 0x0000780001037983 */ /* 0x000ea20000100800 */
[----:B------:R-:W-:Y:S02]  /*6ba0*/  UISETP.NE.AND UP1, UPT, UR18, URZ, UPT ;  /* 0x0000003f1200728c */ /* 0x000fe4000bf25270 */
[----:B------:R-:W-:Y:S01]  /*6bb0*/  UIMAD UR4, UR13, -0x30, URZ ;  /* 0xffffffd00d0478a4 */ /* 0x000fe2000f8e023f */
[----:B------:R-:W3:Y:S01]  /*6bc0*/  LDL R171, [R1+0x74] ;  /* 0x0000740001ab7983 */ /* 0x000ee20000100800 */
[----:B------:R-:W-:Y:S02]  /*6bd0*/  UISETP.NE.AND UP0, UPT, UR17, URZ, UPT ;  /* 0x0000003f1100728c */ /* 0x000fe4000bf05270 */
[----:B------:R-:W-:Y:S01]  /*6be0*/  PLOP3.LUT P1, PT, PT, PT, UP1, 0x80, 0x0 ;  /* 0x000000000000781c */ /* 0x000fe20003f2f018 */
[----:B------:R-:W0:Y:S01]  /*6bf0*/  LDGDEPBAR ;  /* 0x00000000000079af */ /* 0x000e220000000000 */
[----:B------:R-:W-:Y:S11]  /*6c00*/  PLOP3.LUT P0, PT, PT, PT, UP1, 0x80, 0x0 ;  /* 0x000000000000781c */ /* 0x000ff60003f0f018 */
[----:B--2---:R-:W-:Y:S04]  /*6c10*/  @P1 IMAD.HI.U32 R0, R3, c[0x0][0x2c8], RZ ;  /* 0x0000b20003001a27 */ /* 0x004fe800078e00ff */
[----:B-1----:R-:W-:Y:S01]  /*6c20*/  IMAD.MOV.U32 R133, RZ, RZ, R3 ;  /* 0x000000ffff857224 */ /* 0x002fe200078e0003 */
[----:B------:R-:W-:Y:S01]  /*6c30*/  @P0 SHF.R.U32.HI R133, RZ, c[0x0][0x2cc], R0 ;  /* 0x0000b300ff850a19 */ /* 0x000fe20000011600 */
[----:B------:R-:W-:Y:S01]  /*6c40*/  IMAD.U32 R0, RZ, RZ, UR4 ;  /* 0x00000004ff007e24 */ /* 0x000fe2000f8e00ff */
[----:B------:R-:W-:Y:S03]  /*6c50*/  PLOP3.LUT P0, PT, PT, PT, UP0, 0x40, 0x0 ;  /* 0x000000000000781c */ /* 0x000fe60003f0e808 */
[----:B------:R-:W1:Y:S01]  /*6c60*/  SHFL.IDX PT, R132, R133, RZ, 0x1c1f ;  /* 0x001c1fff85847589 */ /* 0x000e6200000e0000 */
[----:B---3--:R-:W-:Y:S04]  /*6c70*/  IADD3 R0, -R171, 0x1, R0 ;  /* 0x00000001ab007810 */ /* 0x008fe80007ffe100 */
[----:B------:R-:W-:Y:S04]  /*6c80*/  IADD3 R0, R0, c[0x0][0x1d0], RZ ;  /* 0x0000740000007a10 */ /* 0x000fe80007ffe0ff */
[----:B------:R-:W-:Y:S04]  /*6c90*/  IADD3 R0, R0, -c[0x0][0x168], RZ ;  /* 0x80005a0000007a10 */ /* 0x000fe80007ffe0ff */
[C---:B------:R-:W-:Y:S02]  /*6ca0*/  IADD3 R169, R0.reuse, c[0x0][0x328], RZ ;  /* 0x0000ca0000a97a10 */ /* 0x040fe40007ffe0ff */
[----:B------:R-:W-:Y:S03]  /*6cb0*/  IADD3 R168, R0, UR7, RZ ;  /* 0x0000000700a87c10 */ /* 0x000fe6000fffe0ff */
[----:B-1----:R-:W-:Y:S02]  /*6cc0*/  IMAD.IADD R3, R169, 0x1, R132 ;  /* 0x00000001a9037824 */ /* 0x002fe400078e0284 */
[----:B------:R-:W-:Y:S01]  /*6cd0*/  IMAD.IADD R0, R132, 0x1, R168 ;  /* 0x0000000184007824 */ /* 0x000fe200078e02a8 */
[----:B------:R-:W-:-:S05]  /*6ce0*/  @P0 BRA `(.L_x_179) ;  /* 0x0000019000000947 */ /* 0x000fca0003800000 */
[----:B------:R-:W-:Y:S01]  /*6cf0*/  IADD3 R132, R132, c[0x0][0x1d0], RZ ;  /* 0x0000740084847a10 */ /* 0x000fe20007ffe0ff */
[----:B------:R-:W-:Y:S03]  /*6d00*/  BSSY B0, `(.L_x_180) ;  /* 0x0000012000007945 */ /* 0x000fe60003800000 */
[----:B------:R-:W-:Y:S04]  /*6d10*/  IADD3 R132, R132, -c[0x0][0x168], RZ ;  /* 0x80005a0084847a10 */ /* 0x000fe80007ffe0ff */
[----:B------:R-:W-:Y:S11]  /*6d20*/  ISETP.GT.AND P0, PT, R132, -0x1, PT ;  /* 0xffffffff8400780c */ /* 0x000ff60003f04270 */
[----:B------:R-:W-:Y:S02]  /*6d30*/  @!UPT UIADD3 URZ, URZ, URZ, URZ ;  /* 0x0000003f3f3ff290 */ /* 0x000fe4000fffe03f */
[----:B------:R-:W-:-:S05]  /*6d40*/  @P0 BRA `(.L_x_181) ;  /* 0x0000008000000947 */ /* 0x000fca0003800000 */
[----:B------:R-:W-:Y:S01]  /*6d50*/  LOP3.LUT R132, RZ, R132, RZ, 0x33, !PT ;  /* 0x00000084ff847212 */ /* 0x000fe200078e33ff */
[----:B------:R-:W-:Y:S05]  /*6d60*/  IMAD.MOV.U32 R170, RZ, RZ, c[0x0][0x32c] ;  /* 0x0000cb00ffaa7624 */ /* 0x000fea00078e00ff */
[----:B------:R-:W-:Y:S11]  /*6d70*/  ISETP.NE.AND P0, PT, R170, 0x1, PT ;  /* 0x00000001aa00780c */ /* 0x000ff60003f05270 */
[----:B------:R-:W-:Y:S02]  /*6d80*/  @!UPT UIADD3 URZ, URZ, URZ, URZ ;  /* 0x0000003f3f3ff290 */ /* 0x000fe4000fffe03f */
[----:B------:R-:W-:Y:S05]  /*6d90*/  @P0 IMAD.HI.U32 R170, R132, c[0x0][0x330], RZ ;  /* 0x0000cc0084aa0a27 */ /* 0x000fea00078e00ff */
[----:B------:R-:W-:Y:S04]  /*6da0*/  @P0 SHF.R.U32.HI R132, RZ, c[0x0][0x334], R170 ;  /* 0x0000cd00ff840a19 */ /* 0x000fe800000116aa */
[----:B------:R-:W-:Y:S01]  /*6db0*/  LOP3.LUT R132, RZ, R132, RZ, 0x33, !PT ;  /* 0x00000084ff847212 */ /* 0x000fe200078e33ff */
[----:B------:R-:W-:-:S05]  /*6dc0*/  BRA `(.L_x_182) ;  /* 0x0000005000007947 */ /* 0x000fca0003800000 */
.L_x_181:
[----:B------:R-:W-:Y:S04]  /*6dd0*/  MOV R170, c[0x0][0x32c] ;  /* 0x0000cb0000aa7a02 */ /* 0x000fe80000000f00 */
[----:B------:R-:W-:Y:S11]  /*6de0*/  ISETP.NE.AND P0, PT, R170, 0x1, PT ;  /* 0x00000001aa00780c */ /* 0x000ff60003f05270 */
[----:B------:R-:W-:Y:S02]  /*6df0*/  @!UPT UIADD3 URZ, URZ, URZ, URZ ;  /* 0x0000003f3f3ff290 */ /* 0x000fe4000fffe03f */
[----:B------:R-:W-:Y:S05]  /*6e00*/  @P0 IMAD.HI.U32 R170, R132, c[0x0][0x330], RZ ;  /* 0x0000cc0084aa0a27 */ /* 0x000fea00078e00ff */
[----:B------:R-:W-:Y:S02]  /*6e10*/  @P0 SHF.R.U32.HI R132, RZ, c[0x0][0x334], R170 ;  /* 0x0000cd00ff840a19 */ /* 0x000fe400000116aa */
.L_x_182:
[----:B------:R-:W-:Y:S05]  /*6e20*/  BSYNC B0 ;  /* 0x0000000000007941 */ /* 0x000fea0003800000 */
.L_x_180:
[----:B------:R-:W-:Y:S05]  /*6e30*/  IADD3 R170, -R171, UR4, RZ ;  /* 0x00000004abaa7c10 */ /* 0x000fea000fffe1ff */
[----:B------:R-:W-:Y:S05]  /*6e40*/  IMAD R132, R132, c[0x0][0x32c], R170 ;  /* 0x0000cb0084847a24 */ /* 0x000fea00078e02aa */
[----:B------:R-:W-:Y:S02]  /*6e50*/  IMNMX R0, R0, R132, !PT ;  /* 0x0000008400007217 */ /* 0x000fe40007800200 */
[----:B------:R-:W-:Y:S04]  /*6e60*/  IADD3 R132, R132, c[0x0][0x32c], RZ ;  /* 0x0000cb0084847a10 */ /* 0x000fe80007ffe0ff */
[----:B------:R-:W-:Y:S02]  /*6e70*/  IMNMX R3, R3, R132, PT ;  /* 0x0000008403037217 */ /* 0x000fe40003800200 */
.L_x_179:
[----:B------:R-:W-:Y:S02]  /*6e80*/  UISETP.GE.AND UP1, UPT, UR4, 0x1, UPT ;  /* 0x000000010400788c */ /* 0x000fe4000bf26270 */
        /* <DEDUP_REMOVED lines=29> */
[----:B------:R-:W1:Y:S01]  /*7060*/  SHFL.IDX PT, R5, R133, 0x1, 0x1c1f ;  /* 0x003c1f0085057f89 */ /* 0x000e6200000e0000 */
[----:B------:R-:W-:Y:S01]  /*7070*/  FSEL R8, R8, -INF , !P1 ;  /* 0xff80000008087808 */ /* 0x000fe20004800000 */
[----:B------:R-:W-:Y:S01]  /*7080*/  UP2UR UR16, UPR, URZ, 0x40 ;  /* 0x000000403f107883 */ /* 0x000fe20008000000 */
[----:B------:R-:W-:Y:S01]  /*7090*/  PLOP3.LUT P1, PT, PT, PT, UP0, 0x40, 0x0 ;  /* 0x000000000000781c */ /* 0x000fe20003f2e808 */
[----:B------:R-:W-:Y:S01]  /*70a0*/  UISETP.GE.AND UP0, UPT, UR4, 0x2a, UPT ;  /* 0x0000002a0400788c */ /* 0x000fe2000bf06270 */
[----:B------:R-:W-:Y:S02]  /*70b0*/  FSEL R9, R9, -INF , !P0 ;  /* 0xff80000009097808 */ /* 0x000fe40004000000 */
[----:B------:R-:W-:Y:S01]  /*70c0*/  PLOP3.LUT P0, PT, PT, PT, UP6, 0x40, 0x0 ;  /* 0x000000000000781c */ /* 0x000fe20003f0e868 */
[----:B------:R-:W-:Y:S01]  /*70d0*/  UISETP.NE.AND UP6, UPT, UR17, URZ, UPT ;  /* 0x0000003f1100728c */ /* 0x000fe2000bfc5270 */
[C---:B------:R-:W-:Y:S02]  /*70e0*/  ISETP.GT.AND P1, PT, R0.reuse, 0x10, P1 ;  /* 0x000000100000780c */ /* 0x040fe40000f24270 */
[----:B------:R-:W-:Y:S02]  /*70f0*/  ISETP.GT.AND P0, PT, R0, 0x11, P0 ;  /* 0x000000110000780c */ /* 0x000fe40000704270 */
[C---:B------:R-:W-:Y:S02]  /*7100*/  ISETP.LT.OR P1, PT, R3.reuse, 0x11, P1 ;  /* 0x000000110300780c */ /* 0x040fe40000f21670 */
[----:B------:R-:W-:Y:S02]  /*7110*/  ISETP.LT.OR P0, PT, R3, 0x12, P0 ;  /* 0x000000120300780c */ /* 0x000fe40000701670 */
[----:B------:R-:W-:Y:S02]  /*7120*/  FSEL R12, R12, -INF , !P1 ;  /* 0xff8000000c0c7808 */ /* 0x000fe40004800000 */
[----:B------:R-:W-:Y:S02]  /*7130*/  PLOP3.LUT P1, PT, PT, PT, UP5, 0x40, 0x0 ;  /* 0x000000000000781c */ /* 0x000fe40003f2e858 */
[----:B------:R-:W-:Y:S02]  /*7140*/  FSEL R13, R13, -INF , !P0 ;  /* 0xff8000000d0d7808 */ /* 0x000fe40004000000 */
[----:B------:R-:W-:Y:S01]  /*7150*/  PLOP3.LUT P0, PT, PT, PT, UP4, 0x40, 0x0 ;  /* 0x000000000000781c */ /* 0x000fe20003f0e848 */
[--C-:B-1----:R-:W-:Y:S01]  /*7160*/  IMAD.IADD R4, R169, 0x1, R5.reuse ;  /* 0x00000001a9047824 */ /* 0x102fe200078e0205 */
[C---:B------:R-:W-:Y:S02]  /*7170*/  ISETP.GT.AND P1, PT, R0.reuse, 0x18, P1 ;  /* 0x000000180000780c */ /* 0x040fe40000f24270 */
[----:B------:R-:W-:Y:S02]  /*7180*/  ISETP.GT.AND P0, PT, R0, 0x19, P0 ;  /* 0x000000190000780c */ /* 0x000fe40000704270 */
[C---:B------:R-:W-:Y:S02]  /*7190*/  ISETP.LT.OR P1, PT, R3.reuse, 0x19, P1 ;  /* 0x000000190300780c */ /* 0x040fe40000f21670 */
[----:B------:R-:W-:Y:S02]  /*71a0*/  ISETP.LT.OR P0, PT, R3, 0x1a, P0 ;  /* 0x0000001a0300780c */ /* 0x000fe40000701670 */
[----:B------:R-:W-:Y:S02]  /*71b0*/  FSEL R16, R16, -INF , !P1 ;  /* 0xff80000010107808 */ /* 0x000fe40004800000 */
[----:B------:R-:W-:Y:S02]  /*71c0*/  PLOP3.LUT P1, PT, PT, PT, UP3, 0x40, 0x0 ;  /* 0x000000000000781c */ /* 0x000fe40003f2e838 */
[----:B------:R-:W-:Y:S02]  /*71d0*/  FSEL R17, R17, -INF , !P0 ;  /* 0xff80000011117808 */ /* 0x000fe40004000000 */
[----:B------:R-:W-:Y:S02]  /*71e0*/  PLOP3.LUT P0, PT, PT, PT, UP2, 0x40, 0x0 ;  /* 0x000000000000781c */ /* 0x000fe40003f0e828 */
        /* <DEDUP_REMOVED lines=11> */
[----:B------:R-:W-:Y:S01]  /*72a0*/  ISETP.LT.OR P1, PT, R3, 0x2a, P0 ;  /* 0x0000002a0300780c */ /* 0x000fe20000721670 */
[----:B------:R-:W-:Y:S01]  /*72b0*/  IMAD.IADD R3, R168, 0x1, R5 ;  /* 0x00000001a8037824 */ /* 0x000fe200078e0205 */
[----:B------:R-:W-:Y:S01]  /*72c0*/  PLOP3.LUT P0, PT, PT, PT, UP6, 0x40, 0x0 ;  /* 0x000000000000781c */ /* 0x000fe20003f0e868 */
[----:B------:R-:W-:Y:S01]  /*72d0*/  UISETP.NE.AND UP6, UPT, UR16, URZ, UPT ;  /* 0x0000003f1000728c */ /* 0x000fe2000bfc5270 */
[----:B------:R-:W-:Y:S02]  /*72e0*/  FSEL R24, R24, -INF , !P2 ;  /* 0xff80000018187808 */ /* 0x000fe40005000000 */
[----:B------:R-:W-:Y:S09]  /*72f0*/  FSEL R25, R25, -INF , !P1 ;  /* 0xff80000019197808 */ /* 0x000ff20004800000 */
        /* <DEDUP_REMOVED lines=15> */
.L_x_185:
[----:B------:R-:W-:Y:S04]  /*73f0*/  MOV R5, c[0x0][0x32c] ;  /* 0x0000cb0000057a02 */ /* 0x000fe80000000f00 */
[----:B------:R-:W-:Y:S11]  /*7400*/  ISETP.NE.AND P0, PT, R5, 0x1, PT ;  /* 0x000000010500780c */ /* 0x000ff60003f05270 */
[----:B------:R-:W-:Y:S02]  /*7410*/  @!UPT UIADD3 URZ, URZ, URZ, URZ ;  /* 0x0000003f3f3ff290 */ /* 0x000fe4000fffe03f */
[----:B------:R-:W-:Y:S05]  /*7420*/  @P0 IMAD.HI.U32 R5, R0, c[0x0][0x330], RZ ;  /* 0x0000cc0000050a27 */ /* 0x000fea00078e00ff */
[----:B------:R-:W-:Y:S02]  /*7430*/  @P0 SHF.R.U32.HI R0, RZ, c[0x0][0x334], R5 ;  /* 0x0000cd00ff000a19 */ /* 0x000fe40000011605 */
.L_x_186:
[----:B------:R-:W-:Y:S05]  /*7440*/  BSYNC B0 ;  /* 0x0000000000007941 */ /* 0x000fea0003800000 */
.L_x_184:
[----:B------:R-:W-:Y:S05]  /*7450*/  IADD3 R5, -R171, UR4, RZ ;  /* 0x00000004ab057c10 */ /* 0x000fea000fffe1ff */
[----:B------:R-:W-:Y:S05]  /*7460*/  IMAD R0, R0, c[0x0][0x32c], R5 ;  /* 0x0000cb0000007a24 */ /* 0x000fea00078e0205 */
[----:B------:R-:W-:Y:S02]  /*7470*/  IMNMX R3, R3, R0, !PT ;  /* 0x0000000003037217 */ /* 0x000fe40007800200 */
[----:B------:R-:W-:Y:S04]  /*7480*/  IADD3 R0, R0, c[0x0][0x32c], RZ ;  /* 0x0000cb0000007a10 */ /* 0x000fe80007ffe0ff */
[----:B------:R-:W-:Y:S02]  /*7490*/  IMNMX R4, R4, R0, PT ;  /* 0x0000000004047217 */ /* 0x000fe40003800200 */
.L_x_183:
[----:B------:R-:W-:Y:S01]  /*74a0*/  FMNMX.FTZ R133, R132, R2, !PT ;  /* 0x0000000284857209 */ /* 0x000fe20007810000 */
[----:B------:R-:W-:Y:S02]  /*74b0*/  UP2UR UR4, UPR, URZ, 0x10 ;  /* 0x000000103f047883 */ /* 0x000fe40008000000 */
[----:B------:R-:W-:Y:S01]  /*74c0*/  UISETP.NE.AND UP4, UPT, UR15, URZ, UPT ;  /* 0x0000003f0f00728c */ /* 0x000fe2000bf85270 */
[----:B------:R-:W-:Y:S01]  /*74d0*/  FMNMX.FTZ R133, R170, R133, !PT ;  /* 0x00000085aa857209 */ /* 0x000fe20007810000 */
[----:B------:R-:W-:Y:S02]  /*74e0*/  UP2UR UR15, UPR, URZ, 0x8 ;  /* 0x000000083f0f7883 */ /* 0x000fe40008000000 */
[----:B------:R-:W-:Y:S01]  /*74f0*/  UISETP.NE.AND UP3, UPT, UR14, URZ, UPT ;  /* 0x0000003f0e00728c */ /* 0x000fe2000bf65270 */
[----:B------:R-:W-:Y:S01]  /*7500*/  FMNMX.FTZ R133, R8, R133, !PT ;  /* 0x0000008508857209 */ /* 0x000fe20007810000 */
[----:B------:R-:W-:Y:S02]  /*7510*/  UP2UR UR14, UPR, URZ, 0x4 ;  /* 0x000000043f0e7883 */ /* 0x000fe40008000000 */
[----:B------:R-:W-:Y:S01]  /*7520*/  UISETP.NE.AND UP2, UPT, UR11, URZ, UPT ;  /* 0x0000003f0b00728c */ /* 0x000fe2000bf45270 */
[----:B------:R-:W-:Y:S01]  /*7530*/  FMNMX.FTZ R133, R9, R133, !PT ;  /* 0x0000008509857209 */ /* 0x000fe20007810000 */
[----:B------:R-:W-:Y:S01]  /*7540*/  UP2UR UR11, UPR, URZ, 0x2 ;  /* 0x000000023f0b7883 */ /* 0x000fe20008000000 */
[----:B------:R-:W-:Y:S01]  /*7550*/  PLOP3.LUT P2, PT, PT, PT, UP3, 0x40, 0x0 ;  /* 0x000000000000781c */ /* 0x000fe20003f4e838 */
[----:B------:R-:W-:Y:S01]  /*7560*/  UISETP.NE.AND UP1, UPT, UR10, URZ, UPT ;  /* 0x0000003f0a00728c */ /* 0x000fe2000bf25270 */
[----:B------:R-:W-:Y:S01]  /*7570*/  FMNMX.FTZ R133, R12, R133, !PT ;  /* 0x000000850c857209 */ /* 0x000fe20007810000 */
[----:B------:R-:W-:Y:S01]  /*7580*/  UP2UR UR10, UPR, URZ, 0x1 ;  /* 0x000000013f0a7883 */ /* 0x000fe20008000000 */
[----:B------:R-:W-:Y:S01]  /*7590*/  PLOP3.LUT P1, PT, PT, PT, UP2, 0x40, 0x0 ;  /* 0x000000000000781c */ /* 0x000fe20003f2e828 */
[----:B------:R-:W-:Y:S01]  /*75a0*/  UISETP.NE.AND UP0, UPT, UR5, URZ, UPT ;  /* 0x0000003f0500728c */ /* 0x000fe2000bf05270 */
[----:B------:R-:W-:Y:S01]  /*75b0*/  FMNMX.FTZ R133, R13, R133, !PT ;  /* 0x000000850d857209 */ /* 0x000fe20007810000 */
[----:B------:R-:W-:Y:S02]  /*75c0*/  UISETP.NE.AND UP3, UPT, UR15, URZ, UPT ;  /* 0x0000003f0f00728c */ /* 0x000fe4000bf65270 */
[----:B------:R-:W-:Y:S01]  /*75d0*/  UISETP.NE.AND UP2, UPT, UR14, URZ, UPT ;  /* 0x0000003f0e00728c */ /* 0x000fe2000bf45270 */
[----:B------:R-:W-:Y:S04]  /*75e0*/  FMNMX.FTZ R133, R16, R133, !PT ;  /* 0x0000008510857209 */ /* 0x000fe80007810000 */
[----:B------:R-:W-:Y:S04]  /*75f0*/  FMNMX.FTZ R133, R17, R133, !PT ;  /* 0x0000008511857209 */ /* 0x000fe80007810000 */
[----:B------:R-:W-:Y:S04]  /*7600*/  FMNMX.FTZ R133, R20, R133, !PT ;  /* 0x0000008514857209 */ /* 0x000fe80007810000 */
[----:B------:R-:W-:Y:S04]  /*7610*/  FMNMX.FTZ R133, R21, R133, !PT ;  /* 0x0000008515857209 */ /* 0x000fe80007810000 */
[----:B------:R-:W-:Y:S04]  /*7620*/  FMNMX.FTZ R133, R24, R133, !PT ;  /* 0x0000008518857209 */ /* 0x000fe80007810000 */
[----:B------:R-:W-:Y:S05]  /*7630*/  FMNMX.FTZ R133, R25, R133, !PT ;  /* 0x0000008519857209 */ /* 0x000fea0007810000 */
[----:B------:R-:W1:Y:S02]  /*7640*/  SHFL.BFLY PT, R0, R133, 0x2, 0x1f ;  /* 0x0c401f0085007f89 */ /* 0x000e6400000e0000 */
[----:B-1----:R-:W-:Y:S06]  /*7650*/  FMNMX.FTZ R133, R133, R0, !PT ;  /* 0x0000000085857209 */ /* 0x002fec0007810000 */
[----:B------:R-:W1:Y:S02]  /*7660*/  SHFL.BFLY PT, R0, R133, 0x1, 0x1f ;  /* 0x0c201f0085007f89 */ /* 0x000e6400000e0000 */
[----:B-1----:R-:W-:Y:S04]  /*7670*/  FMNMX.FTZ R133, R133, R0, !PT ;  /* 0x0000000085857209 */ /* 0x002fe80007810000 */
[C---:B------:R-:W-:Y:S04]  /*7680*/  FSETP.NEU.FTZ.AND P0, PT, R133.reuse, -INF , PT ;  /* 0xff8000008500780b */ /* 0x040fe80003f1d000 */
[C---:B------:R-:W-:Y:S05]  /*7690*/  FSEL R0, R133.reuse, RZ, P0 ;  /* 0x000000ff85007208 */ /* 0x040fea0000000000 */
[----:B------:R-:W-:Y:S02]  /*76a0*/  FADD.FTZ R0, -R0, R2 ;  /* 0x0000000200007221 */ /* 0x000fe40000010100 */
[----:B------:R-:W-:Y:S02]  /*76b0*/  FMUL.FTZ R2, R133, c[0x0][0x2d0] ;  /* 0x0000b40085027a20 */ /* 0x000fe40000410000 */
[----:B------:R-:W-:Y:S03]  /*76c0*/  FMUL.FTZ R0, R0, c[0x0][0x2d0] ;  /* 0x0000b40000007a20 */ /* 0x000fe60000410000 */
[----:B------:R-:W-:Y:S02]  /*76d0*/  FSEL R2, R2, RZ, P0 ;  /* 0x000000ff02027208 */ /* 0x000fe40000000000 */
[----:B------:R-:W-:Y:S01]  /*76e0*/  PLOP3.LUT P0, PT, PT, PT, UP4, 0x40, 0x0 ;  /* 0x000000000000781c */ /* 0x000fe20003f0e848 */
[----:B------:R-:W-:Y:S02]  /*76f0*/  UISETP.NE.AND UP4, UPT, UR4, URZ, UPT ;  /* 0x0000003f0400728c */ /* 0x000fe4000bf85270 */
[--C-:B------:R-:W-:Y:S01]  /*7700*/  FFMA.FTZ R5, R12, c[0x0][0x2d0], -R2.reuse ;  /* 0x0000b4000c057a23 */ /* 0x100fe20000010802 */
[----:B------:R-:W-:Y:S01]  /*7710*/  ISETP.GT.AND P0, PT, R3, RZ, P0 ;  /* 0x000000ff0300720c */ /* 0x000fe20000704270 */
[----:B------:R-:W2:Y:S01]  /*7720*/  LDL.LU R12, [R1+0x14] ;  /* 0x00001400010c7983 */ /* 0x000ea20000300800 */
[--C-:B------:R-:W-:Y:S02]  /*7730*/  FFMA.FTZ R132, R132, c[0x0][0x2d0], -R2.reuse ;  /* 0x0000b40084847a23 */ /* 0x100fe40000010802 */
[----:B------:R-:W-:Y:S01]  /*7740*/  ISETP.LT.OR P0, PT, R4, 0x1, P0 ;  /* 0x000000010400780c */ /* 0x000fe20000701670 */
[--C-:B------:R-:W-:Y:S02]  /*7750*/  FFMA.FTZ R21, R21, c[0x0][0x2d0], -R2.reuse ;  /* 0x0000b40015157a23 */ /* 0x100fe40000010802 */
[--C-:B------:R-:W-:Y:S01]  /*7760*/  FFMA.FTZ R24, R24, c[0x0][0x2d0], -R2.reuse ;  /* 0x0000b40018187a23 */ /* 0x100fe20000010802 */
[----:B------:R-:W-:Y:S01]  /*7770*/  FSEL R6, R6, -INF , !P0 ;  /* 0xff80000006067808 */ /* 0x000fe20004000000 */
[--C-:B------:R-:W-:Y:S01]  /*7780*/  FFMA.FTZ R25, R25, c[0x0][0x2d0], -R2.reuse ;  /* 0x0000b40019197a23 */ /* 0x100fe20000010802 */
[----:B------:R-:W-:Y:S01]  /*7790*/  ISETP.GT.AND P0, PT, R3, 0x1, P2 ;  /* 0x000000010300780c */ /* 0x000fe20001704270 */
[--C-:B------:R-:W-:Y:S01]  /*77a0*/  FFMA.FTZ R170, R170, c[0x0][0x2d0], -R2.reuse ;  /* 0x0000b400aaaa7a23 */ /* 0x100fe20000010802 */
[----:B------:R-:W-:Y:S01]  /*77b0*/  PLOP3.LUT P2, PT, PT, PT, UP1, 0x40, 0x0 ;  /* 0x000000000000781c */ /* 0x000fe20003f4e818 */
[--C-:B------:R-:W-:Y:S01]  /*77c0*/  FFMA.FTZ R8, R8, c[0x0][0x2d0], -R2.reuse ;  /* 0x0000b40008087a23 */ /* 0x100fe20000010802 */
[----:B------:R-:W-:Y:S01]  /*77d0*/  ISETP.LT.OR P0, PT, R4, 0x2, P0 ;  /* 0x000000020400780c */ /* 0x000fe20000701670 */
[--C-:B------:R-:W-:Y:S01]  /*77e0*/  FFMA.FTZ R9, R9, c[0x0][0x2d0], -R2.reuse ;  /* 0x0000b40009097a23 */ /* 0x100fe20000010802 */
[----:B------:R-:W-:Y:S01]  /*77f0*/  MUFU.EX2 R132, R132 ;  /* 0x0000008400847308 */ /* 0x000fe20000000800 */
[--C-:B------:R-:W-:Y:S01]  /*7800*/  FFMA.FTZ R176, R13, c[0x0][0x2d0], -R2.reuse ;  /* 0x0000b4000db07a23 */ /* 0x100fe20000010802 */
[----:B------:R-:W-:Y:S01]  /*7810*/  FSEL R7, R7, -INF , !P0 ;  /* 0xff80000007077808 */ /* 0x000fe20004000000 */
[--C-:B------:R-:W-:Y:S01]  /*7820*/  FFMA.FTZ R179, R16, c[0x0][0x2d0], -R2.reuse ;  /* 0x0000b40010b37a23 */ /* 0x100fe20000010802 */
[----:B------:R-:W-:Y:S01]  /*7830*/  ISETP.GT.AND P0, PT, R3, 0x8, P1 ;  /* 0x000000080300780c */ /* 0x000fe20000f04270 */
[--C-:B------:R-:W-:Y:S01]  /*7840*/  FFMA.FTZ R17, R17, c[0x0][0x2d0], -R2.reuse ;  /* 0x0000b40011117a23 */ /* 0x100fe20000010802 */
[----:B------:R-:W-:Y:S01]  /*7850*/  PLOP3.LUT P1, PT, PT, PT, UP0, 0x40, 0x0 ;  /* 0x000000000000781c */ /* 0x000fe20003f2e808 */
[----:B------:R-:W-:Y:S01]  /*7860*/  FFMA.FTZ R169, R20, c[0x0][0x2d0], -R2 ;  /* 0x0000b40014a97a23 */ /* 0x000fe20000010802 */
[----:B------:R-:W-:Y:S01]  /*7870*/  ISETP.LT.OR P0, PT, R4, 0x9, P0 ;  /* 0x000000090400780c */ /* 0x000fe20000701670 */
[----:B------:R-:W-:Y:S01]  /*7880*/  UISETP.NE.AND UP1, UPT, UR11, URZ, UPT ;  /* 0x0000003f0b00728c */ /* 0x000fe2000bf25270 */
[----:B------:R-:W1:Y:S01]  /*7890*/  MUFU.EX2 R2, R0 ;  /* 0x0000000000027308 */ /* 0x000e620000000800 */
[----:B------:R-:W-:Y:S01]  /*78a0*/  UISETP.NE.AND UP0, UPT, UR10, URZ, UPT ;  /* 0x0000003f0a00728c */ /* 0x000fe2000bf05270 */
[----:B------:R-:W-:Y:S02]  /*78b0*/  FSEL R10, R10, -INF , !P0 ;  /* 0xff8000000a0a7808 */ /* 0x000fe40004000000 */
[----:B------:R-:W-:Y:S02]  /*78c0*/  ISETP.GT.AND P0, PT, R3, 0x9, P2 ;  /* 0x000000090300780c */ /* 0x000fe40001704270 */
[----:B------:R-:W-:Y:S02]  /*78d0*/  PLOP3.LUT P2, PT, PT, PT, UP6, 0x40, 0x0 ;  /* 0x000000000000781c */ /* 0x000fe40003f4e868 */
[C---:B------:R-:W-:Y:S02]  /*78e0*/  ISETP.LT.OR P0, PT, R4.reuse, 0xa, P0 ;  /* 0x0000000a0400780c */ /* 0x040fe40000701670 */
[----:B------:R-:W-:Y:S02]  /*78f0*/  MUFU.EX2 R168, R170 ;  /* 0x000000aa00a87308 */ /* 0x000fe40000000800 */
[----:B------:R-:W-:Y:S02]  /*7900*/  FSEL R171, R11, -INF , !P0 ;  /* 0xff8000000bab7808 */ /* 0x000fe40004000000 */
[C---:B------:R-:W-:Y:S02]  /*7910*/  ISETP.GT.AND P0, PT, R3.reuse, 0x10, P1 ;  /* 0x000000100300780c */ /* 0x040fe40000f04270 */
[----:B------:R-:W-:Y:S02]  /*7920*/  PLOP3.LUT P1, PT, PT, PT, UP5, 0x40, 0x0 ;  /* 0x000000000000781c */ /* 0x000fe40003f2e858 */
[----:B------:R-:W-:Y:S02]  /*7930*/  ISETP.LT.OR P0, PT, R4, 0x11, P0 ;  /* 0x000000110400780c */ /* 0x000fe40000701670 */
[C---:B------:R-:W-:Y:S01]  /*7940*/  ISETP.GT.AND P1, PT, R3.reuse, 0x18, P1 ;  /* 0x000000180300780c */ /* 0x040fe20000f24270 */
[----:B------:R-:W-:Y:S01]  /*7950*/  MUFU.EX2 R8, R8 ;  /* 0x0000000800087308 */ /* 0x000fe20000000800 */
[----:B------:R-:W-:Y:S02]  /*7960*/  FSEL R173, R14, -INF , !P0 ;  /* 0xff8000000ead7808 */ /* 0x000fe40004000000 */
[----:B------:R-:W-:Y:S01]  /*7970*/  ISETP.GT.AND P0, PT, R3, 0x11, P2 ;  /* 0x000000110300780c */ /* 0x000fe20001704270 */
[----:B-1----:R-:W-:Y:S01]  /*7980*/  FMUL.FTZ R16, R2, R144 ;  /* 0x0000009002107220 */ /* 0x002fe20000410000 */
[----:B------:R-:W-:Y:S01]  /*7990*/  ISETP.LT.OR P1, PT, R4, 0x19, P1 ;  /* 0x000000190400780c */ /* 0x000fe20000f21670 */
[----:B------:R-:W-:Y:S01]  /*79a0*/  FMUL.FTZ R13, R2, R149 ;  /* 0x00000095020d7220 */ /* 0x000fe20000410000 */
[----:B------:R-:W-:Y:S01]  /*79b0*/  ISETP.LT.OR P0, PT, R4, 0x12, P0 ;  /* 0x000000120400780c */ /* 0x000fe20000701670 */
[----:B------:R-:W-:Y:S01]  /*79c0*/  FMUL.FTZ R20, R2, R140 ;  /* 0x0000008c02147220 */ /* 0x000fe20000410000 */
[----:B------:R-:W-:Y:S01]  /*79d0*/  FSEL R174, R18, -INF , !P1 ;  /* 0xff80000012ae7808 */ /* 0x000fe20004800000 */
[----:B------:R-:W1:Y:S01]  /*79e0*/  MUFU.EX2 R9, R9 ;  /* 0x0000000900097308 */ /* 0x000e620000000800 */
[----:B------:R-:W-:Y:S01]  /*79f0*/  FSEL R172, R15, -INF , !P0 ;  /* 0xff8000000fac7808 */ /* 0x000fe20004000000 */
[C---:B------:R-:W-:Y:S01]  /*7a00*/  FMUL.FTZ R28, R2.reuse, R28 ;  /* 0x0000001c021c7220 */ /* 0x040fe20000410000 */
[----:B------:R-:W-:Y:S01]  /*7a10*/  PLOP3.LUT P0, PT, PT, PT, UP4, 0x40, 0x0 ;  /* 0x000000000000781c */ /* 0x000fe20003f0e848 */
[C---:B------:R-:W-:Y:S01]  /*7a20*/  FMUL.FTZ R29, R2.reuse, R29 ;  /* 0x0000001d021d7220 */ /* 0x040fe20000410000 */
[----:B------:R-:W-:Y:S01]  /*7a30*/  PLOP3.LUT P1, PT, PT, PT, UP3, 0x40, 0x0 ;  /* 0x000000000000781c */ /* 0x000fe20003f2e838 */
[C---:B------:R-:W-:Y:S01]  /*7a40*/  FMUL.FTZ R32, R2.reuse, R32 ;  /* 0x0000002002207220 */ /* 0x040fe20000410000 */
[C---:B------:R-:W-:Y:S01]  /*7a50*/  ISETP.GT.AND P0, PT, R3.reuse, 0x19, P0 ;  /* 0x000000190300780c */ /* 0x040fe20000704270 */
[C---:B------:R-:W-:Y:S01]  /*7a60*/  FMUL.FTZ R33, R2.reuse, R33 ;  /* 0x0000002102217220 */ /* 0x040fe20000410000 */
[----:B------:R-:W-:Y:S01]  /*7a70*/  ISETP.GT.AND P1, PT, R3, 0x20, P1 ;  /* 0x000000200300780c */ /* 0x000fe20000f24270 */
[----:B------:R-:W-:Y:S01]  /*7a80*/  FMUL.FTZ R36, R2, R36 ;  /* 0x0000002402247220 */ /* 0x000fe20000410000 */
[----:B------:R-:W-:Y:S01]  /*7a90*/  ISETP.LT.OR P0, PT, R4, 0x1a, P0 ;  /* 0x0000001a0400780c */ /* 0x000fe20000701670 */
[----:B------:R-:W-:Y:S01]  /*7aa0*/  FMUL.FTZ R37, R2, R37 ;  /* 0x0000002502257220 */ /* 0x000fe20000410000 */
[----:B------:R-:W-:Y:S01]  /*7ab0*/  ISETP.LT.OR P1, PT, R4, 0x21, P1 ;  /* 0x000000210400780c */ /* 0x000fe20000f21670 */
[C---:B------:R-:W-:Y:S01]  /*7ac0*/  FMUL.FTZ R40, R2.reuse, R40 ;  /* 0x0000002802287220 */ /* 0x040fe20000410000 */
[----:B------:R-:W-:Y:S01]  /*7ad0*/  FSEL R175, R19, -INF , !P0 ;  /* 0xff80000013af7808 */ /* 0x000fe20004000000 */
[C---:B------:R-:W-:Y:S01]  /*7ae0*/  FMUL.FTZ R41, R2.reuse, R41 ;  /* 0x0000002902297220 */ /* 0x040fe20000410000 */
[----:B------:R-:W-:Y:S01]  /*7af0*/  PLOP3.LUT P0, PT, PT, PT, UP2, 0x40, 0x0 ;  /* 0x000000000000781c */ /* 0x000fe20003f0e828 */
[----:B------:R-:W-:Y:S01]  /*7b00*/  FMUL.FTZ R44, R2, R44 ;  /* 0x0000002c022c7220 */ /* 0x000fe20000410000 */
[----:B------:R-:W-:Y:S01]  /*7b10*/  FSEL R177, R22, -INF , !P1 ;  /* 0xff80000016b17808 */ /* 0x000fe20004800000 */
[C---:B------:R-:W-:Y:S01]  /*7b20*/  FMUL.FTZ R45, R2.reuse, R45 ;  /* 0x0000002d022d7220 */ /* 0x040fe20000410000 */
[C---:B------:R-:W-:Y:S01]  /*7b30*/  ISETP.GT.AND P0, PT, R3.reuse, 0x21, P0 ;  /* 0x000000210300780c */ /* 0x040fe20000704270 */
[C---:B------:R-:W-:Y:S01]  /*7b40*/  FMUL.FTZ R48, R2.reuse, R48 ;  /* 0x0000003002307220 */ /* 0x040fe20000410000 */
[----:B------:R-:W-:Y:S01]  /*7b50*/  PLOP3.LUT P1, PT, PT, PT, UP1, 0x40, 0x0 ;  /* 0x000000000000781c */ /* 0x000fe20003f2e818 */
[----:B------:R-:W-:Y:S01]  /*7b60*/  FMUL.FTZ R49, R2, R49 ;  /* 0x0000003102317220 */ /* 0x000fe20000410000 */
[----:B------:R-:W-:Y:S01]  /*7b70*/  ISETP.LT.OR P0, PT, R4, 0x22, P0 ;  /* 0x000000220400780c */ /* 0x000fe20000701670 */
[C---:B------:R-:W-:Y:S01]  /*7b80*/  FMUL.FTZ R52, R2.reuse, R52 ;  /* 0x0000003402347220 */ /* 0x040fe20000410000 */
[----:B------:R-:W-:Y:S01]  /*7b90*/  ISETP.GT.AND P1, PT, R3, 0x28, P1 ;  /* 0x000000280300780c */ /* 0x000fe20000f24270 */
[C---:B------:R-:W-:Y:S01]  /*7ba0*/  FMUL.FTZ R53, R2.reuse, R53 ;  /* 0x0000003502357220 */ /* 0x040fe20000410000 */
[----:B------:R-:W-:Y:S01]  /*7bb0*/  FSEL R178, R23, -INF , !P0 ;  /* 0xff80000017b27808 */ /* 0x000fe20004000000 */
[C---:B------:R-:W-:Y:S01]  /*7bc0*/  FMUL.FTZ R56, R2.reuse, R56 ;  /* 0x0000003802387220 */ /* 0x040fe20000410000 */
[----:B------:R-:W-:Y:S01]  /*7bd0*/  PLOP3.LUT P0, PT, PT, PT, UP0, 0x40, 0x0 ;  /* 0x000000000000781c */ /* 0x000fe20003f0e808 */
[----:B------:R-:W-:Y:S01]  /*7be0*/  FMUL.FTZ R57, R2, R57 ;  /* 0x0000003902397220 */ /* 0x000fe20000410000 */
[----:B------:R-:W-:Y:S01]  /*7bf0*/  ISETP.LT.OR P1, PT, R4, 0x29, P1 ;  /* 0x000000290400780c */ /* 0x000fe20000f21670 */
[C---:B------:R-:W-:Y:S01]  /*7c00*/  FMUL.FTZ R60, R2.reuse, R60 ;  /* 0x0000003c023c7220 */ /* 0x040fe20000410000 */
[----:B------:R-:W-:Y:S01]  /*7c10*/  ISETP.GT.AND P0, PT, R3, 0x29, P0 ;  /* 0x000000290300780c */ /* 0x000fe20000704270 */
[C---:B------:R-:W-:Y:S01]  /*7c20*/  FMUL.FTZ R61, R2.reuse, R61 ;  /* 0x0000003d023d7220 */ /* 0x040fe20000410000 */
[----:B------:R-:W-:Y:S01]  /*7c30*/  MOV R15, R176 ;  /* 0x000000b0000f7202 */ /* 0x000fe20000000f00 */
[----:B------:R-:W-:Y:S01]  /*7c40*/  FMUL.FTZ R64, R2, R64 ;  /* 0x0000004002407220 */ /* 0x000fe20000410000 */
[----:B------:R-:W-:Y:S01]  /*7c50*/  ISETP.LT.OR P0, PT, R4, 0x2a, P0 ;  /* 0x0000002a0400780c */ /* 0x000fe20000701670 */
[----:B------:R-:W-:Y:S01]  /*7c60*/  FMUL.FTZ R65, R2, R65 ;  /* 0x0000004102417220 */ /* 0x000fe20000410000 */
[----:B------:R-:W-:Y:S01]  /*7c70*/  FSEL R176, R26, -INF , !P1 ;  /* 0xff8000001ab07808 */ /* 0x000fe20004800000 */
[C---:B------:R-:W-:Y:S01]  /*7c80*/  FMUL.FTZ R68, R2.reuse, R68 ;  /* 0x0000004402447220 */ /* 0x040fe20000410000 */
[----:B-1----:R-:W-:Y:S01]  /*7c90*/  F2FP.BF16.PACK_AB R170, R9, R8 ;  /* 0x0000000809aa723e */ /* 0x002fe200000010ff */
[C---:B------:R-:W-:Y:S01]  /*7ca0*/  FMUL.FTZ R69, R2.reuse, R69 ;  /* 0x0000004502457220 */ /* 0x040fe20000410000 */
[----:B------:R-:W-:Y:S01]  /*7cb0*/  MOV R14, R179 ;  /* 0x000000b3000e7202 */ /* 0x000fe20000000f00 */
        /* <DEDUP_REMOVED lines=13> */
[----:B------:R-:W-:Y:S01]  /*7d90*/  MUFU.EX2 R145, R145 ;  /* 0x0000009100917308 */ /* 0x000fe20000000800 */
[C---:B------:R-:W-:Y:S01]  /*7da0*/  FMUL.FTZ R80, R2.reuse, R80 ;  /* 0x0000005002507220 */ /* 0x040fe20000410000 */
[----:B------:R-:W-:Y:S01]  /*7db0*/  UISETP.GT.AND UP0, UPT, UR13, UR9, UPT ;  /* 0x000000090d00728c */ /* 0x000fe2000bf04270 */
[C---:B------:R-:W-:Y:S01]  /*7dc0*/  FMUL.FTZ R81, R2.reuse, R81 ;  /* 0x0000005102517220 */ /* 0x040fe20000410000 */
[----:B------:R-:W-:Y:S01]  /*7dd0*/  UIADD3 UR13, UR13, -0x1, URZ ;  /* 0xffffffff0d0d7890 */ /* 0x000fe2000fffe03f */
[C---:B------:R-:W-:Y:S02]  /*7de0*/  FMUL.FTZ R84, R2.reuse, R84 ;  /* 0x0000005402547220 */ /* 0x040fe40000410000 */
[C---:B------:R-:W-:Y:S02]  /*7df0*/  FMUL.FTZ R85, R2.reuse, R85 ;  /* 0x0000005502557220 */ /* 0x040fe40000410000 */
[C---:B------:R-:W-:Y:S01]  /*7e00*/  FMUL.FTZ R88, R2.reuse, R88 ;  /* 0x0000005802587220 */ /* 0x040fe20000410000 */
[----:B------:R-:W-:Y:S01]  /*7e10*/  MUFU.EX2 R157, R157 ;  /* 0x0000009d009d7308 */ /* 0x000fe20000000800 */
[C---:B------:R-:W-:Y:S02]  /*7e20*/  FMUL.FTZ R89, R2.reuse, R89 ;  /* 0x0000005902597220 */ /* 0x040fe40000410000 */
        /* <DEDUP_REMOVED lines=20> */
[C---:B--2---:R-:W-:Y:S02]  /*7f70*/  FFMA.FTZ R0, R2.reuse, R12, R132 ;  /* 0x0000000c02007223 */ /* 0x044fe40000010084 */
[----:B------:R-:W-:Y:S01]  /*7f80*/  FMUL.FTZ R12, R2, R148 ;  /* 0x00000094020c7220 */ /* 0x000fe20000410000 */
[----:B------:R-:W-:Y:S01]  /*7f90*/  MOV R148, R169 ;  /* 0x000000a900947202 */ /* 0x000fe20000000f00 */
[----:B------:R-:W-:Y:S01]  /*7fa0*/  FADD.FTZ R4, R168, R0 ;  /* 0x00000000a8047221 */ /* 0x000fe20000010000 */
[----:B------:R-:W-:Y:S02]  /*7fb0*/  FMNMX.FTZ R0, R6, R134, !PT ;  /* 0x0000008606007209 */ /* 0x000fe40007810000 */
[----:B------:R-:W-:Y:S02]  /*7fc0*/  F2FP.BF16.PACK_AB R168, R168, R132 ;  /* 0x00000084a8a8723e */ /* 0x000fe400000010ff */
[----:B------:R-:W-:Y:S02]  /*7fd0*/  FMNMX.FTZ R0, R7, R0, !PT ;  /* 0x0000000007007209 */ /* 0x000fe40007810000 */
[----:B------:R-:W-:Y:S02]  /*7fe0*/  FSEL R132, R27, -INF , !P0 ;  /* 0xff8000001b847808 */ /* 0x000fe40004000000 */
[----:B------:R-:W-:Y:S04]  /*7ff0*/  FMNMX.FTZ R0, R10, R0, !PT ;  /* 0x000000000a007209 */ /* 0x000fe80007810000 */
        /* <DEDUP_REMOVED lines=12> */
[----:B-1----:R-:W-:Y:S01]  /*80c0*/  FMNMX.FTZ R3, R0, R3, !PT ;  /* 0x0000000300037209 */ /* 0x002fe20007810000 */
[----:B------:R-:W-:Y:S02]  /*80d0*/  FADD.FTZ R0, R8, R4 ;  /* 0x0000000408007221 */ /* 0x000fe40000010000 */
[C---:B------:R-:W-:Y:S01]  /*80e0*/  FMUL.FTZ R8, R2.reuse, R152 ;  /* 0x0000009802087220 */ /* 0x040fe20000410000 */
[----:B------:R-:W-:Y:S01]  /*80f0*/  MOV R152, R21 ;  /* 0x0000001500987202 */ /* 0x000fe20000000f00 */
[C---:B------:R-:W-:Y:S01]  /*8100*/  FMUL.FTZ R21, R2.reuse, R141 ;  /* 0x0000008d02157220 */ /* 0x040fe20000410000 */
[----:B------:R-:W-:Y:S01]  /*8110*/  FSETP.NEU.FTZ.AND P0, PT, R3, -INF , PT ;  /* 0xff8000000300780b */ /* 0x000fe20003f1d000 */
[----:B------:R-:W2:Y:S01]  /*8120*/  LDL.LU R141, [R1+0x18] ;  /* 0x00001800018d7983 */ /* 0x000ea20000300800 */
[----:B------:R-:W-:Y:S02]  /*8130*/  FADD.FTZ R179, R9, R0 ;  /* 0x0000000009b37221 */ /* 0x000fe40000010000 */
[C---:B------:R-:W-:Y:S01]  /*8140*/  FSEL R0, R3.reuse, RZ, P0 ;  /* 0x000000ff03007208 */ /* 0x040fe20000000000 */
[C---:B------:R-:W-:Y:S01]  /*8150*/  FMUL.FTZ R9, R2.reuse, R153 ;  /* 0x0000009902097220 */ /* 0x040fe20000410000 */
[----:B------:R-:W-:Y:S01]  /*8160*/  MOV R153, R24 ;  /* 0x0000001800997202 */ /* 0x000fe20000000f00 */
[----:B------:R-:W-:Y:S01]  /*8170*/  FMUL.FTZ R24, R2, R136 ;  /* 0x0000008802187220 */ /* 0x000fe20000410000 */
[----:B------:R-:W-:Y:S01]  /*8180*/  MUFU.EX2 R152, R152 ;  /* 0x0000009800987308 */ /* 0x000fe20000000800 */
[----:B------:R-:W-:Y:S02]  /*8190*/  FADD.FTZ R0, -R0, R134 ;  /* 0x0000008600007221 */ /* 0x000fe40000010100 */
[----:B------:R-:W-:Y:S02]  /*81a0*/  FMUL.FTZ R134, R3, c[0x0][0x2d0] ;  /* 0x0000b40003867a20 */ /* 0x000fe40000410000 */
[----:B------:R-:W-:Y:S02]  /*81b0*/  FMUL.FTZ R0, R0, c[0x0][0x2d0] ;  /* 0x0000b40000007a20 */ /* 0x000fe40000410000 */
[----:B------:R-:W-:Y:S01]  /*81c0*/  FMUL.FTZ R4, R2, R156 ;  /* 0x0000009c02047220 */ /* 0x000fe20000410000 */
[----:B------:R-:W-:Y:S02]  /*81d0*/  FSEL R134, R134, RZ, P0 ;  /* 0x000000ff86867208 */ /* 0x000fe40000000000 */
[----:B------:R-:W-:Y:S01]  /*81e0*/  MOV R156, R14 ;  /* 0x0000000e009c7202 */ /* 0x000fe20000000f00 */
[----:B------:R-:W1:Y:S01]  /*81f0*/  MUFU.EX2 R0, R0 ;  /* 0x0000000000007308 */ /* 0x000e620000000800 */
[----:B------:R-:W-:Y:S01]  /*8200*/  PLOP3.LUT P0, PT, PT, PT, UP0, 0x80, 0x0 ;  /* 0x000000000000781c */ /* 0x000fe20003f0f008 */
[--C-:B------:R-:W-:Y:S02]  /*8210*/  FFMA.FTZ R169, R6, c[0x0][0x2d0], -R134.reuse ;  /* 0x0000b40006a97a23 */ /* 0x100fe40000010886 */
[--C-:B------:R-:W-:Y:S02]  /*8220*/  FFMA.FTZ R7, R7, c[0x0][0x2d0], -R134.reuse ;  /* 0x0000b40007077a23 */ /* 0x100fe40000010886 */
[--C-:B------:R-:W-:Y:S04]  /*8230*/  FFMA.FTZ R2, R10, c[0x0][0x2d0], -R134.reuse ;  /* 0x0000b4000a027a23 */ /* 0x100fe80000010886 */
[----:B------:R-:W2:Y:S10]  /*8240*/  MUFU.EX2 R169, R169 ;  /* 0x000000a900a97308 */ /* 0x000eb40000000800 */
[----:B------:R3:W4:Y:S01]  /*8250*/  MUFU.EX2 R144, R7 ;  /* 0x0000000700907308 */ /* 0x0007220000000800 */
[C---:B-1----:R-:W-:Y:S02]  /*8260*/  FMUL.FTZ R26, R0.reuse, R138 ;  /* 0x0000008a001a7220 */ /* 0x042fe40000410000 */
[C---:B------:R-:W-:Y:S02]  /*8270*/  FMUL.FTZ R27, R0.reuse, R139 ;  /* 0x0000008b001b7220 */ /* 0x040fe40000410000 */
[----:B------:R-:W1:Y:S01]  /*8280*/  LDSM.16.MT88.4 R136, [R236+0x4080] ;  /* 0x00408000ec88783b */ /* 0x000e620000004200 */
[C---:B------:R-:W-:Y:S04]  /*8290*/  FMUL.FTZ R11, R0.reuse, R155 ;  /* 0x0000009b000b7220 */ /* 0x040fe80000410000 */
[----:B------:R-:W-:Y:S01]  /*82a0*/  MUFU.EX2 R156, R156 ;  /* 0x0000009c009c7308 */ /* 0x000fe20000000800 */
[C---:B------:R-:W-:Y:S02]  /*82b0*/  FMUL.FTZ R22, R0.reuse, R142 ;  /* 0x0000008e00167220 */ /* 0x040fe40000410000 */
[C---:B------:R-:W-:Y:S02]  /*82c0*/  FMUL.FTZ R23, R0.reuse, R143 ;  /* 0x0000008f00177220 */ /* 0x040fe40000410000 */
[C---:B------:R-:W-:Y:S01]  /*82d0*/  FMUL.FTZ R6, R0.reuse, R158 ;  /* 0x0000009e00067220 */ /* 0x040fe20000410000 */
[----:B------:R-:W-:Y:S01]  /*82e0*/  MOV R158, R149 ;  /* 0x00000095009e7202 */ /* 0x000fe20000000f00 */
[C---:B------:R-:W-:Y:S02]  /*82f0*/  FMUL.FTZ R10, R0.reuse, R154 ;  /* 0x0000009a000a7220 */ /* 0x040fe40000410000 */
[C---:B------:R-:W-:Y:S01]  /*8300*/  FMUL.FTZ R14, R0.reuse, R150 ;  /* 0x00000096000e7220 */ /* 0x040fe20000410000 */
[----:B------:R-:W-:Y:S01]  /*8310*/  MUFU.EX2 R153, R153 ;  /* 0x0000009900997308 */ /* 0x000fe20000000800 */
[C---:B------:R-:W-:Y:S02]  /*8320*/  FMUL.FTZ R15, R0.reuse, R151 ;  /* 0x00000097000f7220 */ /* 0x040fe40000410000 */
[C---:B------:R-:W-:Y:S02]  /*8330*/  FMUL.FTZ R18, R0.reuse, R146 ;  /* 0x0000009200127220 */ /* 0x040fe40000410000 */
[C---:B---3--:R-:W-:Y:S01]  /*8340*/  FMUL.FTZ R7, R0.reuse, R159 ;  /* 0x0000009f00077220 */ /* 0x048fe20000410000 */
[----:B------:R-:W-:Y:S01]  /*8350*/  MOV R159, R148 ;  /* 0x00000094009f7202 */ /* 0x000fe20000000f00 */
[C---:B------:R-:W-:Y:S02]  /*8360*/  FMUL.FTZ R19, R0.reuse, R147 ;  /* 0x0000009300137220 */ /* 0x040fe40000410000 */
[C---:B------:R-:W-:Y:S01]  /*8370*/  FMUL.FTZ R30, R0.reuse, R30 ;  /* 0x0000001e001e7220 */ /* 0x040fe20000410000 */
[----:B------:R-:W-:Y:S01]  /*8380*/  MUFU.EX2 R147, R2 ;  /* 0x0000000200937308 */ /* 0x000fe20000000800 */
[C---:B------:R-:W-:Y:S02]  /*8390*/  FMUL.FTZ R31, R0.reuse, R31 ;  /* 0x0000001f001f7220 */ /* 0x040fe40000410000 */
[C---:B------:R-:W-:Y:S02]  /*83a0*/  FMUL.FTZ R34, R0.reuse, R34 ;  /* 0x0000002200227220 */ /* 0x040fe40000410000 */
[C---:B------:R-:W-:Y:S02]  /*83b0*/  FMUL.FTZ R35, R0.reuse, R35 ;  /* 0x0000002300237220 */ /* 0x040fe40000410000 */
[C---:B------:R-:W-:Y:S02]  /*83c0*/  FMUL.FTZ R38, R0.reuse, R38 ;  /* 0x0000002600267220 */ /* 0x040fe40000410000 */
[C---:B------:R-:W-:Y:S01]  /*83d0*/  FMUL.FTZ R39, R0.reuse, R39 ;  /* 0x0000002700277220 */ /* 0x040fe20000410000 */
[----:B------:R3:W-:Y:S01]  /*83e0*/  MUFU.EX2 R2, R140 ;  /* 0x0000008c00027308 */ /* 0x0007e20000000800 */
[C---:B------:R-:W-:Y:S02]  /*83f0*/  FMUL.FTZ R42, R0.reuse, R42 ;  /* 0x0000002a002a7220 */ /* 0x040fe40000410000 */
[C---:B------:R-:W-:Y:S02]  /*8400*/  FMUL.FTZ R43, R0.reuse, R43 ;  /* 0x0000002b002b7220 */ /* 0x040fe40000410000 */
        /* <DEDUP_REMOVED lines=45> */
[----:B--2---:R-:W-:Y:S01]  /*86e0*/  FFMA.FTZ R151, R0, R141, R169 ;  /* 0x0000008d00977223 */ /* 0x004fe200000100a9 */
[C---:B----4-:R-:W-:Y:S01]  /*86f0*/  F2FP.BF16.PACK_AB R169, R144.reuse, R169 ;  /* 0x000000a990a9723e */ /* 0x050fe200000010ff */
[--C-:B------:R-:W-:Y:S01]  /*8700*/  FFMA.FTZ R0, R171, c[0x0][0x2d0], -R134.reuse ;  /* 0x0000b400ab007a23 */ /* 0x100fe20000010886 */
[----:B---3--:R-:W-:Y:S01]  /*8710*/  LDSM.16.MT88.4 R140, [R236+0x4880] ;  /* 0x00488000ec8c783b */ /* 0x008fe20000004200 */
[----:B------:R-:W-:Y:S02]  /*8720*/  FADD.FTZ R144, R144, R151 ;  /* 0x0000009790907221 */ /* 0x000fe40000010000 */
[----:B------:R-:W2:Y:S02]  /*8730*/  MUFU.EX2 R146, R0 ;  /* 0x0000000000927308 */ /* 0x000ea40000000800 */
[----:B--2---:R-:W-:Y:S01]  /*8740*/  F2FP.BF16.PACK_AB R171, R146, R147 ;  /* 0x0000009392ab723e */ /* 0x004fe200000010ff */
[--C-:B------:R-:W-:Y:S07]  /*8750*/  FFMA.FTZ R0, R173, c[0x0][0x2d0], -R134.reuse ;  /* 0x0000b400ad007a23 */ /* 0x100fee0000010886 */
[----:B------:R2:W-:Y:S01]  /*8760*/  MUFU.EX2 R149, R0 ;  /* 0x0000000000957308 */ /* 0x0005e20000000800 */
[C---:B-1----:R-:W-:Y:S08]  /*8770*/  HMMA.16816.F32.BF16 R4, R168.reuse, R136, R4 ;  /* 0x00000088a804723c */ /* 0x042ff00000041804 */
[C---:B------:R-:W-:Y:S01]  /*8780*/  HMMA.16816.F32.BF16 R8, R168.reuse, R138, R8 ;  /* 0x0000008aa808723c */ /* 0x040fe20000041808 */
[----:B------:R-:W1:Y:S03]  /*8790*/  LDSM.16.MT88.4 R136, [R237+0x4080] ;  /* 0x00408000ed88783b */ /* 0x000e660000004200 */
[--C-:B--2---:R-:W-:Y:S04]  /*87a0*/  FFMA.FTZ R0, R172, c[0x0][0x2d0], -R134.reuse ;  /* 0x0000b400ac007a23 */ /* 0x104fe80000010886 */
[----:B------:R2:W3:Y:S01]  /*87b0*/  MUFU.EX2 R150, R0 ;  /* 0x0000000000967308 */ /* 0x0004e20000000800 */
[C---:B-1----:R-:W-:Y:S03]  /*87c0*/  HMMA.16816.F32.BF16 R12, R168.reuse, R136, R12 ;  /* 0x00000088a80c723c */ /* 0x042fe6000004180c */
[--C-:B--2---:R-:W-:Y:S06]  /*87d0*/  FFMA.FTZ R0, R174, c[0x0][0x2d0], -R134.reuse ;  /* 0x0000b400ae007a23 */ /* 0x104fec0000010886 */
[----:B------:R1:W-:Y:S01]  /*87e0*/  MUFU.EX2 R148, R0 ;  /* 0x0000000000947308 */ /* 0x0003e20000000800 */
[C---:B------:R-:W-:Y:S01]  /*87f0*/  HMMA.16816.F32.BF16 R16, R168.reuse, R138, R16 ;  /* 0x0000008aa810723c */ /* 0x040fe20000041810 */
[----:B------:R-:W2:Y:S02]  /*8800*/  LDSM.16.MT88.4 R136, [R240+0x4080] ;  /* 0x00408000f088783b */ /* 0x000ea40000004200 */
[----:B-1----:R-:W-:Y:S06]  /*8810*/  FFMA.FTZ R0, R175, c[0x0][0x2d0], -R134 ;  /* 0x0000b400af007a23 */ /* 0x002fec0000010886 */
[----:B------:R1:W4:Y:S01]  /*8820*/  MUFU.EX2 R174, R0 ;  /* 0x0000000000ae7308 */ /* 0x0003220000000800 */
[C---:B--2---:R-:W-:Y:S08]  /*8830*/  HMMA.16816.F32.BF16 R20, R168.reuse, R136, R20 ;  /* 0x00000088a814723c */ /* 0x044ff00000041814 */
[C---:B------:R-:W-:Y:S01]  /*8840*/  HMMA.16816.F32.BF16 R24, R168.reuse, R138, R24 ;  /* 0x0000008aa818723c */ /* 0x040fe20000041818 */
[----:B------:R-:W2:Y:S03]  /*8850*/  LDSM.16.MT88.4 R136, [R239+0x4080] ;  /* 0x00408000ef88783b */ /* 0x000ea60000004200 */
[----:B-1----:R-:W-:Y:S02]  /*8860*/  FADD.FTZ R0, R2, R179 ;  /* 0x000000b302007221 */ /* 0x002fe40000010000 */
[----:B------:R-:W1:Y:S02]  /*8870*/  MUFU.EX2 R179, R159 ;  /* 0x0000009f00b37308 */ /* 0x000e640000000800 */
[----:B------:R-:W-:Y:S04]  /*8880*/  FADD.FTZ R151, R145, R0 ;  /* 0x0000000091977221 */ /* 0x000fe80000010000 */
[----:B------:R-:W-:Y:S01]  /*8890*/  FADD.FTZ R0, R147, R144 ;  /* 0x0000009093007221 */ /* 0x000fe20000010000 */
[C---:B--2---:R-:W-:Y:S08]  /*88a0*/  HMMA.16816.F32.BF16 R28, R168.reuse, R136, R28 ;  /* 0x00000088a81c723c */ /* 0x044ff0000004181c */
[C---:B------:R-:W-:Y:S01]  /*88b0*/  HMMA.16816.F32.BF16 R32, R168.reuse, R138, R32 ;  /* 0x0000008aa820723c */ /* 0x040fe20000041820 */
[----:B------:R-:W2:Y:S07]  /*88c0*/  LDSM.16.MT88.4 R136, [R236+0x5880] ;  /* 0x00588000ec88783b */ /* 0x000eae0000004200 */
        /* <DEDUP_REMOVED lines=33> */
[C---:B--2---:R-:W-:Y:S07]  /*8ae0*/  HMMA.16816.F32.BF16 R124, R168.reuse, R136, R124 ;  /* 0x00000088a87c723c */ /* 0x044fee000004187c */
[----:B------:R-:W-:Y:S01]  /*8af0*/  F2FP.BF16.PACK_AB R136, R145, R2 ;  /* 0x000000029188723e */ /* 0x000fe200000010ff */
[----:B------:R-:W-:Y:S04]  /*8b00*/  HMMA.16816.F32.BF16 R128, R168, R138, R128 ;  /* 0x0000008aa880723c */ /* 0x000fe80000041880 */
[----:B---3--:R-:W-:Y:S01]  /*8b10*/  F2FP.BF16.PACK_AB R137, R150, R149 ;  /* 0x000000959689723e */ /* 0x008fe200000010ff */
[----:B------:R-:W-:Y:S02]  /*8b20*/  FADD.FTZ R2, R146, R0 ;  /* 0x0000000092027221 */ /* 0x000fe40000010000 */
[----:B------:R-:W-:Y:S01]  /*8b30*/  F2FP.BF16.PACK_AB R138, R157, R156 ;  /* 0x0000009c9d8a723e */ /* 0x000fe200000010ff */
[----:B------:R-:W-:Y:S01]  /*8b40*/  LDSM.16.MT88.4 R144, [R239+0x9080] ;  /* 0x00908000ef90783b */ /* 0x000fe20000004200 */
[----:B----4-:R-:W-:Y:S03]  /*8b50*/  F2FP.BF16.PACK_AB R139, R174, R148 ;  /* 0x00000094ae8b723e */ /* 0x010fe600000010ff */
[----:B------:R-:W-:Y:S01]  /*8b60*/  FFMA.FTZ R0, R177, c[0x0][0x2d0], -R134 ;  /* 0x0000b400b1007a23 */ /* 0x000fe20000010886 */
[----:B------:R-:W-:Y:S01]  /*8b70*/  MOV R177, R154 ;  /* 0x0000009a00b17202 */ /* 0x000fe20000000f00 */
[----:B------:R-:W-:Y:S02]  /*8b80*/  FADD.FTZ R2, R149, R2 ;  /* 0x0000000295027221 */ /* 0x000fe40000010000 */
[C---:B------:R-:W-:Y:S01]  /*8b90*/  HMMA.16816.F32.BF16 R4, R136.reuse, R140, R4 ;  /* 0x0000008c8804723c */ /* 0x040fe20000041804 */
[----:B------:R2:W-:Y:S04]  /*8ba0*/  MUFU.EX2 R172, R0 ;  /* 0x0000000000ac7308 */ /* 0x0005e80000000800 */
[----:B------:R-:W-:Y:S03]  /*8bb0*/  FADD.FTZ R2, R150, R2 ;  /* 0x0000000296027221 */ /* 0x000fe60000010000 */
[C---:B------:R-:W-:Y:S01]  /*8bc0*/  HMMA.16816.F32.BF16 R8, R136.reuse, R142, R8 ;  /* 0x0000008e8808723c */ /* 0x040fe20000041808 */
[----:B------:R-:W3:Y:S03]  /*8bd0*/  LDSM.16.MT88.4 R140, [R237+0x4880] ;  /* 0x00488000ed8c783b */ /* 0x000ee60000004200 */
[--C-:B--2---:R-:W-:Y:S01]  /*8be0*/  FFMA.FTZ R0, R178, c[0x0][0x2d0], -R134.reuse ;  /* 0x0000b400b2007a23 */ /* 0x104fe20000010886 */
[----:B------:R-:W-:Y:S03]  /*8bf0*/  MOV R178, R153 ;  /* 0x0000009900b27202 */ /* 0x000fe60000000f00 */
[----:B------:R2:W4:Y:S01]  /*8c00*/  MUFU.EX2 R173, R0 ;  /* 0x0000000000ad7308 */ /* 0x0005220000000800 */
[----:B------:R-:W-:Y:S01]  /*8c10*/  F2FP.BF16.PACK_AB R170, R177, R178 ;  /* 0x000000b2b1aa723e */ /* 0x000fe200000010ff */
[C---:B---3--:R-:W-:Y:S03]  /*8c20*/  HMMA.16816.F32.BF16 R12, R136.reuse, R140, R12 ;  /* 0x0000008c880c723c */ /* 0x048fe6000004180c */
[--C-:B--2---:R-:W-:Y:S01]  /*8c30*/  FFMA.FTZ R0, R176, c[0x0][0x2d0], -R134.reuse ;  /* 0x0000b400b0007a23 */ /* 0x104fe20000010886 */
[----:B------:R-:W-:Y:S01]  /*8c40*/  MOV R176, R152 ;  /* 0x0000009800b07202 */ /* 0x000fe20000000f00 */
[----:B------:R-:W-:Y:S01]  /*8c50*/  FFMA.FTZ R134, R132, c[0x0][0x2d0], -R134 ;  /* 0x0000b40084867a23 */ /* 0x000fe20000010886 */
[----:B------:R-:W-:Y:S02]  /*8c60*/  LDSM.16.MT88.4 R152, [R236+0x5080] ;  /* 0x00508000ec98783b */ /* 0x000fe40000004200 */
[C---:B------:R-:W-:Y:S01]  /*8c70*/  HMMA.16816.F32.BF16 R16, R136.reuse, R142, R16 ;  /* 0x0000008e8810723c */ /* 0x040fe20000041810 */
[----:B------:R2:W-:Y:S03]  /*8c80*/  MUFU.EX2 R132, R0 ;  /* 0x0000000000847308 */ /* 0x0005e60000000800 */
[----:B-1----:R-:W-:Y:S02]  /*8c90*/  F2FP.BF16.PACK_AB R168, R176, R179 ;  /* 0x000000b3b0a8723e */ /* 0x002fe400000010ff */
[----:B----4-:R-:W-:Y:S01]  /*8ca0*/  F2FP.BF16.PACK_AB R169, R173, R172 ;  /* 0x000000acada9723e */ /* 0x010fe200000010ff */
[----:B------:R-:W1:Y:S04]  /*8cb0*/  LDSM.16.MT88.4 R140, [R240+0x4880] ;  /* 0x00488000f08c783b */ /* 0x000e680000004200 */
[----:B------:R-:W3:Y:S01]  /*8cc0*/  MUFU.EX2 R134, R134 ;  /* 0x0000008600867308 */ /* 0x000ee20000000800 */
[----:B--2---:R-:W-:Y:S04]  /*8cd0*/  FADD.FTZ R0, R156, R151 ;  /* 0x000000979c007221 */ /* 0x004fe80000010000 */
[----:B------:R-:W-:Y:S02]  /*8ce0*/  FADD.FTZ R175, R157, R0 ;  /* 0x000000009daf7221 */ /* 0x000fe40000010000 */
[----:B------:R-:W-:Y:S02]  /*8cf0*/  FADD.FTZ R0, R148, R2 ;  /* 0x0000000294007221 */ /* 0x000fe40000010000 */
[----:B------:R-:W-:Y:S01]  /*8d00*/  FADD.FTZ R2, R179, R175 ;  /* 0x000000afb3027221 */ /* 0x000fe20000010000 */
[----:B---3--:R-:W-:Y:S01]  /*8d10*/  F2FP.BF16.PACK_AB R171, R134, R132 ;  /* 0x0000008486ab723e */ /* 0x008fe200000010ff */
[----:B------:R-:W-:Y:S02]  /*8d20*/  FADD.FTZ R0, R174, R0 ;  /* 0x00000000ae007221 */ /* 0x000fe40000010000 */
[----:B------:R-:W-:Y:S02]  /*8d30*/  FADD.FTZ R2, R176, R2 ;  /* 0x00000002b0027221 */ /* 0x000fe40000010000 */
[----:B------:R-:W-:Y:S02]  /*8d40*/  FADD.FTZ R0, R172, R0 ;  /* 0x00000000ac007221 */ /* 0x000fe40000010000 */
[----:B------:R-:W-:Y:S02]  /*8d50*/  FADD.FTZ R2, R178, R2 ;  /* 0x00000002b2027221 */ /* 0x000fe40000010000 */
[----:B------:R-:W-:Y:S01]  /*8d60*/  FADD.FTZ R0, R173, R0 ;  /* 0x00000000ad007221 */ /* 0x000fe20000010000 */
[C---:B-1----:R-:W-:Y:S03]  /*8d70*/  HMMA.16816.F32.BF16 R20, R136.reuse, R140, R20 ;  /* 0x0000008c8814723c */ /* 0x042fe60000041814 */
[----:B------:R-:W-:Y:S01]  /*8d80*/  FADD.FTZ R0, R132, R0 ;  /* 0x0000000084007221 */ /* 0x000fe20000010000 */
[-C--:B------:R-:W-:Y:S03]  /*8d90*/  MOV R132, R3.reuse ;  /* 0x0000000300847202 */ /* 0x080fe60000000f00 */
[----:B------:R-:W-:Y:S01]  /*8da0*/  FADD.FTZ R0, R134, R0 ;  /* 0x0000000086007221 */ /* 0x000fe20000010000 */
[C---:B------:R-:W-:Y:S01]  /*8db0*/  HMMA.16816.F32.BF16 R24, R136.reuse, R142, R24 ;  /* 0x0000008e8818723c */ /* 0x040fe20000041818 */
[----:B------:R-:W1:Y:S03]  /*8dc0*/  LDSM.16.MT88.4 R140, [R239+0x4880] ;  /* 0x00488000ef8c783b */ /* 0x000e660000004200 */
[----:B------:R-:W-:Y:S04]  /*8dd0*/  MOV R134, R3 ;  /* 0x0000000300867202 */ /* 0x000fe80000000f00 */
        /* <DEDUP_REMOVED lines=34> */
[C---:B------:R-:W-:Y:S08]  /*9000*/  HMMA.16816.F32.BF16 R120, R136.reuse, R142, R120 ;  /* 0x0000008e8878723c */ /* 0x040ff00000041878 */
[C---:B------:R-:W-:Y:S08]  /*9010*/  HMMA.16816.F32.BF16 R124, R136.reuse, R144, R124 ;  /* 0x00000090887c723c */ /* 0x040ff0000004187c */
[----:B------:R-:W-:Y:S01]  /*9020*/  HMMA.16816.F32.BF16 R128, R136, R146, R128 ;  /* 0x000000928880723c */ /* 0x000fe20000041880 */
[----:B------:R-:W1:Y:S07]  /*9030*/  LDSM.16.MT88.4 R144, [R237+0x5080] ;  /* 0x00508000ed90783b */ /* 0x000e6e0000004200 */
[C---:B------:R-:W-:Y:S01]  /*9040*/  HMMA.16816.F32.BF16 R156, R168.reuse, R152, R4 ;  /* 0x00000098a89c723c */ /* 0x040fe20000041804 */
[----:B------:R-:W2:Y:S07]  /*9050*/  LDSM.16.MT88.4 R136, [R240+0x5080] ;  /* 0x00508000f088783b */ /* 0x000eae0000004200 */
[C---:B------:R-:W-:Y:S01]  /*9060*/  HMMA.16816.F32.BF16 R152, R168.reuse, R154, R8 ;  /* 0x0000009aa898723c */ /* 0x040fe20000041808 */
[----:B------:R-:W3:Y:S08]  /*9070*/  LDSM.16.MT88.4 R4, [R239+0x5080] ;  /* 0x00508000ef04783b */ /* 0x000ef00000004200 */
[----:B------:R-:W4:Y:S01]  /*9080*/  LDSM.16.MT88.4 R8, [R236+0x6880] ;  /* 0x00688000ec08783b */ /* 0x000f220000004200 */
[C---:B-1----:R-:W-:Y:S07]  /*9090*/  HMMA.16816.F32.BF16 R148, R168.reuse, R144, R12 ;  /* 0x00000090a894723c */ /* 0x042fee000004180c */
[----:B------:R-:W1:Y:S01]  /*90a0*/  LDSM.16.MT88.4 R12, [R237+0x6880] ;  /* 0x00688000ed0c783b */ /* 0x000e620000004200 */
[C---:B------:R-:W-:Y:S08]  /*90b0*/  HMMA.16816.F32.BF16 R144, R168.reuse, R146, R16 ;  /* 0x00000092a890723c */ /* 0x040ff00000041810 */
[C---:B--2---:R-:W-:Y:S08]  /*90c0*/  HMMA.16816.F32.BF16 R140, R168.reuse, R136, R20 ;  /* 0x00000088a88c723c */ /* 0x044ff00000041814 */
[C---:B------:R-:W-:Y:S08]  /*90d0*/  HMMA.16816.F32.BF16 R136, R168.reuse, R138, R24 ;  /* 0x0000008aa888723c */ /* 0x040ff00000041818 */
[C---:B---3--:R-:W-:Y:S08]  /*90e0*/  HMMA.16816.F32.BF16 R28, R168.reuse, R4, R28 ;  /* 0x00000004a81c723c */ /* 0x048ff0000004181c */
[C---:B------:R-:W-:Y:S01]  /*90f0*/  HMMA.16816.F32.BF16 R32, R168.reuse, R6, R32 ;  /* 0x00000006a820723c */ /* 0x040fe20000041820 */
[----:B------:R-:W2:Y:S07]  /*9100*/  LDSM.16.MT88.4 R4, [R240+0x6880] ;  /* 0x00688000f004783b */ /* 0x000eae0000004200 */
[C---:B----4-:R-:W-:Y:S08]  /*9110*/  HMMA.16816.F32.BF16 R36, R168.reuse, R8, R36 ;  /* 0x00000008a824723c */ /* 0x050ff00000041824 */
        /* <DEDUP_REMOVED lines=27> */
[C---:B------:R-:W-:Y:S08]  /*92d0*/  HMMA.16816.F32.BF16 R112, R168.reuse, R10, R112 ;  /* 0x0000000aa870723c */ /* 0x040ff00000041870 */
[C---:B-1----:R-:W-:Y:S08]  /*92e0*/  HMMA.16816.F32.BF16 R116, R168.reuse, R12, R116 ;  /* 0x0000000ca874723c */ /* 0x042ff00000041874 */
[C---:B------:R-:W-:Y:S08]  /*92f0*/  HMMA.16816.F32.BF16 R120, R168.reuse, R14, R120 ;  /* 0x0000000ea878723c */ /* 0x040ff00000041878 */
[C---:B--2---:R-:W-:Y:S07]  /*9300*/  HMMA.16816.F32.BF16 R124, R168.reuse, R4, R124 ;  /* 0x00000004a87c723c */ /* 0x044fee000004187c */
[----:B------:R-:W-:Y:S01]  /*9310*/  FADD.FTZ R4, R177, R2 ;  /* 0x00000002b1047221 */ /* 0x000fe20000010000 */
[----:B------:R-:W-:Y:S04]  /*9320*/  HMMA.16816.F32.BF16 R128, R168, R6, R128 ;  /* 0x00000006a880723c */ /* 0x000fe80000041880 */
[----:B------:R1:W-:Y:S01]  /*9330*/  STL [R1+0x14], R4 ;  /* 0x0000140401007387 */ /* 0x0003e20000100800 */
[----:B------:R-:W-:Y:S03]  /*9340*/  MOV R2, R133 ;  /* 0x0000008500027202 */ /* 0x000fe60000000f00 */
[----:B------:R1:W-:Y:S01]  /*9350*/  STL [R1+0x18], R0 ;  /* 0x0000180001007387 */ /* 0x0003e20000100800 */
[----:B------:R-:W-:-:S05]  /*9360*/  @P0 BRA `(.L_x_187) ;  /* 0xffffc55000000947 */ /* 0x000fca000383ffff */
.L_x_176:
[----:B------:R-:W2:Y:S01]  /*9370*/  S2UR UR9, SR_CTAID.X ;  /* 0x00000000000979c3 */ /* 0x000ea20000002500 */
[----:B------:R-:W-:-:S02]  /*9380*/  UISETP.NE.AND UP1, UPT, UR18, URZ, UPT ;  /* 0x0000003f1200728c */ /* 0x000fc4000bf25270 */
[----:B------:R-:W-:Y:S02]  /*9390*/  UISETP.NE.AND UP0, UPT, UR17, URZ, UPT ;  /* 0x0000003f1100728c */ /* 0x000fe4000bf05270 */
[----:B------:R-:W-:-:S04]  /*93a0*/  ULDC.64 UR4, c[0x0][0x2c8] ;  /* 0x0000b20000047ab9 */ /* 0x000fc80000000a00 */
[----:B------:R-:W-:Y:S01]  /*93b0*/  PLOP3.LUT P0, PT, PT, PT, UP0, 0x40, 0x0 ;  /* 0x000000000000781c */ /* 0x000fe20003f0e808 */
[----:B--2---:R-:W-:-:S04]  /*93c0*/  ULEA UR9, UR9, 0x7f, 0x7 ;  /* 0x0000007f09097891 */ /* 0x004fc8000f8e383f */
[----:B------:R-:W-:-:S03]  /*93d0*/  UIMAD.WIDE.U32 UR10, UR9, UR4, URZ ;  /* 0x00000004090a72a5 */ /* 0x000fc6000f8e003f */
[----:B------:R-:W-:Y:S02]  /*93e0*/  ULDC UR4, c[0x0][0x168] ;  /* 0x00005a0000047ab9 */ /* 0x000fe40000000800 */
[----:B------:R-:W-:Y:S02]  /*93f0*/  @UP1 USHF.R.U32.HI UR9, URZ, UR5, UR11 ;  /* 0x000000053f091299 */ /* 0x000fe4000801160b */
[----:B------:R-:W-:Y:S02]  /*9400*/  UIADD3 UR4, -UR4, 0x1, URZ ;  /* 0x0000000104047890 */ /* 0x000fe4000fffe13f */
[----:B------:R-:W-:Y:S02]  /*9410*/  ULDC UR5, c[0x0][0x1d0] ;  /* 0x0000740000057ab9 */ /* 0x000fe40000000800 */
[----:B------:R-:W-:-:S03]  /*9420*/  UIADD3 UR10, UR9, UR5, UR4 ;  /* 0x00000005090a7290 */ /* 0x000fc6000fffe004 */
[----:B------:R-:W-:Y:S02]  /*9430*/  ULDC UR9, c[0x0][0x324] ;  /* 0x0000c90000097ab9 */ /* 0x000fe40000000800 */
[----:B------:R-:W-:Y:S01]  /*9440*/  UIADD3 UR9, UR10, -UR9, URZ ;  /* 0x800000090a097290 */ /* 0x000fe2000fffe03f */
[----:B------:R-:W-:Y:S05]  /*9450*/  @P0 BRA `(.L_x_188) ;  /* 0x0000016000000947 */ /* 0x000fea0003800000 */
[----:B------:R-:W-:-:S06]  /*9460*/  UISETP.GT.AND UP0, UPT, UR10, -0x1, UPT ;  /* 0xffffffff0a00788c */ /* 0x000fcc000bf04270 */
[----:B------:R-:W-:-:S13]  /*9470*/  PLOP3.LUT P0, PT, PT, PT, UP0, 0x80, 0x0 ;  /* 0x000000000000781c */ /* 0x000fda0003f0f008 */
[----:B------:R-:W-:Y:S05]  /*9480*/  @P0 BRA `(.L_x_189) ;  /* 0x0000009000000947 */ /* 0x000fea0003800000 */
[----:B------:R-:W-:Y:S02]  /*9490*/  ULDC UR4, c[0x0][0x32c] ;  /* 0x0000cb0000047ab9 */ /* 0x000fe40000000800 */
[----:B------:R-:W-:Y:S02]  /*94a0*/  UISETP.NE.AND UP0, UPT, UR4, 0x1, UPT ;  /* 0x000000010400788c */ /* 0x000fe4000bf05270 */
[----:B------:R-:W-:Y:S02]  /*94b0*/  ULOP3.LUT UR10, URZ, UR10, URZ, 0x33, !UPT ;  /* 0x0000000a3f0a7292 */ /* 0x000fe4000f8e333f */
[----:B------:R-:W-:Y:S02]  /*94c0*/  ULDC.64 UR4, c[0x0][0x330] ;  /* 0x0000cc0000047ab9 */ /* 0x000fe40000000a00 */
[----:B------:R-:W-:-:S07]  /*94d0*/  UIMAD.WIDE.U32 UR14, UR10, UR4, URZ ;  /* 0x000000040a0e72a5 */ /* 0x000fce000f8e003f */
[----:B------:R-:W-:Y:S02]  /*94e0*/  @UP0 UMOV UR11, UR15 ;  /* 0x0000000f000b0c82 */ /* 0x000fe40008000000 */
[----:B------:R-:W-:-:S04]  /*94f0*/  @UP0 USHF.R.U32.HI UR10, URZ, UR5, UR11 ;  /* 0x000000053f0a0299 */ /* 0x000fc8000801160b */
[----:B------:R-:W-:Y:S01]  /*9500*/  ULOP3.LUT UR10, URZ, UR10, URZ, 0x33, !UPT ;  /* 0x0000000a3f0a7292 */ /* 0x000fe2000f8e333f */
[----:B------:R-:W-:Y:S05]  /*9510*/  BRA `(.L_x_190) ;  /* 0x0000006000007947 */ /* 0x000fea0003800000 */
.L_x_189:
[----:B------:R-:W-:Y:S02]  /*9520*/  ULDC UR4, c[0x0][0x32c] ;  /* 0x0000cb0000047ab9 */ /* 0x000fe40000000800 */
[----:B------:R-:W-:-:S03]  /*9530*/  UISETP.NE.AND UP0, UPT, UR4, 0x1, UPT ;  /* 0x000000010400788c */ /* 0x000fc6000bf05270 */
[----:B------:R-:W-:Y:S02]  /*9540*/  ULDC.64 UR4, c[0x0][0x330] ;  /* 0x0000cc0000047ab9 */ /* 0x000fe40000000a00 */
[----:B------:R-:W-:-:S07]  /*9550*/  UIMAD.WIDE.U32 UR14, UR10, UR4, URZ ;  /* 0x000000040a0e72a5 */ /* 0x000fce000f8e003f */
[----:B------:R-:W-:Y:S02]  /*9560*/  @UP0 UMOV UR11, UR15 ;  /* 0x0000000f000b0c82 */ /* 0x000fe40008000000 */
[----:B------:R-:W-:Y:S02]  /*9570*/  @UP0 USHF.R.U32.HI UR10, URZ, UR5, UR11 ;  /* 0x000000053f0a0299 */ /* 0x000fe4000801160b */
.L_x_190:
[----:B------:R-:W-:Y:S02]  /*9580*/  ULDC UR4, c[0x0][0x32c] ;  /* 0x0000cb0000047ab9 */ /* 0x000fe40000000800 */
[----:B------:R-:W-:-:S04]  /*9590*/  UIMAD UR4, UR10, UR4, URZ ;  /* 0x000000040a0472a4 */ /* 0x000fc8000f8e023f */
[----:B------:R-:W-:-:S04]  /*95a0*/  UISETP.LT.AND UP0, UPT, UR9, UR4, UPT ;  /* 0x000000040900728c */ /* 0x000fc8000bf01270 */
[----:B------:R-:W-:-:S04]  /*95b0*/  USEL UR9, UR9, UR4, !UP0 ;  /* 0x0000000409097287 */ /* 0x000fc8000c000000 */
.L_x_188:
[----:B------:R-:W-:-:S04]  /*95c0*/  UIADD3 UR9, UR9, 0x2f, URZ ;  /* 0x0000002f09097890 */ /* 0x000fc8000fffe03f */
[----:B------:R-:W-:-:S04]  /*95d0*/  UIMAD.WIDE UR4, UR9, 0x2aaaaaab, URZ ;  /* 0x2aaaaaab090478a5 */ /* 0x000fc8000f8e023f */
        /* <DEDUP_REMOVED lines=9> */
[----:B-1----:R-:W4:Y:S04]  /*9670*/  LDL.64 R4, [R1+0x30] ;  /* 0x0000300001047983 */ /* 0x002f280000100a00 */
[----:B------:R-:W4:Y:S01]  /*9680*/  LDL.64 R2, [R1+0x28] ;  /* 0x0000280001027983 */ /* 0x000f220000100a00 */
[----:B--2---:R-:W-:-:S02]  /*9690*/  IADD3 R11, P0, R8, 0x40, RZ ;  /* 0x00000040080b7810 */ /* 0x004fc40007f1e0ff */
[----:B------:R-:W-:-:S03]  /*96a0*/  IADD3 R10, P1, R8, 0x80, RZ ;  /* 0x00000080080a7810 */ /* 0x000fc60007f3e0ff */
[--C-:B---3--:R-:W-:Y:S01]  /*96b0*/  IMAD.X R0, RZ, RZ, R7.reuse, P0 ;  /* 0x000000ffff007224 */ /* 0x108fe200000e0607 */
[----:B------:R-:W-:Y:S01]  /*96c0*/  STL [R1+0x6c], R11 ;  /* 0x00006c0b01007387 */ /* 0x000fe20000100800 */
[----:B------:R-:W-:Y:S01]  /*96d0*/  IADD3 R9, P0, R8, 0xc0, RZ ;  /* 0x000000c008097810 */ /* 0x000fe20007f1e0ff */
[--C-:B------:R-:W-:Y:S01]  /*96e0*/  IMAD.X R8, RZ, RZ, R7.reuse, P1 ;  /* 0x000000ffff087224 */ /* 0x100fe200008e0607 */
[C---:B----4-:R-:W-:Y:S01]  /*96f0*/  IADD3 R6, P1, R4.reuse, 0x80, RZ ;  /* 0x0000008004067810 */ /* 0x050fe20007f3e0ff */
[----:B------:R-:W-:Y:S02]  /*9700*/  STL [R1+0x64], R10 ;  /* 0x0000640a01007387 */ /* 0x000fe40000100800 */
[----:B------:R-:W-:Y:S01]  /*9710*/  IMAD.X R7, RZ, RZ, R7, P0 ;  /* 0x000000ffff077224 */ /* 0x000fe200000e0607 */
[C---:B------:R-:W-:Y:S01]  /*9720*/  IADD3 R5, P0, R4.reuse, 0xc0, RZ ;  /* 0x000000c004057810 */ /* 0x040fe20007f1e0ff */
[----:B------:R1:W-:Y:S04]  /*9730*/  STL [R1+0x68], R0 ;  /* 0x0000680001007387 */ /* 0x0003e80000100800 */
[----:B------:R-:W-:Y:S04]  /*9740*/  STL [R1+0x5c], R9 ;  /* 0x00005c0901007387 */ /* 0x000fe80000100800 */
[----:B------:R-:W-:Y:S01]  /*9750*/  STL [R1+0x60], R8 ;  /* 0x0000600801007387 */ /* 0x000fe20000100800 */
[----:B-1----:R-:W-:Y:S01]  /*9760*/  IADD3 R0, P2, R4, 0x40, RZ ;  /* 0x0000004004007810 */ /* 0x002fe20007f5e0ff */
[----:B------:R-:W-:-:S04]  /*9770*/  IMAD.X R4, RZ, RZ, R3, P1 ;  /* 0x000000ffff047224 */ /* 0x000fc800008e0603 */
[----:B------:R1:W-:Y:S04]  /*9780*/  STL [R1+0x54], R0 ;  /* 0x0000540001007387 */ /* 0x0003e80000100800 */
[----:B------:R-:W-:Y:S04]  /*9790*/  STL [R1+0x58], R7 ;  /* 0x0000580701007387 */ /* 0x000fe80000100800 */
[----:B------:R-:W-:Y:S01]  /*97a0*/  STL [R1+0x4c], R6 ;  /* 0x00004c0601007387 */ /* 0x000fe20000100800 */
[----:B-1----:R-:W-:-:S05]  /*97b0*/  IMAD.X R0, RZ, RZ, R3, P2 ;  /* 0x000000ffff007224 */ /* 0x002fca00010e0603 */
[----:B------:R1:W-:Y:S04]  /*97c0*/  STL [R1+0x50], R0 ;  /* 0x0000500001007387 */ /* 0x0003e80000100800 */
[----:B------:R2:W-:Y:S01]  /*97d0*/  STL [R1+0x20], R5 ;  /* 0x0000200501007387 */ /* 0x0005e20000100800 */
[----:B-1----:R-:W-:-:S05]  /*97e0*/  IMAD.X R0, RZ, RZ, R3, P0 ;  /* 0x000000ffff007224 */ /* 0x002fca00000e0603 */
[----:B------:R2:W-:Y:S04]  /*97f0*/  STL [R1+0x10], R0 ;  /* 0x0000100001007387 */ /* 0x0005e80000100800 */
[----:B------:R2:W-:Y:S02]  /*9800*/  STL [R1+0x48], R4 ;  /* 0x0000480401007387 */ /* 0x0005e40000100800 */
.L_x_194:
[----:B--2---:R-:W2:Y:S01]  /*9810*/  LDL R0, [R1] ;  /* 0x0000000001007983 */ /* 0x004ea20000100800 */
[----:B------:R-:W-:Y:S04]  /*9820*/  DEPBAR.LE SB0, 0x0 ;  /* 0x000080000000791a */ /* 0x000fe80000000000 */
[----:B------:R-:W-:Y:S01]  /*9830*/  BAR.SYNC.DEFER_BLOCKING 0x0 ;  /* 0x0000000000007b1d */ /* 0x000fe20000010000 */
[----:B------:R-:W-:Y:S06]  /*9840*/  UISETP.GT.AND UP0, UPT, UR12, UR13, UPT ;  /* 0x0000000d0c00728c */ /* 0x000fec000bf04270 */
[----:B------:R-:W-:Y:S01]  /*9850*/  PLOP3.LUT P0, PT, PT, PT, UP0, 0x80, 0x0 ;  /* 0x000000000000781c */ /* 0x000fe20003f0f008 */
[----:B-----5:R-:W1:Y:S04]  /*9860*/  LDSM.16.M88.4 R8, [R135+0x14080] ;  /* 0x014080008708783b */ /* 0x020e680000000200 */
[----:B------:R-:W3:Y:S04]  /*9870*/  LDSM.16.M88.4 R16, [R135+0x14880] ;  /* 0x014880008710783b */ /* 0x000ee80000000200 */
[----:B------:R-:W4:Y:S04]  /*9880*/  LDSM.16.M88.4 R24, [R135+0x15080] ;  /* 0x015080008718783b */ /* 0x000f280000000200 */
[----:B------:R-:W1:Y:S04]  /*9890*/  LDSM.16.M88.4 R168, [R242] ;  /* 0x00000000f2a8783b */ /* 0x000e680000000200 */
[----:B------:R-:W1:Y:S04]  /*98a0*/  LDSM.16.M88.4 R176, [R252] ;  /* 0x00000000fcb0783b */ /* 0x000e680000000200 */
[----:B--2---:R2:W1:Y:S02]  /*98b0*/  LDSM.16.M88.4 R172, [R0] ;  /* 0x0000000000ac783b */ /* 0x0044640000000200 */
[----:B--2---:R-:W-:Y:S01]  /*98c0*/  MOV R0, R133 ;  /* 0x0000008500007202 */ /* 0x004fe20000000f00 */
[----:B------:R-:W-:-:S05]  /*98d0*/  @P0 BRA `(.L_x_192) ;  /* 0x0000045000000947 */ /* 0x000fca0003800000 */
[----:B---34-:R-:W2:Y:S01]  /*98e0*/  LDL R2, [R1+0x1c] ;  /* 0x00001c0001027983 */ /* 0x018ea20000100800 */
[----:B------:R-:W-:Y:S02]  /*98f0*/  ULDC.64 UR4, c[0x0][0x208] ;  /* 0x0000820000047ab9 */ /* 0x000fe40000000a00 */
[----:B------:R-:W-:Y:S01]  /*9900*/  UIMAD.WIDE.U32 UR14, UR13, UR4, URZ ;  /* 0x000000040d0e72a5 */ /* 0x000fe2000f8e003f */
[----:B-1----:R1:W-:Y:S01]  /*9910*/  STL.64 [R1+0x80], R8 ;  /* 0x0000800801007387 */ /* 0x0023e20000100a00 */
[----:B------:R-:W-:Y:S03]  /*9920*/  USHF.R.S32.HI UR10, URZ, 0x1f, UR13 ;  /* 0x0000001f3f0a7899 */ /* 0x000fe6000801140d */
[----:B------:R-:W3:Y:S01]  /*9930*/  LDL.64 R22, [R1+0x38] ;  /* 0x0000380001167983 */ /* 0x000ee20000100a00 */
[----:B------:R-:W-:Y:S03]  /*9940*/  UIMAD UR10, UR10, UR4, URZ ;  /* 0x000000040a0a72a4 */ /* 0x000fe6000f8e023f */
[----:B------:R-:W4:Y:S01]  /*9950*/  LDL R7, [R1+0x4] ;  /* 0x0000040001077983 */ /* 0x000f220000100800 */
[----:B------:R-:W-:Y:S03]  /*9960*/  UIMAD UR10, UR13, UR5, UR10 ;  /* 0x000000050d0a72a4 */ /* 0x000fe6000f8e020a */
[----:B------:R-:W3:Y:S01]  /*9970*/  LDL R21, [R1+0x6c] ;  /* 0x00006c0001157983 */ /* 0x000ee20000100800 */
[----:B------:R-:W-:Y:S02]  /*9980*/  UIADD3 UR4, UR15, UR10, URZ ;  /* 0x0000000a0f047290 */ /* 0x000fe4000fffe03f */
[----:B------:R-:W-:Y:S01]  /*9990*/  UIMAD.WIDE.U32 UR10, UR14, 0x30, URZ ;  /* 0x000000300e0a78a5 */ /* 0x000fe2000f8e003f */
[----:B------:R-:W3:Y:S01]  /*99a0*/  LDL R20, [R1+0x68] ;  /* 0x0000680001147983 */ /* 0x000ee20000100800 */
[----:B------:R-:W-:Y:S03]  /*99b0*/  UIMAD UR4, UR4, 0x30, URZ ;  /* 0x00000030040478a4 */ /* 0x000fe6000f8e023f */
[----:B------:R-:W3:Y:S01]  /*99c0*/  LDL R15, [R1+0x64] ;  /* 0x00006400010f7983 */ /* 0x000ee20000100800 */
[----:B------:R-:W-:Y:S03]  /*99d0*/  UIADD3 UR4, UR11, UR4, URZ ;  /* 0x000000040b047290 */ /* 0x000fe6000fffe03f */
[----:B------:R-:W3:Y:S04]  /*99e0*/  LDL R14, [R1+0x60] ;  /* 0x00006000010e7983 */ /* 0x000ee80000100800 */
[----:B-1----:R-:W3:Y:S04]  /*99f0*/  LDL.64 R8, [R1+0x40] ;  /* 0x0000400001087983 */ /* 0x002ee80000100a00 */
[----:B------:R-:W4:Y:S04]  /*9a00*/  LDL R13, [R1+0x5c] ;  /* 0x00005c00010d7983 */ /* 0x000f280000100800 */
[----:B------:R-:W4:Y:S01]  /*9a10*/  LDL R12, [R1+0x58] ;  /* 0x00005800010c7983 */ /* 0x000f220000100800 */
[----:B--2---:R-:W-:Y:S02]  /*9a20*/  LOP3.LUT P2, RZ, R2, 0x1, RZ, 0xc0, !PT ;  /* 0x0000000102ff7812 */ /* 0x004fe4000784c0ff */
[----:B---3--:R-:W-:Y:S04]  /*9a30*/  IADD3 R3, P1, R8, UR10, RZ ;  /* 0x0000000a08037c10 */ /* 0x008fe8000ff3e0ff */
[----:B------:R-:W-:Y:S02]  /*9a40*/  LEA R2, P0, R3, c[0x0][0x1f8], 0x1 ;  /* 0x00007e0003027a11 */ /* 0x000fe400078008ff */
[----:B------:R-:W-:Y:S04]  /*9a50*/  IADD3.X R4, R23, UR4, RZ, P1, !PT ;  /* 0x0000000417047c10 */ /* 0x000fe80008ffe4ff */
[----:B------:R-:W-:Y:S05]  /*9a60*/  LEA.HI.X R3, R3, c[0x0][0x1fc], R4, 0x1, P0 ;  /* 0x00007f0003037a11 */ /* 0x000fea00000f0c04 */
[----:B------:R-:W-:Y:S01]  /*9a70*/  @!PT LDS RZ, [RZ] ;  /* 0x00000000fffff984 */ /* 0x000fe20000000800 */
[----:B------:R-:W-:Y:S01]  /*9a80*/  @!PT LDS RZ, [RZ] ;  /* 0x00000000fffff984 */ /* 0x000fe20000000800 */
[----:B------:R-:W-:Y:S01]  /*9a90*/  @!PT LDS RZ, [RZ] ;  /* 0x00000000fffff984 */ /* 0x000fe20000000800 */
[----:B----4-:R1:W-:Y:S02]  /*9aa0*/  LDGSTS.E.BYPASS.LTC128B.128 [R7+0x4080], [R2.64], !P2 ;  /* 0x0408000002077fae */ /* 0x0103e4000d101d58 */
[----:B-1----:R-:W-:Y:S04]  /*9ab0*/  IADD3 R3, P1, R21, UR10, RZ ;  /* 0x0000000a15037c10 */ /* 0x002fe8000ff3e0ff */
[C---:B------:R-:W-:Y:S02]  /*9ac0*/  LEA R2, P0, R3.reuse, c[0x0][0x1f8], 0x1 ;  /* 0x00007e0003027a11 */ /* 0x040fe400078008ff */
[----:B------:R-:W-:Y:S04]  /*9ad0*/  IADD3.X R4, R20, UR4, RZ, P1, !PT ;  /* 0x0000000414047c10 */ /* 0x000fe80008ffe4ff */
[----:B------:R-:W-:Y:S05]  /*9ae0*/  LEA.HI.X R3, R3, c[0x0][0x1fc], R4, 0x1, P0 ;  /* 0x00007f0003037a11 */ /* 0x000fea00000f0c04 */
[----:B------:R1:W-:Y:S02]  /*9af0*/  LDGSTS.E.BYPASS.LTC128B.128 [R7+0x5880], [R2.64], !P6 ;  /* 0x0588000002077fae */ /* 0x0003e4000f101d58 */
        /* <DEDUP_REMOVED lines=8> */
[----:B------:R-:W-:Y:S01]  /*9b80*/  LEA.HI.X R3, R3, c[0x0][0x1fc], R4, 0x1, P0 ;  /* 0x00007f0003037a11 */ /* 0x000fe200000f0c04 */
[----:B------:R-:W-:Y:S04]  /*9b90*/  @!P3 IMAD.MOV.U32 R4, RZ, RZ, c[0x0][0x20c] ;  /* 0x00008300ff04b624 */ /* 0x000fe800078e00ff */
[----:B------:R1:W-:Y:S02]  /*9ba0*/  LDGSTS.E.BYPASS.LTC128B.128 [R7+0x8880], [R2.64], !P4 ;  /* 0x0888000002077fae */ /* 0x0003e4000e101d58 */
[----:B-1----:R-:W-:Y:S05]  /*9bb0*/  @!P3 IMAD.MOV.U32 R2, RZ, RZ, c[0x0][0x208] ;  /* 0x00008200ff02b624 */ /* 0x002fea00078e00ff */
[C---:B------:R-:W-:Y:S04]  /*9bc0*/  @!P3 LEA R3, P0, R2.reuse, UR10, 0x5 ;  /* 0x0000000a0203bc11 */ /* 0x040fe8000f8028ff */
[----:B------:R-:W-:Y:S02]  /*9bd0*/  @!P3 IADD3 R5, P1, R3, R8, RZ ;  /* 0x000000080305b210 */ /* 0x000fe40007f3e0ff */
[----:B------:R-:W-:Y:S01]  /*9be0*/  @!P3 LEA.HI.X R2, R2, UR4, R4, 0x5, P0 ;  /* 0x000000040202bc11 */ /* 0x000fe200080f2c04 */
[----:B------:R1:W5:Y:S01]  /*9bf0*/  LDL.LU.64 R8, [R1+0x80] ;  /* 0x0000800001087983 */ /* 0x0003620000300a00 */
[C---:B------:R-:W-:Y:S03]  /*9c00*/  @!P3 LEA R4, P0, R5.reuse, c[0x0][0x1f8], 0x1 ;  /* 0x00007e000504ba11 */ /* 0x040fe600078008ff */
[C---:B------:R-:W-:Y:S05]  /*9c10*/  @!P3 IMAD.X R6, R2.reuse, 0x1, R23, P1 ;  /* 0x000000010206b824 */ /* 0x040fea00008e0617 */
[----:B------:R-:W-:Y:S05]  /*9c20*/  @!P3 LEA.HI.X R5, R5, c[0x0][0x1fc], R6, 0x1, P0 ;  /* 0x00007f000505ba11 */ /* 0x000fea00000f0c06 */
[----:B------:R2:W-:Y:S02]  /*9c30*/  @!P3 LDGSTS.E.BYPASS.LTC128B.128 [R7+0x5080], [R4.64], !P2 ;  /* 0x050800000407bfae */ /* 0x0005e4000d101d58 */
[----:B--2---:R-:W-:Y:S04]  /*9c40*/  @!P3 IADD3 R5, P1, R3, R21, RZ ;  /* 0x000000150305b210 */ /* 0x004fe80007f3e0ff */
[C---:B------:R-:W-:Y:S01]  /*9c50*/  @!P3 LEA R4, P0, R5.reuse, c[0x0][0x1f8], 0x1 ;  /* 0x00007e000504ba11 */ /* 0x040fe200078008ff */
[C---:B------:R-:W-:Y:S05]  /*9c60*/  @!P3 IMAD.X R6, R2.reuse, 0x1, R20, P1 ;  /* 0x000000010206b824 */ /* 0x040fea00008e0614 */
        /* <DEDUP_REMOVED lines=12> */
.L_x_192:
[C---:B-1-345:R-:W-:Y:S01]  /*9d30*/  HMMA.16816.F32.BF16 R4, R160.reuse, R8, RZ ;  /* 0x00000008a004723c */ /* 0x07afe200000418ff */
[----:B------:R-:W0:Y:S01]  /*9d40*/  LDGDEPBAR ;  /* 0x00000000000079af */ /* 0x000e220000000000 */
[----:B------:R-:W-:Y:S06]  /*9d50*/  UISETP.GT.AND UP0, UPT, UR13, UR12, UPT ;  /* 0x0000000c0d00728c */ /* 0x000fec000bf04270 */
[C---:B------:R-:W-:Y:S01]  /*9d60*/  HMMA.16816.F32.BF16 R8, R160.reuse, R10, RZ ;  /* 0x0000000aa008723c */ /* 0x040fe200000418ff */
[----:B------:R-:W-:Y:S07]  /*9d70*/  PLOP3.LUT P0, PT, PT, PT, UP0, 0x80, 0x0 ;  /* 0x000000000000781c */ /* 0x000fee0003f0f008 */
[C---:B------:R-:W-:Y:S08]  /*9d80*/  HMMA.16816.F32.BF16 R12, R160.reuse, R16, RZ ;  /* 0x00000010a00c723c */ /* 0x040ff000000418ff */
[C---:B------:R-:W-:Y:S08]  /*9d90*/  HMMA.16816.F32.BF16 R16, R160.reuse, R18, RZ ;  /* 0x00000012a010723c */ /* 0x040ff000000418ff */
[C---:B------:R-:W-:Y:S08]  /*9da0*/  HMMA.16816.F32.BF16 R20, R160.reuse, R24, RZ ;  /* 0x00000018a014723c */ /* 0x040ff000000418ff */
        /* <DEDUP_REMOVED lines=135> */
[----:B------:R-:W-:-:S07]  /*a620*/  @!P0 BRA `(.L_x_193) ;  /* 0x000004e000008947 */ /* 0x000fce0003800000 */
        /* <DEDUP_REMOVED lines=39> */
[----:B-----5:R1:W-:Y:S02]  /*a8a0*/  @P1 LDGSTS.E.BYPASS.LTC128B.128 [R177+0x14080], [R2.64], !P2 ;  /* 0x1408000002b11fae */ /* 0x0203e4000d101d58 */
[----:B-1----:R-:W-:Y:S04]  /*a8b0*/  @P1 IADD3 R3, P2, R173, UR14, RZ ;  /* 0x0000000ead031c10 */ /* 0x002fe8000ff5e0ff */
[----:B------:R-:W-:Y:S02]  /*a8c0*/  @P1 IADD3.X R134, R172, UR4, RZ, P2, !PT ;  /* 0x00000004ac861c10 */ /* 0x000fe400097fe4ff */
[C---:B------:R-:W-:Y:S04]  /*a8d0*/  @P1 LEA R2, P2, R3.reuse, c[0x0][0x1c8], 0x1 ;  /* 0x0000720003021a11 */ /* 0x040fe800078408ff */
[----:B------:R-:W-:Y:S05]  /*a8e0*/  @P1 LEA.HI.X R3, R3, c[0x0][0x1cc], R134, 0x1, P2 ;  /* 0x0000730003031a11 */ /* 0x000fea00010f0c86 */
[----:B------:R1:W-:Y:S02]  /*a8f0*/  @P1 LDGSTS.E.BYPASS.LTC128B.128 [R177+0x15880], [R2.64], !P6 ;  /* 0x1588000002b11fae */ /* 0x0003e4000f101d58 */
[----:B-1----:R-:W-:Y:S04]  /*a900*/  @P1 IADD3 R3, P2, R171, UR14, RZ ;  /* 0x0000000eab031c10 */ /* 0x002fe8000ff5e0ff */
[----:B------:R-:W-:Y:S02]  /*a910*/  @P1 IADD3.X R134, R170, UR4, RZ, P2, !PT ;  /* 0x00000004aa861c10 */ /* 0x000fe400097fe4ff */
[C---:B------:R-:W-:Y:S04]  /*a920*/  @P1 LEA R2, P2, R3.reuse, c[0x0][0x1c8], 0x1 ;  /* 0x0000720003021a11 */ /* 0x040fe800078408ff */
[----:B------:R-:W-:Y:S05]  /*a930*/  @P1 LEA.HI.X R3, R3, c[0x0][0x1cc], R134, 0x1, P2 ;  /* 0x0000730003031a11 */ /* 0x000fea00010f0c86 */
[----:B------:R1:W-:Y:S02]  /*a940*/  @P1 LDGSTS.E.BYPASS.LTC128B.128 [R177+0x17080], [R2.64], !P5 ;  /* 0x1708000002b11fae */ /* 0x0003e4000e901d58 */
[----:B-1----:R-:W-:Y:S01]  /*a950*/  @P1 IADD3 R3, P2, R169, UR14, RZ ;  /* 0x0000000ea9031c10 */ /* 0x002fe2000ff5e0ff */
[----:B------:R-:W-:Y:S03]  /*a960*/  @UP0 UIADD3 UR14, UP1, UR8, UR14, URZ ;  /* 0x0000000e080e0290 */ /* 0x000fe6000ff3e03f */
[----:B------:R-:W-:Y:S01]  /*a970*/  @P1 IADD3.X R134, R168, UR4, RZ, P2, !PT ;  /* 0x00000004a8861c10 */ /* 0x000fe200097fe4ff */
[----:B------:R-:W-:Y:S01]  /*a980*/  @UP0 UIADD3.X UR4, UR6, UR4, URZ, UP1, !UPT ;  /* 0x0000000406040290 */ /* 0x000fe20008ffe43f */
[C---:B------:R-:W-:Y:S04]  /*a990*/  @P1 LEA R2, P2, R3.reuse, c[0x0][0x1c8], 0x1 ;  /* 0x0000720003021a11 */ /* 0x040fe800078408ff */
[----:B------:R-:W-:Y:S02]  /*a9a0*/  @P1 LEA.HI.X R3, R3, c[0x0][0x1cc], R134, 0x1, P2 ;  /* 0x0000730003031a11 */ /* 0x000fe400010f0c86 */
[----:B------:R-:W-:Y:S03]  /*a9b0*/  LOP3.LUT P2, RZ, R176, 0x1, RZ, 0xc0, !PT ;  /* 0x00000001b0ff7812 */ /* 0x000fe6000784c0ff */
[----:B------:R1:W-:Y:S02]  /*a9c0*/  @P1 LDGSTS.E.BYPASS.LTC128B.128 [R177+0x18880], [R2.64], !P4 ;  /* 0x1888000002b11fae */ /* 0x0003e4000e101d58 */
        /* <DEDUP_REMOVED lines=19> */
[----:B------:R1:W-:Y:S04]  /*ab00*/  @P0 LDGSTS.E.BYPASS.LTC128B.128 [R177+0x19880], [R2.64], !P4 ;  /* 0x1988000002b10fae */ /* 0x0003e8000e101d58 */
.L_x_193:
[----:B------:R-:W2:Y:S01]  /*ab10*/  LDL.LU R168, [R1+0x14] ;  /* 0x0000140001a87983 */ /* 0x000ea20000300800 */
[----:B------:R-:W-:Y:S01]  /*ab20*/  FMNMX.FTZ R133, R4, R133, !PT ;  /* 0x0000008504857209 */ /* 0x000fe20007810000 */
[----:B------:R-:W-:Y:S02]  /*ab30*/  UISETP.GT.AND UP0, UPT, UR13, UR9, UPT ;  /* 0x000000090d00728c */ /* 0x000fe4000bf04270 */
[----:B------:R-:W0:Y:S01]  /*ab40*/  LDGDEPBAR ;  /* 0x00000000000079af */ /* 0x000e220000000000 */
[----:B------:R-:W-:Y:S01]  /*ab50*/  FMNMX.FTZ R133, R5, R133, !PT ;  /* 0x0000008505857209 */ /* 0x000fe20007810000 */
[----:B------:R-:W-:Y:S02]  /*ab60*/  UIADD3 UR13, UR13, -0x1, URZ ;  /* 0xffffffff0d0d7890 */ /* 0x000fe4000fffe03f */
[----:B------:R-:W-:Y:S02]  /*ab70*/  PLOP3.LUT P0, PT, PT, PT, UP0, 0x80, 0x0 ;  /* 0x000000000000781c */ /* 0x000fe40003f0f008 */
        /* <DEDUP_REMOVED lines=10> */
[----:B-1----:R-:W1:Y:S02]  /*ac20*/  SHFL.BFLY PT, R2, R133, 0x2, 0x1f ;  /* 0x0c401f0085027f89 */ /* 0x002e6400000e0000 */
[----:B-1----:R-:W-:Y:S06]  /*ac30*/  FMNMX.FTZ R133, R133, R2, !PT ;  /* 0x0000000285857209 */ /* 0x002fec0007810000 */
[----:B------:R-:W1:Y:S02]  /*ac40*/  SHFL.BFLY PT, R2, R133, 0x1, 0x1f ;  /* 0x0c201f0085027f89 */ /* 0x000e6400000e0000 */
[----:B-1----:R-:W-:Y:S05]  /*ac50*/  FMNMX.FTZ R133, R133, R2, !PT ;  /* 0x0000000285857209 */ /* 0x002fea0007810000 */
[C---:B------:R-:W-:Y:S02]  /*ac60*/  FMUL.FTZ R2, R133.reuse, c[0x0][0x2d0] ;  /* 0x0000b40085027a20 */ /* 0x040fe40000410000 */
[----:B------:R-:W-:Y:S02]  /*ac70*/  FADD.FTZ R0, -R133, R0 ;  /* 0x0000000085007221 */ /* 0x000fe40000010100 */
[--C-:B------:R-:W-:Y:S02]  /*ac80*/  FFMA.FTZ R179, R12, c[0x0][0x2d0], -R2.reuse ;  /* 0x0000b4000cb37a23 */ /* 0x100fe40000010802 */
[----:B------:R-:W3:Y:S01]  /*ac90*/  LDL.LU R12, [R1+0x18] ;  /* 0x00001800010c7983 */ /* 0x000ee20000300800 */
[--C-:B------:R-:W-:Y:S02]  /*aca0*/  FFMA.FTZ R4, R4, c[0x0][0x2d0], -R2.reuse ;  /* 0x0000b40004047a23 */ /* 0x100fe40000010802 */
[----:B------:R-:W-:Y:S02]  /*acb0*/  FMUL.FTZ R0, R0, c[0x0][0x2d0] ;  /* 0x0000b40000007a20 */ /* 0x000fe40000410000 */
[--C-:B------:R-:W-:Y:S02]  /*acc0*/  FFMA.FTZ R5, R5, c[0x0][0x2d0], -R2.reuse ;  /* 0x0000b40005057a23 */ /* 0x100fe40000010802 */
[----:B------:R-:W1:Y:S01]  /*acd0*/  MUFU.EX2 R3, R0 ;  /* 0x0000000000037308 */ /* 0x000e620000000800 */
[--C-:B------:R-:W-:Y:S02]  /*ace0*/  FFMA.FTZ R8, R8, c[0x0][0x2d0], -R2.reuse ;  /* 0x0000b40008087a23 */ /* 0x100fe40000010802 */
[--C-:B------:R-:W-:Y:S02]  /*acf0*/  FFMA.FTZ R9, R9, c[0x0][0x2d0], -R2.reuse ;  /* 0x0000b40009097a23 */ /* 0x100fe40000010802 */
[--C-:B------:R-:W-:Y:S02]  /*ad00*/  FFMA.FTZ R134, R20, c[0x0][0x2d0], -R2.reuse ;  /* 0x0000b40014867a23 */ /* 0x100fe40000010802 */
[--C-:B------:R-:W-:Y:S02]  /*ad10*/  FFMA.FTZ R177, R16, c[0x0][0x2d0], -R2.reuse ;  /* 0x0000b40010b17a23 */ /* 0x100fe40000010802 */
[--C-:B------:R-:W-:Y:S01]  /*ad20*/  FFMA.FTZ R21, R21, c[0x0][0x2d0], -R2.reuse ;  /* 0x0000b40015157a23 */ /* 0x100fe20000010802 */
[----:B------:R-:W-:Y:S01]  /*ad30*/  MUFU.EX2 R4, R4 ;  /* 0x0000000400047308 */ /* 0x000fe20000000800 */
[--C-:B------:R-:W-:Y:S02]  /*ad40*/  FFMA.FTZ R24, R24, c[0x0][0x2d0], -R2.reuse ;  /* 0x0000b40018187a23 */ /* 0x100fe40000010802 */
[--C-:B------:R-:W-:Y:S02]  /*ad50*/  FFMA.FTZ R25, R25, c[0x0][0x2d0], -R2.reuse ;  /* 0x0000b40019197a23 */ /* 0x100fe40000010802 */
[--C-:B------:R-:W-:Y:S02]  /*ad60*/  FFMA.FTZ R178, R13, c[0x0][0x2d0], -R2.reuse ;  /* 0x0000b4000db27a23 */ /* 0x100fe40000010802 */
[----:B------:R-:W-:Y:S03]  /*ad70*/  FFMA.FTZ R176, R17, c[0x0][0x2d0], -R2 ;  /* 0x0000b40011b07a23 */ /* 0x000fe60000010802 */
[----:B------:R-:W-:Y:S01]  /*ad80*/  MUFU.EX2 R5, R5 ;  /* 0x0000000500057308 */ /* 0x000fe20000000800 */
[C---:B-1----:R-:W-:Y:S02]  /*ad90*/  FMUL.FTZ R17, R3.reuse, R145 ;  /* 0x0000009103117220 */ /* 0x042fe40000410000 */
[C---:B------:R-:W-:Y:S02]  /*ada0*/  FMUL.FTZ R13, R3.reuse, R149 ;  /* 0x00000095030d7220 */ /* 0x040fe40000410000 */
[C---:B------:R-:W-:Y:S05]  /*adb0*/  FMUL.FTZ R16, R3.reuse, R144 ;  /* 0x0000009003107220 */ /* 0x040fea0000410000 */
[----:B------:R-:W-:Y:S01]  /*adc0*/  MUFU.EX2 R8, R8 ;  /* 0x0000000800087308 */ /* 0x000fe20000000800 */
[C---:B------:R-:W-:Y:S02]  /*add0*/  FMUL.FTZ R28, R3.reuse, R28 ;  /* 0x0000001c031c7220 */ /* 0x040fe40000410000 */
[C---:B------:R-:W-:Y:S02]  /*ade0*/  FMUL.FTZ R29, R3.reuse, R29 ;  /* 0x0000001d031d7220 */ /* 0x040fe40000410000 */
[C---:B------:R-:W-:Y:S02]  /*adf0*/  FMUL.FTZ R32, R3.reuse, R32 ;  /* 0x0000002003207220 */ /* 0x040fe40000410000 */
[C---:B------:R-:W-:Y:S02]  /*ae00*/  FMUL.FTZ R33, R3.reuse, R33 ;  /* 0x0000002103217220 */ /* 0x040fe40000410000 */
[C---:B------:R-:W-:Y:S01]  /*ae10*/  FMUL.FTZ R36, R3.reuse, R36 ;  /* 0x0000002403247220 */ /* 0x040fe20000410000 */
[----:B------:R-:W1:Y:S01]  /*ae20*/  MUFU.EX2 R9, R9 ;  /* 0x0000000900097308 */ /* 0x000e620000000800 */
        /* <DEDUP_REMOVED lines=12> */
[----:B------:R-:W-:Y:S01]  /*aef0*/  FMUL.FTZ R60, R3, R60 ;  /* 0x0000003c033c7220 */ /* 0x000fe20000410000 */
[----:B-1----:R-:W-:Y:S01]  /*af00*/  F2FP.BF16.PACK_AB R170, R9, R8 ;  /* 0x0000000809aa723e */ /* 0x002fe200000010ff */
        /* <DEDUP_REMOVED lines=36> */
[C---:B------:R-:W-:Y:S03]  /*b150*/  F2FP.BF16.PACK_AB R168, R5.reuse, R4 ;  /* 0x0000000405a8723e */ /* 0x040fe600000010ff */
[----:B------:R-:W-:Y:S02]  /*b160*/  FADD.FTZ R0, R5, R0 ;  /* 0x0000000005007221 */ /* 0x000fe40000010000 */
[C---:B------:R-:W-:Y:S02]  /*b170*/  FMUL.FTZ R5, R3.reuse, R157 ;  /* 0x0000009d03057220 */ /* 0x040fe40000410000 */
[----:B------:R-:W-:Y:S02]  /*b180*/  FADD.FTZ R0, R8, R0 ;  /* 0x0000000008007221 */ /* 0x000fe40000010000 */
[----:B------:R-:W-:Y:S02]  /*b190*/  FMUL.FTZ R8, R3, R152 ;  /* 0x0000009803087220 */ /* 0x000fe40000410000 */
[----:B------:R-:W-:Y:S01]  /*b1a0*/  FADD.FTZ R20, R9, R0 ;  /* 0x0000000009147221 */ /* 0x000fe20000010000 */
[----:B------:R-:W-:Y:S01]  /*b1b0*/  FMNMX.FTZ R0, R6, R132, !PT ;  /* 0x0000008406007209 */ /* 0x000fe20007810000 */
[----:B------:R-:W-:Y:S03]  /*b1c0*/  FMUL.FTZ R9, R3, R153 ;  /* 0x0000009903097220 */ /* 0x000fe60000410000 */
        /* <DEDUP_REMOVED lines=14> */
[----:B-1----:R-:W-:Y:S05]  /*b2b0*/  FMNMX.FTZ R2, R0, R2, !PT ;  /* 0x0000000200027209 */ /* 0x002fea0007810000 */
[C---:B------:R-:W-:Y:S02]  /*b2c0*/  FMUL.FTZ R4, R2.reuse, c[0x0][0x2d0] ;  /* 0x0000b40002047a20 */ /* 0x040fe40000410000 */
[----:B------:R-:W-:Y:S02]  /*b2d0*/  FADD.FTZ R0, -R2, R132 ;  /* 0x0000008402007221 */ /* 0x000fe40000010100 */
[--C-:B------:R-:W-:Y:S02]  /*b2e0*/  FFMA.FTZ R6, R6, c[0x0][0x2d0], -R4.reuse ;  /* 0x0000b40006067a23 */ /* 0x100fe40000010804 */
[----:B------:R-:W-:Y:S02]  /*b2f0*/  FMUL.FTZ R0, R0, c[0x0][0x2d0] ;  /* 0x0000b40000007a20 */ /* 0x000fe40000410000 */
[--C-:B------:R-:W-:Y:S02]  /*b300*/  FFMA.FTZ R7, R7, c[0x0][0x2d0], -R4.reuse ;  /* 0x0000b40007077a23 */ /* 0x100fe40000010804 */
[----:B------:R-:W-:Y:S01]  /*b310*/  MUFU.EX2 R6, R6 ;  /* 0x0000000600067308 */ /* 0x000fe20000000800 */
[--C-:B------:R-:W-:Y:S02]  /*b320*/  FFMA.FTZ R26, R26, c[0x0][0x2d0], -R4.reuse ;  /* 0x0000b4001a1a7a23 */ /* 0x100fe40000010804 */
[--C-:B------:R-:W-:Y:S02]  /*b330*/  FFMA.FTZ R27, R27, c[0x0][0x2d0], -R4.reuse ;  /* 0x0000b4001b1b7a23 */ /* 0x100fe40000010804 */
[--C-:B------:R-:W-:Y:S01]  /*b340*/  FFMA.FTZ R174, R18, c[0x0][0x2d0], -R4.reuse ;  /* 0x0000b40012ae7a23 */ /* 0x100fe20000010804 */
[----:B------:R-:W-:Y:S01]  /*b350*/  MOV R157, R26 ;  /* 0x0000001a009d7202 */ /* 0x000fe20000000f00 */
[--C-:B------:R-:W-:Y:S01]  /*b360*/  FFMA.FTZ R175, R19, c[0x0][0x2d0], -R4.reuse ;  /* 0x0000b40013af7a23 */ /* 0x100fe20000010804 */
[----:B------:R-:W-:Y:S01]  /*b370*/  MOV R18, R21 ;  /* 0x0000001500127202 */ /* 0x000fe20000000f00 */
[--C-:B------:R-:W-:Y:S01]  /*b380*/  FFMA.FTZ R22, R22, c[0x0][0x2d0], -R4.reuse ;  /* 0x0000b40016167a23 */ /* 0x100fe20000010804 */
[----:B------:R-:W3:Y:S01]  /*b390*/  MUFU.EX2 R0, R0 ;  /* 0x0000000000007308 */ /* 0x000ee20000000800 */
[--C-:B------:R-:W-:Y:S02]  /*b3a0*/  FFMA.FTZ R23, R23, c[0x0][0x2d0], -R4.reuse ;  /* 0x0000b40017177a23 */ /* 0x100fe40000010804 */
[--C-:B------:R-:W-:Y:S01]  /*b3b0*/  FFMA.FTZ R171, R10, c[0x0][0x2d0], -R4.reuse ;  /* 0x0000b4000aab7a23 */ /* 0x100fe20000010804 */
[----:B------:R-:W-:Y:S01]  /*b3c0*/  MOV R10, R134 ;  /* 0x00000086000a7202 */ /* 0x000fe20000000f00 */
[--C-:B------:R-:W-:Y:S01]  /*b3d0*/  FFMA.FTZ R134, R11, c[0x0][0x2d0], -R4.reuse ;  /* 0x0000b4000b867a23 */ /* 0x100fe20000010804 */
[----:B------:R-:W-:Y:S01]  /*b3e0*/  MOV R11, R25 ;  /* 0x00000019000b7202 */ /* 0x000fe20000000f00 */
[--C-:B------:R-:W-:Y:S01]  /*b3f0*/  FFMA.FTZ R173, R14, c[0x0][0x2d0], -R4.reuse ;  /* 0x0000b4000ead7a23 */ /* 0x100fe20000010804 */
[----:B------:R-:W-:Y:S01]  /*b400*/  MOV R14, R20 ;  /* 0x00000014000e7202 */ /* 0x000fe20000000f00 */
[----:B------:R-:W-:Y:S01]  /*b410*/  FFMA.FTZ R172, R15, c[0x0][0x2d0], -R4 ;  /* 0x0000b4000fac7a23 */ /* 0x000fe20000010804 */
[----:B------:R-:W1:Y:S01]  /*b420*/  MUFU.EX2 R7, R7 ;  /* 0x0000000700077308 */ /* 0x000e620000000800 */
[C---:B------:R-:W-:Y:S01]  /*b430*/  FMUL.FTZ R25, R3.reuse, R137 ;  /* 0x0000008903197220 */ /* 0x040fe20000410000 */
[----:B------:R-:W-:Y:S01]  /*b440*/  MOV R15, R24 ;  /* 0x00000018000f7202 */ /* 0x000fe20000000f00 */
[C---:B------:R-:W-:Y:S01]  /*b450*/  FMUL.FTZ R24, R3.reuse, R136 ;  /* 0x0000008803187220 */ /* 0x040fe20000410000 */
[----:B------:R-:W-:Y:S01]  /*b460*/  MOV R145, R10 ;  /* 0x0000000a00917202 */ /* 0x000fe20000000f00 */
[C---:B------:R-:W-:Y:S01]  /*b470*/  FMUL.FTZ R20, R3.reuse, R140 ;  /* 0x0000008c03147220 */ /* 0x040fe20000410000 */
[----:B------:R-:W-:Y:S01]  /*b480*/  MOV R153, R22 ;  /* 0x0000001600997202 */ /* 0x000fe20000000f00 */
[C---:B------:R-:W-:Y:S01]  /*b490*/  FMUL.FTZ R21, R3.reuse, R141 ;  /* 0x0000008d03157220 */ /* 0x040fe20000410000 */
[----:B------:R-:W-:Y:S02]  /*b4a0*/  MOV R152, R23 ;  /* 0x0000001700987202 */ /* 0x000fe40000000f00 */
[----:B------:R-:W2:Y:S01]  /*b4b0*/  MUFU.EX2 R171, R171 ;  /* 0x000000ab00ab7308 */ /* 0x000ea20000000800 */
[C---:B---3--:R-:W-:Y:S02]  /*b4c0*/  FFMA.FTZ R4, R0.reuse, R12, R6 ;  /* 0x0000000c00047223 */ /* 0x048fe40000010006 */
[C---:B------:R-:W-:Y:S02]  /*b4d0*/  FMUL.FTZ R26, R0.reuse, R138 ;  /* 0x0000008a001a7220 */ /* 0x040fe40000410000 */
[----:B------:R-:W-:Y:S02]  /*b4e0*/  FMUL.FTZ R12, R3, R148 ;  /* 0x00000094030c7220 */ /* 0x000fe40000410000 */
[C---:B------:R-:W-:Y:S01]  /*b4f0*/  FMUL.FTZ R10, R0.reuse, R154 ;  /* 0x0000009a000a7220 */ /* 0x040fe20000410000 */
[----:B------:R-:W-:Y:S01]  /*b500*/  MOV R154, R18 ;  /* 0x00000012009a7202 */ /* 0x000fe20000000f00 */
[C---:B------:R-:W-:Y:S01]  /*b510*/  FMUL.FTZ R18, R0.reuse, R146 ;  /* 0x0000009200127220 */ /* 0x040fe20000410000 */
[----:B------:R-:W-:Y:S01]  /*b520*/  MUFU.EX2 R149, R173 ;  /* 0x000000ad00957308 */ /* 0x000fe20000000800 */
[C---:B-1----:R-:W-:Y:S01]  /*b530*/  FADD.FTZ R132, R7.reuse, R4 ;  /* 0x0000000407847221 */ /* 0x042fe20000010000 */
[----:B------:R-:W-:Y:S01]  /*b540*/  F2FP.BF16.PACK_AB R169, R7, R6 ;  /* 0x0000000607a9723e */ /* 0x000fe200000010ff */
[----:B------:R-:W-:Y:S01]  /*b550*/  FMUL.FTZ R4, R3, R156 ;  /* 0x0000009c03047220 */ /* 0x000fe20000410000 */
[----:B------:R-:W-:Y:S01]  /*b560*/  MOV R156, R27 ;  /* 0x0000001b009c7202 */ /* 0x000fe20000000f00 */
[C---:B------:R-:W-:Y:S02]  /*b570*/  FMUL.FTZ R27, R0.reuse, R139 ;  /* 0x0000008b001b7220 */ /* 0x040fe40000410000 */
[----:B------:R-:W1:Y:S01]  /*b580*/  LDSM.16.MT88.4 R136, [R236+0x4080] ;  /* 0x00408000ec88783b */ /* 0x000e620000004200 */
[C---:B------:R-:W-:Y:S01]  /*b590*/  FMUL.FTZ R6, R0.reuse, R158 ;  /* 0x0000009e00067220 */ /* 0x040fe20000410000 */
[----:B------:R-:W-:Y:S01]  /*b5a0*/  MOV R158, R11 ;  /* 0x0000000b009e7202 */ /* 0x000fe20000000f00 */
[C---:B------:R-:W-:Y:S01]  /*b5b0*/  FMUL.FTZ R11, R0.reuse, R155 ;  /* 0x0000009b000b7220 */ /* 0x040fe20000410000 */
[----:B------:R-:W-:Y:S01]  /*b5c0*/  MOV R155, R14 ;  /* 0x0000000e009b7202 */ /* 0x000fe20000000f00 */
[C---:B------:R-:W-:Y:S01]  /*b5d0*/  FMUL.FTZ R14, R0.reuse, R150 ;  /* 0x00000096000e7220 */ /* 0x040fe20000410000 */
[----:B------:R-:W-:Y:S01]  /*b5e0*/  MUFU.EX2 R3, R178 ;  /* 0x000000b200037308 */ /* 0x000fe20000000800 */
[C---:B------:R-:W-:Y:S01]  /*b5f0*/  FMUL.FTZ R7, R0.reuse, R159 ;  /* 0x0000009f00077220 */ /* 0x040fe20000410000 */
[----:B------:R-:W-:Y:S01]  /*b600*/  MOV R159, R15 ;  /* 0x0000000f009f7202 */ /* 0x000fe20000000f00 */
[----:B--2---:R-:W-:Y:S02]  /*b610*/  FADD.FTZ R148, R171, R132 ;  /* 0x00000084ab947221 */ /* 0x004fe40000010000 */
[C---:B------:R-:W-:Y:S02]  /*b620*/  FMUL.FTZ R15, R0.reuse, R151 ;  /* 0x00000097000f7220 */ /* 0x040fe40000410000 */
[C---:B------:R-:W-:Y:S02]  /*b630*/  FMUL.FTZ R19, R0.reuse, R147 ;  /* 0x0000009300137220 */ /* 0x040fe40000410000 */
[C---:B------:R-:W-:Y:S01]  /*b640*/  FMUL.FTZ R22, R0.reuse, R142 ;  /* 0x0000008e00167220 */ /* 0x040fe20000410000 */
[----:B------:R-:W2:Y:S01]  /*b650*/  MUFU.EX2 R150, R134 ;  /* 0x0000008600967308 */ /* 0x000ea20000000800 */
[C---:B------:R-:W-:Y:S02]  /*b660*/  FMUL.FTZ R23, R0.reuse, R143 ;  /* 0x0000008f00177220 */ /* 0x040fe40000410000 */
[C---:B------:R-:W-:Y:S01]  /*b670*/  FMUL.FTZ R30, R0.reuse, R30 ;  /* 0x0000001e001e7220 */ /* 0x040fe20000410000 */
[----:B------:R-:W-:Y:S01]  /*b680*/  LDSM.16.MT88.4 R140, [R236+0x4880] ;  /* 0x00488000ec8c783b */ /* 0x000fe20000004200 */
[C---:B------:R-:W-:Y:S02]  /*b690*/  FMUL.FTZ R31, R0.reuse, R31 ;  /* 0x0000001f001f7220 */ /* 0x040fe40000410000 */
[C---:B------:R-:W-:Y:S02]  /*b6a0*/  FMUL.FTZ R34, R0.reuse, R34 ;  /* 0x0000002200227220 */ /* 0x040fe40000410000 */
[C---:B------:R-:W-:Y:S01]  /*b6b0*/  FMUL.FTZ R35, R0.reuse, R35 ;  /* 0x0000002300237220 */ /* 0x040fe20000410000 */
[----:B------:R-:W3:Y:S01]  /*b6c0*/  MUFU.EX2 R132, R179 ;  /* 0x000000b300847308 */ /* 0x000ee20000000800 */
[C---:B------:R-:W-:Y:S02]  /*b6d0*/  FMUL.FTZ R38, R0.reuse, R38 ;  /* 0x0000002600267220 */ /* 0x040fe40000410000 */
[C---:B------:R-:W-:Y:S02]  /*b6e0*/  FMUL.FTZ R39, R0.reuse, R39 ;  /* 0x0000002700277220 */ /* 0x040fe40000410000 */
[C---:B------:R-:W-:Y:S02]  /*b6f0*/  FMUL.FTZ R42, R0.reuse, R42 ;  /* 0x0000002a002a7220 */ /* 0x040fe40000410000 */
[C---:B------:R-:W-:Y:S02]  /*b700*/  FMUL.FTZ R43, R0.reuse, R43 ;  /* 0x0000002b002b7220 */ /* 0x040fe40000410000 */
[C---:B------:R-:W-:Y:S01]  /*b710*/  FMUL.FTZ R46, R0.reuse, R46 ;  /* 0x0000002e002e7220 */ /* 0x040fe20000410000 */
[----:B------:R-:W4:Y:S01]  /*b720*/  MUFU.EX2 R134, R176 ;  /* 0x000000b000867308 */ /* 0x000f220000000800 */
[C---:B------:R-:W-:Y:S02]  /*b730*/  FMUL.FTZ R47, R0.reuse, R47 ;  /* 0x0000002f002f7220 */ /* 0x040fe40000410000 */
[----:B------:R-:W-:Y:S01]  /*b740*/  FMUL.FTZ R50, R0, R50 ;  /* 0x0000003200327220 */ /* 0x000fe20000410000 */
[----:B--2---:R-:W-:Y:S01]  /*b750*/  F2FP.BF16.PACK_AB R171, R150, R171 ;  /* 0x000000ab96ab723e */ /* 0x004fe200000010ff */
[C---:B------:R-:W-:Y:S02]  /*b760*/  FMUL.FTZ R51, R0.reuse, R51 ;  /* 0x0000003300337220 */ /* 0x040fe40000410000 */
[C---:B------:R-:W-:Y:S02]  /*b770*/  FMUL.FTZ R54, R0.reuse, R54 ;  /* 0x0000003600367220 */ /* 0x040fe40000410000 */
[C---:B------:R-:W-:Y:S01]  /*b780*/  FMUL.FTZ R55, R0.reuse, R55 ;  /* 0x0000003700377220 */ /* 0x040fe20000410000 */
[----:B------:R-:W2:Y:S01]  /*b790*/  MUFU.EX2 R178, R172 ;  /* 0x000000ac00b27308 */ /* 0x000ea20000000800 */
[C---:B-1----:R-:W-:Y:S05]  /*b7a0*/  HMMA.16816.F32.BF16 R4, R168.reuse, R136, R4 ;  /* 0x00000088a804723c */ /* 0x042fea0000041804 */
[C---:B------:R-:W-:Y:S02]  /*b7b0*/  FMUL.FTZ R58, R0.reuse, R58 ;  /* 0x0000003a003a7220 */ /* 0x040fe40000410000 */
[C---:B------:R-:W-:Y:S01]  /*b7c0*/  FMUL.FTZ R59, R0.reuse, R59 ;  /* 0x0000003b003b7220 */ /* 0x040fe20000410000 */
[C---:B------:R-:W-:Y:S01]  /*b7d0*/  HMMA.16816.F32.BF16 R8, R168.reuse, R138, R8 ;  /* 0x0000008aa808723c */ /* 0x040fe20000041808 */
[----:B------:R-:W1:Y:S01]  /*b7e0*/  LDSM.16.MT88.4 R136, [R237+0x4080] ;  /* 0x00408000ed88783b */ /* 0x000e620000004200 */
[----:B------:R-:W-:Y:S02]  /*b7f0*/  MUFU.EX2 R177, R174 ;  /* 0x000000ae00b17308 */ /* 0x000fe40000000800 */
[C---:B------:R-:W-:Y:S02]  /*b800*/  FMUL.FTZ R62, R0.reuse, R62 ;  /* 0x0000003e003e7220 */ /* 0x040fe40000410000 */
[C---:B------:R-:W-:Y:S02]  /*b810*/  FMUL.FTZ R63, R0.reuse, R63 ;  /* 0x0000003f003f7220 */ /* 0x040fe40000410000 */
[C---:B------:R-:W-:Y:S04]  /*b820*/  FMUL.FTZ R66, R0.reuse, R66 ;  /* 0x0000004200427220 */ /* 0x040fe80000410000 */
[----:B------:R-:W-:Y:S01]  /*b830*/  MUFU.EX2 R174, R153 ;  /* 0x0000009900ae7308 */ /* 0x000fe20000000800 */
[C---:B------:R-:W-:Y:S02]  /*b840*/  FMUL.FTZ R67, R0.reuse, R67 ;  /* 0x0000004300437220 */ /* 0x040fe40000410000 */
[C---:B------:R-:W-:Y:S02]  /*b850*/  FMUL.FTZ R70, R0.reuse, R70 ;  /* 0x0000004600467220 */ /* 0x040fe40000410000 */
[C---:B------:R-:W-:Y:S02]  /*b860*/  FMUL.FTZ R71, R0.reuse, R71 ;  /* 0x0000004700477220 */ /* 0x040fe40000410000 */
[C---:B------:R-:W-:Y:S02]  /*b870*/  FMUL.FTZ R74, R0.reuse, R74 ;  /* 0x0000004a004a7220 */ /* 0x040fe40000410000 */
[C---:B------:R-:W-:Y:S01]  /*b880*/  FMUL.FTZ R75, R0.reuse, R75 ;  /* 0x0000004b004b7220 */ /* 0x040fe20000410000 */
[----:B------:R-:W5:Y:S01]  /*b890*/  MUFU.EX2 R176, R175 ;  /* 0x000000af00b07308 */ /* 0x000f620000000800 */
[C---:B------:R-:W-:Y:S02]  /*b8a0*/  FMUL.FTZ R78, R0.reuse, R78 ;  /* 0x0000004e004e7220 */ /* 0x040fe40000410000 */
[C---:B------:R-:W-:Y:S02]  /*b8b0*/  FMUL.FTZ R79, R0.reuse, R79 ;  /* 0x0000004f004f7220 */ /* 0x040fe40000410000 */
[C---:B------:R-:W-:Y:S02]  /*b8c0*/  FMUL.FTZ R82, R0.reuse, R82 ;  /* 0x0000005200527220 */ /* 0x040fe40000410000 */
[C---:B------:R-:W-:Y:S02]  /*b8d0*/  FMUL.FTZ R83, R0.reuse, R83 ;  /* 0x0000005300537220 */ /* 0x040fe40000410000 */
[C---:B------:R-:W-:Y:S01]  /*b8e0*/  FMUL.FTZ R86, R0.reuse, R86 ;  /* 0x0000005600567220 */ /* 0x040fe20000410000 */
[----:B------:R-:W2:Y:S01]  /*b8f0*/  MUFU.EX2 R175, R152 ;  /* 0x0000009800af7308 */ /* 0x000ea20000000800 */
[C---:B------:R-:W-:Y:S02]  /*b900*/  FMUL.FTZ R87, R0.reuse, R87 ;  /* 0x0000005700577220 */ /* 0x040fe40000410000 */
[C---:B------:R-:W-:Y:S02]  /*b910*/  FMUL.FTZ R90, R0.reuse, R90 ;  /* 0x0000005a005a7220 */ /* 0x040fe40000410000 */
[C---:B------:R-:W-:Y:S02]  /*b920*/  FMUL.FTZ R91, R0.reuse, R91 ;  /* 0x0000005b005b7220 */ /* 0x040fe40000410000 */
[C---:B------:R-:W-:Y:S01]  /*b930*/  FMUL.FTZ R94, R0.reuse, R94 ;  /* 0x0000005e005e7220 */ /* 0x040fe20000410000 */
[C---:B-1----:R-:W-:Y:S02]  /*b940*/  HMMA.16816.F32.BF16 R12, R168.reuse, R136, R12 ;  /* 0x00000088a80c723c */ /* 0x042fe4000004180c */
[----:B------:R-:W-:Y:S01]  /*b950*/  MUFU.EX2 R172, R157 ;  /* 0x0000009d00ac7308 */ /* 0x000fe20000000800 */
[C---:B------:R-:W-:Y:S02]  /*b960*/  FMUL.FTZ R95, R0.reuse, R95 ;  /* 0x0000005f005f7220 */ /* 0x040fe40000410000 */
[C---:B------:R-:W-:Y:S02]  /*b970*/  FMUL.FTZ R98, R0.reuse, R98 ;  /* 0x0000006200627220 */ /* 0x040fe40000410000 */
[C---:B------:R-:W-:Y:S01]  /*b980*/  FMUL.FTZ R99, R0.reuse, R99 ;  /* 0x0000006300637220 */ /* 0x040fe20000410000 */
[C---:B------:R-:W-:Y:S01]  /*b990*/  HMMA.16816.F32.BF16 R16, R168.reuse, R138, R16 ;  /* 0x0000008aa810723c */ /* 0x040fe20000041810 */
[----:B------:R-:W1:Y:S03]  /*b9a0*/  LDSM.16.MT88.4 R136, [R240+0x4080] ;  /* 0x00408000f088783b */ /* 0x000e660000004200 */
[----:B------:R-:W1:Y:S01]  /*b9b0*/  MUFU.EX2 R173, R156 ;  /* 0x0000009c00ad7308 */ /* 0x000e620000000800 */
[C---:B------:R-:W-:Y:S02]  /*b9c0*/  FMUL.FTZ R102, R0.reuse, R102 ;  /* 0x0000006600667220 */ /* 0x040fe40000410000 */
[C---:B------:R-:W-:Y:S02]  /*b9d0*/  FMUL.FTZ R103, R0.reuse, R103 ;  /* 0x0000006700677220 */ /* 0x040fe40000410000 */
[C---:B------:R-:W-:Y:S03]  /*b9e0*/  FMUL.FTZ R106, R0.reuse, R106 ;  /* 0x0000006a006a7220 */ /* 0x040fe60000410000 */
        /* <DEDUP_REMOVED lines=12> */
[----:B------:R-:W-:Y:S02]  /*bab0*/  FMUL.FTZ R131, R0, R131 ;  /* 0x0000008300837220 */ /* 0x000fe40000410000 */
[----:B---3--:R-:W-:Y:S01]  /*bac0*/  FADD.FTZ R0, R132, R155 ;  /* 0x0000009b84007221 */ /* 0x008fe20000010000 */
[----:B------:R-:W-:Y:S01]  /*bad0*/  MOV R155, R145 ;  /* 0x00000091009b7202 */ /* 0x000fe20000000f00 */
[C---:B-1----:R-:W-:Y:S03]  /*bae0*/  HMMA.16816.F32.BF16 R20, R168.reuse, R136, R20 ;  /* 0x00000088a814723c */ /* 0x042fe60000041814 */
[C---:B------:R-:W-:Y:S04]  /*baf0*/  FADD.FTZ R0, R3.reuse, R0 ;  /* 0x0000000003007221 */ /* 0x040fe80000010000 */
[----:B------:R-:W-:Y:S01]  /*bb00*/  FADD.FTZ R0, R144, R0 ;  /* 0x0000000090007221 */ /* 0x000fe20000010000 */
[C---:B------:R-:W-:Y:S01]  /*bb10*/  HMMA.16816.F32.BF16 R24, R168.reuse, R138, R24 ;  /* 0x0000008aa818723c */ /* 0x040fe20000041818 */
[----:B------:R-:W1:Y:S03]  /*bb20*/  LDSM.16.MT88.4 R136, [R239+0x4080] ;  /* 0x00408000ef88783b */ /* 0x000e660000004200 */
[----:B----4-:R-:W-:Y:S04]  /*bb30*/  FADD.FTZ R0, R134, R0 ;  /* 0x0000000086007221 */ /* 0x010fe80000010000 */
        /* <DEDUP_REMOVED lines=37> */
[----:B------:R-:W-:Y:S01]  /*bd90*/  F2FP.BF16.PACK_AB R136, R3, R132 ;  /* 0x000000840388723e */ /* 0x000fe200000010ff */
[----:B------:R-:W-:Y:S01]  /*bda0*/  HMMA.16816.F32.BF16 R128, R168, R138, R128 ;  /* 0x0000008aa880723c */ /* 0x000fe20000041880 */
[----:B------:R-:W1:Y:S03]  /*bdb0*/  MUFU.EX2 R132, R155 ;  /* 0x0000009b00847308 */ /* 0x000e660000000800 */
[----:B--2---:R-:W-:Y:S01]  /*bdc0*/  F2FP.BF16.PACK_AB R137, R178, R149 ;  /* 0x00000095b289723e */ /* 0x004fe200000010ff */
[----:B------:R-:W-:Y:S02]  /*bdd0*/  FADD.FTZ R3, R150, R148 ;  /* 0x0000009496037221 */ /* 0x000fe40000010000 */
[----:B------:R-:W-:Y:S02]  /*bde0*/  F2FP.BF16.PACK_AB R138, R134, R144 ;  /* 0x00000090868a723e */ /* 0x000fe400000010ff */
[----:B------:R-:W2:Y:S02]  /*bdf0*/  LDSM.16.MT88.4 R144, [R237+0x4880] ;  /* 0x00488000ed90783b */ /* 0x000ea40000004200 */
[----:B------:R-:W3:Y:S01]  /*be00*/  MUFU.EX2 R168, R154 ;  /* 0x0000009a00a87308 */ /* 0x000ee20000000800 */
[----:B-----5:R-:W-:Y:S02]  /*be10*/  F2FP.BF16.PACK_AB R139, R176, R177 ;  /* 0x000000b1b08b723e */ /* 0x020fe400000010ff */
[----:B------:R-:W-:Y:S02]  /*be20*/  F2FP.BF16.PACK_AB R169, R175, R174 ;  /* 0x000000aeafa9723e */ /* 0x000fe400000010ff */
[----:B------:R-:W-:Y:S03]  /*be30*/  F2FP.BF16.PACK_AB R171, R173, R172 ;  /* 0x000000acadab723e */ /* 0x000fe600000010ff */
[C---:B------:R-:W-:Y:S02]  /*be40*/  HMMA.16816.F32.BF16 R4, R136.reuse, R140, R4 ;  /* 0x0000008c8804723c */ /* 0x040fe40000041804 */
[----:B------:R-:W4:Y:S03]  /*be50*/  MUFU.EX2 R134, R159 ;  /* 0x0000009f00867308 */ /* 0x000f260000000800 */
[----:B-1----:R-:W-:Y:S03]  /*be60*/  FADD.FTZ R0, R132, R0 ;  /* 0x0000000084007221 */ /* 0x002fe60000010000 */
[C---:B------:R-:W-:Y:S01]  /*be70*/  HMMA.16816.F32.BF16 R8, R136.reuse, R142, R8 ;  /* 0x0000008e8808723c */ /* 0x040fe20000041808 */
[----:B------:R-:W1:Y:S03]  /*be80*/  LDSM.16.MT88.4 R140, [R240+0x4880] ;  /* 0x00488000f08c783b */ /* 0x000e660000004200 */
[----:B------:R-:W5:Y:S01]  /*be90*/  MUFU.EX2 R170, R158 ;  /* 0x0000009e00aa7308 */ /* 0x000f620000000800 */
[C---:B---3--:R-:W-:Y:S04]  /*bea0*/  FADD.FTZ R0, R168.reuse, R0 ;  /* 0x00000000a8007221 */ /* 0x048fe80000010000 */
[----:B------:R-:W-:Y:S03]  /*beb0*/  LDSM.16.MT88.4 R152, [R236+0x5080] ;  /* 0x00508000ec98783b */ /* 0x000fe60000004200 */
[----:B------:R-:W-:Y:S01]  /*bec0*/  F2FP.BF16.PACK_AB R168, R168, R132 ;  /* 0x00000084a8a8723e */ /* 0x000fe200000010ff */
[----:B----4-:R-:W-:Y:S01]  /*bed0*/  FADD.FTZ R0, R134, R0 ;  /* 0x0000000086007221 */ /* 0x010fe20000010000 */
[C---:B--2---:R-:W-:Y:S03]  /*bee0*/  HMMA.16816.F32.BF16 R12, R136.reuse, R144, R12 ;  /* 0x00000090880c723c */ /* 0x044fe6000004180c */
[C---:B-----5:R-:W-:Y:S01]  /*bef0*/  FADD.FTZ R132, R170.reuse, R0 ;  /* 0x00000000aa847221 */ /* 0x060fe20000010000 */
[----:B------:R-:W-:Y:S04]  /*bf00*/  F2FP.BF16.PACK_AB R170, R170, R134 ;  /* 0x00000086aaaa723e */ /* 0x000fe800000010ff */
[C---:B------:R-:W-:Y:S01]  /*bf10*/  HMMA.16816.F32.BF16 R16, R136.reuse, R146, R16 ;  /* 0x000000928810723c */ /* 0x040fe20000041810 */
[----:B------:R-:W2:Y:S03]  /*bf20*/  LDSM.16.MT88.4 R144, [R239+0x4880] ;  /* 0x00488000ef90783b */ /* 0x000ea60000004200 */
[----:B------:R-:W-:Y:S04]  /*bf30*/  FADD.FTZ R0, R149, R3 ;  /* 0x0000000395007221 */ /* 0x000fe80000010000 */
[----:B------:R-:W-:Y:S01]  /*bf40*/  FADD.FTZ R0, R178, R0 ;  /* 0x00000000b2007221 */ /* 0x000fe20000010000 */
[----:B------:R3:W-:Y:S01]  /*bf50*/  STL [R1+0x14], R132 ;  /* 0x0000148401007387 */ /* 0x0007e20000100800 */
[C---:B-1----:R-:W-:Y:S03]  /*bf60*/  HMMA.16816.F32.BF16 R20, R136.reuse, R140, R20 ;  /* 0x0000008c8814723c */ /* 0x042fe60000041814 */
[----:B------:R-:W-:Y:S04]  /*bf70*/  FADD.FTZ R0, R177, R0 ;  /* 0x00000000b1007221 */ /* 0x000fe80000010000 */
[----:B------:R-:W-:Y:S01]  /*bf80*/  FADD.FTZ R0, R176, R0 ;  /* 0x00000000b0007221 */ /* 0x000fe20000010000 */
[C---:B------:R-:W-:Y:S01]  /*bf90*/  HMMA.16816.F32.BF16 R24, R136.reuse, R142, R24 ;  /* 0x0000008e8818723c */ /* 0x040fe20000041818 */
[----:B------:R-:W1:Y:S03]  /*bfa0*/  LDSM.16.MT88.4 R140, [R236+0x6080] ;  /* 0x00608000ec8c783b */ /* 0x000e660000004200 */
[----:B------:R-:W-:Y:S04]  /*bfb0*/  FADD.FTZ R0, R174, R0 ;  /* 0x00000000ae007221 */ /* 0x000fe80000010000 */
[----:B------:R-:W-:Y:S04]  /*bfc0*/  FADD.FTZ R0, R175, R0 ;  /* 0x00000000af007221 */ /* 0x000fe80000010000 */
[----:B------:R-:W-:Y:S01]  /*bfd0*/  FADD.FTZ R0, R172, R0 ;  /* 0x00000000ac007221 */ /* 0x000fe20000010000 */
[----:B---3--:R-:W-:Y:S03]  /*bfe0*/  MOV R132, R2 ;  /* 0x0000000200847202 */ /* 0x008fe60000000f00 */
[----:B------:R-:W-:Y:S05]  /*bff0*/  FADD.FTZ R0, R173, R0 ;  /* 0x00000000ad007221 */ /* 0x000fea0000010000 */
[----:B------:R-:W-:Y:S01]  /*c000*/  STL [R1+0x18], R0 ;  /* 0x0000180001007387 */ /* 0x000fe20000100800 */
        /* <DEDUP_REMOVED lines=34> */
[C---:B------:R-:W-:Y:S08]  /*c230*/  HMMA.16816.F32.BF16 R120, R136.reuse, R142, R120 ;  /* 0x0000008e8878723c */ /* 0x040ff00000041878 */
[C---:B--2---:R-:W-:Y:S08]  /*c240*/  HMMA.16816.F32.BF16 R124, R136.reuse, R144, R124 ;  /* 0x00000090887c723c */ /* 0x044ff0000004187c */
        /* <DEDUP_REMOVED lines=46> */
[C---:B--2---:R-:W-:Y:S08]  /*c530*/  HMMA.16816.F32.BF16 R124, R168.reuse, R4, R124 ;  /* 0x00000004a87c723c */ /* 0x044ff0000004187c */
[----:B------:R-:W-:Y:S01]  /*c540*/  HMMA.16816.F32.BF16 R128, R168, R6, R128 ;  /* 0x00000006a880723c */ /* 0x000fe20000041880 */
[----:B------:R-:W-:-:S07]  /*c550*/  @P0 BRA `(.L_x_194) ;  /* 0xffffd2b000000947 */ /* 0x000fce000383ffff */
.L_x_191:
[----:B------:R-:W-:-:S06]  /*c560*/  UISETP.GE.AND UP0, UPT, UR13, UR12, UPT ;  /* 0x0000000c0d00728c */ /* 0x000fcc000bf06270 */
[----:B------:R-:W-:-:S13]  /*c570*/  PLOP3.LUT P0, PT, PT, PT, UP0, 0x40, 0x0 ;  /* 0x000000000000781c */ /* 0x000fda0003f0e808 */
[----:B------:R-:W-:Y:S05]  /*c580*/  @P0 BRA `(.L_x_195) ;  /* 0x00003c7000000947 */ /* 0x000fea0003800000 */
[----:B------:R-:W2:Y:S01]  /*c590*/  LDL.64 R8, [R1+0x40] ;  /* 0x0000400001087983 */ /* 0x000ea20000100a00 */
[----:B------:R-:W-:-:S03]  /*c5a0*/  ULDC.64 UR4, c[0x0][0x208] ;  /* 0x0000820000047ab9 */ /* 0x000fc60000000a00 */
[----:B------:R-:W3:Y:S04]  /*c5b0*/  LDL.64 R2, [R1+0x38] ;  /* 0x0000380001027983 */ /* 0x000ee80000100a00 */
[----:B------:R-:W4:Y:S04]  /*c5c0*/  LDL.64 R6, [R1+0x30] ;  /* 0x0000300001067983 */ /* 0x000f280000100a00 */
[----:B-1----:R-:W4:Y:S01]  /*c5d0*/  LDL.64 R4, [R1+0x28] ;  /* 0x0000280001047983 */ /* 0x002f220000100a00 */
[----:B------:R-:W-:Y:S01]  /*c5e0*/  UIMAD.WIDE.U32 UR10, UR4, 0x30, URZ ;  /* 0x00000030040a78a5 */ /* 0x000fe2000f8e003f */
[----:B------:R-:W-:Y:S01]  /*c5f0*/  IMAD.MOV.U32 R134, RZ, RZ, R132 ;  /* 0x000000ffff867224 */ /* 0x000fe200078e0084 */
[----:B------:R-:W-:-:S04]  /*c600*/  UIMAD UR5, UR5, 0x30, URZ ;  /* 0x00000030050578a4 */ /* 0x000fc8000f8e023f */
[----:B------:R-:W-:Y:S01]  /*c610*/  UIADD3 UR9, UR11, UR5, URZ ;  /* 0x000000050b097290 */ /* 0x000fe2000fffe03f */
[C---:B--2---:R-:W-:Y:S02]  /*c620*/  IADD3 R10, P0, R8.reuse, 0x40, RZ ;  /* 0x00000040080a7810 */ /* 0x044fe40007f1e0ff */
[C---:B------:R-:W-:Y:S01]  /*c630*/  IADD3 R0, P1, R8.reuse, 0x80, RZ ;  /* 0x0000008008007810 */ /* 0x040fe20007f3e0ff */
[----:B---3--:R-:W1:Y:S04]  /*c640*/  S2R R2, SR_TID.X ;  /* 0x0000000000027919 */ /* 0x008e680000002100 */
[--C-:B------:R-:W-:Y:S01]  /*c650*/  IMAD.X R9, RZ, RZ, R3.reuse, P1 ;  /* 0x000000ffff097224 */ /* 0x100fe200008e0603 */
[----:B------:R2:W-:Y:S04]  /*c660*/  STL [R1+0x70], R10 ;  /* 0x0000700a01007387 */ /* 0x0005e80000100800 */
[----:B------:R3:W-:Y:S01]  /*c670*/  STL [R1+0x68], R0 ;  /* 0x0000680001007387 */ /* 0x0007e20000100800 */
[----:B--2---:R-:W-:Y:S01]  /*c680*/  IMAD.X R10, RZ, RZ, R3, P0 ;  /* 0x000000ffff0a7224 */ /* 0x004fe200000e0603 */
[----:B---3--:R-:W-:-:S04]  /*c690*/  IADD3 R0, P0, R8, 0xc0, RZ ;  /* 0x000000c008007810 */ /* 0x008fc80007f1e0ff */
[----:B------:R-:W-:Y:S01]  /*c6a0*/  STL [R1+0x6c], R10 ;  /* 0x00006c0a01007387 */ /* 0x000fe20000100800 */
[----:B----4-:R-:W-:-:S03]  /*c6b0*/  IADD3 R8, P2, R6, 0x40, RZ ;  /* 0x0000004006087810 */ /* 0x010fc60007f5e0ff */
[----:B------:R2:W-:Y:S04]  /*c6c0*/  STL [R1+0x60], R0 ;  /* 0x0000600001007387 */ /* 0x0005e80000100800 */
[----:B------:R-:W-:Y:S04]  /*c6d0*/  STL [R1+0x64], R9 ;  /* 0x0000640901007387 */ /* 0x000fe80000100800 */
[----:B------:R-:W-:Y:S01]  /*c6e0*/  STL [R1+0x58], R8 ;  /* 0x0000580801007387 */ /* 0x000fe20000100800 */
[----:B--2---:R-:W-:Y:S01]  /*c6f0*/  IMAD.X R0, RZ, RZ, R3, P0 ;  /* 0x000000ffff007224 */ /* 0x004fe200000e0603 */
[----:B------:R-:W-:-:S04]  /*c700*/  IADD3 R3, P1, R6, 0x80, RZ ;  /* 0x0000008006037810 */ /* 0x000fc80007f3e0ff */
[----:B------:R2:W-:Y:S04]  /*c710*/  STL [R1+0x5c], R0 ;  /* 0x00005c0001007387 */ /* 0x0005e80000100800 */
[----:B------:R3:W-:Y:S04]  /*c720*/  STL [R1+0x50], R3 ;  /* 0x0000500301007387 */ /* 0x0007e80000100800 */
[----:B--2---:R-:W2:Y:S01]  /*c730*/  S2R R0, SR_TID.X ;  /* 0x0000000000007919 */ /* 0x004ea20000002100 */
[----:B---3--:R-:W-:-:S05]  /*c740*/  IMAD.X R3, RZ, RZ, R5, P2 ;  /* 0x000000ffff037224 */ /* 0x008fca00010e0605 */
[----:B------:R3:W-:Y:S01]  /*c750*/  STL [R1+0x54], R3 ;  /* 0x0000540301007387 */ /* 0x0007e20000100800 */
[----:B--2---:R-:W-:-:S04]  /*c760*/  SHF.R.S32.HI R0, RZ, 0x1f, R0 ;  /* 0x0000001fff007819 */ /* 0x004fc80000011400 */
[----:B-1----:R-:W-:Y:S02]  /*c770*/  LEA.HI R0, R0, R2, RZ, 0x3 ;  /* 0x0000000200007211 */ /* 0x002fe400078f18ff */
[----:B------:R-:W-:Y:S02]  /*c780*/  IADD3 R2, P0, R6, 0xc0, RZ ;  /* 0x000000c006027810 */ /* 0x000fe40007f1e0ff */
[----:B------:R-:W-:Y:S01]  /*c790*/  SHF.R.S32.HI R0, RZ, 0x3, R0 ;  /* 0x00000003ff007819 */ /* 0x000fe20000011400 */
[----:B---3--:R-:W-:Y:S02]  /*c7a0*/  IMAD.X R3, RZ, RZ, R5, P1 ;  /* 0x000000ffff037224 */ /* 0x008fe400008e0605 */
[----:B------:R1:W-:Y:S01]  /*c7b0*/  STL [R1+0x48], R2 ;  /* 0x0000480201007387 */ /* 0x0003e20000100800 */
[----:B------:R-:W-:-:S05]  /*c7c0*/  IADD3 R0, -R0, 0x30, RZ ;  /* 0x0000003000007810 */ /* 0x000fca0007ffe1ff */
[----:B------:R2:W-:Y:S01]  /*c7d0*/  STL [R1+0x8], R0 ;  /* 0x0000080001007387 */ /* 0x0005e20000100800 */
[----:B-1----:R-:W-:Y:S02]  /*c7e0*/  IMAD.MOV.U32 R2, RZ, RZ, R133 ;  /* 0x000000ffff027224 */ /* 0x002fe400078e0085 */
[----:B--2---:R-:W-:-:S05]  /*c7f0*/  IMAD.X R0, RZ, RZ, R5, P0 ;  /* 0x000000ffff007224 */ /* 0x004fca00000e0605 */
[----:B------:R1:W-:Y:S04]  /*c800*/  STL [R1+0x20], R0 ;  /* 0x0000200001007387 */ /* 0x0003e80000100800 */
[----:B------:R1:W-:Y:S02]  /*c810*/  STL [R1+0x4c], R3 ;  /* 0x00004c0301007387 */ /* 0x0003e40000100800 */
.L_x_205:
[----:B------:R-:W2:Y:S01]  /*c820*/  LDL.64 R26, [R1+0x40] ;  /* 0x00004000011a7983 */ /* 0x000ea20000100a00 */
[----:B------:R-:W-:Y:S01]  /*c830*/  USHF.R.S32.HI UR5, URZ, 0x1f, UR13 ;  /* 0x0000001f3f057899 */ /* 0x000fe2000801140d */
[----:B------:R-:W-:Y:S01]  /*c840*/  IMAD.MOV.U32 R133, RZ, RZ, c[0x0][0x208] ;  /* 0x00008200ff857624 */ /* 0x000fe200078e00ff */
[----:B------:R-:W-:Y:S01]  /*c850*/  UIMAD UR4, UR9, UR13, URZ ;  /* 0x0000000d090472a4 */ /* 0x000fe2000f8e023f */
[----:B------:R-:W3:Y:S01]  /*c860*/  LDL.64 R22, [R1+0x38] ;  /* 0x0000380001167983 */ /* 0x000ee20000100a00 */
[----:B------:R-:W-:Y:S01]  /*c870*/  UIMAD.WIDE.U32 UR14, UR10, UR13, URZ ;  /* 0x0000000d0a0e72a5 */ /* 0x000fe2000f8e003f */
[----:B------:R-:W-:Y:S01]  /*c880*/  IMAD.MOV.U32 R172, RZ, RZ, c[0x0][0x20c] ;  /* 0x00008300ffac7624 */ /* 0x000fe200078e00ff */
[----:B------:R-:W-:Y:S01]  /*c890*/  UIMAD UR4, UR5, UR10, UR4 ;  /* 0x0000000a050472a4 */ /* 0x000fe2000f8e0204 */
[----:B------:R-:W4:Y:S01]  /*c8a0*/  LDL R24, [R1+0x70] ;  /* 0x0000700001187983 */ /* 0x000f220000100800 */
[----:B------:R-:W-:Y:S04]  /*c8b0*/  DEPBAR.LE SB0, 0x0 ;  /* 0x000080000000791a */ /* 0x000fe80000000000 */
[----:B------:R-:W4:Y:S01]  /*c8c0*/  LDL R132, [R1+0x6c] ;  /* 0x00006c0001847983 */ /* 0x000f220000100800 */
[----:B------:R-:W-:Y:S02]  /*c8d0*/  UIADD3 UR4, UR15, UR4, URZ ;  /* 0x000000040f047290 */ /* 0x000fe4000fffe03f */
[----:B------:R-:W-:Y:S01]  /*c8e0*/  UISETP.GT.AND UP0, UPT, UR13, UR12, UPT ;  /* 0x0000000c0d00728c */ /* 0x000fe2000bf04270 */
[----:B------:R-:W4:Y:S04]  /*c8f0*/  LDL R171, [R1+0x68] ;  /* 0x0000680001ab7983 */ /* 0x000f280000100800 */
[----:B------:R-:W4:Y:S04]  /*c900*/  LDL R170, [R1+0x60] ;  /* 0x0000600001aa7983 */ /* 0x000f280000100800 */
[----:B------:R-:W4:Y:S04]  /*c910*/  LDL R169, [R1+0x64] ;  /* 0x0000640001a97983 */ /* 0x000f280000100800 */
[----:B------:R-:W4:Y:S04]  /*c920*/  LDL R168, [R1+0x5c] ;  /* 0x00005c0001a87983 */ /* 0x000f280000100800 */
[----:B------:R-:W4:Y:S04]  /*c930*/  LDL R25, [R1+0x1c] ;  /* 0x00001c0001197983 */ /* 0x000f280000100800 */
[----:B-1----:R1:W-:Y:S04]  /*c940*/  STL.64 [R1+0x88], R30 ;  /* 0x0000881e01007387 */ /* 0x0023e80000100a00 */
[----:B------:R1:W-:Y:S04]  /*c950*/  STL.64 [R1+0x80], R28 ;  /* 0x0000801c01007387 */ /* 0x0003e80000100a00 */
[----:B------:R-:W-:Y:S06]  /*c960*/  BAR.SYNC.DEFER_BLOCKING 0x0 ;  /* 0x0000000000007b1d */ /* 0x000fec0000010000 */
[----:B-----5:R-:W1:Y:S04]  /*c970*/  LDSM.16.M88.4 R8, [R135+0x14080] ;  /* 0x014080008708783b */ /* 0x020e680000000200 */
[----:B------:R-:W1:Y:S04]  /*c980*/  LDSM.16.M88.4 R16, [R135+0x14880] ;  /* 0x014880008710783b */ /* 0x000e680000000200 */
[----:B------:R-:W-:Y:S01]  /*c990*/  LDSM.16.M88.4 R176, [R252] ;  /* 0x00000000fcb0783b */ /* 0x000fe20000000200 */
[----:B-12---:R-:W-:Y:S04]  /*c9a0*/  IADD3 R0, P1, R26, UR14, RZ ;  /* 0x0000000e1a007c10 */ /* 0x006fe8000ff3e0ff */
[----:B---3--:R-:W-:Y:S02]  /*c9b0*/  IADD3.X R4, R23, UR4, RZ, P1, !PT ;  /* 0x0000000417047c10 */ /* 0x008fe40008ffe4ff */
[----:B------:R-:W-:Y:S02]  /*c9c0*/  LEA R14, P1, R0, c[0x0][0x1f8], 0x1 ;  /* 0x00007e00000e7a11 */ /* 0x000fe400078208ff */
[----:B----4-:R-:W-:Y:S02]  /*c9d0*/  IADD3 R3, P0, R24, UR14, RZ ;  /* 0x0000000e18037c10 */ /* 0x010fe4000ff1e0ff */
[----:B------:R-:W-:Y:S02]  /*c9e0*/  LEA.HI.X R15, R0, c[0x0][0x1fc], R4, 0x1, P1 ;  /* 0x00007f00000f7a11 */ /* 0x000fe400008f0c04 */
[----:B------:R-:W-:Y:S02]  /*c9f0*/  IADD3.X R5, R132, UR4, RZ, P0, !PT ;  /* 0x0000000484057c10 */ /* 0x000fe400087fe4ff */
[----:B------:R-:W-:Y:S02]  /*ca00*/  LEA R12, P0, R3, c[0x0][0x1f8], 0x1 ;  /* 0x00007e00030c7a11 */ /* 0x000fe400078008ff */
[----:B------:R-:W-:Y:S02]  /*ca10*/  IADD3 R0, P1, R171, UR14, RZ ;  /* 0x0000000eab007c10 */ /* 0x000fe4000ff3e0ff */
[----:B------:R-:W-:Y:S02]  /*ca20*/  LEA.HI.X R13, R3, c[0x0][0x1fc], R5, 0x1, P0 ;  /* 0x00007f00030d7a11 */ /* 0x000fe400000f0c05 */
[----:B------:R-:W-:Y:S02]  /*ca30*/  LEA R6, P0, R0, c[0x0][0x1f8], 0x1 ;  /* 0x00007e0000067a11 */ /* 0x000fe400078008ff */
[----:B------:R-:W-:Y:S02]  /*ca40*/  IADD3.X R3, R169, UR4, RZ, P1, !PT ;  /* 0x00000004a9037c10 */ /* 0x000fe40008ffe4ff */
[----:B------:R-:W-:Y:S02]  /*ca50*/  IADD3 R4, P1, R170, UR14, RZ ;  /* 0x0000000eaa047c10 */ /* 0x000fe4000ff3e0ff */
[----:B------:R-:W-:Y:S02]  /*ca60*/  LEA.HI.X R7, R0, c[0x0][0x1fc], R3, 0x1, P0 ;  /* 0x00007f0000077a11 */ /* 0x000fe400000f0c03 */
[----:B------:R-:W-:Y:S02]  /*ca70*/  IADD3.X R21, R168, UR4, RZ, P1, !PT ;  /* 0x00000004a8157c10 */ /* 0x000fe40008ffe4ff */
[C---:B------:R-:W-:Y:S02]  /*ca80*/  LEA R20, P2, R4.reuse, c[0x0][0x1f8], 0x1 ;  /* 0x00007e0004147a11 */ /* 0x040fe400078408ff */
[C---:B------:R-:W-:Y:S02]  /*ca90*/  @!P3 LEA R3, P0, R133.reuse, UR14, 0x5 ;  /* 0x0000000e8503bc11 */ /* 0x040fe4000f8028ff */
[----:B------:R-:W-:Y:S02]  /*caa0*/  LEA.HI.X R21, R4, c[0x0][0x1fc], R21, 0x1, P2 ;  /* 0x00007f0004157a11 */ /* 0x000fe400010f0c15 */
[----:B------:R-:W-:Y:S02]  /*cab0*/  @!P3 LEA.HI.X R0, R133, UR4, R172, 0x5, P0 ;  /* 0x000000048500bc11 */ /* 0x000fe400080f2cac */
[C---:B------:R-:W-:Y:S01]  /*cac0*/  @!P3 IADD3 R5, P1, R3.reuse, R26, RZ ;  /* 0x0000001a0305b210 */ /* 0x040fe20007f3e0ff */
[----:B------:R-:W2:Y:S01]  /*cad0*/  LDL R172, [R1] ;  /* 0x0000000001ac7983 */ /* 0x000ea20000100800 */
[----:B------:R-:W-:Y:S02]  /*cae0*/  @!P3 IADD3 R4, P0, R3, R24, RZ ;  /* 0x000000180304b210 */ /* 0x000fe40007f1e0ff */
[----:B------:R-:W-:Y:S01]  /*caf0*/  LOP3.LUT P2, RZ, R25, 0x1, RZ, 0xc0, !PT ;  /* 0x0000000119ff7812 */ /* 0x000fe2000784c0ff */
[C---:B------:R-:W-:Y:S01]  /*cb00*/  @!P3 IMAD.X R23, R0.reuse, 0x1, R23, P1 ;  /* 0x000000010017b824 */ /* 0x040fe200008e0617 */
[C---:B------:R-:W-:Y:S01]  /*cb10*/  @!P3 LEA R22, P1, R5.reuse, c[0x0][0x1f8], 0x1 ;  /* 0x00007e000516ba11 */ /* 0x040fe200078208ff */
[----:B------:R-:W-:Y:S01]  /*cb20*/  @!P3 IMAD.X R133, R0, 0x1, R132, P0 ;  /* 0x000000010085b824 */ /* 0x000fe200000e0684 */
[C---:B------:R-:W-:Y:S01]  /*cb30*/  @!P3 LEA R132, P0, R4.reuse, c[0x0][0x1f8], 0x1 ;  /* 0x00007e000484ba11 */ /* 0x040fe200078008ff */
[----:B------:R-:W1:Y:S01]  /*cb40*/  LDSM.16.M88.4 R24, [R135+0x15080] ;  /* 0x015080008718783b */ /* 0x000e620000000200 */
[----:B------:R-:W-:Y:S02]  /*cb50*/  @!P3 LEA.HI.X R23, R5, c[0x0][0x1fc], R23, 0x1, P1 ;  /* 0x00007f000517ba11 */ /* 0x000fe400008f0c17 */
[C---:B------:R-:W-:Y:S02]  /*cb60*/  @!P3 IADD3 R5, P1, R3.reuse, R171, RZ ;  /* 0x000000ab0305b210 */ /* 0x040fe40007f3e0ff */
[----:B------:R-:W-:Y:S02]  /*cb70*/  @!P3 LEA.HI.X R133, R4, c[0x0][0x1fc], R133, 0x1, P0 ;  /* 0x00007f000485ba11 */ /* 0x000fe400000f0c85 */
[----:B------:R-:W-:Y:S01]  /*cb80*/  @!P3 IADD3 R3, P0, R3, R170, RZ ;  /* 0x000000aa0303b210 */ /* 0x000fe20007f1e0ff */
[C---:B------:R-:W-:Y:S01]  /*cb90*/  @!P3 IMAD.X R4, R0.reuse, 0x1, R169, P1 ;  /* 0x000000010004b824 */ /* 0x040fe200008e06a9 */
[----:B------:R-:W-:Y:S03]  /*cba0*/  @!P3 LEA R30, P1, R5, c[0x0][0x1f8], 0x1 ;  /* 0x00007e00051eba11 */ /* 0x000fe600078208ff */
[----:B------:R-:W-:Y:S01]  /*cbb0*/  @!P3 IMAD.X R0, R0, 0x1, R168, P0 ;  /* 0x000000010000b824 */ /* 0x000fe200000e06a8 */
[----:B------:R-:W-:Y:S01]  /*cbc0*/  @!P3 LEA R28, P0, R3, c[0x0][0x1f8], 0x1 ;  /* 0x00007e00031cba11 */ /* 0x000fe200078008ff */
[----:B------:R-:W3:Y:S01]  /*cbd0*/  LDSM.16.M88.4 R168, [R242] ;  /* 0x00000000f2a8783b */ /* 0x000ee20000000200 */
[----:B------:R-:W-:Y:S02]  /*cbe0*/  @!P3 LEA.HI.X R31, R5, c[0x0][0x1fc], R4, 0x1, P1 ;  /* 0x00007f00051fba11 */ /* 0x000fe400008f0c04 */
[----:B------:R-:W-:Y:S02]  /*cbf0*/  @!P3 LEA.HI.X R29, R3, c[0x0][0x1fc], R0, 0x1, P0 ;  /* 0x00007f00031dba11 */ /* 0x000fe400000f0c00 */
[----:B------:R-:W4:Y:S01]  /*cc00*/  LDL R0, [R1+0x4] ;  /* 0x0000040001007983 */ /* 0x000f220000100800 */
[----:B------:R-:W-:Y:S03]  /*cc10*/  PLOP3.LUT P0, PT, PT, PT, UP0, 0x40, 0x0 ;  /* 0x000000000000781c */ /* 0x000fe60003f0e808 */
[----:B--2---:R-:W2:Y:S04]  /*cc20*/  LDSM.16.M88.4 R172, [R172] ;  /* 0x00000000acac783b */ /* 0x004ea80000000200 */
[----:B------:R-:W-:Y:S01]  /*cc30*/  @!PT LDS RZ, [RZ] ;  /* 0x00000000fffff984 */ /* 0x000fe20000000800 */
[----:B------:R-:W-:Y:S01]  /*cc40*/  @!PT LDS RZ, [RZ] ;  /* 0x00000000fffff984 */ /* 0x000fe20000000800 */
[----:B------:R-:W-:Y:S01]  /*cc50*/  @!PT LDS RZ, [RZ] ;  /* 0x00000000fffff984 */ /* 0x000fe20000000800 */
[----:B----4-:R4:W-:Y:S04]  /*cc60*/  LDGSTS.E.BYPASS.LTC128B.128 [R0+0x4080], [R14.64], !P2 ;  /* 0x040800000e007fae */ /* 0x0109e8000d101d58 */
[----:B------:R4:W-:Y:S04]  /*cc70*/  LDGSTS.E.BYPASS.LTC128B.128 [R0+0x5880], [R12.64], !P6 ;  /* 0x058800000c007fae */ /* 0x0009e8000f101d58 */
[----:B------:R1:W-:Y:S04]  /*cc80*/  LDGSTS.E.BYPASS.LTC128B.128 [R0+0x7080], [R6.64], !P5 ;  /* 0x0708000006007fae */ /* 0x0003e8000e901d58 */
[----:B------:R2:W-:Y:S04]  /*cc90*/  LDGSTS.E.BYPASS.LTC128B.128 [R0+0x8880], [R20.64], !P4 ;  /* 0x0888000014007fae */ /* 0x0005e8000e101d58 */
[----:B------:R2:W-:Y:S04]  /*cca0*/  @!P3 LDGSTS.E.BYPASS.LTC128B.128 [R0+0x5080], [R22.64], !P2 ;  /* 0x050800001600bfae */ /* 0x0005e8000d101d58 */
[----:B------:R2:W-:Y:S04]  /*ccb0*/  @!P3 LDGSTS.E.BYPASS.LTC128B.128 [R0+0x6880], [R132.64], !P6 ;  /* 0x068800008400bfae */ /* 0x0005e8000f101d58 */
[----:B------:R2:W-:Y:S04]  /*ccc0*/  @!P3 LDGSTS.E.BYPASS.LTC128B.128 [R0+0x8080], [R30.64], !P5 ;  /* 0x080800001e00bfae */ /* 0x0005e8000e901d58 */
[----:B------:R3:W-:Y:S04]  /*ccd0*/  @!P3 LDGSTS.E.BYPASS.LTC128B.128 [R0+0x9880], [R28.64], !P4 ;  /* 0x098800001c00bfae */ /* 0x0007e8000e101d58 */
[----:B------:R-:W0:Y:S01]  /*cce0*/  LDGDEPBAR ;  /* 0x00000000000079af */ /* 0x000e220000000000 */
[C---:B-1----:R-:W-:Y:S08]  /*ccf0*/  HMMA.16816.F32.BF16 R4, R160.reuse, R8, RZ ;  /* 0x00000008a004723c */ /* 0x042ff000000418ff */
[C---:B------:R-:W-:Y:S08]  /*cd00*/  HMMA.16816.F32.BF16 R8, R160.reuse, R10, RZ ;  /* 0x0000000aa008723c */ /* 0x040ff000000418ff */
[C---:B----4-:R-:W-:Y:S01]  /*cd10*/  HMMA.16816.F32.BF16 R12, R160.reuse, R16, RZ ;  /* 0x00000010a00c723c */ /* 0x050fe200000418ff */
[----:B--2---:R1:W5:Y:S04]  /*cd20*/  LDL.LU.64 R30, [R1+0x88] ;  /* 0x00008800011e7983 */ /* 0x0043680000300a00 */
[----:B---3--:R1:W5:Y:S03]  /*cd30*/  LDL.LU.64 R28, [R1+0x80] ;  /* 0x00008000011c7983 */ /* 0x0083660000300a00 */
[C---:B------:R-:W-:Y:S08]  /*cd40*/  HMMA.16816.F32.BF16 R16, R160.reuse, R18, RZ ;  /* 0x00000012a010723c */ /* 0x040ff000000418ff */
[C---:B------:R-:W-:Y:S08]  /*cd50*/  HMMA.16816.F32.BF16 R20, R160.reuse, R24, RZ ;  /* 0x00000018a014723c */ /* 0x040ff000000418ff */
[----:B------:R-:W-:Y:S08]  /*cd60*/  HMMA.16816.F32.BF16 R24, R160, R26, RZ ;  /* 0x0000001aa018723c */ /* 0x000ff000000418ff */
[C---:B------:R-:W-:Y:S08]  /*cd70*/  HMMA.16816.F32.BF16 R4, R164.reuse, R168, R4 ;  /* 0x000000a8a404723c */ /* 0x040ff00000041804 */
[C---:B------:R-:W-:Y:S01]  /*cd80*/  HMMA.16816.F32.BF16 R8, R164.reuse, R170, R8 ;  /* 0x000000aaa408723c */ /* 0x040fe20000041808 */
[----:B------:R-:W2:Y:S07]  /*cd90*/  LDSM.16.M88.4 R168, [R241+0x14080] ;  /* 0x01408000f1a8783b */ /* 0x000eae0000000200 */
[C---:B------:R-:W-:Y:S08]  /*cda0*/  HMMA.16816.F32.BF16 R12, R164.reuse, R172, R12 ;  /* 0x000000aca40c723c */ /* 0x040ff0000004180c */
[C---:B------:R-:W-:Y:S01]  /*cdb0*/  HMMA.16816.F32.BF16 R16, R164.reuse, R174, R16 ;  /* 0x000000aea410723c */ /* 0x040fe20000041810 */
[----:B------:R-:W3:Y:S07]  /*cdc0*/  LDSM.16.M88.4 R172, [R241+0x14880] ;  /* 0x01488000f1ac783b */ /* 0x000eee0000000200 */
[C---:B------:R-:W-:Y:S08]  /*cdd0*/  HMMA.16816.F32.BF16 R20, R164.reuse, R176, R20 ;  /* 0x000000b0a414723c */ /* 0x040ff00000041814 */
[----:B------:R-:W-:Y:S01]  /*cde0*/  HMMA.16816.F32.BF16 R24, R164, R178, R24 ;  /* 0x000000b2a418723c */ /* 0x000fe20000041818 */
[----:B------:R-:W4:Y:S07]  /*cdf0*/  LDSM.16.M88.4 R176, [R241+0x15080] ;  /* 0x01508000f1b0783b */ /* 0x000f2e0000000200 */
[C---:B--2---:R-:W-:Y:S08]  /*ce00*/  HMMA.16816.F32.BF16 R4, R180.reuse, R168, R4 ;  /* 0x000000a8b404723c */ /* 0x044ff00000041804 */
[C---:B------:R-:W-:Y:S01]  /*ce10*/  HMMA.16816.F32.BF16 R8, R180.reuse, R170, R8 ;  /* 0x000000aab408723c */ /* 0x040fe20000041808 */
[----:B------:R-:W2:Y:S07]  /*ce20*/  LDSM.16.M88.4 R168, [R238] ;  /* 0x00000000eea8783b */ /* 0x000eae0000000200 */
[C---:B---3--:R-:W-:Y:S08]  /*ce30*/  HMMA.16816.F32.BF16 R12, R180.reuse, R172, R12 ;  /* 0x000000acb40c723c */ /* 0x048ff0000004180c */
[C---:B------:R-:W-:Y:S01]  /*ce40*/  HMMA.16816.F32.BF16 R16, R180.reuse, R174, R16 ;  /* 0x000000aeb410723c */ /* 0x040fe20000041810 */
[----:B------:R-:W3:Y:S07]  /*ce50*/  LDSM.16.M88.4 R172, [R238+0x800] ;  /* 0x00080000eeac783b */ /* 0x000eee0000000200 */
[C---:B----4-:R-:W-:Y:S08]  /*ce60*/  HMMA.16816.F32.BF16 R20, R180.reuse, R176, R20 ;  /* 0x000000b0b414723c */ /* 0x050ff00000041814 */
[----:B------:R-:W-:Y:S01]  /*ce70*/  HMMA.16816.F32.BF16 R24, R180, R178, R24 ;  /* 0x000000b2b418723c */ /* 0x000fe20000041818 */
[----:B------:R-:W4:Y:S07]  /*ce80*/  LDSM.16.M88.4 R176, [R238+0x1000] ;  /* 0x00100000eeb0783b */ /* 0x000f2e0000000200 */
[C---:B--2---:R-:W-:Y:S08]  /*ce90*/  HMMA.16816.F32.BF16 R4, R184.reuse, R168, R4 ;  /* 0x000000a8b804723c */ /* 0x044ff00000041804 */
[C---:B------:R-:W-:Y:S01]  /*cea0*/  HMMA.16816.F32.BF16 R8, R184.reuse, R170, R8 ;  /* 0x000000aab808723c */ /* 0x040fe20000041808 */
[----:B------:R-:W2:Y:S07]  /*ceb0*/  LDSM.16.M88.4 R168, [R135+0x15880] ;  /* 0x0158800087a8783b */ /* 0x000eae0000000200 */
        /* <DEDUP_REMOVED lines=8> */
[----:B------:R-:W2:Y:S07]  /*cf40*/  LDSM.16.M88.4 R168, [R251] ;  /* 0x00000000fba8783b */ /* 0x000eae0000000200 */
[C---:B---3--:R-:W-:Y:S08]  /*cf50*/  HMMA.16816.F32.BF16 R12, R188.reuse, R172, R12 ;  /* 0x000000acbc0c723c */ /* 0x048ff0000004180c */
[C---:B------:R-:W-:Y:S01]  /*cf60*/  HMMA.16816.F32.BF16 R16, R188.reuse, R174, R16 ;  /* 0x000000aebc10723c */ /* 0x040fe20000041810 */
[----:B------:R-:W3:Y:S07]  /*cf70*/  LDSM.16.M88.4 R172, [R250] ;  /* 0x00000000faac783b */ /* 0x000eee0000000200 */
[C---:B----4-:R-:W-:Y:S08]  /*cf80*/  HMMA.16816.F32.BF16 R20, R188.reuse, R176, R20 ;  /* 0x000000b0bc14723c */ /* 0x050ff00000041814 */
[----:B------:R-:W-:Y:S01]  /*cf90*/  HMMA.16816.F32.BF16 R24, R188, R178, R24 ;  /* 0x000000b2bc18723c */ /* 0x000fe20000041818 */
[----:B------:R-:W4:Y:S07]  /*cfa0*/  LDSM.16.M88.4 R176, [R249] ;  /* 0x00000000f9b0783b */ /* 0x000f2e0000000200 */
        /* <DEDUP_REMOVED lines=89> */
[----:B------:R-:W4:Y:S01]  /*d540*/  LDSM.16.M88.4 R176, [R238+0x5800] ;  /* 0x00580000eeb0783b */ /* 0x000f220000000200 */
[----:B------:R-:W-:Y:S04]  /*d550*/  DEPBAR.LE SB0, 0x0 ;  /* 0x000080000000791a */ /* 0x000fe80000000000 */
[----:B------:R-:W-:Y:S02]  /*d560*/  BAR.SYNC.DEFER_BLOCKING 0x0 ;  /* 0x0000000000007b1d */ /* 0x000fe40000010000 */
[C---:B--2---:R-:W-:Y:S08]  /*d570*/  HMMA.16816.F32.BF16 R4, R232.reuse, R168, R4 ;  /* 0x000000a8e804723c */ /* 0x044ff00000041804 */
[C---:B------:R-:W-:Y:S08]  /*d580*/  HMMA.16816.F32.BF16 R8, R232.reuse, R170, R8 ;  /* 0x000000aae808723c */ /* 0x040ff00000041808 */
[C---:B---3--:R-:W-:Y:S08]  /*d590*/  HMMA.16816.F32.BF16 R12, R232.reuse, R172, R12 ;  /* 0x000000ace80c723c */ /* 0x048ff0000004180c */
[C---:B------:R-:W-:Y:S08]  /*d5a0*/  HMMA.16816.F32.BF16 R16, R232.reuse, R174, R16 ;  /* 0x000000aee810723c */ /* 0x040ff00000041810 */
[C---:B----4-:R-:W-:Y:S08]  /*d5b0*/  HMMA.16816.F32.BF16 R20, R232.reuse, R176, R20 ;  /* 0x000000b0e814723c */ /* 0x050ff00000041814 */
[----:B------:R-:W-:Y:S01]  /*d5c0*/  HMMA.16816.F32.BF16 R24, R232, R178, R24 ;  /* 0x000000b2e818723c */ /* 0x000fe20000041818 */
[----:B------:R-:W-:-:S07]  /*d5d0*/  @P0 BRA `(.L_x_196) ;  /* 0x0000046000000947 */ /* 0x000fce0003800000 */
[----:B-1----:R-:W2:Y:S01]  /*d5e0*/  LDL R174, [R1+0x8] ;  /* 0x0000080001ae7983 */ /* 0x002ea20000100800 */
[----:B------:R-:W-:Y:S02]  /*d5f0*/  ULDC.64 UR4, c[0x0][0x1e0] ;  /* 0x0000780000047ab9 */ /* 0x000fe40000000a00 */
[----:B------:R-:W-:Y:S01]  /*d600*/  UIADD3 UR15, UR13, -0x1, URZ ;  /* 0xffffffff0d0f7890 */ /* 0x000fe2000fffe03f */
[----:B------:R-:W3:Y:S03]  /*d610*/  LDL.64 R178, [R1+0x30] ;  /* 0x0000300001b27983 */ /* 0x000ee60000100a00 */
[----:B------:R-:W-:Y:S01]  /*d620*/  USHF.R.S32.HI UR14, URZ, 0x1f, UR15 ;  /* 0x0000001f3f0e7899 */ /* 0x000fe2000801140f */
[----:B------:R-:W4:Y:S01]  /*d630*/  LDL.64 R176, [R1+0x28] ;  /* 0x0000280001b07983 */ /* 0x000f220000100a00 */
[----:B------:R-:W-:Y:S02]  /*d640*/  UIMAD.WIDE.U32 UR20, UR15, UR4, URZ ;  /* 0x000000040f1472a5 */ /* 0x000fe4000f8e003f */
[----:B------:R-:W-:Y:S01]  /*d650*/  UIMAD UR14, UR14, UR4, URZ ;  /* 0x000000040e0e72a4 */ /* 0x000fe2000f8e023f */
[----:B------:R-:W3:Y:S03]  /*d660*/  LDL R169, [R1+0x4] ;  /* 0x0000040001a97983 */ /* 0x000ee60000100800 */
[----:B------:R-:W-:Y:S01]  /*d670*/  UIMAD UR14, UR15, UR5, UR14 ;  /* 0x000000050f0e72a4 */ /* 0x000fe2000f8e020e */
[----:B------:R-:W4:Y:S03]  /*d680*/  LDL R175, [R1+0x58] ;  /* 0x0000580001af7983 */ /* 0x000f260000100800 */
[----:B------:R-:W-:Y:S01]  /*d690*/  UIADD3 UR14, UR21, UR14, URZ ;  /* 0x0000000e150e7290 */ /* 0x000fe2000fffe03f */
[----:B------:R-:W4:Y:S01]  /*d6a0*/  LDL R172, [R1+0x54] ;  /* 0x0000540001ac7983 */ /* 0x000f220000100800 */
[----:B------:R-:W-:Y:S02]  /*d6b0*/  UIMAD.WIDE.U32 UR20, UR20, 0x30, URZ ;  /* 0x00000030141478a5 */ /* 0x000fe4000f8e003f */
[----:B------:R-:W-:Y:S01]  /*d6c0*/  UIMAD UR4, UR14, 0x30, URZ ;  /* 0x000000300e0478a4 */ /* 0x000fe2000f8e023f */
[----:B------:R-:W4:Y:S03]  /*d6d0*/  LDL R173, [R1+0x50] ;  /* 0x0000500001ad7983 */ /* 0x000f260000100800 */
[----:B------:R-:W-:Y:S01]  /*d6e0*/  UIADD3 UR4, UR21, UR4, URZ ;  /* 0x0000000415047290 */ /* 0x000fe2000fffe03f */
[----:B------:R-:W4:Y:S04]  /*d6f0*/  LDL R170, [R1+0x4c] ;  /* 0x00004c0001aa7983 */ /* 0x000f280000100800 */
[----:B------:R-:W4:Y:S04]  /*d700*/  LDL R171, [R1+0x48] ;  /* 0x0000480001ab7983 */ /* 0x000f280000100800 */
[----:B------:R-:W4:Y:S01]  /*d710*/  LDL R168, [R1+0x20] ;  /* 0x0000200001a87983 */ /* 0x000f220000100800 */
[----:B--2---:R-:W-:Y:S11]  /*d720*/  ISETP.GE.AND P0, PT, R174, 0x1, PT ;  /* 0x00000001ae00780c */ /* 0x004ff60003f06270 */
[----:B------:R-:W-:Y:S02]  /*d730*/  @!UPT UIADD3 URZ, URZ, URZ, URZ ;  /* 0x0000003f3f3ff290 */ /* 0x000fe4000fffe03f */
[----:B---3--:R-:W-:Y:S04]  /*d740*/  @P0 IADD3 R0, P1, R178, UR20, RZ ;  /* 0x00000014b2000c10 */ /* 0x008fe8000ff3e0ff */
[----:B----4-:R-:W-:Y:S02]  /*d750*/  @P0 IADD3.X R3, R177, UR4, RZ, P1, !PT ;  /* 0x00000004b1030c10 */ /* 0x010fe40008ffe4ff */
[C---:B------:R-:W-:Y:S04]  /*d760*/  @P0 LEA R132, P1, R0.reuse, c[0x0][0x1c8], 0x1 ;  /* 0x0000720000840a11 */ /* 0x040fe800078208ff */
[----:B------:R-:W-:Y:S02]  /*d770*/  @P0 LEA.HI.X R133, R0, c[0x0][0x1cc], R3, 0x1, P1 ;  /* 0x0000730000850a11 */ /* 0x000fe400008f0c03 */
[----:B------:R-:W-:Y:S03]  /*d780*/  @P0 IADD3 R0, P1, R175, UR20, RZ ;  /* 0x00000014af000c10 */ /* 0x000fe6000ff3e0ff */
[----:B------:R-:W-:Y:S01]  /*d790*/  @!PT LDS RZ, [RZ] ;  /* 0x00000000fffff984 */ /* 0x000fe20000000800 */
[----:B------:R-:W-:Y:S01]  /*d7a0*/  @!PT LDS RZ, [RZ] ;  /* 0x00000000fffff984 */ /* 0x000fe20000000800 */
[----:B------:R-:W-:Y:S01]  /*d7b0*/  @!PT LDS RZ, [RZ] ;  /* 0x00000000fffff984 */ /* 0x000fe20000000800 */
        /* <DEDUP_REMOVED lines=14> */
[----:B------:R1:W-:Y:S01]  /*d8a0*/  @P0 LDGSTS.E.BYPASS.LTC128B.128 [R169+0x18880], [R132.64], !P4 ;  /* 0x1888000084a90fae */ /* 0x0003e2000e101d58 */
[----:B------:R-:W-:Y:S11]  /*d8b0*/  ISETP.GE.AND P0, PT, R174, 0x21, PT ;  /* 0x00000021ae00780c */ /* 0x000ff60003f06270 */
[----:B------:R-:W-:Y:S02]  /*d8c0*/  @!UPT UIADD3 URZ, URZ, URZ, URZ ;  /* 0x0000003f3f3ff290 */ /* 0x000fe4000fffe03f */
[----:B------:R-:W-:Y:S05]  /*d8d0*/  VOTEU.ANY UP0, P0 ;  /* 0x00000000003f7886 */ /* 0x000fea0000000100 */
[----:B------:R-:W-:Y:S04]  /*d8e0*/  @UP0 UIADD3 UR20, UP1, UR8, UR20, URZ ;  /* 0x0000001408140290 */ /* 0x000fe8000ff3e03f */
[----:B------:R-:W-:Y:S02]  /*d8f0*/  @UP0 UIADD3.X UR4, UR6, UR4, URZ, UP1, !UPT ;  /* 0x0000000406040290 */ /* 0x000fe40008ffe43f */
        /* <DEDUP_REMOVED lines=20> */
.L_x_196:
[----:B-1----:R-:W2:Y:S01]  /*da40*/  LDL R132, [R1+0x78] ;  /* 0x0000780001847983 */ /* 0x002ea20000100800 */
[----:B------:R-:W-:Y:S02]  /*da50*/  UISETP.NE.AND UP1, UPT, UR18, URZ, UPT ;  /* 0x0000003f1200728c */ /* 0x000fe4000bf25270 */
[----:B------:R-:W-:Y:S01]  /*da60*/  UIMAD UR4, UR13, -0x30, URZ ;  /* 0xffffffd00d0478a4 */ /* 0x000fe2000f8e023f */
[----:B------:R-:W3:Y:S01]  /*da70*/  LDL R3, [R1+0x74] ;  /* 0x0000740001037983 */ /* 0x000ee20000100800 */
[----:B------:R-:W-:Y:S02]  /*da80*/  UISETP.NE.AND UP0, UPT, UR17, URZ, UPT ;  /* 0x0000003f1100728c */ /* 0x000fe4000bf05270 */
[----:B------:R-:W-:Y:S01]  /*da90*/  PLOP3.LUT P1, PT, PT, PT, UP1, 0x80, 0x0 ;  /* 0x000000000000781c */ /* 0x000fe20003f2f018 */
[----:B------:R-:W0:Y:S01]  /*daa0*/  LDGDEPBAR ;  /* 0x00000000000079af */ /* 0x000e220000000000 */
[----:B------:R-:W-:Y:S02]  /*dab0*/  PLOP3.LUT P0, PT, PT, PT, UP1, 0x80, 0x0 ;  /* 0x000000000000781c */ /* 0x000fe40003f0f018 */
[C---:B---3--:R-:W-:Y:S09]  /*dac0*/  IADD3 R170, -R3.reuse, UR4, RZ ;  /* 0x0000000403aa7c10 */ /* 0x048ff2000fffe1ff */
[----:B--2---:R-:W-:Y:S04]  /*dad0*/  @P1 IMAD.HI.U32 R0, R132, c[0x0][0x2c8], RZ ;  /* 0x0000b20084001a27 */ /* 0x004fe800078e00ff */
[----:B------:R-:W-:Y:S01]  /*dae0*/  IMAD.MOV.U32 R133, RZ, RZ, R132 ;  /* 0x000000ffff857224 */ /* 0x000fe200078e0084 */
[----:B------:R-:W-:Y:S01]  /*daf0*/  @P0 SHF.R.U32.HI R133, RZ, c[0x0][0x2cc], R0 ;  /* 0x0000b300ff850a19 */ /* 0x000fe20000011600 */
[----:B------:R-:W-:Y:S01]  /*db00*/  IMAD.U32 R0, RZ, RZ, UR4 ;  /* 0x00000004ff007e24 */ /* 0x000fe2000f8e00ff */
[----:B------:R-:W-:Y:S03]  /*db10*/  PLOP3.LUT P0, PT, PT, PT, UP0, 0x40, 0x0 ;  /* 0x000000000000781c */ /* 0x000fe60003f0e808 */
[----:B------:R-:W1:Y:S01]  /*db20*/  SHFL.IDX PT, R132, R133, RZ, 0x1c1f ;  /* 0x001c1fff85847589 */ /* 0x000e6200000e0000 */
[----:B------:R-:W-:Y:S04]  /*db30*/  IADD3 R0, -R3, 0x1, R0 ;  /* 0x0000000103007810 */ /* 0x000fe80007ffe100 */
[----:B------:R-:W-:Y:S04]  /*db40*/  IADD3 R0, R0, c[0x0][0x1d0], RZ ;  /* 0x0000740000007a10 */ /* 0x000fe80007ffe0ff */
[----:B------:R-:W-:Y:S04]  /*db50*/  IADD3 R0, R0, -c[0x0][0x168], RZ ;  /* 0x80005a0000007a10 */ /* 0x000fe80007ffe0ff */
[C---:B------:R-:W-:Y:S02]  /*db60*/  IADD3 R169, R0.reuse, c[0x0][0x328], RZ ;  /* 0x0000ca0000a97a10 */ /* 0x040fe40007ffe0ff */
[----:B------:R-:W-:Y:S03]  /*db70*/  IADD3 R168, R0, UR7, RZ ;  /* 0x0000000700a87c10 */ /* 0x000fe6000fffe0ff */
[--C-:B-1----:R-:W-:Y:S02]  /*db80*/  IMAD.IADD R3, R169, 0x1, R132.reuse ;  /* 0x00000001a9037824 */ /* 0x102fe400078e0284 */
        /* <DEDUP_REMOVED lines=16> */
.L_x_199:
[----:B------:R-:W-:Y:S04]  /*dc90*/  MOV R171, c[0x0][0x32c] ;  /* 0x0000cb0000ab7a02 */ /* 0x000fe80000000f00 */
[----:B------:R-:W-:Y:S11]  /*dca0*/  ISETP.NE.AND P0, PT, R171, 0x1, PT ;  /* 0x00000001ab00780c */ /* 0x000ff60003f05270 */
[----:B------:R-:W-:Y:S02]  /*dcb0*/  @!UPT UIADD3 URZ, URZ, URZ, URZ ;  /* 0x0000003f3f3ff290 */ /* 0x000fe4000fffe03f */
[----:B------:R-:W-:Y:S05]  /*dcc0*/  @P0 IMAD.HI.U32 R171, R132, c[0x0][0x330], RZ ;  /* 0x0000cc0084ab0a27 */ /* 0x000fea00078e00ff */
[----:B------:R-:W-:Y:S02]  /*dcd0*/  @P0 SHF.R.U32.HI R132, RZ, c[0x0][0x334], R171 ;  /* 0x0000cd00ff840a19 */ /* 0x000fe400000116ab */
.L_x_200:
[----:B------:R-:W-:Y:S05]  /*dce0*/  BSYNC B0 ;  /* 0x0000000000007941 */ /* 0x000fea0003800000 */
.L_x_198:
[----:B------:R-:W-:Y:S05]  /*dcf0*/  IMAD R132, R132, c[0x0][0x32c], R170 ;  /* 0x0000cb0084847a24 */ /* 0x000fea00078e02aa */
[----:B------:R-:W-:Y:S02]  /*dd00*/  IMNMX R0, R0, R132, !PT ;  /* 0x0000008400007217 */ /* 0x000fe40007800200 */
[----:B------:R-:W-:Y:S04]  /*dd10*/  IADD3 R132, R132, c[0x0][0x32c], RZ ;  /* 0x0000cb0084847a10 */ /* 0x000fe80007ffe0ff */
[----:B------:R-:W-:Y:S02]  /*dd20*/  IMNMX R3, R3, R132, PT ;  /* 0x0000008403037217 */ /* 0x000fe40003800200 */
.L_x_197:
        /* <DEDUP_REMOVED lines=87> */
.L_x_203:
[----:B------:R-:W-:Y:S04]  /*e2a0*/  MOV R5, c[0x0][0x32c] ;  /* 0x0000cb0000057a02 */ /* 0x000fe80000000f00 */
[----:B------:R-:W-:Y:S11]  /*e2b0*/  ISETP.NE.AND P0, PT, R5, 0x1, PT ;  /* 0x000000010500780c */ /* 0x000ff60003f05270 */
[----:B------:R-:W-:Y:S02]  /*e2c0*/  @!UPT UIADD3 URZ, URZ, URZ, URZ ;  /* 0x0000003f3f3ff290 */ /* 0x000fe4000fffe03f */
[----:B------:R-:W-:Y:S05]  /*e2d0*/  @P0 IMAD.HI.U32 R5, R0, c[0x0][0x330], RZ ;  /* 0x0000cc0000050a27 */ /* 0x000fea00078e00ff */
[----:B------:R-:W-:Y:S02]  /*e2e0*/  @P0 SHF.R.U32.HI R0, RZ, c[0x0][0x334], R5 ;  /* 0x0000cd00ff000a19 */ /* 0x000fe40000011605 */
.L_x_204:
[----:B------:R-:W-:Y:S05]  /*e2f0*/  BSYNC B0 ;  /* 0x0000000000007941 */ /* 0x000fea0003800000 */
.L_x_202:
[----:B------:R-:W-:Y:S05]  /*e300*/  IMAD R0, R0, c[0x0][0x32c], R170 ;  /* 0x0000cb0000007a24 */ /* 0x000fea00078e02aa */
[----:B------:R-:W-:Y:S02]  /*e310*/  IMNMX R3, R3, R0, !PT ;  /* 0x0000000003037217 */ /* 0x000fe40007800200 */
[----:B------:R-:W-:Y:S04]  /*e320*/  IADD3 R0, R0, c[0x0][0x32c], RZ ;  /* 0x0000cb0000007a10 */ /* 0x000fe80007ffe0ff */
[----:B------:R-:W-:Y:S02]  /*e330*/  IMNMX R4, R4, R0, PT ;  /* 0x0000000004047217 */ /* 0x000fe40003800200 */
.L_x_201:
[----:B------:R-:W2:Y:S01]  /*e340*/  LDL.LU R170, [R1+0x14] ;  /* 0x0000140001aa7983 */ /* 0x000ea20000300800 */
        /* <DEDUP_REMOVED lines=40> */
[--C-:B------:R-:W-:Y:S02]  /*e5d0*/  FFMA.FTZ R169, R20, c[0x0][0x2d0], -R2.reuse ;  /* 0x0000b40014a97a23 */ /* 0x100fe40000010802 */
        /* <DEDUP_REMOVED lines=18> */
[----:B------:R-:W-:Y:S01]  /*e700*/  FFMA.FTZ R17, R17, c[0x0][0x2d0], -R2 ;  /* 0x0000b40011117a23 */ /* 0x000fe20000010802 */
[----:B------:R-:W-:Y:S01]  /*e710*/  PLOP3.LUT P1, PT, PT, PT, UP0, 0x40, 0x0 ;  /* 0x000000000000781c */ /* 0x000fe20003f2e808 */
[----:B------:R-:W-:Y:S01]  /*e720*/  UISETP.NE.AND UP1, UPT, UR15, URZ, UPT ;  /* 0x0000003f0f00728c */ /* 0x000fe2000bf25270 */
[----:B------:R-:W-:Y:S01]  /*e730*/  ISETP.LT.OR P0, PT, R4, 0x9, P0 ;  /* 0x000000090400780c */ /* 0x000fe20000701670 */
[----:B------:R-:W-:Y:S01]  /*e740*/  UISETP.NE.AND UP0, UPT, UR14, URZ, UPT ;  /* 0x0000003f0e00728c */ /* 0x000fe2000bf05270 */
[----:B------:R-:W1:Y:S02]  /*e750*/  MUFU.EX2 R2, R0 ;  /* 0x0000000000027308 */ /* 0x000e640000000800 */
        /* <DEDUP_REMOVED lines=10> */
[----:B------:R-:W3:Y:S01]  /*e800*/  MUFU.EX2 R9, R9 ;  /* 0x0000000900097308 */ /* 0x000ee20000000800 */
[----:B------:R-:W-:Y:S02]  /*e810*/  FSEL R174, R14, -INF , !P0 ;  /* 0xff8000000eae7808 */ /* 0x000fe40004000000 */
[----:B------:R-:W-:Y:S01]  /*e820*/  ISETP.GT.AND P0, PT, R3, 0x11, P2 ;  /* 0x000000110300780c */ /* 0x000fe20001704270 */
[----:B-1----:R-:W-:Y:S01]  /*e830*/  FMUL.FTZ R20, R2, R140 ;  /* 0x0000008c02147220 */ /* 0x002fe20000410000 */
[----:B------:R-:W-:Y:S01]  /*e840*/  ISETP.LT.OR P1, PT, R4, 0x19, P1 ;  /* 0x000000190400780c */ /* 0x000fe20000f21670 */
[----:B------:R-:W-:Y:S01]  /*e850*/  FMUL.FTZ R12, R2, R148 ;  /* 0x00000094020c7220 */ /* 0x000fe20000410000 */
[----:B------:R-:W-:Y:S01]  /*e860*/  ISETP.LT.OR P0, PT, R4, 0x12, P0 ;  /* 0x000000120400780c */ /* 0x000fe20000701670 */
[----:B-----5:R-:W-:Y:S01]  /*e870*/  FMUL.FTZ R28, R2, R28 ;  /* 0x0000001c021c7220 */ /* 0x020fe20000410000 */
[----:B------:R-:W-:Y:S01]  /*e880*/  FSEL R175, R18, -INF , !P1 ;  /* 0xff80000012af7808 */ /* 0x000fe20004800000 */
[C---:B------:R-:W-:Y:S01]  /*e890*/  FMUL.FTZ R29, R2.reuse, R29 ;  /* 0x0000001d021d7220 */ /* 0x040fe20000410000 */
        /* <DEDUP_REMOVED lines=35> */
[----:B------:R-:W-:Y:S01]  /*ead0*/  FMUL.FTZ R65, R2, R65 ;  /* 0x0000004102417220 */ /* 0x000fe20000410000 */
[----:B------:R-:W-:Y:S01]  /*eae0*/  FSEL R177, R26, -INF , !P1 ;  /* 0xff8000001ab17808 */ /* 0x000fe20004800000 */
[----:B------:R-:W-:Y:S01]  /*eaf0*/  FMUL.FTZ R68, R2, R68 ;  /* 0x0000004402447220 */ /* 0x000fe20000410000 */
[----:B------:R-:W-:Y:S01]  /*eb00*/  ISETP.LT.OR P0, PT, R4, 0x2a, P0 ;  /* 0x0000002a0400780c */ /* 0x000fe20000701670 */
        /* <DEDUP_REMOVED lines=44> */
[----:B---3--:R-:W-:Y:S03]  /*edd0*/  F2FP.BF16.PACK_AB R170, R9, R8 ;  /* 0x0000000809aa723e */ /* 0x008fe600000010ff */
        /* <DEDUP_REMOVED lines=30> */
[----:B------:R-:W-:Y:S01]  /*efc0*/  MOV R149, R11 ;  /* 0x0000000b00957202 */ /* 0x000fe20000000f00 */
[----:B------:R-:W-:Y:S01]  /*efd0*/  FADD.FTZ R0, -R0, R134 ;  /* 0x0000008600007221 */ /* 0x000fe20000010100 */
[----:B------:R-:W-:Y:S01]  /*efe0*/  MUFU.EX2 R152, R152 ;  /* 0x0000009800987308 */ /* 0x000fe20000000800 */
[----:B------:R-:W-:Y:S02]  /*eff0*/  FMUL.FTZ R134, R3, c[0x0][0x2d0] ;  /* 0x0000b40003867a20 */ /* 0x000fe40000410000 */
[----:B------:R-:W-:Y:S02]  /*f000*/  FMUL.FTZ R0, R0, c[0x0][0x2d0] ;  /* 0x0000b40000007a20 */ /* 0x000fe40000410000 */
[----:B------:R-:W-:Y:S01]  /*f010*/  FMUL.FTZ R9, R2, R153 ;  /* 0x0000009902097220 */ /* 0x000fe20000410000 */
[----:B------:R-:W-:Y:S02]  /*f020*/  FSEL R134, R134, RZ, P0 ;  /* 0x000000ff86867208 */ /* 0x000fe40000000000 */
[----:B------:R-:W-:Y:S01]  /*f030*/  MOV R153, R24 ;  /* 0x0000001800997202 */ /* 0x000fe20000000f00 */
[----:B------:R-:W-:Y:S01]  /*f040*/  FMUL.FTZ R24, R2, R136 ;  /* 0x0000008802187220 */ /* 0x000fe20000410000 */
[----:B------:R-:W1:Y:S01]  /*f050*/  MUFU.EX2 R0, R0 ;  /* 0x0000000000007308 */ /* 0x000e620000000800 */
[--C-:B------:R-:W-:Y:S01]  /*f060*/  FFMA.FTZ R169, R6, c[0x0][0x2d0], -R134.reuse ;  /* 0x0000b40006a97a23 */ /* 0x100fe20000010886 */
[----:B------:R-:W-:Y:S01]  /*f070*/  PLOP3.LUT P0, PT, PT, PT, UP0, 0x80, 0x0 ;  /* 0x000000000000781c */ /* 0x000fe20003f0f008 */
[--C-:B------:R-:W-:Y:S02]  /*f080*/  FFMA.FTZ R7, R7, c[0x0][0x2d0], -R134.reuse ;  /* 0x0000b40007077a23 */ /* 0x100fe40000010886 */
[--C-:B------:R-:W-:Y:S05]  /*f090*/  FFMA.FTZ R2, R10, c[0x0][0x2d0], -R134.reuse ;  /* 0x0000b4000a027a23 */ /* 0x100fea0000010886 */
        /* <DEDUP_REMOVED lines=17> */
[C---:B------:R-:W-:Y:S02]  /*f1b0*/  FMUL.FTZ R18, R0.reuse, R146 ;  /* 0x0000009200127220 */ /* 0x040fe40000410000 */
[C---:B---3--:R-:W-:Y:S01]  /*f1c0*/  FMUL.FTZ R7, R0.reuse, R159 ;  /* 0x0000009f00077220 */ /* 0x048fe20000410000 */
[----:B------:R-:W-:Y:S01]  /*f1d0*/  MOV R159, R140 ;  /* 0x0000008c009f7202 */ /* 0x000fe20000000f00 */
        /* <DEDUP_REMOVED lines=57> */
[----:B----4-:R-:W-:Y:S01]  /*f570*/  F2FP.BF16.PACK_AB R169, R144, R169 ;  /* 0x000000a990a9723e */ /* 0x010fe200000010ff */
[--C-:B------:R-:W-:Y:S01]  /*f580*/  FFMA.FTZ R0, R172, c[0x0][0x2d0], -R134.reuse ;  /* 0x0000b400ac007a23 */ /* 0x100fe20000010886 */
[----:B------:R-:W-:Y:S01]  /*f590*/  LDSM.16.MT88.4 R140, [R236+0x4880] ;  /* 0x00488000ec8c783b */ /* 0x000fe20000004200 */
        /* <DEDUP_REMOVED lines=16> */
[----:B------:R-:W-:Y:S10]  /*f6a0*/  MUFU.EX2 R176, R159 ;  /* 0x0000009f00b07308 */ /* 0x000ff40000000800 */
        /* <DEDUP_REMOVED lines=53> */
[----:B-1----:R-:W-:Y:S01]  /*fa00*/  MOV R178, R154 ;  /* 0x0000009a00b27202 */ /* 0x002fe20000000f00 */
[----:B------:R-:W-:Y:S02]  /*fa10*/  FADD.FTZ R2, R149, R2 ;  /* 0x0000000295027221 */ /* 0x000fe40000010000 */
[C---:B------:R-:W-:Y:S01]  /*fa20*/  HMMA.16816.F32.BF16 R4, R136.reuse, R140, R4 ;  /* 0x0000008c8804723c */ /* 0x040fe20000041804 */
[----:B------:R1:W-:Y:S04]  /*fa30*/  MUFU.EX2 R172, R0 ;  /* 0x0000000000ac7308 */ /* 0x0003e80000000800 */
[----:B------:R-:W-:Y:S03]  /*fa40*/  FADD.FTZ R2, R150, R2 ;  /* 0x0000000296027221 */ /* 0x000fe60000010000 */
[C---:B------:R-:W-:Y:S01]  /*fa50*/  HMMA.16816.F32.BF16 R8, R136.reuse, R142, R8 ;  /* 0x0000008e8808723c */ /* 0x040fe20000041808 */
[----:B------:R-:W2:Y:S03]  /*fa60*/  LDSM.16.MT88.4 R140, [R237+0x4880] ;  /* 0x00488000ed8c783b */ /* 0x000ea60000004200 */
[--C-:B-1----:R-:W-:Y:S01]  /*fa70*/  FFMA.FTZ R0, R179, c[0x0][0x2d0], -R134.reuse ;  /* 0x0000b400b3007a23 */ /* 0x102fe20000010886 */
[----:B------:R-:W-:Y:S03]  /*fa80*/  MOV R179, R153 ;  /* 0x0000009900b37202 */ /* 0x000fe60000000f00 */
[----:B------:R1:W3:Y:S01]  /*fa90*/  MUFU.EX2 R173, R0 ;  /* 0x0000000000ad7308 */ /* 0x0002e20000000800 */
[----:B------:R-:W-:Y:S01]  /*faa0*/  F2FP.BF16.PACK_AB R170, R178, R179 ;  /* 0x000000b3b2aa723e */ /* 0x000fe200000010ff */
[C---:B--2---:R-:W-:Y:S03]  /*fab0*/  HMMA.16816.F32.BF16 R12, R136.reuse, R140, R12 ;  /* 0x0000008c880c723c */ /* 0x044fe6000004180c */
[--C-:B-1----:R-:W-:Y:S01]  /*fac0*/  FFMA.FTZ R0, R177, c[0x0][0x2d0], -R134.reuse ;  /* 0x0000b400b1007a23 */ /* 0x102fe20000010886 */
[----:B------:R-:W-:Y:S01]  /*fad0*/  MOV R177, R152 ;  /* 0x0000009800b17202 */ /* 0x000fe20000000f00 */
[----:B------:R-:W-:Y:S01]  /*fae0*/  FFMA.FTZ R134, R132, c[0x0][0x2d0], -R134 ;  /* 0x0000b40084867a23 */ /* 0x000fe20000010886 */
[----:B------:R-:W-:Y:S02]  /*faf0*/  LDSM.16.MT88.4 R152, [R236+0x5080] ;  /* 0x00508000ec98783b */ /* 0x000fe40000004200 */
[C---:B------:R-:W-:Y:S01]  /*fb00*/  HMMA.16816.F32.BF16 R16, R136.reuse, R142, R16 ;  /* 0x0000008e8810723c */ /* 0x040fe20000041810 */
[----:B------:R1:W-:Y:S03]  /*fb10*/  MUFU.EX2 R132, R0 ;  /* 0x0000000000847308 */ /* 0x0003e60000000800 */
[----:B------:R-:W-:Y:S02]  /*fb20*/  F2FP.BF16.PACK_AB R168, R177, R176 ;  /* 0x000000b0b1a8723e */ /* 0x000fe400000010ff */
[----:B---3--:R-:W-:Y:S01]  /*fb30*/  F2FP.BF16.PACK_AB R169, R173, R172 ;  /* 0x000000acada9723e */ /* 0x008fe200000010ff */
[----:B------:R-:W2:Y:S04]  /*fb40*/  LDSM.16.MT88.4 R140, [R240+0x4880] ;  /* 0x00488000f08c783b */ /* 0x000ea80000004200 */
[----:B------:R-:W3:Y:S01]  /*fb50*/  MUFU.EX2 R134, R134 ;  /* 0x0000008600867308 */ /* 0x000ee20000000800 */
[----:B-1----:R-:W-:Y:S04]  /*fb60*/  FADD.FTZ R0, R156, R151 ;  /* 0x000000979c007221 */ /* 0x002fe80000010000 */
        /* <DEDUP_REMOVED lines=9> */
[C---:B--2---:R-:W-:Y:S03]  /*fc00*/  HMMA.16816.F32.BF16 R20, R136.reuse, R140, R20 ;  /* 0x0000008c8814723c */ /* 0x044fe60000041814 */
        /* <DEDUP_REMOVED lines=95> */
.L_x_195:
[----:B-1----:R-:W2:Y:S04]  /*10200*/  LDL.LU R0, [R1+0x14] ;  /* 0x0000140001007983 */ /* 0x002ea80000300800 */
[----:B------:R-:W3:Y:S01]  /*10210*/  LDL.LU R3, [R1+0x18] ;  /* 0x0000180001037983 */ /* 0x000ee20000300800 */
[----:B------:R-:W-:-:S03]  /*10220*/  PLOP3.LUT P2, PT, PT, PT, PT, 0x8, 0x0 ;  /* 0x000000000000781c */ /* 0x000fc60003f4e170 */
[----:B--2---:R-:W1:Y:S04]  /*10230*/  SHFL.BFLY PT, R5, R0, 0x2, 0x1f ;  /* 0x0c401f0000057f89 */ /* 0x004e6800000e0000 */
[----:B---3--:R-:W2:Y:S01]  /*10240*/  SHFL.BFLY PT, R2, R3, 0x2, 0x1f ;  /* 0x0c401f0003027f89 */ /* 0x008ea200000e0000 */
[----:B-1----:R-:W-:Y:S02]  /*10250*/  FADD.FTZ R5, R5, R0 ;  /* 0x0000000005057221 */ /* 0x002fe40000010000 */
[----:B--2---:R-:W-:-:S03]  /*10260*/  FADD.FTZ R2, R2, R3 ;  /* 0x0000000302027221 */ /* 0x004fc60000010000 */
[----:B------:R-:W1:Y:S04]  /*10270*/  SHFL.BFLY PT, R0, R5, 0x1, 0x1f ;  /* 0x0c201f0005007f89 */ /* 0x000e6800000e0000 */
[----:B------:R-:W2:Y:S01]  /*10280*/  SHFL.BFLY PT, R6, R2, 0x1, 0x1f ;  /* 0x0c201f0002067f89 */ /* 0x000ea200000e0000 */
[----:B-1----:R-:W-:Y:S01]  /*10290*/  FADD.FTZ R5, R5, R0 ;  /* 0x0000000005057221 */ /* 0x002fe20000010000 */
[----:B------:R-:W-:Y:S01]  /*102a0*/  MOV R0, RZ ;  /* 0x000000ff00007202 */ /* 0x000fe20000000f00 */
[----:B--2---:R-:W-:-:S03]  /*102b0*/  FADD.FTZ R6, R2, R6 ;  /* 0x0000000602067221 */ /* 0x004fc60000010000 */
[----:B------:R-:W-:Y:S02]  /*102c0*/  FSETP.NE.FTZ.AND P1, PT, R5, RZ, PT ;  /* 0x000000ff0500720b */ /* 0x000fe40003f35000 */
[----:B------:R-:W-:Y:S02]  /*102d0*/  MOV R2, RZ ;  /* 0x000000ff00027202 */ /* 0x000fe40000000f00 */
[----:B------:R-:W-:-:S09]  /*102e0*/  FSETP.NE.FTZ.AND P0, PT, R6, RZ, PT ;  /* 0x000000ff0600720b */ /* 0x000fd20003f15000 */
[----:B------:R-:W1:Y:S01]  /*102f0*/  @P1 MUFU.RCP R0, R5 ;  /* 0x0000000500001308 */ /* 0x000e620000001000 */
[----:B------:R-:W-:-:S05]  /*10300*/  @P1 MOV R3, 0x3f317218 ;  /* 0x3f31721800031802 */ /* 0x000fca0000000f00 */
[----:B------:R-:W-:Y:S02]  /*10310*/  @P1 FMUL.FTZ R4, R3, c[0x0][0x2d0] ;  /* 0x0000b40003041a20 */ /* 0x000fe40000410000 */
[----:B------:R-:W-:Y:S08]  /*10320*/  @P0 MUFU.RCP R2, R6 ;  /* 0x0000000600020308 */ /* 0x000ff00000001000 */
[----:B------:R-:W2:Y:S01]  /*10330*/  @P1 MUFU.LG2 R5, R5 ;  /* 0x0000000500051308 */ /* 0x000ea20000000c00 */
[----:B-1----:R-:W-:-:S02]  /*10340*/  FMUL.FTZ R14, R0, R28 ;  /* 0x0000001c000e7220 */ /* 0x002fc40000410000 */
[C---:B------:R-:W-:Y:S02]  /*10350*/  FMUL.FTZ R13, R0.reuse, R29 ;  /* 0x0000001d000d7220 */ /* 0x040fe40000410000 */
[C---:B------:R-:W-:Y:S02]  /*10360*/  FMUL.FTZ R12, R0.reuse, R32 ;  /* 0x00000020000c7220 */ /* 0x040fe40000410000 */
[C---:B------:R-:W-:Y:S01]  /*10370*/  FMUL.FTZ R11, R0.reuse, R33 ;  /* 0x00000021000b7220 */ /* 0x040fe20000410000 */
[----:B------:R-:W1:Y:S01]  /*10380*/  @P0 MUFU.LG2 R6, R6 ;  /* 0x0000000600060308 */ /* 0x000e620000000c00 */
        /* <DEDUP_REMOVED lines=14> */
[----:B------:R-:W-:Y:S01]  /*10470*/  MOV R36, 0xff800000 ;  /* 0xff80000000247802 */ /* 0x000fe20000000f00 */
[C---:B------:R-:W-:Y:S01]  /*10480*/  FMUL.FTZ R9, R0.reuse, R37 ;  /* 0x0000002500097220 */ /* 0x040fe20000410000 */
[----:B------:R-:W-:Y:S01]  /*10490*/  MOV R37, 0xff800000 ;  /* 0xff80000000257802 */ /* 0x000fe20000000f00 */
        /* <DEDUP_REMOVED lines=45> */
[----:B------:R-:W-:Y:S01]  /*10770*/  @P0 MOV R0, 0x3f317218 ;  /* 0x3f31721800000802 */ /* 0x000fe20000000f00 */
[----:B--2---:R-:W-:Y:S02]  /*10780*/  @P1 FMUL.FTZ R5, R5, 0.69314718246459960938 ;  /* 0x3f31721805051820 */ /* 0x004fe40000410000 */
[----:B-1----:R-:W-:Y:S02]  /*10790*/  @P0 FMUL.FTZ R3, R6, 0.69314718246459960938 ;  /* 0x3f31721806030820 */ /* 0x002fe40000410000 */
[----:B------:R-:W-:Y:S02]  /*107a0*/  @P0 FMUL.FTZ R0, R0, c[0x0][0x2d0] ;  /* 0x0000b40000000a20 */ /* 0x000fe40000410000 */
        /* <DEDUP_REMOVED lines=63> */
[----:B------:R-:W-:Y:S02]  /*10ba0*/  FMUL.FTZ R131, R2, R131 ;  /* 0x0000008302837220 */ /* 0x000fe40000410000 */
[----:B------:R-:W-:Y:S02]  /*10bb0*/  @P1 FFMA.FTZ R36, R4, R133, R5 ;  /* 0x0000008504241223 */ /* 0x000fe40000010005 */
[----:B------:R-:W-:Y:S02]  /*10bc0*/  @P0 FFMA.FTZ R37, R0, R132, R3 ;  /* 0x0000008400250223 */ /* 0x000fe40000010003 */
.L_x_163:
[----:B------:R-:W-:Y:S05]  /*10bd0*/  @P2 BRA `(.L_x_206) ;  /* 0x0000194000002947 */ /* 0x000fea0003800000 */
[----:B------:R-:W1:Y:S01]  /*10be0*/  S2R R16, SR_CTAID.Y ;  /* 0x0000000000107919 */ /* 0x000e620000002600 */
[----:B------:R-:W-:Y:S01]  /*10bf0*/  F2FP.BF16.PACK_AB R109, R11, R12 ;  /* 0x0000000c0b6d723e */ /* 0x000fe200000010ff */
[----:B------:R-:W-:Y:S01]  /*10c00*/  BSSY B0, `(.L_x_207) ;  /* 0x0000134000007945 */ /* 0x000fe20003800000 */
[----:B------:R-:W-:Y:S01]  /*10c10*/  F2FP.BF16.PACK_AB R117, R13, R14 ;  /* 0x0000000e0d75723e */ /* 0x000fe200000010ff */
[----:B------:R-:W2:Y:S01]  /*10c20*/  S2R R12, SR_TID.X ;  /* 0x00000000000c7919 */ /* 0x000ea20000002100 */
[----:B------:R-:W-:-:S02]  /*10c30*/  F2FP.BF16.PACK_AB R65, R7, R8 ;  /* 0x000000080741723e */ /* 0x000fc400000010ff */
[----:B------:R-:W-:Y:S01]  /*10c40*/  F2FP.BF16.PACK_AB R101, R9, R10 ;  /* 0x0000000a0965723e */ /* 0x000fe200000010ff */
[----:B------:R-:W3:Y:S01]  /*10c50*/  S2R R13, SR_CTAID.Z ;  /* 0x00000000000d7919 */ /* 0x000ee20000002700 */
[----:B------:R-:W-:Y:S02]  /*10c60*/  F2FP.BF16.PACK_AB R105, R35, R34 ;  /* 0x000000222369723e */ /* 0x000fe400000010ff */
[----:B------:R-:W-:Y:S01]  /*10c70*/  F2FP.BF16.PACK_AB R34, R81, R80 ;  /* 0x000000505122723e */ /* 0x000fe200000010ff */
[----:B------:R-:W-:Y:S01]  /*10c80*/  IMAD.MOV.U32 R80, RZ, RZ, c[0x0][0x4e8] ;  /* 0x00013a00ff507624 */ /* 0x000fe200078e00ff */
[----:B------:R-:W4:Y:S01]  /*10c90*/  S2R R81, SR_CTAID.X ;  /* 0x0000000000517919 */ /* 0x000f220000002500 */
[----:B------:R-:W-:Y:S02]  /*10ca0*/  F2FP.BF16.PACK_AB R41, R157, R156 ;  /* 0x0000009c9d29723e */ /* 0x000fe400000010ff */
[----:B------:R-:W-:Y:S01]  /*10cb0*/  F2FP.BF16.PACK_AB R158, R159, R158 ;  /* 0x0000009e9f9e723e */ /* 0x000fe200000010ff */
[----:B------:R-:W-:Y:S01]  /*10cc0*/  BAR.SYNC.DEFER_BLOCKING 0x1, 0x100 ;  /* 0x0044000000007b1d */ /* 0x000fe20000010000 */
[C---:B------:R-:W-:Y:S01]  /*10cd0*/  ISETP.NE.AND P3, PT, R80.reuse, 0x1, PT ;  /* 0x000000015000780c */ /* 0x040fe20003f65270 */
[----:B------:R-:W-:Y:S01]  /*10ce0*/  IMAD R80, R80, c[0x0][0x388], RZ ;  /* 0x0000e20050507a24 */ /* 0x000fe200078e02ff */
[----:B------:R-:W-:-:S02]  /*10cf0*/  F2FP.BF16.PACK_AB R85, R153, R152 ;  /* 0x000000989955723e */ /* 0x000fc400000010ff */
[----:B------:R-:W-:Y:S02]  /*10d00*/  F2FP.BF16.PACK_AB R154, R155, R154 ;  /* 0x0000009a9b9a723e */ /* 0x000fe400000010ff */
[----:B-1----:R-:W-:Y:S01]  /*10d10*/  SHF.R.S32.HI R0, RZ, 0x1f, R16 ;  /* 0x0000001fff007819 */ /* 0x002fe20000011410 */
[----:B------:R-:W-:Y:S01]  /*10d20*/  IMAD.WIDE.U32 R14, R16, c[0x0][0x490], RZ ;  /* 0x00012400100e7a25 */ /* 0x000fe200078e00ff */
[----:B------:R-:W-:Y:S02]  /*10d30*/  F2FP.BF16.PACK_AB R148, R149, R148 ;  /* 0x000000949594723e */ /* 0x000fe400000010ff */
[----:B--2---:R-:W-:Y:S01]  /*10d40*/  SHF.R.S32.HI R20, RZ, 0x1f, R12 ;  /* 0x0000001fff147819 */ /* 0x004fe2000001140c */
[C---:B------:R-:W-:Y:S01]  /*10d50*/  IMAD R4, R0.reuse, c[0x0][0x490], RZ ;  /* 0x0001240000047a24 */ /* 0x040fe200078e02ff */
[----:B------:R-:W-:Y:S01]  /*10d60*/  F2FP.BF16.PACK_AB R150, R151, R150 ;  /* 0x000000969796723e */ /* 0x000fe200000010ff */
[----:B------:R-:W-:Y:S01]  /*10d70*/  IMAD R3, R0, c[0x0][0x3e8], RZ ;  /* 0x0000fa0000037a24 */ /* 0x000fe200078e02ff */
[-C--:B------:R-:W-:Y:S01]  /*10d80*/  LEA.HI R0, R20, R12.reuse, RZ, 0x2 ;  /* 0x0000000c14007211 */ /* 0x080fe200078f10ff */
[----:B------:R-:W-:Y:S01]  /*10d90*/  IMAD R4, R16, c[0x0][0x494], R4 ;  /* 0x0001250010047a24 */ /* 0x000fe200078e0204 */
[----:B------:R-:W-:Y:S01]  /*10da0*/  LEA.HI R6, R20, R12, RZ, 0x5 ;  /* 0x0000000c14067211 */ /* 0x000fe200078f28ff */
[C---:B------:R-:W-:Y:S01]  /*10db0*/  IMAD R3, R16.reuse, c[0x0][0x3ec], R3 ;  /* 0x0000fb0010037a24 */ /* 0x040fe200078e0203 */
[----:B------:R-:W-:Y:S01]  /*10dc0*/  SHF.R.S32.HI R8, RZ, 0x2, R0 ;  /* 0x00000002ff087819 */ /* 0x000fe20000011400 */
[----:B------:R-:W-:Y:S01]  /*10dd0*/  IMAD.IADD R5, R15, 0x1, R4 ;  /* 0x000000010f057824 */ /* 0x000fe200078e0204 */
[----:B------:R-:W-:Y:S01]  /*10de0*/  SHF.R.S32.HI R2, RZ, 0x1f, R0 ;  /* 0x0000001fff027819 */ /* 0x000fe20000011400 */
[----:B------:R-:W-:Y:S01]  /*10df0*/  IMAD.WIDE.U32 R16, R16, c[0x0][0x3e8], RZ ;  /* 0x0000fa0010107a25 */ /* 0x000fe200078e00ff */
[----:B------:R-:W-:-:S02]  /*10e00*/  LOP3.LUT R0, R0, 0xfffffffc, RZ, 0xc0, !PT ;  /* 0xfffffffc00007812 */ /* 0x000fc400078ec0ff */
[----:B------:R-:W-:Y:S01]  /*10e10*/  LOP3.LUT R7, R6, 0xffffffe0, RZ, 0xc0, !PT ;  /* 0xffffffe006077812 */ /* 0x000fe200078ec0ff */
[----:B------:R-:W-:Y:S01]  /*10e20*/  IMAD.MOV.U32 R4, RZ, RZ, R14 ;  /* 0x000000ffff047224 */ /* 0x000fe200078e000e */
[----:B------:R-:W-:Y:S01]  /*10e30*/  LEA.HI R2, R2, R8, RZ, 0x3 ;  /* 0x0000000802027211 */ /* 0x000fe200078f18ff */
[----:B------:R-:W-:Y:S01]  /*10e40*/  IMAD.IADD R10, R12, 0x1, -R0 ;  /* 0x000000010c0a7824 */ /* 0x000fe200078e0a00 */
[-C--:B------:R-:W-:Y:S01]  /*10e50*/  LEA.HI R11, R20, R12.reuse, RZ, 0x3 ;  /* 0x0000000c140b7211 */ /* 0x080fe200078f18ff */
[----:B------:R-:W-:Y:S01]  /*10e60*/  IMAD.IADD R0, R12, 0x1, -R7 ;  /* 0x000000010c007824 */ /* 0x000fe200078e0a07 */
[----:B------:R-:W-:Y:S01]  /*10e70*/  LOP3.LUT R7, R2, 0xfffffff8, RZ, 0xc0, !PT ;  /* 0xfffffff802077812 */ /* 0x000fe200078ec0ff */
[----:B------:R-:W-:Y:S01]  /*10e80*/  IMAD.IADD R3, R17, 0x1, R3 ;  /* 0x0000000111037824 */ /* 0x000fe200078e0203 */
[----:B------:R-:W-:Y:S01]  /*10e90*/  LOP3.LUT R9, R11, 0xfffffff8, RZ, 0xc0, !PT ;  /* 0xfffffff80b097812 */ /* 0x000fe200078ec0ff */
[----:B------:R-:W-:Y:S01]  /*10ea0*/  IMAD.MOV.U32 R2, RZ, RZ, R16 ;  /* 0x000000ffff027224 */ /* 0x000fe200078e0010 */
[----:B------:R-:W-:Y:S01]  /*10eb0*/  LEA.HI R20, R20, R12, RZ, 0x6 ;  /* 0x0000000c14147211 */ /* 0x000fe200078f30ff */
[----:B------:R-:W-:Y:S01]  /*10ec0*/  IMAD.IADD R8, R8, 0x1, -R7 ;  /* 0x0000000108087824 */ /* 0x000fe200078e0a07 */
[----:B---3--:R-:W-:Y:S01]  /*10ed0*/  SHF.R.S32.HI R7, RZ, 0x1f, R13 ;  /* 0x0000001fff077819 */ /* 0x008fe2000001140d */
[----:B------:R-:W-:Y:S01]  /*10ee0*/  IMAD.IADD R9, R12, 0x1, -R9 ;  /* 0x000000010c097824 */ /* 0x000fe200078e0a09 */
[----:B------:R-:W-:Y:S01]  /*10ef0*/  SHF.R.S32.HI R12, RZ, 0x1f, R0 ;  /* 0x0000001fff0c7819 */ /* 0x000fe20000011400 */
[----:B------:R-:W-:Y:S01]  /*10f00*/  IMAD.WIDE.U32 R16, R13, c[0x0][0x498], R4 ;  /* 0x000126000d107a25 */ /* 0x000fe200078e0004 */
[----:B------:R-:W-:-:S02]  /*10f10*/  LOP3.LUT P0, RZ, R0, 0x3, RZ, 0xc0, !PT ;  /* 0x0000000300ff7812 */ /* 0x000fc4000780c0ff */
[----:B------:R-:W-:Y:S01]  /*10f20*/  LEA.HI R15, R12, R0, RZ, 0x2 ;  /* 0x000000000c0f7211 */ /* 0x000fe200078f10ff */
[C---:B------:R-:W-:Y:S01]  /*10f30*/  IMAD R21, R7.reuse, c[0x0][0x498], RZ ;  /* 0x0001260007157a24 */ /* 0x040fe200078e02ff */
[--C-:B------:R-:W-:Y:S01]  /*10f40*/  SHF.R.S32.HI R0, RZ, 0x1f, R6.reuse ;  /* 0x0000001fff007819 */ /* 0x100fe20000011406 */
[----:B------:R-:W-:Y:S01]  /*10f50*/  IMAD R18, R7, c[0x0][0x3f0], RZ ;  /* 0x0000fc0007127a24 */ /* 0x000fe200078e02ff */
[----:B------:R-:W-:Y:S01]  /*10f60*/  SHF.R.S32.HI R7, RZ, 0x5, R6 ;  /* 0x00000005ff077819 */ /* 0x000fe20000011406 */
[C---:B------:R-:W-:Y:S01]  /*10f70*/  IMAD R21, R13.reuse, c[0x0][0x49c], R21 ;  /* 0x000127000d157a24 */ /* 0x040fe200078e0215 */
[----:B------:R-:W-:Y:S01]  /*10f80*/  SHF.R.S32.HI R19, RZ, 0x3, R11 ;  /* 0x00000003ff137819 */ /* 0x000fe2000001140b */
[C---:B------:R-:W-:Y:S01]  /*10f90*/  IMAD R18, R13.reuse, c[0x0][0x3f4], R18 ;  /* 0x0000fd000d127a24 */ /* 0x040fe200078e0212 */
[----:B------:R-:W-:Y:S01]  /*10fa0*/  LEA.HI R0, R0, R7, RZ, 0x3 ;  /* 0x0000000700007211 */ /* 0x000fe200078f18ff */
[----:B------:R-:W-:Y:S01]  /*10fb0*/  IMAD.WIDE.U32 R12, R13, c[0x0][0x3f0], R2 ;  /* 0x0000fc000d0c7a25 */ /* 0x000fe200078e0002 */
[----:B------:R-:W-:-:S02]  /*10fc0*/  LEA.HI R3, R10, R10, RZ, 0x1 ;  /* 0x0000000a0a037211 */ /* 0x000fc400078f08ff */
[----:B------:R-:W-:Y:S01]  /*10fd0*/  LOP3.LUT R4, R0, 0xffffff8, RZ, 0xc0, !PT ;  /* 0x0ffffff800047812 */ /* 0x000fe200078ec0ff */
[----:B------:R-:W-:Y:S01]  /*10fe0*/  IMAD.SHL.U32 R6, R19, 0x40, RZ ;  /* 0x0000004013067824 */ /* 0x000fe200078e00ff */
[----:B------:R-:W-:Y:S01]  /*10ff0*/  R2P PR, R8, 0x6 ;  /* 0x0000000608007804 */ /* 0x000fe20000000000 */
[----:B------:R-:W-:Y:S01]  /*11000*/  IMAD.SHL.U32 R0, R9, 0x8, RZ ;  /* 0x0000000809007824 */ /* 0x000fe200078e00ff */
[----:B------:R-:W-:Y:S01]  /*11010*/  F2FP.BF16.PACK_AB R144, R145, R144 ;  /* 0x000000909190723e */ /* 0x000fe200000010ff */
[----:B------:R-:W-:Y:S01]  /*11020*/  IMAD R5, R9, 0x20, R19 ;  /* 0x0000002009057824 */ /* 0x000fe200078e0213 */
[----:B------:R-:W-:Y:S01]  /*11030*/  LOP3.LUT R2, R6, 0x1c0, RZ, 0xc0, !PT ;  /* 0x000001c006027812 */ /* 0x000fe200078ec0ff */
[----:B------:R-:W-:Y:S01]  /*11040*/  IMAD.IADD R9, R7, 0x1, -R4 ;  /* 0x0000000107097824 */ /* 0x000fe200078e0a04 */
[----:B------:R-:W-:Y:S01]  /*11050*/  LOP3.LUT R4, R3, 0x1ffffffe, RZ, 0xc0, !PT ;  /* 0x1ffffffe03047812 */ /* 0x000fe200078ec0ff */
[----:B------:R-:W-:Y:S01]  /*11060*/  IMAD R14, R7, 0x200, R10 ;  /* 0x00000200070e7824 */ /* 0x000fe200078e020a */
[----:B------:R-:W-:Y:S01]  /*11070*/  SHF.R.U32.HI R3, RZ, 0x3, R2 ;  /* 0x00000003ff037819 */ /* 0x000fe20000011602 */
[----:B----4-:R-:W-:Y:S01]  /*11080*/  IMAD R7, R81, 0x80, R5 ;  /* 0x0000008051077824 */ /* 0x010fe200078e0205 */
[----:B------:R-:W-:Y:S01]  /*11090*/  LOP3.LUT R2, R2, 0x38, R0, 0xf8, !PT ;  /* 0x0000003802027812 */ /* 0x000fe200078ef800 */
[----:B------:R-:W-:Y:S01]  /*110a0*/  IMAD.IADD R11, R10, 0x1, -R4 ;  /* 0x000000010a0b7824 */ /* 0x000fe200078e0a04 */
[----:B------:R-:W-:Y:S01]  /*110b0*/  SHF.R.S32.HI R6, RZ, 0x2, R15 ;  /* 0x00000002ff067819 */ /* 0x000fe2000001140f */
[----:B------:R-:W-:Y:S01]  /*110c0*/  IMAD.SHL.U32 R5, R8, 0x40, RZ ;  /* 0x0000004008057824 */ /* 0x000fe200078e00ff */
[----:B------:R-:W-:Y:S01]  /*110d0*/  LOP3.LUT R10, R2, R3, RZ, 0x3c, !PT ;  /* 0x00000003020a7212 */ /* 0x000fe200078e3cff */
[----:B------:R-:W-:Y:S01]  /*110e0*/  @P3 IMAD.HI.U32 R2, R7, c[0x0][0x4ec], RZ ;  /* 0x00013b0007023a27 */ /* 0x000fe200078e00ff */
[----:B------:R-:W-:-:S02]  /*110f0*/  LOP3.LUT R3, R8, 0x1, RZ, 0xc0, !PT ;  /* 0x0000000108037812 */ /* 0x000fc400078ec0ff */
[----:B------:R-:W-:Y:S01]  /*11100*/  F2FP.BF16.PACK_AB R146, R147, R146 ;  /* 0x000000929392723e */ /* 0x000fe200000010ff */
[--C-:B------:R-:W-:Y:S01]  /*11110*/  IMAD.MOV.U32 R4, RZ, RZ, R7.reuse ;  /* 0x000000ffff047224 */ /* 0x100fe200078e0007 */
[----:B------:R-:W-:Y:S02]  /*11120*/  @P3 SHF.R.U32.HI R4, RZ, c[0x0][0x4f0], R2 ;  /* 0x00013c00ff043a19 */ /* 0x000fe40000011602 */
[----:B------:R-:W-:Y:S01]  /*11130*/  LOP3.LUT R2, R5, 0x1c0, RZ, 0xc0, !PT ;  /* 0x000001c005027812 */ /* 0x000fe200078ec0ff */
[----:B------:R-:W-:Y:S01]  /*11140*/  IMAD R5, R9, 0x10, R6 ;  /* 0x0000001009057824 */ /* 0x000fe200078e0206 */
[----:B------:R-:W-:Y:S01]  /*11150*/  ISETP.NE.U32.AND P4, PT, R3, 0x1, PT ;  /* 0x000000010300780c */ /* 0x000fe20003f85070 */
[----:B------:R-:W-:Y:S01]  /*11160*/  IMAD.SHL.U32 R6, R20, 0x8, RZ ;  /* 0x0000000814067824 */ /* 0x000fe200078e00ff */
[----:B------:R-:W-:Y:S01]  /*11170*/  LEA.HI R9, R2, R2, RZ, 0x1d ;  /* 0x0000000202097211 */ /* 0x000fe200078fe8ff */
[----:B------:R-:W-:Y:S01]  /*11180*/  IMAD.MOV R8, RZ, RZ, -R4 ;  /* 0x000000ffff087224 */ /* 0x000fe200078e0a04 */
[----:B------:R-:W-:Y:S01]  /*11190*/  F2FP.BF16.PACK_AB R140, R141, R140 ;  /* 0x0000008c8d8c723e */ /* 0x000fe200000010ff */
[----:B------:R-:W-:Y:S01]  /*111a0*/  IMAD.MOV.U32 R2, RZ, RZ, R12 ;  /* 0x000000ffff027224 */ /* 0x000fe200078e000c */
[----:B------:R-:W-:Y:S01]  /*111b0*/  F2FP.BF16.PACK_AB R142, R143, R142 ;  /* 0x0000008e8f8e723e */ /* 0x000fe200000010ff */
[----:B------:R-:W-:Y:S01]  /*111c0*/  IMAD.IADD R3, R13, 0x1, R18 ;  /* 0x000000010d037824 */ /* 0x000fe200078e0212 */
[----:B------:R-:W-:Y:S01]  /*111d0*/  LOP3.LUT R18, R10, 0x7ffffe00, R6, 0xf8, !PT ;  /* 0x7ffffe000a127812 */ /* 0x000fe200078ef806 */
[----:B------:R-:W-:Y:S01]  /*111e0*/  IMAD R12, R8, c[0x0][0x4e8], R7 ;  /* 0x00013a00080c7a24 */ /* 0x000fe200078e0207 */
[----:B------:R-:W-:Y:S01]  /*111f0*/  SHF.R.S32.HI R6, RZ, 0x1f, R4 ;  /* 0x0000001fff067819 */ /* 0x000fe20000011404 */
[----:B------:R-:W-:Y:S01]  /*11200*/  IMAD R8, R11, 0x8, R5 ;  /* 0x000000080b087824 */ /* 0x000fe200078e0205 */
[----:B------:R-:W-:Y:S01]  /*11210*/  F2FP.BF16.PACK_AB R136, R137, R136 ;  /* 0x000000888988723e */ /* 0x000fe200000010ff */
[----:B------:R-:W-:Y:S01]  /*11220*/  IMAD.U32 R10, R14, 0x2, R9 ;  /* 0x000000020e0a7824 */ /* 0x000fe200078e0009 */
[----:B------:R-:W-:Y:S01]  /*11230*/  F2FP.BF16.PACK_AB R138, R139, R138 ;  /* 0x0000008a8b8a723e */ /* 0x000fe200000010ff */
[----:B------:R-:W-:Y:S01]  /*11240*/  IMAD R8, R81, 0x80, R8 ;  /* 0x0000008051087824 */ /* 0x000fe200078e0208 */
[----:B------:R-:W-:Y:S01]  /*11250*/  F2FP.BF16.PACK_AB R113, R31, R30 ;  /* 0x0000001e1f71723e */ /* 0x000fe200000010ff */
[----:B------:R-:W-:Y:S01]  /*11260*/  IMAD R9, R6, c[0x0][0x3e0], RZ ;  /* 0x0000f80006097a24 */ /* 0x000fe200078e02ff */
[----:B------:R-:W-:Y:S01]  /*11270*/  F2FP.BF16.PACK_AB R89, R39, R38 ;  /* 0x000000262759723e */ /* 0x000fe200000010ff */
[----:B------:R-:W-:Y:S01]  /*11280*/  IMAD R5, R81, 0x80, R5 ;  /* 0x0000008051057824 */ /* 0x000fe200078e0205 */
[----:B------:R-:W-:Y:S01]  /*11290*/  F2FP.BF16.PACK_AB R43, R43, R42 ;  /* 0x0000002a2b2b723e */ /* 0x000fe200000010ff */
[----:B------:R-:W-:Y:S01]  /*112a0*/  IMAD.WIDE.U32 R6, R4, c[0x0][0x3e0], R2 ;  /* 0x0000f80004067a25 */ /* 0x000fe200078e0002 */
[----:B------:R-:W-:-:S02]  /*112b0*/  F2FP.BF16.PACK_AB R44, R45, R44 ;  /* 0x0000002c2d2c723e */ /* 0x000fc400000010ff */
[C---:B------:R-:W-:Y:S01]  /*112c0*/  ISETP.GE.OR P6, PT, R5.reuse, R80, P0 ;  /* 0x000000500500720c */ /* 0x040fe200007c6670 */
[----:B------:R-:W-:Y:S01]  /*112d0*/  @P3 IMAD.HI.U32 R3, R8, c[0x0][0x4ec], RZ ;  /* 0x00013b0008033a27 */ /* 0x000fe200078e00ff */
[----:B------:R-:W-:Y:S02]  /*112e0*/  IADD3 R5, R5, 0x8, RZ ;  /* 0x0000000805057810 */ /* 0x000fe40007ffe0ff */
[----:B------:R-:W-:Y:S01]  /*112f0*/  F2FP.BF16.PACK_AB R46, R47, R46 ;  /* 0x0000002e2f2e723e */ /* 0x000fe200000010ff */
[----:B------:R-:W-:Y:S01]  /*11300*/  IMAD R9, R4, c[0x0][0x3e4], R9 ;  /* 0x0000f90004097a24 */ /* 0x000fe200078e0209 */
[----:B------:R-:W-:Y:S01]  /*11310*/  ISETP.GE.OR P5, PT, R5, R80, P0 ;  /* 0x000000500500720c */ /* 0x000fe200007a6670 */
[----:B------:R-:W-:Y:S01]  /*11320*/  IMAD.MOV.U32 R4, RZ, RZ, R8 ;  /* 0x000000ffff047224 */ /* 0x000fe200078e0008 */
[----:B------:R-:W-:Y:S01]  /*11330*/  @P3 SHF.R.U32.HI R4, RZ, c[0x0][0x4f0], R3 ;  /* 0x00013c00ff043a19 */ /* 0x000fe20000011603 */
[----:B------:R-:W-:Y:S01]  /*11340*/  IMAD.SHL.U32 R2, R10, 0x2, RZ ;  /* 0x000000020a027824 */ /* 0x000fe200078e00ff */
[----:B------:R-:W-:Y:S01]  /*11350*/  SHF.R.S32.HI R10, RZ, 0x1f, R12 ;  /* 0x0000001fff0a7819 */ /* 0x000fe2000001140c */
[----:B------:R-:W-:Y:S01]  /*11360*/  IMAD.IADD R7, R7, 0x1, R9 ;  /* 0x0000000107077824 */ /* 0x000fe200078e0209 */
[----:B------:R-:W-:-:S02]  /*11370*/  SHF.R.S32.HI R5, RZ, 0x1f, R4 ;  /* 0x0000001fff057819 */ /* 0x000fc40000011404 */
[----:B------:R-:W-:Y:S01]  /*11380*/  IADD3 R16, P0, R4, R16, RZ ;  /* 0x0000001004107210 */ /* 0x000fe20007f1e0ff */
[----:B------:R-:W-:Y:S01]  /*11390*/  IMAD R10, R10, c[0x0][0x3d8], RZ ;  /* 0x0000f6000a0a7a24 */ /* 0x000fe200078e02ff */
[C---:B------:R-:W-:Y:S01]  /*113a0*/  IADD3 R9, R2.reuse, 0x80, RZ ;  /* 0x0000008002097810 */ /* 0x040fe20007ffe0ff */
[----:B------:R-:W-:Y:S01]  /*113b0*/  STS [R2+0x80], R41 ;  /* 0x0000802902007388 */ /* 0x000fe20000000800 */
[----:B------:R-:W-:Y:S01]  /*113c0*/  IADD3.X R17, R5, R17, R21, P0, !PT ;  /* 0x0000001105117210 */ /* 0x000fe200007fe415 */
[----:B------:R-:W-:Y:S01]  /*113d0*/  IMAD.MOV R5, RZ, RZ, -R4 ;  /* 0x000000ffff057224 */ /* 0x000fe200078e0a04 */
[----:B------:R-:W-:Y:S01]  /*113e0*/  IADD3 R3, R2, 0x70, RZ ;  /* 0x0000007002037810 */ /* 0x000fe20007ffe0ff */
[C---:B------:R-:W-:Y:S01]  /*113f0*/  IMAD R20, R12.reuse, c[0x0][0x3dc], R10 ;  /* 0x0000f7000c147a24 */ /* 0x040fe200078e020a */
[----:B------:R-:W-:Y:S01]  /*11400*/  @P4 IADD3 R3, R9, 0x10, RZ ;  /* 0x0000001009034810 */ /* 0x000fe20007ffe0ff */
[----:B------:R-:W-:Y:S01]  /*11410*/  IMAD R5, R5, c[0x0][0x4e8], R8 ;  /* 0x00013a0005057a24 */ /* 0x000fe200078e0208 */
[----:B------:R-:W-:Y:S01]  /*11420*/  STS [R2+0x480], R158 ;  /* 0x0004809e02007388 */ /* 0x000fe20000000800 */
[----:B------:R-:W-:Y:S01]  /*11430*/  IMAD.MOV.U32 R8, RZ, RZ, 0x40 ;  /* 0x00000040ff087424 */ /* 0x000fe200078e00ff */
[----:B------:R-:W-:Y:S01]  /*11440*/  F2FP.BF16.PACK_AB R48, R49, R48 ;  /* 0x000000303130723e */ /* 0x000fe200000010ff */
[----:B------:R-:W-:Y:S01]  /*11450*/  IMAD.MOV.U32 R9, RZ, RZ, 0x20 ;  /* 0x00000020ff097424 */ /* 0x000fe200078e00ff */
[----:B------:R-:W-:Y:S01]  /*11460*/  STS [R3], R85 ;  /* 0x0000005503007388 */ /* 0x000fe20000000800 */
[----:B------:R-:W-:Y:S01]  /*11470*/  IMAD.WIDE.U32 R12, R12, c[0x0][0x3d8], R6 ;  /* 0x0000f6000c0c7a25 */ /* 0x000fe200078e0006 */
[----:B------:R-:W-:-:S02]  /*11480*/  SEL R7, R8, 0xffffffc0, !P2 ;  /* 0xffffffc008077807 */ /* 0x000fc40005000000 */
[----:B------:R-:W-:Y:S01]  /*11490*/  SHF.R.S32.HI R8, RZ, 0x1f, R5 ;  /* 0x0000001fff087819 */ /* 0x000fe20000011405 */
[----:B------:R-:W-:Y:S01]  /*114a0*/  STS [R3+0x400], R154 ;  /* 0x0004009a03007388 */ /* 0x000fe20000000800 */
[----:B------:R-:W-:Y:S01]  /*114b0*/  SEL R9, R9, 0xffffffe0, !P1 ;  /* 0xffffffe009097807 */ /* 0x000fe20004800000 */
[----:B------:R-:W-:Y:S01]  /*114c0*/  IMAD.IADD R6, R2, 0x1, R7 ;  /* 0x0000000102067824 */ /* 0x000fe200078e0207 */
[----:B------:R-:W-:Y:S01]  /*114d0*/  F2FP.BF16.PACK_AB R50, R51, R50 ;  /* 0x000000323332723e */ /* 0x000fe200000010ff */
[----:B------:R-:W-:Y:S01]  /*114e0*/  IMAD R10, R8, c[0x0][0x488], RZ ;  /* 0x00012200080a7a24 */ /* 0x000fe200078e02ff */
[----:B------:R-:W-:Y:S01]  /*114f0*/  F2FP.BF16.PACK_AB R52, R53, R52 ;  /* 0x000000343534723e */ /* 0x000fe200000010ff */
[----:B------:R-:W-:Y:S01]  /*11500*/  IMAD.IADD R4, R2, 0x1, R9 ;  /* 0x0000000102047824 */ /* 0x000fe200078e0209 */
[----:B------:R-:W-:Y:S01]  /*11510*/  F2FP.BF16.PACK_AB R54, R55, R54 ;  /* 0x000000363736723e */ /* 0x000fe200000010ff */
[----:B------:R-:W-:Y:S01]  /*11520*/  IMAD.IADD R15, R9, 0x1, R3 ;  /* 0x00000001090f7824 */ /* 0x000fe200078e0203 */
[----:B------:R-:W-:Y:S01]  /*11530*/  F2FP.BF16.PACK_AB R57, R57, R56 ;  /* 0x000000383939723e */ /* 0x000fe200000010ff */
[----:B------:R-:W-:Y:S01]  /*11540*/  IMAD.WIDE.U32 R8, R5, c[0x0][0x488], R16 ;  /* 0x0001220005087a25 */ /* 0x000fe200078e0010 */
[----:B------:R-:W-:Y:S01]  /*11550*/  STS [R4+0x80], R148 ;  /* 0x0000809404007388 */ /* 0x000fe20000000800 */
[----:B------:R-:W-:-:S02]  /*11560*/  F2FP.BF16.PACK_AB R58, R59, R58 ;  /* 0x0000003a3b3a723e */ /* 0x000fc400000010ff */
[----:B------:R-:W-:Y:S01]  /*11570*/  IMAD R10, R5, c[0x0][0x48c], R10 ;  /* 0x00012300050a7a24 */ /* 0x000fe200078e020a */
[----:B------:R-:W-:Y:S01]  /*11580*/  STS [R4+0x480], R150 ;  /* 0x0004809604007388 */ /* 0x000fe20000000800 */
[----:B------:R-:W-:Y:S01]  /*11590*/  IMAD.IADD R14, R7, 0x1, R3 ;  /* 0x00000001070e7824 */ /* 0x000fe200078e0203 */
[----:B------:R-:W-:Y:S01]  /*115a0*/  F2FP.BF16.PACK_AB R42, R61, R60 ;  /* 0x0000003c3d2a723e */ /* 0x000fe200000010ff */
[----:B------:R-:W-:Y:S01]  /*115b0*/  IMAD.IADD R5, R7, 0x1, R4 ;  /* 0x0000000107057824 */ /* 0x000fe200078e0204 */
[----:B------:R-:W-:Y:S01]  /*115c0*/  STS [R15], R144 ;  /* 0x000000900f007388 */ /* 0x000fe20000000800 */
[----:B------:R-:W-:Y:S01]  /*115d0*/  IMAD.IADD R7, R15, 0x1, R7 ;  /* 0x000000010f077824 */ /* 0x000fe200078e0207 */
[----:B------:R-:W-:Y:S01]  /*115e0*/  F2FP.BF16.PACK_AB R62, R63, R62 ;  /* 0x0000003e3f3e723e */ /* 0x000fe200000010ff */
[----:B------:R-:W-:Y:S01]  /*115f0*/  IMAD.IADD R9, R9, 0x1, R10 ;  /* 0x0000000109097824 */ /* 0x000fe200078e020a */
        /* <DEDUP_REMOVED lines=41> */
[----:B------:R-:W-:Y:S01]  /*11890*/  LEA R16, P0, R8, c[0x0][0x450], 0x2 ;  /* 0x0001140008107a11 */ /* 0x000fe200078010ff */
        /* <DEDUP_REMOVED lines=10> */
[----:B------:R-:W-:-:S03]  /*11940*/  LEA.HI.X R9, R8, c[0x0][0x454], R9, 0x2, P0 ;  /* 0x0001150008097a11 */ /* 0x000fc600000f1409 */
        /* <DEDUP_REMOVED lines=27> */
[----:B------:R-:W-:Y:S04]  /*11b00*/  STS [R4+0xc080], R27 ;  /* 0x00c0801b04007388 */ /* 0x000fe80000000800 */
[----:B------:R4:W-:Y:S04]  /*11b10*/  STS [R4+0xc480], R110 ;  /* 0x00c4806e04007388 */ /* 0x0009e80000000800 */
[----:B------:R-:W-:Y:S01]  /*11b20*/  STS [R15+0xc000], R26 ;  /* 0x00c0001a0f007388 */ /* 0x000fe20000000800 */
[----:B-1----:R-:W-:-:S03]  /*11b30*/  LEA R29, P0, R12, c[0x0][0x380], 0x1 ;  /* 0x0000e0000c1d7a11 */ /* 0x002fc600078008ff */
[----:B------:R-:W-:Y:S01]  /*11b40*/  STS [R15+0xc400], R114 ;  /* 0x00c400720f007388 */ /* 0x000fe20000000800 */
[----:B--2---:R-:W-:-:S03]  /*11b50*/  IMAD.IADD R2, R13, 0x1, R20 ;  /* 0x000000010d027824 */ /* 0x004fc600078e0214 */
[----:B------:R-:W-:Y:S02]  /*11b60*/  STS [R6+0xc080], R25 ;  /* 0x00c0801906007388 */ /* 0x000fe40000000800 */
[----:B---3--:R-:W-:Y:S02]  /*11b70*/  LEA.HI.X R28, R12, c[0x0][0x384], R2, 0x1, P0 ;  /* 0x0000e1000c1c7a11 */ /* 0x008fe400000f0c02 */
[----:B------:R-:W-:Y:S04]  /*11b80*/  STS [R6+0xc480], R118 ;  /* 0x00c4807606007388 */ /* 0x000fe80000000800 */
[----:B------:R-:W-:Y:S04]  /*11b90*/  STS [R14+0xc000], R24 ;  /* 0x00c000180e007388 */ /* 0x000fe80000000800 */
[----:B------:R-:W-:Y:S01]  /*11ba0*/  STS [R14+0xc400], R122 ;  /* 0x00c4007a0e007388 */ /* 0x000fe20000000800 */
[----:B----4-:R-:W-:-:S03]  /*11bb0*/  IMAD.SHL.U32 R4, R18, 0x2, RZ ;  /* 0x0000000212047824 */ /* 0x010fc600078e00ff */
[----:B------:R-:W-:Y:S04]  /*11bc0*/  STS [R5+0xc080], R23 ;  /* 0x00c0801705007388 */ /* 0x000fe80000000800 */
[----:B------:R-:W-:Y:S04]  /*11bd0*/  STS [R5+0xc480], R126 ;  /* 0x00c4807e05007388 */ /* 0x000fe80000000800 */
[----:B------:R-:W-:Y:S04]  /*11be0*/  STS [R7+0xc000], R22 ;  /* 0x00c0001607007388 */ /* 0x000fe80000000800 */
[----:B------:R-:W-:Y:S04]  /*11bf0*/  STS [R7+0xc400], R130 ;  /* 0x00c4008207007388 */ /* 0x000fe80000000800 */
[----:B------:R-:W-:Y:S04]  /*11c00*/  SHFL.IDX PT, R10, R16, RZ, 0x1c1f ;  /* 0x001c1fff100a7589 */ /* 0x000fe800000e0000 */
[----:B------:R-:W1:Y:S04]  /*11c10*/  SHFL.IDX PT, R11, R9, RZ, 0x1c1f ;  /* 0x001c1fff090b7589 */ /* 0x000e6800000e0000 */
[----:B------:R-:W-:Y:S06]  /*11c20*/  BAR.SYNC.DEFER_BLOCKING 0x1, 0x100 ;  /* 0x0044000000007b1d */ /* 0x000fec0000010000 */
[----:B------:R-:W-:Y:S04]  /*11c30*/  SHFL.IDX PT, R8, R16, 0x1, 0x1c1f ;  /* 0x003c1f0010087f89 */ /* 0x000fe800000e0000 */
[----:B------:R-:W2:Y:S04]  /*11c40*/  SHFL.IDX PT, R9, R9, 0x1, 0x1c1f ;  /* 0x003c1f0009097f89 */ /* 0x000ea800000e0000 */
[----:B------:R-:W3:Y:S04]  /*11c50*/  SHFL.IDX PT, R2, R29, RZ, 0x181f ;  /* 0x00181fff1d027589 */ /* 0x000ee800000e0000 */
[----:B------:R-:W4:Y:S04]  /*11c60*/  SHFL.IDX PT, R3, R28, RZ, 0x181f ;  /* 0x00181fff1c037589 */ /* 0x000f2800000e0000 */
[----:B-1----:R1:W-:Y:S04]  /*11c70*/  @!P6 ST.E [R10.64], R36 ;  /* 0x000000240a00e985 */ /* 0x0023e8000c101918 */
[----:B--2---:R2:W-:Y:S04]  /*11c80*/  @!P5 ST.E [R8.64], R37 ;  /* 0x000000250800d985 */ /* 0x0045e8000c101918 */
[----:B------:R2:W2:Y:S04]  /*11c90*/  LDS.128 R44, [R4+0x1080] ;  /* 0x00108000042c7984 */ /* 0x0004a80000000c00 */
[----:B------:R2:W2:Y:S04]  /*11ca0*/  LDS.128 R60, [R4+0x2080] ;  /* 0x00208000043c7984 */ /* 0x0004a80000000c00 */
[----:B------:R2:W2:Y:S04]  /*11cb0*/  LDS.128 R72, [R4+0x3080] ;  /* 0x0030800004487984 */ /* 0x0004a80000000c00 */
[----:B------:R2:W2:Y:S01]  /*11cc0*/  LDS.128 R40, [R4+0x5080] ;  /* 0x0050800004287984 */ /* 0x0004a20000000c00 */
[----:B-1----:R-:W-:-:S03]  /*11cd0*/  IMAD R11, R81, 0x80, R19 ;  /* 0x00000080510b7824 */ /* 0x002fc600078e0213 */
[----:B------:R1:W1:Y:S02]  /*11ce0*/  LDS.128 R56, [R4+0x6080] ;  /* 0x0060800004387984 */ /* 0x0002640000000c00 */
[----:B------:R-:W-:Y:S02]  /*11cf0*/  ISETP.GE.AND P0, PT, R11, R80, PT ;  /* 0x000000500b00720c */ /* 0x000fe40003f06270 */
[----:B------:R1:W1:Y:S04]  /*11d00*/  LDS.128 R68, [R4+0x7080] ;  /* 0x0070800004447984 */ /* 0x0002680000000c00 */
[----:B------:R1:W1:Y:S04]  /*11d10*/  LDS.128 R36, [R4+0x9080] ;  /* 0x0090800004247984 */ /* 0x0002680000000c00 */
[----:B------:R1:W1:Y:S04]  /*11d20*/  LDS.128 R52, [R4+0xa080] ;  /* 0x00a0800004347984 */ /* 0x0002680000000c00 */
[----:B------:R1:W1:Y:S04]  /*11d30*/  LDS.128 R64, [R4+0xb080] ;  /* 0x00b0800004407984 */ /* 0x0002680000000c00 */
[----:B------:R1:W1:Y:S04]  /*11d40*/  LDS.128 R32, [R4+0xd080] ;  /* 0x00d0800004207984 */ /* 0x0002680000000c00 */
[----:B------:R1:W1:Y:S04]  /*11d50*/  LDS.128 R48, [R4+0xe080] ;  /* 0x00e0800004307984 */ /* 0x0002680000000c00 */
[----:B------:R1:W1:Y:S01]  /*11d60*/  LDS.128 R76, [R4+0xf080] ;  /* 0x00f08000044c7984 */ /* 0x0002620000000c00 */
        /* <DEDUP_REMOVED lines=10> */
[----:B------:R1:W2:Y:S01]  /*11e10*/  LDS.128 R12, [R4+0xc080] ;  /* 0x00c08000040c7984 */ /* 0x0002a20000000c00 */
[----:B------:R-:W-:-:S07]  /*11e20*/  ISETP.GE.AND P3, PT, R0, c[0x0][0x3c8], PT ;  /* 0x0000f20000007a0c */ /* 0x000fce0003f66270 */
[----:B------:R-:W-:-:S04]  /*11e30*/  @!P2 SHF.R.S32.HI R5, RZ, 0x1f, R7 ;  /* 0x0000001fff05a819 */ /* 0x000fc80000011407 */
[----:B------:R-:W-:Y:S02]  /*11e40*/  @!P0 SHF.R.S32.HI R6, RZ, 0x1f, R9 ;  /* 0x0000001fff068819 */ /* 0x000fe40000011409 */
[----:B------:R-:W-:Y:S02]  /*11e50*/  @!P2 LEA.HI R7, R5, R7, RZ, 0x3 ;  /* 0x000000070507a211 */ /* 0x000fe400078f18ff */
[----:B-1----:R-:W-:-:S04]  /*11e60*/  @!P1 SHF.R.S32.HI R4, RZ, 0x1f, R8 ;  /* 0x0000001fff049819 */ /* 0x002fc80000011408 */
        /* <DEDUP_REMOVED lines=13> */
.L_x_208:
[----:B---34-:R-:W-:Y:S05]  /*11f40*/  BSYNC B0 ;  /* 0x0000000000007941 */ /* 0x018fea0003800000 */
.L_x_207:
        /* <DEDUP_REMOVED lines=30> */
.L_x_210:
[----:B------:R-:W-:Y:S05]  /*12130*/  BSYNC B0 ;  /* 0x0000000000007941 */ /* 0x000fea0003800000 */
.L_x_209:
        /* <DEDUP_REMOVED lines=30> */
.L_x_212:
[----:B------:R-:W-:Y:S05]  /*12320*/  BSYNC B0 ;  /* 0x0000000000007941 */ /* 0x000fea0003800000 */
.L_x_211:
        /* <DEDUP_REMOVED lines=31> */
.L_x_206:
[----:B------:R-:W1:Y:S01]  /*12520*/  S2R R9, SR_TID.X ;  /* 0x0000000000097919 */ /* 0x000e620000002100 */
[----:B------:R-:W-:Y:S03]  /*12530*/  BSSY B0, `(.L_x_213) ;  /* 0x0000027000007945 */ /* 0x000fe60003800000 */
[----:B------:R-:W2:Y:S01]  /*12540*/  S2R R10, SR_CTAID.Z ;  /* 0x00000000000a7919 */ /* 0x000ea20000002700 */
[----:B-1----:R-:W-:Y:S02]  /*12550*/  ISETP.GT.AND P0, PT, R9, 0x7f, PT ;  /* 0x0000007f0900780c */ /* 0x002fe40003f04270 */
[----:B--2---:R-:W-:-:S11]  /*12560*/  SHF.R.S32.HI R11, RZ, 0x1f, R10 ;  /* 0x0000001fff0b7819 */ /* 0x004fd6000001140a */
[----:B------:R-:W-:Y:S05]  /*12570*/  @P0 BRA `(.L_x_214) ;  /* 0x0000022000000947 */ /* 0x000fea0003800000 */
[----:B------:R-:W1:Y:S01]  /*12580*/  S2R R5, SR_CTAID.X ;  /* 0x0000000000057919 */ /* 0x000e620000002500 */
[----:B------:R-:W-:-:S05]  /*12590*/  MOV R2, c[0x0][0x4e8] ;  /* 0x00013a0000027a02 */ /* 0x000fca0000000f00 */
[----:B------:R-:W-:Y:S01]  /*125a0*/  IMAD R0, R2, c[0x0][0x388], RZ ;  /* 0x0000e20002007a24 */ /* 0x000fe200078e02ff */
[----:B-1----:R-:W-:-:S04]  /*125b0*/  LEA R5, R5, R9, 0x7 ;  /* 0x0000000905057211 */ /* 0x002fc800078e38ff */
[----:B------:R-:W-:-:S13]  /*125c0*/  ISETP.GE.AND P0, PT, R5, R0, PT ;  /* 0x000000000500720c */ /* 0x000fda0003f06270 */
[----:B------:R-:W-:Y:S05]  /*125d0*/  @P0 BRA `(.L_x_214) ;  /* 0x000001c000000947 */ /* 0x000fea0003800000 */
[----:B------:R-:W1:Y:S01]  /*125e0*/  S2R R4, SR_CTAID.Y ;  /* 0x0000000000047919 */ /* 0x000e620000002600 */
[----:B------:R-:W-:Y:S02]  /*125f0*/  ISETP.NE.AND P0, PT, R2, 0x1, PT ;  /* 0x000000010200780c */ /* 0x000fe40003f05270 */
[----:B------:R-:W-:-:S11]  /*12600*/  MOV R0, R5 ;  /* 0x0000000500007202 */ /* 0x000fd60000000f00 */
[----:B------:R-:W-:-:S05]  /*12610*/  @P0 IMAD.HI.U32 R2, R5, c[0x0][0x4ec], RZ ;  /* 0x00013b0005020a27 */ /* 0x000fca00078e00ff */
[----:B------:R-:W-:Y:S02]  /*12620*/  @P0 SHF.R.U32.HI R0, RZ, c[0x0][0x4f0], R2 ;  /* 0x00013c00ff000a19 */ /* 0x000fe40000011602 */
[----:B-1----:R-:W-:Y:S01]  /*12630*/  SHF.R.S32.HI R3, RZ, 0x1f, R4 ;  /* 0x0000001fff037819 */ /* 0x002fe20000011404 */
[----:B------:R-:W-:-:S04]  /*12640*/  IMAD.WIDE.U32 R6, R4, c[0x0][0x490], RZ ;  /* 0x0001240004067a25 */ /* 0x000fc800078e00ff */
[----:B------:R-:W-:-:S04]  /*12650*/  IMAD R3, R3, c[0x0][0x490], RZ ;  /* 0x0001240003037a24 */ /* 0x000fc800078e02ff */
[----:B------:R-:W-:Y:S01]  /*12660*/  IMAD R2, R4, c[0x0][0x494], R3 ;  /* 0x0001250004027a24 */ /* 0x000fe200078e0203 */
[----:B------:R-:W-:-:S04]  /*12670*/  IADD3 R4, -R0, RZ, RZ ;  /* 0x000000ff00047210 */ /* 0x000fc80007ffe1ff */
[----:B------:R-:W-:Y:S01]  /*12680*/  IADD3 R3, R7, R2, RZ ;  /* 0x0000000207037210 */ /* 0x000fe20007ffe0ff */
[----:B------:R-:W-:Y:S02]  /*12690*/  IMAD.MOV.U32 R2, RZ, RZ, R6 ;  /* 0x000000ffff027224 */ /* 0x000fe400078e0006 */
[----:B------:R-:W-:Y:S02]  /*126a0*/  IMAD R7, R11, c[0x0][0x498], RZ ;  /* 0x000126000b077a24 */ /* 0x000fe400078e02ff */
[----:B------:R-:W-:Y:S02]  /*126b0*/  IMAD R4, R4, c[0x0][0x4e8], R5 ;  /* 0x00013a0004047a24 */ /* 0x000fe400078e0205 */
[----:B------:R-:W-:-:S03]  /*126c0*/  IMAD.WIDE.U32 R2, R10, c[0x0][0x498], R2 ;  /* 0x000126000a027a25 */ /* 0x000fc600078e0002 */
[----:B------:R-:W-:Y:S01]  /*126d0*/  SHF.R.S32.HI R5, RZ, 0x1f, R4 ;  /* 0x0000001fff057819 */ /* 0x000fe20000011404 */
[----:B------:R-:W-:Y:S01]  /*126e0*/  IMAD R6, R10, c[0x0][0x49c], R7 ;  /* 0x000127000a067a24 */ /* 0x000fe200078e0207 */
[----:B------:R-:W-:Y:S02]  /*126f0*/  SHF.R.S32.HI R7, RZ, 0x1f, R0 ;  /* 0x0000001fff077819 */ /* 0x000fe40000011400 */
[----:B------:R-:W-:Y:S01]  /*12700*/  IADD3 R2, P0, R0, R2, RZ ;  /* 0x0000000200027210 */ /* 0x000fe20007f1e0ff */
[----:B------:R-:W-:-:S03]  /*12710*/  IMAD R0, R5, c[0x0][0x488], RZ ;  /* 0x0001220005007a24 */ /* 0x000fc600078e02ff */
[----:B------:R-:W-:Y:S01]  /*12720*/  IADD3.X R3, R7, R3, R6, P0, !PT ;  /* 0x0000000307037210 */ /* 0x000fe200007fe406 */
[----:B------:R-:W-:-:S04]  /*12730*/  IMAD R0, R4, c[0x0][0x48c], R0 ;  /* 0x0001230004007a24 */ /* 0x000fc800078e0200 */
[----:B------:R-:W-:-:S05]  /*12740*/  IMAD.WIDE.U32 R2, R4, c[0x0][0x488], R2 ;  /* 0x0001220004027a25 */ /* 0x000fca00078e0002 */
[----:B------:R-:W-:Y:S02]  /*12750*/  IADD3 R0, R3, R0, RZ ;  /* 0x0000000003007210 */ /* 0x000fe40007ffe0ff */
[----:B------:R-:W-:-:S04]  /*12760*/  LEA R4, P0, R2, c[0x0][0x450], 0x2 ;  /* 0x0001140002047a11 */ /* 0x000fc800078010ff */
[----:B------:R-:W-:Y:S01]  /*12770*/  LEA.HI.X R5, R2, c[0x0][0x454], R0, 0x2, P0 ;  /* 0x0001150002057a11 */ /* 0x000fe200000f1400 */
[----:B------:R-:W-:-:S05]  /*12780*/  IMAD.MOV.U32 R0, RZ, RZ, -0x800000 ;  /* 0xff800000ff007424 */ /* 0x000fca00078e00ff */
[----:B------:R1:W-:Y:S03]  /*12790*/  STG.E [R4.64], R0 ;  /* 0x0000000004007986 */ /* 0x0003e6000c101918 */
.L_x_214:
[----:B------:R-:W-:Y:S05]  /*127a0*/  BSYNC B0 ;  /* 0x0000000000007941 */ /* 0x000fea0003800000 */
.L_x_213:
[----:B------:R-:W2:Y:S01]  /*127b0*/  S2R R6, SR_CTAID.Y ;  /* 0x0000000000067919 */ /* 0x000ea20000002600 */
[----:B-1----:R-:W-:Y:S01]  /*127c0*/  SHF.R.S32.HI R0, RZ, 0x1f, R9 ;  /* 0x0000001fff007819 */ /* 0x002fe20000011409 */
[----:B------:R-:W-:Y:S01]  /*127d0*/  BSSY B0, `(.L_x_215) ;  /* 0x0000044000007945 */ /* 0x000fe20003800000 */
[----:B------:R-:W-:Y:S01]  /*127e0*/  MOV R17, c[0x0][0x4e8] ;  /* 0x00013a0000117a02 */ /* 0x000fe20000000f00 */
[----:B------:R-:W1:Y:S01]  /*127f0*/  S2R R14, SR_CTAID.X ;  /* 0x00000000000e7919 */ /* 0x000e620000002500 */
[----:B------:R-:W-:Y:S02]  /*12800*/  LEA.HI R0, R0, R9, RZ, 0x3 ;  /* 0x0000000900007211 */ /* 0x000fe400078f18ff */
[C---:B------:R-:W-:Y:S01]  /*12810*/  ISETP.NE.AND P0, PT, R17.reuse, 0x1, PT ;  /* 0x000000011100780c */ /* 0x040fe20003f05270 */
[----:B------:R-:W-:Y:S01]  /*12820*/  IMAD R17, R17, c[0x0][0x388], RZ ;  /* 0x0000e20011117a24 */ /* 0x000fe200078e02ff */
[----:B------:R-:W-:Y:S02]  /*12830*/  LOP3.LUT R2, R0, 0xfffffff8, RZ, 0xc0, !PT ;  /* 0xfffffff800027812 */ /* 0x000fe400078ec0ff */
[----:B------:R-:W-:-:S02]  /*12840*/  SHF.R.S32.HI R8, RZ, 0x3, R0 ;  /* 0x00000003ff087819 */ /* 0x000fc40000011400 */
[----:B------:R-:W-:-:S05]  /*12850*/  IADD3 R9, -R2, R9, RZ ;  /* 0x0000000902097210 */ /* 0x000fca0007ffe1ff */
[----:B------:R-:W-:Y:S01]  /*12860*/  IMAD R0, R9, 0x20, R8 ;  /* 0x0000002009007824 */ /* 0x000fe200078e0208 */
[----:B--2---:R-:W-:-:S04]  /*12870*/  SHF.R.S32.HI R3, RZ, 0x1f, R6 ;  /* 0x0000001fff037819 */ /* 0x004fc80000011406 */
[C---:B-1----:R-:W-:Y:S01]  /*12880*/  LEA R5, R14.reuse, R0, 0x7 ;  /* 0x000000000e057211 */ /* 0x042fe200078e38ff */
[----:B------:R-:W-:Y:S01]  /*12890*/  IMAD R2, R3, c[0x0][0x3e8], RZ ;  /* 0x0000fa0003027a24 */ /* 0x000fe200078e02ff */
[----:B------:R-:W-:Y:S02]  /*128a0*/  LEA R14, R14, R8, 0x7 ;  /* 0x000000080e0e7211 */ /* 0x000fe400078e38ff */
[----:B------:R-:W-:Y:S01]  /*128b0*/  MOV R0, R5 ;  /* 0x0000000500007202 */ /* 0x000fe20000000f00 */
[C---:B------:R-:W-:Y:S02]  /*128c0*/  IMAD R2, R6.reuse, c[0x0][0x3ec], R2 ;  /* 0x0000fb0006027a24 */ /* 0x040fe400078e0202 */
[----:B------:R-:W-:-:S04]  /*128d0*/  IMAD.WIDE.U32 R6, R6, c[0x0][0x3e8], RZ ;  /* 0x0000fa0006067a25 */ /* 0x000fc800078e00ff */
[----:B------:R-:W-:-:S04]  /*128e0*/  @P0 IMAD.HI.U32 R4, R5, c[0x0][0x4ec], RZ ;  /* 0x00013b0005040a27 */ /* 0x000fc800078e00ff */
[----:B------:R-:W-:Y:S01]  /*128f0*/  IMAD.IADD R3, R7, 0x1, R2 ;  /* 0x0000000107037824 */ /* 0x000fe200078e0202 */
[----:B------:R-:W-:Y:S01]  /*12900*/  @P0 SHF.R.U32.HI R0, RZ, c[0x0][0x4f0], R4 ;  /* 0x00013c00ff000a19 */ /* 0x000fe20000011604 */
[----:B------:R-:W-:Y:S02]  /*12910*/  IMAD R7, R11, c[0x0][0x3f0], RZ ;  /* 0x0000fc000b077a24 */ /* 0x000fe400078e02ff */
[----:B------:R-:W-:Y:S01]  /*12920*/  IMAD.MOV.U32 R2, RZ, RZ, R6 ;  /* 0x000000ffff027224 */ /* 0x000fe200078e0006 */
[----:B------:R-:W-:Y:S01]  /*12930*/  SHF.R.S32.HI R6, RZ, 0x1f, R0 ;  /* 0x0000001fff067819 */ /* 0x000fe20000011400 */
[----:B------:R-:W-:Y:S01]  /*12940*/  IMAD R7, R10, c[0x0][0x3f4], R7 ;  /* 0x0000fd000a077a24 */ /* 0x000fe200078e0207 */
[----:B------:R-:W-:Y:S01]  /*12950*/  IADD3 R4, -R0, RZ, RZ ;  /* 0x000000ff00047210 */ /* 0x000fe20007ffe1ff */
[----:B------:R-:W-:-:S04]  /*12960*/  IMAD.WIDE.U32 R2, R10, c[0x0][0x3f0], R2 ;  /* 0x0000fc000a027a25 */ /* 0x000fc800078e0002 */
[----:B------:R-:W-:Y:S02]  /*12970*/  IMAD.IADD R3, R3, 0x1, R7 ;  /* 0x0000000103037824 */ /* 0x000fe400078e0207 */
        /* <DEDUP_REMOVED lines=11> */
[----:B------:R-:W-:Y:S01]  /*12a30*/  LEA.HI.X R15, R2, c[0x0][0x384], R0, 0x1, P0 ;  /* 0x0000e100020f7a11 */ /* 0x000fe200000f0c00 */
[----:B------:R-:W-:Y:S01]  /*12a40*/  IMAD.SHL.U32 R0, R9, 0x8, RZ ;  /* 0x0000000809007824 */ /* 0x000fe200078e00ff */
[----:B------:R-:W-:Y:S01]  /*12a50*/  ISETP.GE.AND P0, PT, R14, R17, PT ;  /* 0x000000110e00720c */ /* 0x000fe20003f06270 */
[----:B------:R1:W2:Y:S03]  /*12a60*/  SHFL.IDX PT, R2, R16, RZ, 0x181f ;  /* 0x00181fff10027589 */ /* 0x0002a600000e0000 */
[C---:B------:R-:W-:Y:S01]  /*12a70*/  IADD3 R11, R0.reuse, 0x40, RZ ;  /* 0x00000040000b7810 */ /* 0x040fe20007ffe0ff */
[----:B------:R1:W3:Y:S01]  /*12a80*/  SHFL.IDX PT, R3, R15, RZ, 0x181f ;  /* 0x00181fff0f037589 */ /* 0x0002e200000e0000 */
[C---:B------:R-:W-:Y:S02]  /*12a90*/  IADD3 R12, R0.reuse, 0x80, RZ ;  /* 0x00000080000c7810 */ /* 0x040fe40007ffe0ff */
[----:B------:R-:W-:-:S05]  /*12aa0*/  IADD3 R13, R0, 0xc0, RZ ;  /* 0x000000c0000d7810 */ /* 0x000fca0007ffe0ff */
        /* <DEDUP_REMOVED lines=22> */
.L_x_216:
[----:B------:R-:W-:Y:S05]  /*12c10*/  BSYNC B0 ;  /* 0x0000000000007941 */ /* 0x000fea0003800000 */
.L_x_215:
        /* <DEDUP_REMOVED lines=27> */
.L_x_218:
[----:B------:R-:W-:Y:S05]  /*12dd0*/  BSYNC B0 ;  /* 0x0000000000007941 */ /* 0x000fea0003800000 */
.L_x_217:
        /* <DEDUP_REMOVED lines=27> */
.L_x_220:
[----:B------:R-:W-:Y:S05]  /*12f90*/  BSYNC B0 ;  /* 0x0000000000007941 */ /* 0x000fea0003800000 */
.L_x_219:
        /* <DEDUP_REMOVED lines=28> */
.L_x_221:
        /* <DEDUP_REMOVED lines=10> */
.L_x_1531:


//--------------------- .text._ZN7cutlass13device_kernelIN5flash19enable_sm80_to_sm89INS1_16FlashAttnFwdSm80INS1_25CollectiveMainloopFwdSm80ILi8ELi1ELb1EN4cute5tupleIJNS5_1CILi128EEENS7_ILi48EEENS7_ILi256EEEEEELi256ENS_10bfloat16_tEfNS_4arch4Sm80ELb0ELb1ELb0ELb1ELb0ELb0ELb1ELb0EEENS1_21CollectiveEpilogueFwdINS6_IJS8_SA_S9_EEENS6_IJNS7_ILi1EEESI_SI_EEESC_SE_Li256ELb1ELb1ELb0ELb0EEENS1_19SingleTileSchedulerILb1ELb0ELb1ELi128EEEEEEEEEvNT_6ParamsE --------------------------
	.section	.text._ZN7cutlass13device_kernelIN5flash19enable_sm80_to_sm89INS1_16FlashAttnFwdSm80INS1_25CollectiveMainloopFwdSm80ILi8ELi1ELb1EN4cute5tupleIJNS5_1CILi128EEENS7_ILi48EEENS7_ILi256EEEEEELi256ENS_10bfloat16_tEfNS_4arch4Sm80ELb0ELb1ELb0ELb1ELb0ELb0ELb1ELb0EEENS1_21CollectiveEpilogueFwdINS6_IJS8_SA_S9_EEENS6_IJNS7_ILi1EEESI_SI_EEESC_SE_Li256ELb1ELb1ELb0ELb0EEENS1_19SingleTileSchedulerILb1ELb0ELb1ELi128EEEEEEEEEvNT_6ParamsE,"ax",@progbits
	.sectioninfo	@"SHI_REGISTERS=255"
	.align	128
.text._ZN7cutlass13device_kernelIN5flash19enable_sm80_to_sm89INS1_16FlashAttnFwdSm80INS1_25CollectiveMainloopFwdSm80ILi8ELi1ELb1EN4cute5tupleIJNS5_1CILi128EEENS7_ILi48EEENS7_ILi256EEEEEELi256ENS_10bfloat16_tEfNS_4arch4Sm80ELb0ELb1ELb0ELb1ELb0ELb0ELb1ELb0EEENS1_21CollectiveEpilogueFwdINS6_IJS8_SA_S9_EEENS6_IJNS7_ILi1EEESI_SI_EEESC_SE_Li256ELb1ELb1ELb0ELb0EEENS1_19SingleTileSchedulerILb1ELb0ELb1ELi128EEEEEEEEEvNT_6ParamsE:
        .type           _ZN7cutlass13device_kernelIN5flash19enable_sm80_to_sm89INS1_16FlashAttnFwdSm80INS1_25CollectiveMainloopFwdSm80ILi8ELi1ELb1EN4cute5tupleIJNS5_1CILi128EEENS7_ILi48EEENS7_ILi256EEEEEELi256ENS_10bfloat16_tEfNS_4arch4Sm80ELb0ELb1ELb0ELb1ELb0ELb0ELb1ELb0EEENS1_21CollectiveEpilogueFwdINS6_IJS8_SA_S9_EEENS6_IJNS7_ILi1EEESI_SI_EEESC_SE_Li256ELb1ELb1ELb0ELb0EEENS1_19SingleTileSchedulerILb1ELb0ELb1ELi128EEEEEEEEEvNT_6ParamsE,@function
        .size           _ZN7cutlass13device_kernelIN5flash19enable_sm80_to_sm89INS1_16FlashAttnFwdSm80INS1_25CollectiveMainloopFwdSm80ILi8ELi1ELb1EN4cute5tupleIJNS5_1CILi128EEENS7_ILi48EEENS7_ILi256EEEEEELi256ENS_10bfloat16_tEfNS_4arch4Sm80ELb0ELb1ELb0ELb1ELb0ELb0ELb1ELb0EEENS1_21CollectiveEpilogueFwdINS6_IJS8_SA_S9_EEENS6_IJNS7_ILi1EEESI_SI_EEESC_SE_Li256ELb1ELb1ELb0ELb0EEENS1_19SingleTileSchedulerILb1ELb0ELb1ELi128EEEEEEEEEvNT_6ParamsE,(.L_x_1532 - _ZN7cutlass13device_kernelIN5flash19enable_sm80_to_sm89INS1_16FlashAttnFwdSm80INS1_25CollectiveMainloopFwdSm80ILi8ELi1ELb1EN4cute5tupleIJNS5_1CILi128EEENS7_ILi48EEENS7_ILi256EEEEEELi256ENS_10bfloat16_tEfNS_4arch4Sm80ELb0ELb1ELb0ELb1ELb0ELb0ELb1ELb0EEENS1_21CollectiveEpilogueFwdINS6_IJS8_SA_S9_EEENS6_IJNS7_ILi1EEESI_SI_EEESC_SE_Li256ELb1ELb1ELb0ELb0EEENS1_19SingleTileSchedulerILb1ELb0ELb1ELi128EEEEEEEEEvNT_6ParamsE)
        .other          _ZN7cutlass13device_kernelIN5flash19enable_sm80_to_sm89INS1_16FlashAttnFwdSm80INS1_25CollectiveMainloopFwdSm80ILi8ELi1ELb1EN4cute5tupleIJNS5_1CILi128EEENS7_ILi48EEENS7_ILi256EEEEEELi256ENS_10bfloat16_tEfNS_4arch4Sm80ELb0ELb1ELb0ELb1ELb0ELb0ELb1ELb0EEENS1_21CollectiveEpilogueFwdINS6_IJS8_SA_S9_EEENS6_IJNS7_ILi1EEESI_SI_EEESC_SE_Li256ELb1ELb1ELb0ELb0EEENS1_19SingleTileSchedulerILb1ELb0ELb1ELi128EEEEEEEEEvNT_6ParamsE,@"STO_CUDA_ENTRY STV_DEFAULT"
_ZN7cutlass13device_kernelIN5flash19enable_sm80_to_sm89INS1_16FlashAttnFwdSm80INS1_25CollectiveMainloopFwdSm80ILi8ELi1ELb1EN4cute5tupleIJNS5_1CILi128EEENS7_ILi48EEENS7_ILi256EEEEEELi256ENS_10bfloat16_tEfNS_4arch4Sm80ELb0ELb1ELb0ELb1ELb0ELb0ELb1ELb0EEENS1_21CollectiveEpilogueFwdINS6_IJS8_SA_S9_EEENS6_IJNS7_ILi1EEESI_SI_EEESC_SE_Li256ELb1ELb1ELb0ELb0EEENS1_19SingleTileSchedulerILb1ELb0ELb1ELi128EEEEEEEEEvNT_6ParamsE:
[----:B------:R-:W-:Y:S02]  /*0000*/  MOV R1, c[0x0][0x28] ;  /* 0x00000a0000017a02 */ /* 0x000fe40000000f00 */
[----:B------:R-:W1:Y:S01]  /*0010*/  S2R R81, SR_TID.X ;  /* 0x0000000000517919 */ /* 0x000e620000002100 */
[----:B------:R-:W2:Y:S01]  /*0020*/  S2UR UR13, SR_CTAID.Z ;  /* 0x00000000000d79c3 */ /* 0x000ea20000002700 */
[----:B------:R-:W-:Y:S01]  /*0030*/  UMOV UR7, 0x4 ;  /* 0x0000000400077882 */ /* 0x000fe20000000000 */
[----:B------:R-:W-:Y:S01]  /*0040*/  IADD3 R1, R1, -0x98, RZ ;  /* 0xffffff6801017810 */ /* 0x000fe20007ffe0ff */
[----:B------:R-:W-:Y:S02]  /*0050*/  ULDC.64 UR4, c[0x0][0x568] ;  /* 0x00015a0000047ab9 */ /* 0x000fe40000000a00 */
[----:B------:R-:W-:-:S03]  /*0060*/  ULDC.64 UR18, c[0x0][0x118] ;  /* 0x0000460000127ab9 */ /* 0x000fc60000000a00 */
[----:B------:R-:W3:Y:S01]  /*0070*/  S2UR UR11, SR_CTAID.X ;  /* 0x00000000000b79c3 */ /* 0x000ee20000002500 */
[----:B-1----:R-:W-:Y:S01]  /*0080*/  SHF.R.U32.HI R0, RZ, 0x5, R81 ;  /* 0x00000005ff007819 */ /* 0x002fe20000011651 */
[----:B--2---:R-:W-:-:S05]  /*0090*/  UIMAD.WIDE UR4, UR13, UR7, UR4 ;  /* 0x000000070d0472a5 */ /* 0x004fca000f8e0204 */
[----:B------:R-:W1:Y:S02]  /*00a0*/  SHFL.IDX PT, R0, R0, RZ, 0x1f ;  /* 0x00001fff00007589 */ /* 0x000e6400000e0000 */
[----:B-1----:R-:W-:-:S13]  /*00b0*/  ISETP.NE.AND P0, PT, R0, RZ, PT ;  /* 0x000000ff0000720c */ /* 0x002fda0003f05270 */
[----:B---3--:R-:W-:Y:S05]  /*00c0*/  @!P0 BRA `(.L_x_222) ;  /* 0x000001c000008947 */ /* 0x008fea0003800000 */
[----:B------:R-:W-:-:S04]  /*00d0*/  ISETP.NE.U32.AND P0, PT, RZ, c[0x0][0x568], PT ;  /* 0x00015a00ff007a0c */ /* 0x000fc80003f05070 */
[----:B------:R-:W-:-:S13]  /*00e0*/  ISETP.NE.AND.EX P0, PT, RZ, c[0x0][0x56c], PT, P0 ;  /* 0x00015b00ff007a0c */ /* 0x000fda0003f05300 */
[----:B------:R-:W-:Y:S05]  /*00f0*/  @!P0 BRA `(.L_x_223) ;  /* 0x0000005000008947 */ /* 0x000fea0003800000 */
[----:B------:R-:W-:Y:S02]  /*0100*/  MOV R2, UR4 ;  /* 0x0000000400027c02 */ /* 0x000fe40008000f00 */
[----:B------:R-:W-:-:S05]  /*0110*/  MOV R3, UR5 ;  /* 0x0000000500037c02 */ /* 0x000fca0008000f00 */
[----:B------:R-:W2:Y:S02]  /*0120*/  LDG.E R0, [R2.64] ;  /* 0x0000001202007981 */ /* 0x000ea4000c1e1900 */
[----:B--2---:R1:W2:Y:S02]  /*0130*/  R2UR UR5, R0 ;  /* 0x00000000000573c2 */ /* 0x0042a400000e0000 */
[----:B-12---:R-:W-:Y:S05]  /*0140*/  BRA `(.L_x_224) ;  /* 0x000000e000007947 */ /* 0x006fea0003800000 */
.L_x_223:
[----:B------:R-:W-:-:S04]  /*0150*/  ISETP.NE.U32.AND P0, PT, RZ, c[0x0][0x560], PT ;  /* 0x00015800ff007a0c */ /* 0x000fc80003f05070 */
[----:B------:R-:W-:-:S13]  /*0160*/  ISETP.NE.AND.EX P0, PT, RZ, c[0x0][0x564], PT, P0 ;  /* 0x00015900ff007a0c */ /* 0x000fda0003f05300 */
[----:B------:R-:W-:Y:S05]  /*0170*/  @!P0 BRA `(.L_x_225) ;  /* 0x000000a000008947 */ /* 0x000fea0003800000 */
[----:B------:R-:W-:Y:S02]  /*0180*/  ULDC.64 UR4, c[0x0][0x560] ;  /* 0x0001580000047ab9 */ /* 0x000fe40000000a00 */
[----:B------:R-:W-:-:S06]  /*0190*/  UIMAD.WIDE UR4, UR13, UR7, UR4 ;  /* 0x000000070d0472a5 */ /* 0x000fcc000f8e0204 */
[----:B------:R-:W-:Y:S02]  /*01a0*/  MOV R2, UR4 ;  /* 0x0000000400027c02 */ /* 0x000fe40008000f00 */
[----:B------:R-:W-:-:S05]  /*01b0*/  MOV R3, UR5 ;  /* 0x0000000500037c02 */ /* 0x000fca0008000f00 */
[----:B------:R1:W2:Y:S04]  /*01c0*/  LDG.E R0, [R2.64] ;  /* 0x0000001202007981 */ /* 0x0002a8000c1e1900 */
[----:B-1----:R-:W3:Y:S01]  /*01d0*/  LDG.E R2, [R2.64+0x4] ;  /* 0x0000041202027981 */ /* 0x002ee2000c1e1900 */
[----:B--2---:R-:W1:Y:S08]  /*01e0*/  R2UR UR4, R0 ;  /* 0x00000000000473c2 */ /* 0x004e7000000e0000 */
[----:B---3--:R-:W1:Y:S02]  /*01f0*/  R2UR UR5, R2 ;  /* 0x00000000020573c2 */ /* 0x008e6400000e0000 */
[----:B-1----:R-:W-:Y:S01]  /*0200*/  UIADD3 UR5, -UR4, UR5, URZ ;  /* 0x0000000504057290 */ /* 0x002fe2000fffe13f */
[----:B------:R-:W-:Y:S05]  /*0210*/  BRA `(.L_x_224) ;  /* 0x0000001000007947 */ /* 0x000fea0003800000 */
.L_x_225:
[----:B------:R-:W-:Y:S02]  /*0220*/  ULDC UR5, c[0x0][0x54c] ;  /* 0x0001530000057ab9 */ /* 0x000fe40000000800 */
.L_x_224:
[----:B------:R-:W-:Y:S02]  /*0230*/  ULDC UR4, c[0x0][0x548] ;  /* 0x0001520000047ab9 */ /* 0x000fe40000000800 */
[----:B------:R-:W-:-:S02]  /*0240*/  USHF.L.U32 UR11, UR11, 0x7, URZ ;  /* 0x000000070b0b7899 */ /* 0x000fc4000800063f */
[----:B------:R-:W-:-:S04]  /*0250*/  UIMAD UR4, UR5, UR4, URZ ;  /* 0x00000004050472a4 */ /* 0x000fc8000f8e023f */
[----:B------:R-:W-:-:S04]  /*0260*/  UISETP.GE.AND UP0, UPT, UR11, UR4, UPT ;  /* 0x000000040b00728c */ /* 0x000fc8000bf06270 */
[----:B------:R-:W-:Y:S01]  /*0270*/  USEL UR13, UR13, 0xffffffff, !UP0 ;  /* 0xffffffff0d0d7887 */ /* 0x000fe2000c000000 */
[----:B------:R-:W-:Y:S05]  /*0280*/  BRA `(.L_x_226) ;  /* 0x000001b000007947 */ /* 0x000fea0003800000 */
.L_x_222:
        /* <DEDUP_REMOVED lines=8> */
.L_x_227:
        /* <DEDUP_REMOVED lines=13> */
.L_x_229:
[----:B------:R-:W-:Y:S02]  /*03e0*/  ULDC UR5, c[0x0][0x54c] ;  /* 0x0001530000057ab9 */ /* 0x000fe40000000800 */
.L_x_228:
[----:B------:R-:W-:Y:S02]  /*03f0*/  ULDC UR4, c[0x0][0x548] ;  /* 0x0001520000047ab9 */ /* 0x000fe40000000800 */
[----:B------:R-:W-:-:S02]  /*0400*/  USHF.L.U32 UR11, UR11, 0x7, URZ ;  /* 0x000000070b0b7899 */ /* 0x000fc4000800063f */
[----:B------:R-:W-:-:S04]  /*0410*/  UIMAD UR4, UR5, UR4, URZ ;  /* 0x00000004050472a4 */ /* 0x000fc8000f8e023f */
[----:B------:R-:W-:-:S04]  /*0420*/  UISETP.GE.AND UP0, UPT, UR11, UR4, UPT ;  /* 0x000000040b00728c */ /* 0x000fc8000bf06270 */
[----:B------:R-:W-:-:S06]  /*0430*/  USEL UR13, UR13, 0xffffffff, !UP0 ;  /* 0xffffffff0d0d7887 */ /* 0x000fcc000c000000 */
.L_x_226:
[----:B------:R-:W-:-:S13]  /*0440*/  ISETP.LE.AND P0, PT, RZ, UR13, PT ;  /* 0x0000000dff007c0c */ /* 0x000fda000bf03270 */
[----:B------:R-:W-:Y:S05]  /*0450*/  @!P0 EXIT ;  /* 0x000000000000894d */ /* 0x000fea0003800000 */
[----:B------:R-:W-:Y:S02]  /*0460*/  ULDC.64 UR14, c[0x0][0x370] ;  /* 0x0000dc00000e7ab9 */ /* 0x000fe40000000a00 */
[----:B------:R-:W-:Y:S02]  /*0470*/  ULDC.64 UR4, c[0x0][0x360] ;  /* 0x0000d80000047ab9 */ /* 0x000fe40000000a00 */
[----:B------:R-:W-:Y:S02]  /*0480*/  UISETP.NE.U32.AND UP0, UPT, URZ, UR14, UPT ;  /* 0x0000000e3f00728c */ /* 0x000fe4000bf05070 */
[----:B------:R-:W-:Y:S02]  /*0490*/  UISETP.NE.U32.AND UP2, UPT, URZ, UR4, UPT ;  /* 0x000000043f00728c */ /* 0x000fe4000bf45070 */
[----:B------:R-:W-:Y:S02]  /*04a0*/  UISETP.NE.AND.EX UP1, UPT, URZ, UR15, UPT, UP0 ;  /* 0x0000000f3f00728c */ /* 0x000fe4000bf25300 */
[----:B------:R-:W-:-:S02]  /*04b0*/  UISETP.NE.AND.EX UP0, UPT, URZ, UR5, UPT, UP2 ;  /* 0x000000053f00728c */ /* 0x000fc4000bf05320 */
[----:B------:R-:W-:Y:S02]  /*04c0*/  ULDC.64 UR8, c[0x0][0x348] ;  /* 0x0000d20000087ab9 */ /* 0x000fe40000000a00 */
[----:B------:R-:W-:Y:S01]  /*04d0*/  ULDC.64 UR4, c[0x0][0x360] ;  /* 0x0000d80000047ab9 */ /* 0x000fe20000000a00 */
[----:B------:R-:W-:Y:S01]  /*04e0*/  PLOP3.LUT P2, PT, PT, PT, UP1, 0x80, 0x0 ;  /* 0x000000000000781c */ /* 0x000fe20003f4f018 */
[----:B------:R-:W-:Y:S01]  /*04f0*/  UISETP.NE.U32.AND UP3, UPT, URZ, UR8, UPT ;  /* 0x000000083f00728c */ /* 0x000fe2000bf65070 */
[----:B------:R-:W-:Y:S01]  /*0500*/  PLOP3.LUT P1, PT, PT, PT, UP0, 0x80, 0x0 ;  /* 0x000000000000781c */ /* 0x000fe20003f2f008 */
[----:B------:R-:W-:Y:S02]  /*0510*/  ULDC.64 UR14, c[0x0][0x370] ;  /* 0x0000dc00000e7ab9 */ /* 0x000fe40000000a00 */
[----:B------:R-:W-:Y:S02]  /*0520*/  UISETP.NE.AND.EX UP3, UPT, URZ, UR9, UPT, UP3 ;  /* 0x000000093f00728c */ /* 0x000fe4000bf65330 */
[----:B------:R-:W-:-:S02]  /*0530*/  @UP0 UIMAD.WIDE UR4, UR13, UR7, UR4 ;  /* 0x000000070d0402a5 */ /* 0x000fc4000f8e0204 */
[----:B------:R-:W-:Y:S02]  /*0540*/  ULDC.64 UR8, c[0x0][0x348] ;  /* 0x0000d20000087ab9 */ /* 0x000fe40000000a00 */
[----:B------:R-:W-:Y:S01]  /*0550*/  @UP1 UIMAD.WIDE UR14, UR13, UR7, UR14 ;  /* 0x000000070d0e12a5 */ /* 0x000fe2000f8e020e */
[----:B------:R-:W-:Y:S01]  /*0560*/  PLOP3.LUT P0, PT, PT, PT, UP3, 0x80, 0x0 ;  /* 0x000000000000781c */ /* 0x000fe20003f0f038 */
[----:B------:R-:W-:Y:S01]  /*0570*/  IMAD.U32 R2, RZ, RZ, UR4 ;  /* 0x00000004ff027e24 */ /* 0x000fe2000f8e00ff */
[----:B------:R-:W-:Y:S01]  /*0580*/  MOV R3, UR5 ;  /* 0x0000000500037c02 */ /* 0x000fe20008000f00 */
[----:B------:R-:W-:Y:S02]  /*0590*/  ULDC.64 UR4, c[0x0][0x350] ;  /* 0x0000d40000047ab9 */ /* 0x000fe40000000a00 */
[----:B------:R-:W-:Y:S01]  /*05a0*/  UISETP.NE.U32.AND UP0, UPT, URZ, UR4, UPT ;  /* 0x000000043f00728c */ /* 0x000fe2000bf05070 */
[----:B------:R-:W-:Y:S01]  /*05b0*/  IMAD.U32 R5, RZ, RZ, UR15 ;  /* 0x0000000fff057e24 */ /* 0x000fe2000f8e00ff */
[----:B------:R-:W-:Y:S01]  /*05c0*/  UIMAD.WIDE UR8, UR13, UR7, UR8 ;  /* 0x000000070d0872a5 */ /* 0x000fe2000f8e0208 */
[----:B------:R-:W-:Y:S01]  /*05d0*/  IMAD.U32 R4, RZ, RZ, UR14 ;  /* 0x0000000eff047e24 */ /* 0x000fe2000f8e00ff */
[----:B------:R-:W-:Y:S01]  /*05e0*/  UISETP.NE.AND.EX UP2, UPT, URZ, UR5, UPT, UP0 ;  /* 0x000000053f00728c */ /* 0x000fe2000bf45300 */
[----:B------:R1:W2:Y:S02]  /*05f0*/  @P1 LDG.E R0, [R2.64] ;  /* 0x0000001202001981 */ /* 0x0002a4000c1e1900 */
[----:B------:R-:W-:Y:S01]  /*0600*/  ULDC.64 UR4, c[0x0][0x350] ;  /* 0x0000d40000047ab9 */ /* 0x000fe20000000a00 */
[----:B------:R-:W-:Y:S01]  /*0610*/  IMAD.U32 R8, RZ, RZ, UR8 ;  /* 0x00000008ff087e24 */ /* 0x000fe2000f8e00ff */
[----:B------:R3:W4:Y:S01]  /*0620*/  @P2 LDG.E R5, [R4.64] ;  /* 0x0000001204052981 */ /* 0x000722000c1e1900 */
[----:B------:R-:W-:Y:S01]  /*0630*/  PLOP3.LUT P3, PT, PT, PT, UP2, 0x80, 0x0 ;  /* 0x000000000000781c */ /* 0x000fe20003f6f028 */
[----:B------:R-:W-:Y:S01]  /*0640*/  IMAD.U32 R9, RZ, RZ, UR9 ;  /* 0x00000009ff097e24 */ /* 0x000fe2000f8e00ff */
[----:B------:R-:W-:Y:S01]  /*0650*/  UIMAD.WIDE UR4, UR13, UR7, UR4 ;  /* 0x000000070d0472a5 */ /* 0x000fe2000f8e0204 */
[----:B------:R-:W-:-:S05]  /*0660*/  MOV R6, RZ ;  /* 0x000000ff00067202 */ /* 0x000fca0000000f00 */
[----:B-1----:R-:W-:Y:S01]  /*0670*/  IMAD.U32 R2, RZ, RZ, UR4 ;  /* 0x00000004ff027e24 */ /* 0x002fe2000f8e00ff */
[----:B------:R-:W-:Y:S01]  /*0680*/  MOV R3, UR5 ;  /* 0x0000000500037c02 */ /* 0x000fe20008000f00 */
[----:B---3--:R-:W3:Y:S04]  /*0690*/  @P0 LDG.E R4, [R8.64] ;  /* 0x0000001208040981 */ /* 0x008ee8000c1e1900 */
[----:B------:R1:W5:Y:S01]  /*06a0*/  @P3 LDG.E R6, [R2.64] ;  /* 0x0000001202063981 */ /* 0x000362000c1e1900 */
[----:B------:R-:W-:Y:S01]  /*06b0*/  PLOP3.LUT P0, PT, PT, PT, UP3, 0x80, 0x0 ;  /* 0x000000000000781c */ /* 0x000fe20003f0f038 */
[----:B------:R-:W-:Y:S02]  /*06c0*/  UMOV UR16, URZ ;  /* 0x0000003f00107c82 */ /* 0x000fe40008000000 */
[----:B------:R-:W-:-:S02]  /*06d0*/  ULDC UR12, c[0x0][0x168] ;  /* 0x00005a00000c7ab9 */ /* 0x000fc40000000800 */
[----:B------:R-:W-:Y:S02]  /*06e0*/  UMOV UR6, URZ ;  /* 0x0000003f00067c82 */ /* 0x000fe40008000000 */
[----:B------:R-:W-:Y:S01]  /*06f0*/  ULDC UR10, c[0x0][0x1d0] ;  /* 0x00007400000a7ab9 */ /* 0x000fe20000000800 */
[----:B--2---:R1:W2:Y:S08]  /*0700*/  @P1 R2UR UR12, R0 ;  /* 0x00000000000c13c2 */ /* 0x0042b000000e0000 */
[----:B----4-:R1:W4:Y:S08]  /*0710*/  @P2 R2UR UR16, R5 ;  /* 0x00000000051023c2 */ /* 0x01033000000e0000 */
[----:B---3--:R1:W3:Y:S02]  /*0720*/  @P0 R2UR UR6, R4 ;  /* 0x00000000040603c2 */ /* 0x0082e400000e0000 */
[----:B-1-34-:R-:W-:Y:S05]  /*0730*/  @P1 BRA `(.L_x_230) ;  /* 0x0000007000001947 */ /* 0x01afea0003800000 */
[----:B--2---:R-:W-:-:S13]  /*0740*/  PLOP3.LUT P0, PT, PT, PT, UP3, 0x40, 0x0 ;  /* 0x000000000000781c */ /* 0x004fda0003f0e838 */
[----:B------:R-:W-:Y:S05]  /*0750*/  @P0 BRA `(.L_x_230) ;  /* 0x0000005000000947 */ /* 0x000fea0003800000 */
[----:B------:R-:W2:Y:S04]  /*0760*/  LDG.E R4, [R8.64] ;  /* 0x0000001208047981 */ /* 0x000ea8000c1e1900 */
[----:B------:R-:W3:Y:S01]  /*0770*/  LDG.E R0, [R8.64+0x4] ;  /* 0x0000041208007981 */ /* 0x000ee2000c1e1900 */
[----:B--2---:R-:W1:Y:S08]  /*0780*/  R2UR UR12, R4 ;  /* 0x00000000040c73c2 */ /* 0x004e7000000e0000 */
[----:B---3--:R-:W1:Y:S02]  /*0790*/  R2UR UR4, R0 ;  /* 0x00000000000473c2 */ /* 0x008e6400000e0000 */
[----:B-1----:R-:W-:-:S06]  /*07a0*/  UIADD3 UR12, -UR12, UR4, URZ ;  /* 0x000000040c0c7290 */ /* 0x002fcc000fffe13f */
.L_x_230:
[----:B--2---:R-:W-:-:S04]  /*07b0*/  ISETP.NE.U32.AND P0, PT, RZ, c[0x0][0x368], PT ;  /* 0x0000da00ff007a0c */ /* 0x004fc80003f05070 */
[----:B------:R-:W-:-:S13]  /*07c0*/  ISETP.NE.AND.EX P0, PT, RZ, c[0x0][0x36c], PT, P0 ;  /* 0x0000db00ff007a0c */ /* 0x000fda0003f05300 */
[----:B------:R-:W-:Y:S05]  /*07d0*/  @!P0 BRA `(.L_x_231) ;  /* 0x0000007000008947 */ /* 0x000fea0003800000 */
[----:B------:R-:W-:Y:S02]  /*07e0*/  ULDC.64 UR4, c[0x0][0x368] ;  /* 0x0000da0000047ab9 */ /* 0x000fe40000000a00 */
[----:B------:R-:W-:-:S06]  /*07f0*/  UIMAD.WIDE UR4, UR13, UR7, UR4 ;  /* 0x000000070d0472a5 */ /* 0x000fcc000f8e0204 */
[----:B------:R-:W-:Y:S02]  /*0800*/  MOV R2, UR4 ;  /* 0x0000000400027c02 */ /* 0x000fe40008000f00 */
[----:B------:R-:W-:-:S05]  /*0810*/  MOV R3, UR5 ;  /* 0x0000000500037c02 */ /* 0x000fca0008000f00 */
[----:B------:R-:W2:Y:S02]  /*0820*/  LDG.E R0, [R2.64] ;  /* 0x0000001202007981 */ /* 0x000ea4000c1e1900 */
[----:B--2---:R1:W2:Y:S02]  /*0830*/  R2UR UR10, R0 ;  /* 0x00000000000a73c2 */ /* 0x0042a400000e0000 */
[----:B-12---:R-:W-:Y:S05]  /*0840*/  BRA `(.L_x_232) ;  /* 0x0000006000007947 */ /* 0x006fea0003800000 */
.L_x_231:
[----:B------:R-:W-:Y:S05]  /*0850*/  @!P3 BRA `(.L_x_232) ;  /* 0x000000500000b947 */ /* 0x000fea0003800000 */
[----:B------:R1:W2:Y:S04]  /*0860*/  LDG.E R0, [R2.64] ;  /* 0x0000001202007981 */ /* 0x0002a8000c1e1900 */
[----:B-1----:R-:W3:Y:S01]  /*0870*/  LDG.E R2, [R2.64+0x4] ;  /* 0x0000041202027981 */ /* 0x002ee2000c1e1900 */
[----:B--2---:R-:W1:Y:S08]  /*0880*/  R2UR UR10, R0 ;  /* 0x00000000000a73c2 */ /* 0x004e7000000e0000 */
[----:B---3--:R-:W1:Y:S02]  /*0890*/  R2UR UR4, R2 ;  /* 0x00000000020473c2 */ /* 0x008e6400000e0000 */
[----:B-1----:R-:W-:-:S06]  /*08a0*/  UIADD3 UR10, -UR10, UR4, URZ ;  /* 0x000000040a0a7290 */ /* 0x002fcc000fffe13f */
.L_x_232:
[----:B------:R-:W-:Y:S01]  /*08b0*/  ULDC UR4, c[0x0][0x2c4] ;  /* 0x0000b10000047ab9 */ /* 0x000fe20000000800 */
[----:B-----5:R-:W-:Y:S01]  /*08c0*/  IADD3 R9, R6, UR16, RZ ;  /* 0x0000001006097c10 */ /* 0x020fe2000fffe0ff */
[----:B------:R-:W-:-:S02]  /*08d0*/  UISETP.NE.AND UP0, UPT, UR4, 0x1, UPT ;  /* 0x000000010400788c */ /* 0x000fc4000bf05270 */
[----:B------:R-:W-:Y:S02]  /*08e0*/  UIADD3 UR14, UR11, 0x7f, URZ ;  /* 0x0000007f0b0e7890 */ /* 0x000fe4000fffe03f */
[----:B------:R-:W-:Y:S02]  /*08f0*/  ULDC.64 UR4, c[0x0][0x2c8] ;  /* 0x0000b20000047ab9 */ /* 0x000fe40000000a00 */
[----:B------:R-:W-:Y:S02]  /*0900*/  ULDC.64 UR8, c[0x0][0x328] ;  /* 0x0000ca0000087ab9 */ /* 0x000fe40000000a00 */
[----:B------:R-:W-:Y:S02]  /*0910*/  UP2UR UR15, UPR, URZ, 0x1 ;  /* 0x000000013f0f7883 */ /* 0x000fe40008000000 */
[----:B------:R-:W-:Y:S02]  /*0920*/  UIADD3 UR10, -UR16, UR10, URZ ;  /* 0x0000000a100a7290 */ /* 0x000fe4000fffe13f */
[----:B------:R-:W-:-:S04]  /*0930*/  @UP0 UIADD3 UR20, UR11, 0x7f, URZ ;  /* 0x0000007f0b140890 */ /* 0x000fc8000fffe03f */
[----:B------:R-:W-:Y:S02]  /*0940*/  UIMAD.WIDE.U32 UR20, UR20, UR4, URZ ;  /* 0x00000004141472a5 */ /* 0x000fe4000f8e003f */
[----:B------:R-:W-:-:S05]  /*0950*/  UIADD3 UR4, UR10, 0x1, -UR12 ;  /* 0x000000010a047890 */ /* 0x000fca000fffe80c */
[----:B------:R-:W-:Y:S02]  /*0960*/  @UP0 UMOV UR17, UR21 ;  /* 0x0000001500110c82 */ /* 0x000fe40008000000 */
[----:B------:R-:W-:Y:S02]  /*0970*/  @UP0 USHF.R.U32.HI UR14, URZ, UR5, UR17 ;  /* 0x000000053f0e0299 */ /* 0x000fe40008011611 */
[----:B------:R-:W-:Y:S02]  /*0980*/  UISETP.GE.AND UP0, UPT, UR9, 0x1, UPT ;  /* 0x000000010900788c */ /* 0x000fe4000bf06270 */
[----:B------:R-:W-:Y:S02]  /*0990*/  UIADD3 UR4, UR4, UR14, URZ ;  /* 0x0000000e04047290 */ /* 0x000fe4000fffe03f */
[----:B------:R-:W-:Y:S02]  /*09a0*/  UP2UR UR14, UPR, URZ, 0x1 ;  /* 0x000000013f0e7883 */ /* 0x000fe40008000000 */
[----:B------:R-:W-:Y:S01]  /*09b0*/  PLOP3.LUT P0, PT, PT, PT, UP0, 0x40, 0x0 ;  /* 0x000000000000781c */ /* 0x000fe20003f0e808 */
[----:B------:R-:W-:-:S12]  /*09c0*/  UIADD3 UR8, UR4, UR8, URZ ;  /* 0x0000000804087290 */ /* 0x000fd8000fffe03f */
[----:B------:R-:W-:Y:S05]  /*09d0*/  @P0 BRA `(.L_x_233) ;  /* 0x0000014000000947 */ /* 0x000fea0003800000 */
[----:B------:R-:W-:Y:S01]  /*09e0*/  ISETP.LT.AND P0, PT, RZ, UR4, PT ;  /* 0x00000004ff007c0c */ /* 0x000fe2000bf01270 */
[----:B------:R-:W-:-:S12]  /*09f0*/  UIADD3 UR16, UR4, -0x1, URZ ;  /* 0xffffffff04107890 */ /* 0x000fd8000fffe03f */
[----:B------:R-:W-:Y:S05]  /*0a00*/  @P0 BRA `(.L_x_234) ;  /* 0x0000008000000947 */ /* 0x000fea0003800000 */
[----:B------:R-:W-:Y:S02]  /*0a10*/  UISETP.NE.AND UP0, UPT, UR9, 0x1, UPT ;  /* 0x000000010900788c */ /* 0x000fe4000bf05270 */
[----:B------:R-:W-:-:S03]  /*0a20*/  UIADD3 UR16, -UR4, URZ, URZ ;  /* 0x0000003f04107290 */ /* 0x000fc6000fffe13f */
[----:B------:R-:W-:Y:S02]  /*0a30*/  ULDC.64 UR4, c[0x0][0x330] ;  /* 0x0000cc0000047ab9 */ /* 0x000fe40000000a00 */
[----:B------:R-:W-:-:S07]  /*0a40*/  UIMAD.WIDE.U32 UR20, UR16, UR4, URZ ;  /* 0x00000004101472a5 */ /* 0x000fce000f8e003f */
[----:B------:R-:W-:Y:S02]  /*0a50*/  @UP0 UMOV UR17, UR21 ;  /* 0x0000001500110c82 */ /* 0x000fe40008000000 */
[----:B------:R-:W-:-:S04]  /*0a60*/  @UP0 USHF.R.U32.HI UR16, URZ, UR5, UR17 ;  /* 0x000000053f100299 */ /* 0x000fc80008011611 */
[----:B------:R-:W-:Y:S01]  /*0a70*/  ULOP3.LUT UR16, URZ, UR16, URZ, 0x33, !UPT ;  /* 0x000000103f107292 */ /* 0x000fe2000f8e333f */
[----:B------:R-:W-:Y:S05]  /*0a80*/  BRA `(.L_x_235) ;  /* 0x0000005000007947 */ /* 0x000fea0003800000 */
.L_x_234:
[----:B------:R-:W-:Y:S02]  /*0a90*/  UISETP.NE.AND UP0, UPT, UR9, 0x1, UPT ;  /* 0x000000010900788c */ /* 0x000fe4000bf05270 */
[----:B------:R-:W-:Y:S02]  /*0aa0*/  ULDC.64 UR4, c[0x0][0x330] ;  /* 0x0000cc0000047ab9 */ /* 0x000fe40000000a00 */
[----:B------:R-:W-:-:S07]  /*0ab0*/  UIMAD.WIDE.U32 UR20, UR16, UR4, URZ ;  /* 0x00000004101472a5 */ /* 0x000fce000f8e003f */
[----:B------:R-:W-:Y:S02]  /*0ac0*/  @UP0 UMOV UR17, UR21 ;  /* 0x0000001500110c82 */ /* 0x000fe40008000000 */
[----:B------:R-:W-:Y:S02]  /*0ad0*/  @UP0 USHF.R.U32.HI UR16, URZ, UR5, UR17 ;  /* 0x000000053f100299 */ /* 0x000fe40008011611 */
.L_x_235:
[----:B------:R-:W-:Y:S02]  /*0ae0*/  ULDC UR4, c[0x0][0x32c] ;  /* 0x0000cb0000047ab9 */ /* 0x000fe40000000800 */
[----:B------:R-:W-:-:S04]  /*0af0*/  UIMAD UR4, UR16, UR9, UR4 ;  /* 0x00000009100472a4 */ /* 0x000fc8000f8e0204 */
[----:B------:R-:W-:-:S04]  /*0b00*/  UISETP.LT.AND UP0, UPT, UR8, UR4, UPT ;  /* 0x000000040800728c */ /* 0x000fc8000bf01270 */
[----:B------:R-:W-:Y:S02]  /*0b10*/  USEL UR8, UR8, UR4, UP0 ;  /* 0x0000000408087287 */ /* 0x000fe40008000000 */
.L_x_233:
[----:B------:R-:W-:Y:S02]  /*0b20*/  UISETP.NE.AND UP0, UPT, UR15, URZ, UPT ;  /* 0x0000003f0f00728c */ /* 0x000fe4000bf05270 */
[----:B------:R-:W-:Y:S02]  /*0b30*/  UIADD3 UR22, UR10, 0x2f, URZ ;  /* 0x0000002f0a167890 */ /* 0x000fe4000fffe03f */
[----:B------:R-:W-:Y:S02]  /*0b40*/  UIADD3 UR20, UR8, 0x2f, URZ ;  /* 0x0000002f08147890 */ /* 0x000fe4000fffe03f */
[----:B------:R-:W-:Y:S02]  /*0b50*/  ULDC.64 UR4, c[0x0][0x2c8] ;  /* 0x0000b20000047ab9 */ /* 0x000fe40000000a00 */
[----:B------:R-:W-:Y:S02]  /*0b60*/  UISETP.GE.AND UP1, UPT, UR9, 0x1, UPT ;  /* 0x000000010900788c */ /* 0x000fe4000bf26270 */
[----:B------:R-:W-:-:S02]  /*0b70*/  UIMAD.WIDE.U32 UR16, UR11, UR4, URZ ;  /* 0x000000040b1072a5 */ /* 0x000fc4000f8e003f */
[----:B------:R-:W-:Y:S02]  /*0b80*/  UIMAD.WIDE UR22, UR22, 0x2aaaaaab, URZ ;  /* 0x2aaaaaab161678a5 */ /* 0x000fe4000f8e023f */
[----:B------:R-:W-:Y:S01]  /*0b90*/  UIMAD.WIDE UR20, UR20, 0x2aaaaaab, URZ ;  /* 0x2aaaaaab141478a5 */ /* 0x000fe2000f8e023f */
[----:B------:R-:W-:Y:S01]  /*0ba0*/  PLOP3.LUT P0, PT, PT, PT, UP1, 0x40, 0x0 ;  /* 0x000000000000781c */ /* 0x000fe20003f0e818 */
[----:B------:R-:W-:Y:S02]  /*0bb0*/  UMOV UR4, UR11 ;  /* 0x0000000b00047c82 */ /* 0x000fe40008000000 */
[----:B------:R-:W-:Y:S02]  /*0bc0*/  @UP0 USHF.R.U32.HI UR4, URZ, UR5, UR17 ;  /* 0x000000053f040299 */ /* 0x000fe40008011611 */
[----:B------:R-:W-:Y:S02]  /*0bd0*/  USHF.R.U32.HI UR5, URZ, 0x1f, UR23 ;  /* 0x0000001f3f057899 */ /* 0x000fe40008011617 */
[----:B------:R-:W-:-:S02]  /*0be0*/  USHF.R.U32.HI UR17, URZ, 0x1f, UR21 ;  /* 0x0000001f3f117899 */ /* 0x000fc40008011615 */
[----:B------:R-:W-:Y:S02]  /*0bf0*/  UIADD3 UR16, UR10, -UR12, URZ ;  /* 0x8000000c0a107290 */ /* 0x000fe4000fffe03f */
[----:B------:R-:W-:Y:S02]  /*0c00*/  ULEA.HI.SX32 UR5, UR23, UR5, 0x1d ;  /* 0x0000000517057291 */ /* 0x000fe4000f8fea3f */
[----:B------:R-:W-:Y:S02]  /*0c10*/  ULEA.HI.SX32 UR17, UR21, UR17, 0x1d ;  /* 0x0000001115117291 */ /* 0x000fe4000f8fea3f */
[----:B------:R-:W-:Y:S02]  /*0c20*/  UIADD3 UR4, UR16, UR4, URZ ;  /* 0x0000000410047290 */ /* 0x000fe4000fffe03f */
[----:B------:R-:W-:Y:S02]  /*0c30*/  UISETP.LT.AND UP0, UPT, UR5, UR17, UPT ;  /* 0x000000110500728c */ /* 0x000fe4000bf01270 */
[----:B------:R-:W-:-:S02]  /*0c40*/  ULDC UR8, c[0x0][0x324] ;  /* 0x0000c90000087ab9 */ /* 0x000fc40000000800 */
[----:B------:R-:W-:Y:S02]  /*0c50*/  UIADD3 UR8, UR4, -UR8, URZ ;  /* 0x8000000804087290 */ /* 0x000fe4000fffe03f */
[----:B------:R-:W-:Y:S01]  /*0c60*/  USEL UR17, UR5, UR17, UP0 ;  /* 0x0000001105117287 */ /* 0x000fe20008000000 */
[----:B------:R-:W-:Y:S05]  /*0c70*/  @P0 BRA `(.L_x_236) ;  /* 0x0000015000000947 */ /* 0x000fea0003800000 */
[----:B------:R-:W-:Y:S02]  /*0c80*/  UMOV UR20, UR4 ;  /* 0x0000000400147c82 */ /* 0x000fe40008000000 */
[----:B------:R-:W-:-:S06]  /*0c90*/  UISETP.GT.AND UP0, UPT, UR20, -0x1, UPT ;  /* 0xffffffff1400788c */ /* 0x000fcc000bf04270 */
[----:B------:R-:W-:-:S13]  /*0ca0*/  PLOP3.LUT P0, PT, PT, PT, UP0, 0x80, 0x0 ;  /* 0x000000000000781c */ /* 0x000fda0003f0f008 */
[----:B------:R-:W-:Y:S05]  /*0cb0*/  @P0 BRA `(.L_x_237) ;  /* 0x0000008000000947 */ /* 0x000fea0003800000 */
        /* <DEDUP_REMOVED lines=8> */
.L_x_237:
[----:B------:R-:W-:Y:S02]  /*0d40*/  UISETP.NE.AND UP0, UPT, UR9, 0x1, UPT ;  /* 0x000000010900788c */ /* 0x000fe4000bf05270 */
[----:B------:R-:W-:Y:S02]  /*0d50*/  ULDC.64 UR4, c[0x0][0x330] ;  /* 0x0000cc0000047ab9 */ /* 0x000fe40000000a00 */
[----:B------:R-:W-:-:S07]  /*0d60*/  UIMAD.WIDE.U32 UR22, UR20, UR4, URZ ;  /* 0x00000004141672a5 */ /* 0x000fce000f8e003f */
[----:B------:R-:W-:Y:S02]  /*0d70*/  @UP0 UMOV UR21, UR23 ;  /* 0x0000001700150c82 */ /* 0x000fe40008000000 */
[----:B------:R-:W-:Y:S02]  /*0d80*/  @UP0 USHF.R.U32.HI UR20, URZ, UR5, UR21 ;  /* 0x000000053f140299 */ /* 0x000fe40008011615 */
.L_x_238:
[----:B------:R-:W-:Y:S02]  /*0d90*/  ULDC UR4, c[0x0][0x32c] ;  /* 0x0000cb0000047ab9 */ /* 0x000fe40000000800 */
[----:B------:R-:W-:-:S04]  /*0da0*/  UIMAD UR4, UR20, UR4, URZ ;  /* 0x00000004140472a4 */ /* 0x000fc8000f8e023f */
[----:B------:R-:W-:-:S04]  /*0db0*/  UISETP.LT.AND UP0, UPT, UR8, UR4, UPT ;  /* 0x000000040800728c */ /* 0x000fc8000bf01270 */
[----:B------:R-:W-:-:S04]  /*0dc0*/  USEL UR8, UR8, UR4, !UP0 ;  /* 0x0000000408087287 */ /* 0x000fc8000c000000 */
.L_x_236:
[----:B------:R-:W-:Y:S01]  /*0dd0*/  UIMAD.WIDE UR4, UR8, 0x2aaaaaab, URZ ;  /* 0x2aaaaaab080478a5 */ /* 0x000fe2000f8e023f */
[----:B------:R-:W-:Y:S01]  /*0de0*/  PLOP3.LUT P2, PT, PT, PT, PT, 0x80, 0x0 ;  /* 0x000000000000781c */ /* 0x000fe20003f4f070 */
[----:B------:R-:W-:Y:S01]  /*0df0*/  CS2R R10, SRZ ;  /* 0x00000000000a7805 */ /* 0x000fe2000001ff00 */
[----:B------:R-:W-:Y:S01]  /*0e00*/  IMAD.MOV.U32 R130, RZ, RZ, RZ ;  /* 0x000000ffff827224 */ /* 0x000fe200078e00ff */
[----:B------:R-:W-:Y:S01]  /*0e10*/  USHF.R.U32.HI UR4, URZ, 0x1f, UR5 ;  /* 0x0000001f3f047899 */ /* 0x000fe20008011605 */
[----:B------:R-:W-:Y:S01]  /*0e20*/  CS2R R128, SRZ ;  /* 0x0000000000807805 */ /* 0x000fe2000001ff00 */
[----:B------:R-:W-:Y:S01]  /*0e30*/  CS2R R14, SRZ ;  /* 0x00000000000e7805 */ /* 0x000fe2000001ff00 */
[----:B------:R-:W-:Y:S01]  /*0e40*/  IMAD.MOV.U32 R126, RZ, RZ, RZ ;  /* 0x000000ffff7e7224 */ /* 0x000fe200078e00ff */
[----:B------:R-:W-:Y:S01]  /*0e50*/  ULEA.HI.SX32 UR4, UR5, UR4, 0x1d ;  /* 0x0000000405047291 */ /* 0x000fe2000f8fea3f */
[----:B------:R-:W-:Y:S01]  /*0e60*/  CS2R R124, SRZ ;  /* 0x00000000007c7805 */ /* 0x000fe2000001ff00 */
[----:B------:R-:W-:Y:S01]  /*0e70*/  MOV R122, RZ ;  /* 0x000000ff007a7202 */ /* 0x000fe20000000f00 */
[----:B------:R-:W-:Y:S01]  /*0e80*/  CS2R R120, SRZ ;  /* 0x0000000000787805 */ /* 0x000fe2000001ff00 */
[----:B------:R-:W-:Y:S01]  /*0e90*/  UISETP.LT.AND UP0, UPT, URZ, UR4, UPT ;  /* 0x000000043f00728c */ /* 0x000fe2000bf01270 */
[----:B------:R-:W-:Y:S01]  /*0ea0*/  CS2R R12, SRZ ;  /* 0x00000000000c7805 */ /* 0x000fe2000001ff00 */
[----:B------:R-:W-:Y:S01]  /*0eb0*/  IMAD.MOV.U32 R118, RZ, RZ, RZ ;  /* 0x000000ffff767224 */ /* 0x000fe200078e00ff */
[----:B------:R-:W-:Y:S01]  /*0ec0*/  CS2R R116, SRZ ;  /* 0x0000000000747805 */ /* 0x000fe2000001ff00 */
[----:B------:R-:W-:Y:S01]  /*0ed0*/  USEL UR8, URZ, UR4, !UP0 ;  /* 0x000000043f087287 */ /* 0x000fe2000c000000 */
[----:B------:R-:W-:Y:S01]  /*0ee0*/  CS2R R16, SRZ ;  /* 0x0000000000107805 */ /* 0x000fe2000001ff00 */
[----:B------:R-:W-:Y:S01]  /*0ef0*/  MOV R114, RZ ;  /* 0x000000ff00727202 */ /* 0x000fe20000000f00 */
[----:B------:R-:W-:Y:S01]  /*0f00*/  CS2R R112, SRZ ;  /* 0x0000000000707805 */ /* 0x000fe2000001ff00 */
[----:B------:R-:W-:Y:S01]  /*0f10*/  UISETP.GT.AND UP0, UPT, UR17, UR8, UPT ;  /* 0x000000081100728c */ /* 0x000fe2000bf04270 */
[----:B------:R-:W-:Y:S01]  /*0f20*/  CS2R R18, SRZ ;  /* 0x0000000000127805 */ /* 0x000fe2000001ff00 */
[----:B------:R-:W-:Y:S01]  /*0f30*/  IMAD.MOV.U32 R110, RZ, RZ, RZ ;  /* 0x000000ffff6e7224 */ /* 0x000fe200078e00ff */
[----:B------:R-:W-:Y:S01]  /*0f40*/  CS2R R108, SRZ ;  /* 0x00000000006c7805 */ /* 0x000fe2000001ff00 */
[----:B------:R-:W-:Y:S01]  /*0f50*/  CS2R R106, SRZ ;  /* 0x00000000006a7805 */ /* 0x000fe2000001ff00 */
[----:B------:R-:W-:Y:S01]  /*0f60*/  CS2R R104, SRZ ;  /* 0x0000000000687805 */ /* 0x000fe2000001ff00 */
[----:B------:R-:W-:Y:S01]  /*0f70*/  PLOP3.LUT P0, PT, PT, PT, UP0, 0x80, 0x0 ;  /* 0x000000000000781c */ /* 0x000fe20003f0f008 */
        /* <DEDUP_REMOVED lines=47> */
[----:B------:R-:W-:Y:S01]  /*1270*/  CS2R R154, SRZ ;  /* 0x00000000009a7805 */ /* 0x000fe2000001ff00 */
[----:B------:R-:W-:Y:S01]  /*1280*/  CS2R R152, SRZ ;  /* 0x0000000000987805 */ /* 0x000fe2000001ff00 */
[----:B------:R-:W-:Y:S01]  /*1290*/  CS2R R158, SRZ ;  /* 0x00000000009e7805 */ /* 0x000fe2000001ff00 */
[----:B------:R-:W-:Y:S01]  /*12a0*/  IMAD.MOV.U32 R8, RZ, RZ, RZ ;  /* 0x000000ffff087224 */ /* 0x000fe200078e00ff */
[----:B------:R-:W-:Y:S01]  /*12b0*/  MOV R156, RZ ;  /* 0x000000ff009c7202 */ /* 0x000fe20000000f00 */
[----:B------:R-:W-:Y:S01]  /*12c0*/  IMAD.MOV.U32 R53, RZ, RZ, RZ ;  /* 0x000000ffff357224 */ /* 0x000fe200078e00ff */
[----:B------:R-:W-:Y:S05]  /*12d0*/  @!P0 BRA `(.L_x_239) ;  /* 0x0001031000008947 */ /* 0x000fea0003800000 */
[----:B------:R-:W-:Y:S01]  /*12e0*/  ULDC.64 UR4, c[0x0][0x340] ;  /* 0x0000d00000047ab9 */ /* 0x000fe20000000a00 */
[----:B------:R-:W2:Y:S01]  /*12f0*/  LDL.LU R85, [R1+0x1c] ;  /* 0x00001c0001557983 */ /* 0x000ea20000300800 */
[----:B------:R-:W-:-:S02]  /*1300*/  UISETP.NE.U32.AND UP0, UPT, URZ, UR4, UPT ;  /* 0x000000043f00728c */ /* 0x000fc4000bf05070 */
[----:B------:R-:W-:Y:S02]  /*1310*/  UISETP.NE.AND UP1, UPT, UR15, URZ, UPT ;  /* 0x0000003f0f00728c */ /* 0x000fe4000bf25270 */
[----:B------:R-:W-:-:S03]  /*1320*/  UISETP.NE.AND.EX UP0, UPT, URZ, UR5, UPT, UP0 ;  /* 0x000000053f00728c */ /* 0x000fc6000bf05300 */
[----:B------:R-:W-:-:S03]  /*1330*/  ULDC.64 UR4, c[0x0][0x340] ;  /* 0x0000d00000047ab9 */ /* 0x000fc60000000a00 */
[----:B------:R-:W-:-:S05]  /*1340*/  PLOP3.LUT P4, PT, PT, PT, UP0, 0x80, 0x0 ;  /* 0x000000000000781c */ /* 0x000fca0003f8f008 */
[----:B------:R-:W-:-:S06]  /*1350*/  @UP0 UIMAD.WIDE UR4, UR13, UR7, UR4 ;  /* 0x000000070d0402a5 */ /* 0x000fcc000f8e0204 */
[----:B------:R-:W-:Y:S02]  /*1360*/  IMAD.U32 R2, RZ, RZ, UR4 ;  /* 0x00000004ff027e24 */ /* 0x000fe4000f8e00ff */
[----:B------:R-:W-:Y:S01]  /*1370*/  IMAD.U32 R3, RZ, RZ, UR5 ;  /* 0x00000005ff037e24 */ /* 0x000fe2000f8e00ff */
[----:B------:R-:W1:Y:S01]  /*1380*/  S2UR UR24, SR_CTAID.Y ;  /* 0x00000000001879c3 */ /* 0x000e620000002600 */
[----:B------:R-:W-:Y:S01]  /*1390*/  SHF.R.S32.HI R67, RZ, 0x1f, R81 ;  /* 0x0000001fff437819 */ /* 0x000fe20000011451 */
[----:B------:R-:W-:Y:S02]  /*13a0*/  USHF.R.S32.HI UR7, URZ, 0x1f, UR6 ;  /* 0x0000001f3f077899 */ /* 0x000fe40008011406 */
[----:B------:R3:W4:Y:S01]  /*13b0*/  @P4 LDG.E R8, [R2.64] ;  /* 0x0000001202084981 */ /* 0x000722000c1e1900 */
[----:B------:R-:W-:Y:S01]  /*13c0*/  ULDC.64 UR4, c[0x0][0x178] ;  /* 0x00005e0000047ab9 */ /* 0x000fe20000000a00 */
[----:B------:R-:W-:Y:S01]  /*13d0*/  PLOP3.LUT P1, PT, PT, PT, UP1, 0x80, 0x0 ;  /* 0x000000000000781c */ /* 0x000fe20003f2f018 */
[----:B------:R-:W-:Y:S01]  /*13e0*/  UIMAD UR7, UR7, UR4, URZ ;  /* 0x00000004070772a4 */ /* 0x000fe2000f8e023f */
[----:B------:R-:W-:Y:S01]  /*13f0*/  BAR.SYNC.DEFER_BLOCKING 0x0 ;  /* 0x0000000000007b1d */ /* 0x000fe20000010000 */
[----:B------:R-:W-:Y:S01]  /*1400*/  UIMAD.WIDE.U32 UR22, UR6, UR4, URZ ;  /* 0x00000004061672a5 */ /* 0x000fe2000f8e003f */
[----:B------:R-:W-:Y:S01]  /*1410*/  PLOP3.LUT P0, PT, PT, PT, UP1, 0x80, 0x0 ;  /* 0x000000000000781c */ /* 0x000fe20003f0f018 */
[----:B------:R-:W-:Y:S01]  /*1420*/  UIMAD UR6, UR6, UR5, UR7 ;  /* 0x00000005060672a4 */ /* 0x000fe2000f8e0207 */
[----:B------:R-:W-:Y:S01]  /*1430*/  LEA.HI R66, R67, R81, RZ, 0x5 ;  /* 0x0000005143427211 */ /* 0x000fe200078f28ff */
[----:B------:R-:W-:-:S02]  /*1440*/  USHF.R.S32.HI UR20, URZ, 0x1f, UR13 ;  /* 0x0000001f3f147899 */ /* 0x000fc4000801140d */
[----:B------:R-:W-:Y:S01]  /*1450*/  ULDC.64 UR4, c[0x0][0x1b8] ;  /* 0x00006e0000047ab9 */ /* 0x000fe20000000a00 */
[----:B------:R-:W-:Y:S01]  /*1460*/  SHF.R.S32.HI R65, RZ, 0x5, R66 ;  /* 0x00000005ff417819 */ /* 0x000fe20000011442 */
[----:B------:R-:W-:Y:S02]  /*1470*/  UIADD3 UR23, UR23, UR6, URZ ;  /* 0x0000000617177290 */ /* 0x000fe4000fffe03f */
[----:B------:R-:W-:Y:S02]  /*1480*/  USEL UR7, UR20, URZ, !UP3 ;  /* 0x0000003f14077287 */ /* 0x000fe4000d800000 */
[----:B-1----:R-:W-:Y:S02]  /*1490*/  USHF.R.S32.HI UR21, URZ, 0x1f, UR24 ;  /* 0x0000001f3f157899 */ /* 0x002fe40008011418 */
[----:B------:R-:W-:Y:S02]  /*14a0*/  UIMAD.WIDE.U32 UR26, UR24, UR4, UR22 ;  /* 0x00000004181a72a5 */ /* 0x000fe4000f8e0016 */
[----:B------:R-:W-:Y:S01]  /*14b0*/  UIMAD UR6, UR21, UR4, URZ ;  /* 0x00000004150672a4 */ /* 0x000fe2000f8e023f */
[----:B---3--:R-:W-:Y:S01]  /*14c0*/  LEA.HI R2, R67, R81, RZ, 0x3 ;  /* 0x0000005143027211 */ /* 0x008fe200078f18ff */
[----:B------:R-:W-:-:S02]  /*14d0*/  USEL UR22, UR13, URZ, !UP3 ;  /* 0x0000003f0d167287 */ /* 0x000fc4000d800000 */
[----:B------:R-:W-:Y:S01]  /*14e0*/  UIMAD UR6, UR24, UR5, UR6 ;  /* 0x00000005180672a4 */ /* 0x000fe2000f8e0206 */
[----:B------:R-:W-:Y:S02]  /*14f0*/  LOP3.LUT R0, R2, 0xfffffff8, RZ, 0xc0, !PT ;  /* 0xfffffff802007812 */ /* 0x000fe400078ec0ff */
[----:B------:R-:W-:Y:S01]  /*1500*/  SHF.R.S32.HI R69, RZ, 0x3, R2 ;  /* 0x00000003ff457819 */ /* 0x000fe20000011402 */
[----:B------:R-:W-:Y:S02]  /*1510*/  ULDC.64 UR4, c[0x0][0x1c0] ;  /* 0x0000700000047ab9 */ /* 0x000fe40000000a00 */
[----:B------:R-:W-:Y:S01]  /*1520*/  IMAD.IADD R26, R81, 0x1, -R0 ;  /* 0x00000001511a7824 */ /* 0x000fe200078e0a00 */
[----:B------:R-:W-:Y:S01]  /*1530*/  UIMAD UR7, UR7, UR4, URZ ;  /* 0x00000004070772a4 */ /* 0x000fe2000f8e023f */
[----:B------:R-:W-:Y:S01]  /*1540*/  IADD3 R17, R69, UR11, RZ ;  /* 0x0000000b45117c10 */ /* 0x000fe2000fffe0ff */
[----:B------:R-:W-:Y:S01]  /*1550*/  UIADD3 UR27, UR27, UR6, URZ ;  /* 0x000000061b1b7290 */ /* 0x000fe2000fffe03f */
[----:B------:R-:W-:Y:S01]  /*1560*/  IMAD R0, R26, 0x20, R69 ;  /* 0x000000201a007824 */ /* 0x000fe200078e0245 */
[----:B------:R-:W-:-:S02]  /*1570*/  UIMAD UR5, UR22, UR5, UR7 ;  /* 0x00000005160572a4 */ /* 0x000fc4000f8e0207 */
[----:B------:R-:W-:Y:S02]  /*1580*/  UIMAD.WIDE.U32 UR22, UR22, UR4, UR26 ;  /* 0x00000004161672a5 */ /* 0x000fe4000f8e001a */
[----:B------:R-:W-:Y:S01]  /*1590*/  IADD3 R3, R0, UR11, RZ ;  /* 0x0000000b00037c10 */ /* 0x000fe2000fffe0ff */
[----:B------:R-:W-:Y:S02]  /*15a0*/  ULDC UR4, c[0x0][0x2c4] ;  /* 0x0000b10000047ab9 */ /* 0x000fe40000000800 */
[----:B------:R-:W-:Y:S01]  /*15b0*/  UIADD3 UR5, UR23, UR5, URZ ;  /* 0x0000000517057290 */ /* 0x000fe2000fffe03f */
[----:B------:R-:W-:Y:S01]  /*15c0*/  IMAD.U32 R5, RZ, RZ, UR23 ;  /* 0x00000017ff057e24 */ /* 0x000fe2000f8e00ff */
[----:B------:R-:W-:Y:S01]  /*15d0*/  UIMAD UR4, UR12, UR4, URZ ;  /* 0x000000040c0472a4 */ /* 0x000fe2000f8e023f */
[----:B------:R-:W-:Y:S01]  /*15e0*/  @P1 IMAD.HI.U32 R0, R3, c[0x0][0x2c8], RZ ;  /* 0x0000b20003001a27 */ /* 0x000fe200078e00ff */
[----:B------:R-:W-:Y:S02]  /*15f0*/  UMOV UR23, 0x30 ;  /* 0x0000003000177882 */ /* 0x000fe40000000000 */
[----:B------:R-:W-:Y:S01]  /*1600*/  ULDC.64 UR6, c[0x0][0x1e8] ;  /* 0x00007a0000067ab9 */ /* 0x000fe20000000a00 */
[----:B------:R-:W-:Y:S01]  /*1610*/  IMAD.MOV.U32 R2, RZ, RZ, R3 ;  /* 0x000000ffff027224 */ /* 0x000fe200078e0003 */
[----:B------:R-:W-:Y:S01]  /*1620*/  @P0 SHF.R.U32.HI R2, RZ, c[0x0][0x2cc], R0 ;  /* 0x0000b300ff020a19 */ /* 0x000fe20000011600 */
[----:B------:R-:W-:Y:S01]  /*1630*/  IMAD.U32 R4, RZ, RZ, UR22 ;  /* 0x00000016ff047e24 */ /* 0x000fe2000f8e00ff */
[----:B------:R-:W-:Y:S01]  /*1640*/  UIMAD UR22, UR17, -0x30, UR23 ;  /* 0xffffffd0111678a4 */ /* 0x000fe2000f8e0217 */
[----:B------:R-:W-:Y:S01]  /*1650*/  IMAD.U32 R5, RZ, RZ, UR5 ;  /* 0x00000005ff057e24 */ /* 0x000fe2000f8e00ff */
[--C-:B------:R-:W-:Y:S01]  /*1660*/  SHF.R.S32.HI R6, RZ, 0x1f, R2.reuse ;  /* 0x0000001fff067819 */ /* 0x100fe20000011402 */
[----:B------:R-:W-:Y:S01]  /*1670*/  IMAD.MOV R0, RZ, RZ, -R2 ;  /* 0x000000ffff007224 */ /* 0x000fe200078e0a02 */
[----:B------:R-:W-:-:S02]  /*1680*/  UIMAD UR6, UR21, UR6, URZ ;  /* 0x00000006150672a4 */ /* 0x000fc4000f8e023f */
[----:B------:R-:W-:Y:S02]  /*1690*/  IMAD.U32 R64, RZ, RZ, UR22 ;  /* 0x00000016ff407e24 */ /* 0x000fe4000f8e00ff */
[----:B------:R-:W-:Y:S01]  /*16a0*/  IMAD R0, R0, c[0x0][0x2c4], R3 ;  /* 0x0000b10000007a24 */ /* 0x000fe200078e0203 */
[----:B------:R-:W-:Y:S01]  /*16b0*/  UIMAD UR25, UR24, UR7, UR6 ;  /* 0x00000007181972a4 */ /* 0x000fe2000f8e0206 */
[----:B------:R-:W-:Y:S02]  /*16c0*/  IMAD R3, R6, c[0x0][0x1b0], RZ ;  /* 0x00006c0006037a24 */ /* 0x000fe400078e02ff */
[----:B------:R-:W-:Y:S01]  /*16d0*/  ULDC.64 UR6, c[0x0][0x1f0] ;  /* 0x00007c0000067ab9 */ /* 0x000fe20000000a00 */
[----:B------:R-:W-:Y:S01]  /*16e0*/  SHF.R.S32.HI R6, RZ, 0x1f, R0 ;  /* 0x0000001fff067819 */ /* 0x000fe20000011400 */
[C---:B------:R-:W-:Y:S02]  /*16f0*/  IMAD R7, R2.reuse, c[0x0][0x1b4], R3 ;  /* 0x00006d0002077a24 */ /* 0x040fe400078e0203 */
[----:B------:R-:W-:-:S04]  /*1700*/  IMAD.WIDE.U32 R2, R2, c[0x0][0x1b0], R4 ;  /* 0x00006c0002027a25 */ /* 0x000fc800078e0004 */
[----:B------:R-:W-:Y:S01]  /*1710*/  IMAD R4, R6, c[0x0][0x1a8], RZ ;  /* 0x00006a0006047a24 */ /* 0x000fe200078e02ff */
[----:B------:R-:W-:Y:S01]  /*1720*/  IADD3 R6, R17, 0x20, RZ ;  /* 0x0000002011067810 */ /* 0x000fe20007ffe0ff */
[----:B------:R-:W-:Y:S02]  /*1730*/  IMAD.IADD R3, R3, 0x1, R7 ;  /* 0x0000000103037824 */ /* 0x000fe400078e0207 */
[----:B------:R-:W-:Y:S01]  /*1740*/  IMAD R7, R0, c[0x0][0x1ac], R4 ;  /* 0x00006b0000077a24 */ /* 0x000fe200078e0204 */
[----:B------:R-:W-:Y:S01]  /*1750*/  ISETP.GE.AND P2, PT, R6, UR4, PT ;  /* 0x0000000406007c0c */ /* 0x000fe2000bf46270 */
[----:B------:R-:W-:Y:S01]  /*1760*/  IMAD.WIDE.U32 R4, R0, c[0x0][0x1a8], R2 ;  /* 0x00006a0000047a25 */ /* 0x000fe200078e0002 */
[----:B------:R-:W-:-:S03]  /*1770*/  LEA.HI R6, R67, R81, RZ, 0x6 ;  /* 0x0000005143067211 */ /* 0x000fc600078f30ff */
[----:B------:R-:W-:Y:S01]  /*1780*/  IMAD.SHL.U32 R0, R69, 0x40, RZ ;  /* 0x0000004045007824 */ /* 0x000fe200078e00ff */
[----:B------:R-:W-:Y:S01]  /*1790*/  LEA R20, P0, R4, c[0x0][0x160], 0x1 ;  /* 0x0000580004147a11 */ /* 0x000fe200078008ff */
[----:B------:R-:W-:Y:S02]  /*17a0*/  IMAD.SHL.U32 R2, R26, 0x8, RZ ;  /* 0x000000081a027824 */ /* 0x000fe400078e00ff */
[----:B------:R-:W-:Y:S01]  /*17b0*/  IMAD.IADD R3, R5, 0x1, R7 ;  /* 0x0000000105037824 */ /* 0x000fe200078e0207 */
[----:B------:R-:W-:Y:S01]  /*17c0*/  LOP3.LUT R0, R0, 0x1c0, RZ, 0xc0, !PT ;  /* 0x000001c000007812 */ /* 0x000fe200078ec0ff */
[----:B------:R-:W-:Y:S01]  /*17d0*/  IMAD.SHL.U32 R6, R6, 0x8, RZ ;  /* 0x0000000806067824 */ /* 0x000fe200078e00ff */
[----:B------:R-:W-:Y:S02]  /*17e0*/  IADD3 R7, R17, 0x40, RZ ;  /* 0x0000004011077810 */ /* 0x000fe40007ffe0ff */
[----:B------:R-:W-:Y:S02]  /*17f0*/  LOP3.LUT R5, R0, 0x38, R2, 0xf8, !PT ;  /* 0x0000003800057812 */ /* 0x000fe400078ef802 */
[----:B------:R-:W-:-:S02]  /*1800*/  SHF.R.U32.HI R0, RZ, 0x3, R0 ;  /* 0x00000003ff007819 */ /* 0x000fc40000011600 */
[----:B------:R-:W-:Y:S02]  /*1810*/  LEA.HI.X R19, R4, c[0x0][0x164], R3, 0x1, P0 ;  /* 0x0000590004137a11 */ /* 0x000fe400000f0c03 */
[----:B------:R-:W1:Y:S01]  /*1820*/  SHFL.IDX PT, R4, R20, RZ, 0x181f ;  /* 0x00181fff14047589 */ /* 0x000e6200000e0000 */
[----:B------:R-:W-:Y:S02]  /*1830*/  LOP3.LUT R3, R5, R0, RZ, 0x3c, !PT ;  /* 0x0000000005037212 */ /* 0x000fe400078e3cff */
[----:B------:R-:W-:Y:S01]  /*1840*/  ISETP.GE.AND P0, PT, R17, UR4, PT ;  /* 0x0000000411007c0c */ /* 0x000fe2000bf06270 */
[----:B------:R-:W3:Y:S01]  /*1850*/  SHFL.IDX PT, R5, R19, RZ, 0x181f ;  /* 0x00181fff13057589 */ /* 0x000ee200000e0000 */
[----:B------:R-:W-:Y:S02]  /*1860*/  SHF.R.S32.HI R0, RZ, 0x1f, R9 ;  /* 0x0000001fff007819 */ /* 0x000fe40000011409 */
[----:B------:R-:W-:Y:S02]  /*1870*/  IADD3 R9, P3, R9, R69, RZ ;  /* 0x0000004509097210 */ /* 0x000fe40007f7e0ff */
[----:B------:R-:W-:-:S02]  /*1880*/  LOP3.LUT R18, R3, 0xfffffe00, R6, 0xf8, !PT ;  /* 0xfffffe0003127812 */ /* 0x000fc400078ef806 */
[----:B------:R-:W-:Y:S01]  /*1890*/  LEA.HI.X.SX32 R21, R69, R0, 0x1, P3 ;  /* 0x0000000045157211 */ /* 0x000fe200018f0eff */
[----:B------:R-:W5:Y:S01]  /*18a0*/  SHFL.IDX PT, R6, R20, 0x1, 0x181f ;  /* 0x00381f0014067f89 */ /* 0x000f6200000e0000 */
[----:B------:R-:W-:Y:S01]  /*18b0*/  IADD3 R0, R2, 0x80, RZ ;  /* 0x0000008002007810 */ /* 0x000fe20007ffe0ff */
[----:B------:R-:W-:Y:S01]  /*18c0*/  IMAD.SHL.U32 R68, R18, 0x2, RZ ;  /* 0x0000000212447824 */ /* 0x000fe200078e00ff */
[----:B------:R-:W-:Y:S02]  /*18d0*/  IADD3 R27, R2, 0xc0, RZ ;  /* 0x000000c0021b7810 */ /* 0x000fe40007ffe0ff */
[----:B------:R-:W-:Y:S02]  /*18e0*/  ISETP.GE.AND P1, PT, R7, UR4, PT ;  /* 0x0000000407007c0c */ /* 0x000fe4000bf26270 */
[----:B------:R-:W-:Y:S01]  /*18f0*/  @!P0 SHF.R.S32.HI R11, RZ, 0x1f, R0 ;  /* 0x0000001fff0b8819 */ /* 0x000fe20000011400 */
[----:B------:R-:W2:Y:S01]  /*1900*/  SHFL.IDX PT, R7, R19, 0x1, 0x181f ;  /* 0x00381f0013077f89 */ /* 0x000ea200000e0000 */
[----:B------:R-:W-:-:S02]  /*1910*/  SHF.R.S32.HI R3, RZ, 0x1f, R2 ;  /* 0x0000001fff037819 */ /* 0x000fc40000011402 */
[----:B------:R-:W-:Y:S01]  /*1920*/  @!P0 SHF.R.S32.HI R14, RZ, 0x1f, R27 ;  /* 0x0000001fff0e8819 */ /* 0x000fe2000001141b */
[----:B------:R-:W-:Y:S01]  /*1930*/  STL [R1+0x4], R68 ;  /* 0x0000044401007387 */ /* 0x000fe20000100800 */
[----:B-1----:R-:W-:Y:S01]  /*1940*/  @!P0 LEA R10, P3, R2, R4, 0x1 ;  /* 0x00000004020a8211 */ /* 0x002fe200078608ff */
[--C-:B------:R-:W-:Y:S01]  /*1950*/  IMAD.WIDE.U32 R22, R9, c[0x0][0x1e0], R2.reuse ;  /* 0x0000780009167a25 */ /* 0x100fe200078e0002 */
[----:B------:R-:W-:Y:S02]  /*1960*/  @!P0 LEA.HI R13, R11, R0, RZ, 0x3 ;  /* 0x000000000b0d8211 */ /* 0x000fe400078f18ff */
[----:B------:R-:W-:Y:S01]  /*1970*/  ISETP.GE.AND P6, PT, R0, c[0x0][0x198], PT ;  /* 0x0000660000007a0c */ /* 0x000fe20003fc6270 */
[----:B------:R-:W-:Y:S01]  /*1980*/  IMAD.WIDE.U32 R24, R9, c[0x0][0x208], R2 ;  /* 0x0000820009187a25 */ /* 0x000fe200078e0002 */
[----:B---3--:R-:W-:Y:S02]  /*1990*/  @!P0 LEA.HI.X R11, R2, R5, R3, 0x1, P3 ;  /* 0x00000005020b8211 */ /* 0x008fe400018f0c03 */
[----:B------:R-:W-:-:S02]  /*19a0*/  ISETP.GE.AND P3, PT, R27, c[0x0][0x198], PT ;  /* 0x000066001b007a0c */ /* 0x000fc40003f66270 */
[----:B------:R-:W-:Y:S02]  /*19b0*/  @!P0 LOP3.LUT R13, R13, 0xfffffff8, RZ, 0xc0, !PT ;  /* 0xfffffff80d0d8812 */ /* 0x000fe400078ec0ff */
[----:B--2---:R-:W-:Y:S01]  /*19c0*/  LOP3.LUT R85, R85, 0xfffffffe, RZ, 0xc0, !PT ;  /* 0xfffffffe55557812 */ /* 0x004fe200078ec0ff */
[----:B----4-:R1:W2:Y:S01]  /*19d0*/  @P4 R2UR UR26, R8 ;  /* 0x00000000081a43c2 */ /* 0x0102a200000e0000 */
[----:B------:R-:W-:-:S13]  /*19e0*/  ISETP.GE.AND P4, PT, R2, c[0x0][0x198], PT ;  /* 0x0000660002007a0c */ /* 0x000fda0003f86270 */
[----:B------:R5:W-:Y:S01]  /*19f0*/  @!P0 LDGSTS.E.BYPASS.LTC128B.128 [R68+0x4080], [R10.64], !P4 ;  /* 0x040800000a448fae */ /* 0x000be2000e101d52 */
[----:B-1----:R-:W-:Y:S01]  /*1a00*/  IADD3 R8, R2, 0x40, RZ ;  /* 0x0000004002087810 */ /* 0x002fe20007ffe0ff */
[----:B--2---:R-:W-:Y:S02]  /*1a10*/  @UP0 USHF.R.S32.HI UR29, URZ, 0x1f, UR26 ;  /* 0x0000001f3f1d0899 */ /* 0x004fe4000801141a */
[----:B------:R-:W-:Y:S01]  /*1a20*/  @UP0 UMOV UR28, UR26 ;  /* 0x0000001a001c0c82 */ /* 0x000fe20008000000 */
[----:B------:R-:W-:Y:S01]  /*1a30*/  @!P0 SHF.R.S32.HI R12, RZ, 0x1f, R8 ;  /* 0x0000001fff0c8819 */ /* 0x000fe20000011408 */
[----:B------:R-:W-:Y:S01]  /*1a40*/  @!UP0 UMOV UR28, UR13 ;  /* 0x0000000d001c8c82 */ /* 0x000fe20008000000 */
[----:B------:R-:W-:Y:S02]  /*1a50*/  ISETP.GE.AND P5, PT, R8, c[0x0][0x198], PT ;  /* 0x0000660008007a0c */ /* 0x000fe40003fa6270 */
[----:B------:R-:W-:Y:S01]  /*1a60*/  @!P0 LEA.HI R15, R12, R8, RZ, 0x3 ;  /* 0x000000080c0f8211 */ /* 0x000fe200078f18ff */
[----:B------:R-:W-:Y:S01]  /*1a70*/  @!UP0 UMOV UR29, UR20 ;  /* 0x00000014001d8c82 */ /* 0x000fe20008000000 */
[----:B------:R-:W-:Y:S01]  /*1a80*/  @!P0 LEA.HI R12, R14, R27, RZ, 0x3 ;  /* 0x0000001b0e0c8211 */ /* 0x000fe200078f18ff */
[----:B------:R-:W-:Y:S01]  /*1a90*/  USEL UR20, UR28, URZ, !UP2 ;  /* 0x0000003f1c147287 */ /* 0x000fe2000d000000 */
[----:B------:R-:W-:Y:S01]  /*1aa0*/  @!P0 LOP3.LUT R14, R15, 0xfffffff8, RZ, 0xc0, !PT ;  /* 0xfffffff80f0e8812 */ /* 0x000fe200078ec0ff */
[----:B------:R-:W-:Y:S01]  /*1ab0*/  USEL UR28, UR29, URZ, !UP2 ;  /* 0x0000003f1d1c7287 */ /* 0x000fe2000d000000 */
[----:B------:R-:W-:Y:S01]  /*1ac0*/  @!P0 LOP3.LUT R16, R12, 0xfffffff8, RZ, 0xc0, !PT ;  /* 0xfffffff80c108812 */ /* 0x000fe200078ec0ff */
[----:B------:R-:W-:-:S02]  /*1ad0*/  @!P0 IMAD.WIDE R12, R13, 0x2, R4 ;  /* 0x000000020d0c8825 */ /* 0x000fc400078e0204 */
[----:B------:R-:W-:Y:S02]  /*1ae0*/  UIMAD UR6, UR28, UR6, URZ ;  /* 0x000000061c0672a4 */ /* 0x000fe4000f8e023f */
[--C-:B------:R-:W-:Y:S02]  /*1af0*/  @!P0 IMAD.WIDE R14, R14, 0x2, R4.reuse ;  /* 0x000000020e0e8825 */ /* 0x100fe400078e0204 */
[----:B------:R-:W-:Y:S02]  /*1b00*/  UIMAD UR26, UR20, UR7, UR6 ;  /* 0x00000007141a72a4 */ /* 0x000fe4000f8e0206 */
[----:B------:R-:W-:Y:S01]  /*1b10*/  @!P0 IMAD.WIDE R4, R16, 0x2, R4 ;  /* 0x0000000210048825 */ /* 0x000fe200078e0204 */
[----:B------:R1:W-:Y:S01]  /*1b20*/  @!P0 LDGSTS.E.BYPASS.LTC128B.128 [R68+0x8080], [R14.64], !P5 ;  /* 0x080800000e448fae */ /* 0x0003e2000e901d52 */
[----:B------:R-:W-:Y:S02]  /*1b30*/  ULDC.64 UR6, c[0x0][0x1e0] ;  /* 0x0000780000067ab9 */ /* 0x000fe40000000a00 */
[----:B------:R-:W-:Y:S01]  /*1b40*/  UIMAD.WIDE.U32 UR30, UR23, UR6, URZ ;  /* 0x00000006171e72a5 */ /* 0x000fe2000f8e003f */
[----:B------:R2:W-:Y:S01]  /*1b50*/  @!P0 LDGSTS.E.BYPASS.LTC128B.128 [R68+0xc080], [R12.64], !P6 ;  /* 0x0c0800000c448fae */ /* 0x0005e2000f101d52 */
[----:B------:R-:W-:-:S03]  /*1b60*/  UIMAD UR23, UR23, UR7, URZ ;  /* 0x00000007171772a4 */ /* 0x000fc6000f8e023f */
[----:B------:R3:W-:Y:S01]  /*1b70*/  @!P0 LDGSTS.E.BYPASS.LTC128B.128 [R68+0x10080], [R4.64], !P3 ;  /* 0x1008000004448fae */ /* 0x0007e2000d901d52 */
[----:B-----5:R-:W-:-:S04]  /*1b80*/  @!P2 LEA R10, P0, R2, R6, 0x1 ;  /* 0x00000006020aa211 */ /* 0x020fc800078008ff */
[----:B------:R-:W-:-:S05]  /*1b90*/  @!P2 LEA.HI.X R11, R2, R7, R3, 0x1, P0 ;  /* 0x00000007020ba211 */ /* 0x000fca00000f0c03 */
[----:B------:R4:W-:Y:S01]  /*1ba0*/  @!P2 LDGSTS.E.BYPASS.LTC128B.128 [R68+0x5080], [R10.64], !P4 ;  /* 0x050800000a44afae */ /* 0x0009e2000e101d52 */
[----:B--2---:R-:W-:Y:S01]  /*1bb0*/  IMAD R12, R21, c[0x0][0x1e0], RZ ;  /* 0x00007800150c7a24 */ /* 0x004fe200078e02ff */
[----:B---3--:R-:W-:Y:S01]  /*1bc0*/  IADD3 R4, R17, 0x60, RZ ;  /* 0x0000006011047810 */ /* 0x008fe20007ffe0ff */
[----:B------:R-:W-:Y:S02]  /*1bd0*/  IMAD R5, R21, c[0x0][0x208], RZ ;  /* 0x0000820015057a24 */ /* 0x000fe400078e02ff */
[C---:B------:R-:W-:Y:S01]  /*1be0*/  IMAD R17, R9.reuse, c[0x0][0x1e4], R12 ;  /* 0x0000790009117a24 */ /* 0x040fe200078e020c */
[----:B------:R-:W-:Y:S01]  /*1bf0*/  ISETP.GE.AND P0, PT, R4, UR4, PT ;  /* 0x0000000404007c0c */ /* 0x000fe2000bf06270 */
[----:B------:R-:W-:Y:S01]  /*1c00*/  IMAD R18, R9, c[0x0][0x20c], R5 ;  /* 0x0000830009127a24 */ /* 0x000fe200078e0205 */
[----:B------:R-:W-:Y:S01]  /*1c10*/  @!P2 SHF.R.S32.HI R4, RZ, 0x1f, R0 ;  /* 0x0000001fff04a819 */ /* 0x000fe20000011400 */
[----:B------:R-:W-:Y:S01]  /*1c20*/  ULDC.64 UR4, c[0x0][0x210] ;  /* 0x0000840000047ab9 */ /* 0x000fe20000000a00 */
[----:B------:R-:W-:Y:S01]  /*1c30*/  @!P2 SHF.R.S32.HI R5, RZ, 0x1f, R8 ;  /* 0x0000001fff05a819 */ /* 0x000fe20000011408 */
[----:B------:R-:W-:Y:S01]  /*1c40*/  UIMAD UR4, UR21, UR4, URZ ;  /* 0x00000004150472a4 */ /* 0x000fe2000f8e023f */
[----:B------:R-:W-:Y:S01]  /*1c50*/  @!P2 SHF.R.S32.HI R12, RZ, 0x1f, R27 ;  /* 0x0000001fff0ca819 */ /* 0x000fe2000001141b */
[----:B------:R-:W-:Y:S01]  /*1c60*/  UIADD3 UR21, UR10, UR22, URZ ;  /* 0x000000160a157290 */ /* 0x000fe2000fffe03f */
[----:B------:R-:W-:Y:S01]  /*1c70*/  @!P2 LEA.HI R4, R4, R0, RZ, 0x3 ;  /* 0x000000000404a211 */ /* 0x000fe200078f18ff */
[----:B------:R-:W-:Y:S01]  /*1c80*/  UIMAD UR24, UR24, UR5, UR4 ;  /* 0x00000005181872a4 */ /* 0x000fe2000f8e0204 */
[----:B-1----:R-:W-:Y:S01]  /*1c90*/  @!P2 LEA.HI R14, R5, R8, RZ, 0x3 ;  /* 0x00000008050ea211 */ /* 0x002fe200078f18ff */
[----:B------:R-:W-:Y:S01]  /*1ca0*/  UISETP.LT.AND UP1, UPT, UR21, 0x30, UPT ;  /* 0x000000301500788c */ /* 0x000fe2000bf21270 */
[----:B------:R-:W-:Y:S01]  /*1cb0*/  @!P2 LEA.HI R5, R12, R27, RZ, 0x3 ;  /* 0x0000001b0c05a211 */ /* 0x000fe200078f18ff */
[----:B------:R-:W-:Y:S01]  /*1cc0*/  ULDC.64 UR4, c[0x0][0x218] ;  /* 0x0000860000047ab9 */ /* 0x000fe20000000a00 */
[----:B------:R-:W-:Y:S01]  /*1cd0*/  @!P2 LOP3.LUT R12, R4, 0xfffffff8, RZ, 0xc0, !PT ;  /* 0xfffffff8040ca812 */ /* 0x000fe200078ec0ff */
[----:B------:R-:W-:Y:S01]  /*1ce0*/  USEL UR27, UR21, 0x30, UP1 ;  /* 0x00000030151b7887 */ /* 0x000fe20008800000 */
[----:B------:R-:W-:Y:S01]  /*1cf0*/  SHFL.IDX PT, R4, R20, 0x2, 0x181f ;  /* 0x00581f0014047f89 */ /* 0x000fe200000e0000 */
[----:B------:R-:W-:Y:S01]  /*1d00*/  @!P2 LOP3.LUT R9, R5, 0xfffffff8, RZ, 0xc0, !PT ;  /* 0xfffffff80509a812 */ /* 0x000fe200078ec0ff */
[----:B------:R-:W-:Y:S01]  /*1d10*/  UIMAD UR28, UR28, UR4, URZ ;  /* 0x000000041c1c72a4 */ /* 0x000fe2000f8e023f */
[----:B------:R-:W-:Y:S01]  /*1d20*/  @!P2 LOP3.LUT R14, R14, 0xfffffff8, RZ, 0xc0, !PT ;  /* 0xfffffff80e0ea812 */ /* 0x000fe200078ec0ff */
[----:B------:R-:W1:Y:S01]  /*1d30*/  SHFL.IDX PT, R5, R19, 0x2, 0x181f ;  /* 0x00581f0013057f89 */ /* 0x000e6200000e0000 */
[----:B------:R-:W-:Y:S01]  /*1d40*/  @!P2 IMAD.WIDE R12, R12, 0x2, R6 ;  /* 0x000000020c0ca825 */ /* 0x000fe200078e0206 */
[----:B----4-:R-:W-:Y:S01]  /*1d50*/  @!P1 SHF.R.S32.HI R10, RZ, 0x1f, R0 ;  /* 0x0000001fff0a9819 */ /* 0x010fe20000011400 */
[----:B------:R-:W-:-:S02]  /*1d60*/  UIMAD UR28, UR20, UR5, UR28 ;  /* 0x00000005141c72a4 */ /* 0x000fc4000f8e021c */
[----:B------:R-:W-:Y:S01]  /*1d70*/  @!P2 IMAD.WIDE R14, R14, 0x2, R6 ;  /* 0x000000020e0ea825 */ /* 0x000fe200078e0206 */
[----:B------:R-:W-:-:S03]  /*1d80*/  ULDC.64 UR4, c[0x0][0x208] ;  /* 0x0000820000047ab9 */ /* 0x000fc60000000a00 */
[----:B------:R-:W-:Y:S01]  /*1d90*/  @!P2 IMAD.WIDE R6, R9, 0x2, R6 ;  /* 0x000000020906a825 */ /* 0x000fe200078e0206 */
[----:B------:R1:W-:Y:S01]  /*1da0*/  @!P2 LDGSTS.E.BYPASS.LTC128B.128 [R68+0x9080], [R14.64], !P5 ;  /* 0x090800000e44afae */ /* 0x0003e2000e901d52 */
[----:B------:R-:W-:-:S03]  /*1db0*/  @!P1 SHF.R.S32.HI R9, RZ, 0x1f, R8 ;  /* 0x0000001fff099819 */ /* 0x000fc60000011408 */
[----:B------:R2:W-:Y:S01]  /*1dc0*/  @!P2 LDGSTS.E.BYPASS.LTC128B.128 [R68+0xd080], [R12.64], !P6 ;  /* 0x0d0800000c44afae */ /* 0x0005e2000f101d52 */
[----:B------:R-:W-:Y:S02]  /*1dd0*/  @!P1 LEA.HI R9, R9, R8, RZ, 0x3 ;  /* 0x0000000809099211 */ /* 0x000fe400078f18ff */
[----:B------:R-:W-:Y:S01]  /*1de0*/  ISETP.GE.AND P6, PT, R8, c[0x0][0x1d4], PT ;  /* 0x0000750008007a0c */ /* 0x000fe20003fc6270 */
[----:B------:R3:W-:Y:S01]  /*1df0*/  @!P2 LDGSTS.E.BYPASS.LTC128B.128 [R68+0x11080], [R6.64], !P3 ;  /* 0x110800000644afae */ /* 0x0007e2000d901d52 */
[----:B------:R-:W-:-:S05]  /*1e00*/  @!P1 LOP3.LUT R9, R9, 0xfffffff8, RZ, 0xc0, !PT ;  /* 0xfffffff809099812 */ /* 0x000fca00078ec0ff */
[----:B-1----:R-:W-:Y:S01]  /*1e10*/  @!P1 IMAD.WIDE R14, R9, 0x2, R4 ;  /* 0x00000002090e9825 */ /* 0x002fe200078e0204 */
[----:B------:R-:W-:Y:S02]  /*1e20*/  @!P0 SHF.R.S32.HI R9, RZ, 0x1f, R8 ;  /* 0x0000001fff098819 */ /* 0x000fe40000011408 */
[----:B--2---:R-:W-:Y:S02]  /*1e30*/  @!P1 LEA.HI R12, R10, R0, RZ, 0x3 ;  /* 0x000000000a0c9211 */ /* 0x004fe400078f18ff */
[----:B------:R-:W-:Y:S02]  /*1e40*/  @!P1 LEA R10, P2, R2, R4, 0x1 ;  /* 0x00000004020a9211 */ /* 0x000fe400078408ff */
[----:B---3--:R-:W-:Y:S01]  /*1e50*/  @!P1 SHF.R.S32.HI R7, RZ, 0x1f, R27 ;  /* 0x0000001fff079819 */ /* 0x008fe2000001141b */
[----:B------:R-:W-:Y:S01]  /*1e60*/  SHFL.IDX PT, R6, R20, 0x3, 0x181f ;  /* 0x00781f0014067f89 */ /* 0x000fe200000e0000 */
[----:B------:R-:W-:Y:S02]  /*1e70*/  @!P1 LOP3.LUT R12, R12, 0xfffffff8, RZ, 0xc0, !PT ;  /* 0xfffffff80c0c9812 */ /* 0x000fe400078ec0ff */
[----:B------:R-:W-:-:S02]  /*1e80*/  @!P1 LEA.HI R11, R7, R27, RZ, 0x3 ;  /* 0x0000001b070b9211 */ /* 0x000fc400078f18ff */
[----:B------:R-:W1:Y:S01]  /*1e90*/  SHFL.IDX PT, R7, R19, 0x3, 0x181f ;  /* 0x00781f0013077f89 */ /* 0x000e6200000e0000 */
[----:B------:R-:W-:Y:S01]  /*1ea0*/  @!P1 IMAD.WIDE R12, R12, 0x2, R4 ;  /* 0x000000020c0c9825 */ /* 0x000fe200078e0204 */
[----:B------:R-:W-:Y:S02]  /*1eb0*/  @!P1 LOP3.LUT R16, R11, 0xfffffff8, RZ, 0xc0, !PT ;  /* 0xfffffff80b109812 */ /* 0x000fe400078ec0ff */
[----:B------:R-:W-:Y:S02]  /*1ec0*/  @!P1 LEA.HI.X R11, R2, R5, R3, 0x1, P2 ;  /* 0x00000005020b9211 */ /* 0x000fe400010f0c03 */
[----:B------:R-:W-:Y:S01]  /*1ed0*/  ISETP.GE.AND P2, PT, R0, c[0x0][0x198], PT ;  /* 0x0000660000007a0c */ /* 0x000fe20003f46270 */
[----:B------:R-:W-:Y:S01]  /*1ee0*/  @!P1 IMAD.WIDE R4, R16, 0x2, R4 ;  /* 0x0000000210049825 */ /* 0x000fe200078e0204 */
[----:B------:R-:W-:Y:S01]  /*1ef0*/  @!P0 LEA.HI R9, R9, R8, RZ, 0x3 ;  /* 0x0000000809098211 */ /* 0x000fe200078f18ff */
[----:B------:R2:W-:Y:S04]  /*1f00*/  @!P1 LDGSTS.E.BYPASS.LTC128B.128 [R68+0x6080], [R10.64], !P4 ;  /* 0x060800000a449fae */ /* 0x0005e8000e101d52 */
[----:B------:R3:W-:Y:S01]  /*1f10*/  @!P1 LDGSTS.E.BYPASS.LTC128B.128 [R68+0xa080], [R14.64], !P5 ;  /* 0x0a0800000e449fae */ /* 0x0007e2000e901d52 */
[----:B------:R-:W-:-:S05]  /*1f20*/  ISETP.GE.AND P5, PT, R2, c[0x0][0x1d4], PT ;  /* 0x0000750002007a0c */ /* 0x000fca0003fa6270 */
[----:B------:R4:W-:Y:S04]  /*1f30*/  @!P1 LDGSTS.E.BYPASS.LTC128B.128 [R68+0xe080], [R12.64], !P2 ;  /* 0x0e0800000c449fae */ /* 0x0009e8000d101d52 */
[----:B------:R5:W-:Y:S04]  /*1f40*/  @!P1 LDGSTS.E.BYPASS.LTC128B.128 [R68+0x12080], [R4.64], !P3 ;  /* 0x1208000004449fae */ /* 0x000be8000d901d52 */
[----:B------:R-:W-:Y:S02]  /*1f50*/  @P5 LOP3.LUT R85, R85, 0x1, RZ, 0xfc, !PT ;  /* 0x0000000155555812 */ /* 0x000fe400078efcff */
[----:B------:R-:W-:-:S03]  /*1f60*/  ISETP.GE.AND P5, PT, R0, c[0x0][0x1d4], PT ;  /* 0x0000750000007a0c */ /* 0x000fc60003fa6270 */
[----:B------:R-:W-:Y:S01]  /*1f70*/  STL [R1+0x1c], R85 ;  /* 0x00001c5501007387 */ /* 0x000fe20000100800 */
[----:B--2---:R-:W-:-:S05]  /*1f80*/  @!P0 LOP3.LUT R10, R9, 0xfffffff8, RZ, 0xc0, !PT ;  /* 0xfffffff8090a8812 */ /* 0x004fca00078ec0ff */
[----:B-1----:R-:W-:Y:S01]  /*1f90*/  @!P0 IMAD.WIDE R10, R10, 0x2, R6 ;  /* 0x000000020a0a8825 */ /* 0x002fe200078e0206 */
[----:B----4-:R-:W1:Y:S01]  /*1fa0*/  S2R R12, SR_CTAID.Y ;  /* 0x00000000000c7919 */ /* 0x010e620000002600 */
[----:B-----5:R-:W-:-:S04]  /*1fb0*/  @!P0 LEA R4, P1, R2, R6, 0x1 ;  /* 0x0000000602048211 */ /* 0x020fc800078208ff */
[----:B------:R-:W-:Y:S02]  /*1fc0*/  @!P0 LEA.HI.X R5, R2, R7, R3, 0x1, P1 ;  /* 0x0000000702058211 */ /* 0x000fe400008f0c03 */
[----:B------:R-:W-:Y:S02]  /*1fd0*/  @!P0 SHF.R.S32.HI R2, RZ, 0x1f, R0 ;  /* 0x0000001fff028819 */ /* 0x000fe40000011400 */
[----:B------:R-:W-:Y:S01]  /*1fe0*/  ISETP.GE.AND P1, PT, R8, c[0x0][0x198], PT ;  /* 0x0000660008007a0c */ /* 0x000fe20003f26270 */
[----:B------:R2:W-:Y:S01]  /*1ff0*/  @!P0 LDGSTS.E.BYPASS.LTC128B.128 [R68+0x7080], [R4.64], !P4 ;  /* 0x0708000004448fae */ /* 0x0005e2000e101d52 */
[----:B------:R-:W-:Y:S01]  /*2000*/  @!P0 LEA.HI R2, R2, R0, RZ, 0x3 ;  /* 0x0000000002028211 */ /* 0x000fe200078f18ff */
[----:B------:R-:W-:Y:S01]  /*2010*/  IMAD.U32 R8, RZ, RZ, UR20 ;  /* 0x00000014ff087e24 */ /* 0x000fe2000f8e00ff */
[----:B------:R-:W-:Y:S01]  /*2020*/  IADD3 R0, -R69, UR27, RZ ;  /* 0x0000001b45007c10 */ /* 0x000fe2000fffe1ff */
[----:B------:R-:W-:Y:S01]  /*2030*/  UIADD3 UR27, UR17, -0x1, URZ ;  /* 0xffffffff111b7890 */ /* 0x000fe2000fffe03f */
[----:B------:R-:W-:-:S02]  /*2040*/  @!P0 LOP3.LUT R2, R2, 0xfffffff8, RZ, 0xc0, !PT ;  /* 0xfffffff802028812 */ /* 0x000fc400078ec0ff */
[----:B------:R-:W-:Y:S01]  /*2050*/  ISETP.GE.AND P4, PT, R27, c[0x0][0x1d4], PT ;  /* 0x000075001b007a0c */ /* 0x000fe20003f86270 */
[----:B------:R-:W-:Y:S02]  /*2060*/  USHF.R.S32.HI UR20, URZ, 0x1f, UR27 ;  /* 0x0000001f3f147899 */ /* 0x000fe4000801141b */
[----:B------:R-:W-:Y:S01]  /*2070*/  @!P0 IMAD.WIDE R2, R2, 0x2, R6 ;  /* 0x0000000202028825 */ /* 0x000fe200078e0206 */
[----:B------:R-:W-:Y:S01]  /*2080*/  UIMAD.WIDE.U32 UR32, UR27, UR4, URZ ;  /* 0x000000041b2072a5 */ /* 0x000fe2000f8e003f */
[----:B------:R4:W-:Y:S01]  /*2090*/  @!P0 LDGSTS.E.BYPASS.LTC128B.128 [R68+0xb080], [R10.64], !P1 ;  /* 0x0b0800000a448fae */ /* 0x0009e2000c901d52 */
[C---:B------:R-:W-:Y:S01]  /*20a0*/  ISETP.GE.AND P1, PT, R0.reuse, 0x21, PT ;  /* 0x000000210000780c */ /* 0x040fe20003f26270 */
[----:B------:R-:W-:Y:S02]  /*20b0*/  UIMAD UR4, UR20, UR4, URZ ;  /* 0x00000004140472a4 */ /* 0x000fe4000f8e023f */
[----:B------:R5:W-:Y:S01]  /*20c0*/  @!P0 LDGSTS.E.BYPASS.LTC128B.128 [R68+0xf080], [R2.64], !P2 ;  /* 0x0f08000002448fae */ /* 0x000be2000d101d52 */
[----:B------:R-:W-:Y:S01]  /*20d0*/  ISETP.GE.AND P2, PT, R0, 0x1, PT ;  /* 0x000000010000780c */ /* 0x000fe20003f46270 */
[----:B------:R-:W-:Y:S01]  /*20e0*/  UIMAD UR4, UR27, UR5, UR4 ;  /* 0x000000051b0472a4 */ /* 0x000fe2000f8e0204 */
[----:B------:R-:W-:Y:S01]  /*20f0*/  @!P0 SHF.R.S32.HI R0, RZ, 0x1f, R27 ;  /* 0x0000001fff008819 */ /* 0x000fe2000001141b */
[----:B------:R-:W-:-:S02]  /*2100*/  UISETP.GT.AND UP0, UPT, UR27, UR8, UPT ;  /* 0x000000081b00728c */ /* 0x000fc4000bf04270 */
[----:B------:R-:W-:Y:S01]  /*2110*/  UMOV UR5, 0x5 ;  /* 0x0000000500057882 */ /* 0x000fe20000000000 */
[----:B------:R-:W-:Y:S01]  /*2120*/  @!P0 LEA.HI R0, R0, R27, RZ, 0x3 ;  /* 0x0000001b00008211 */ /* 0x000fe200078f18ff */
[----:B------:R-:W-:Y:S01]  /*2130*/  UIADD3 UR4, UR33, UR4, URZ ;  /* 0x0000000421047290 */ /* 0x000fe2000fffe03f */
[----:B--2---:R-:W-:Y:S02]  /*2140*/  IMAD.IADD R5, R23, 0x1, R17 ;  /* 0x0000000117057824 */ /* 0x004fe400078e0211 */
[----:B------:R-:W-:Y:S01]  /*2150*/  @!P0 LOP3.LUT R0, R0, 0xfffffff8, RZ, 0xc0, !PT ;  /* 0xfffffff800008812 */ /* 0x000fe200078ec0ff */
[----:B------:R-:W-:Y:S01]  /*2160*/  IMAD.MOV.U32 R4, RZ, RZ, R22 ;  /* 0x000000ffff047224 */ /* 0x000fe200078e0016 */
[----:B------:R-:W-:-:S03]  /*2170*/  UIMAD UR4, UR4, 0x30, URZ ;  /* 0x00000030040478a4 */ /* 0x000fc6000f8e023f */
[----:B-1----:R-:W-:-:S04]  /*2180*/  IMAD.WIDE.U32 R4, R12, c[0x0][0x1e8], R4 ;  /* 0x00007a000c047a25 */ /* 0x002fc800078e0004 */
[----:B------:R-:W-:Y:S01]  /*2190*/  @!P0 IMAD.WIDE R6, R0, 0x2, R6 ;  /* 0x0000000200068825 */ /* 0x000fe200078e0206 */
[----:B------:R-:W-:Y:S02]  /*21a0*/  IADD3 R5, R5, UR25, RZ ;  /* 0x0000001905057c10 */ /* 0x000fe4000fffe0ff */
[----:B----4-:R-:W-:Y:S02]  /*21b0*/  LEA.HI R10, R67, R81, RZ, 0x4 ;  /* 0x00000051430a7211 */ /* 0x010fe400078f20ff */
[----:B------:R1:W-:Y:S01]  /*21c0*/  @!P0 LDGSTS.E.BYPASS.LTC128B.128 [R68+0x13080], [R6.64], !P3 ;  /* 0x1308000006448fae */ /* 0x0003e2000d901d52 */
[----:B-----5:R-:W-:Y:S01]  /*21d0*/  IMAD.IADD R3, R25, 0x1, R18 ;  /* 0x0000000119037824 */ /* 0x020fe200078e0212 */
[----:B------:R-:W-:Y:S01]  /*21e0*/  LOP3.LUT P3, RZ, R85, 0x1, RZ, 0xc0, !PT ;  /* 0x0000000155ff7812 */ /* 0x000fe2000786c0ff */
[----:B------:R-:W-:Y:S01]  /*21f0*/  IMAD.MOV.U32 R2, RZ, RZ, R24 ;  /* 0x000000ffff027224 */ /* 0x000fe200078e0018 */
[----:B------:R-:W0:Y:S01]  /*2200*/  LDGDEPBAR ;  /* 0x00000000000079af */ /* 0x000e220000000000 */
[----:B------:R-:W-:-:S04]  /*2210*/  IMAD.WIDE.U32 R72, R8, c[0x0][0x1f0], R4 ;  /* 0x00007c0008487a25 */ /* 0x000fc800078e0004 */
[----:B------:R-:W-:Y:S01]  /*2220*/  IMAD.WIDE.U32 R2, R12, c[0x0][0x210], R2 ;  /* 0x000084000c027a25 */ /* 0x000fe200078e0002 */
[----:B------:R-:W-:Y:S01]  /*2230*/  IADD3 R71, R73, UR26, RZ ;  /* 0x0000001a49477c10 */ /* 0x000fe2000fffe0ff */
[----:B------:R-:W-:Y:S02]  /*2240*/  STL.64 [R1+0x30], R72 ;  /* 0x0000304801007387 */ /* 0x000fe40000100a00 */
[----:B------:R-:W-:Y:S01]  /*2250*/  IMAD.U32 R4, RZ, RZ, UR30 ;  /* 0x0000001eff047e24 */ /* 0x000fe2000f8e00ff */
[----:B------:R-:W-:Y:S01]  /*2260*/  IADD3 R3, R3, UR24, RZ ;  /* 0x0000001803037c10 */ /* 0x000fe2000fffe0ff */
[----:B------:R-:W-:Y:S01]  /*2270*/  UIADD3 UR24, UR31, UR23, URZ ;  /* 0x000000171f187290 */ /* 0x000fe2000fffe03f */
[----:B------:R-:W-:Y:S02]  /*2280*/  IMAD.MOV.U32 R70, RZ, RZ, R72 ;  /* 0x000000ffff467224 */ /* 0x000fe400078e0048 */
[----:B------:R-:W-:Y:S01]  /*2290*/  IMAD.U32 R5, RZ, RZ, UR31 ;  /* 0x0000001fff057e24 */ /* 0x000fe2000f8e00ff */
[----:B------:R-:W-:Y:S01]  /*22a0*/  UIMAD UR23, UR24, UR27, URZ ;  /* 0x0000001b181772a4 */ /* 0x000fe2000f8e023f */
[----:B------:R-:W-:Y:S01]  /*22b0*/  IMAD.WIDE.U32 R4, R4, UR27, R70 ;  /* 0x0000001b04047c25 */ /* 0x000fe2000f8e0046 */
[----:B------:R-:W-:Y:S02]  /*22c0*/  STL.64 [R1+0x28], R70 ;  /* 0x0000284601007387 */ /* 0x000fe40000100a00 */
[----:B------:R-:W-:Y:S01]  /*22d0*/  UIMAD UR23, UR20, UR30, UR23 ;  /* 0x0000001e141772a4 */ /* 0x000fe2000f8e0217 */
[----:B------:R-:W-:Y:S01]  /*22e0*/  IMAD.WIDE.U32 R30, R8, c[0x0][0x218], R2 ;  /* 0x00008600081e7a25 */ /* 0x000fe200078e0002 */
[----:B------:R-:W-:Y:S01]  /*22f0*/  USHF.L.U32 UR20, UR6, 0x5, URZ ;  /* 0x0000000506147899 */ /* 0x000fe2000800063f */
[C---:B------:R-:W-:Y:S01]  /*2300*/  @P2 LEA R2, P0, R4.reuse, c[0x0][0x1c8], 0x1 ;  /* 0x0000720004022a11 */ /* 0x040fe200078008ff */
[----:B------:R-:W-:Y:S01]  /*2310*/  USHF.L.U64.HI UR6, UR6, UR5, UR7 ;  /* 0x0000000506067299 */ /* 0x000fe20008010207 */
[----:B-1----:R-:W-:Y:S01]  /*2320*/  IMAD.U32 R6, RZ, RZ, UR32 ;  /* 0x00000020ff067e24 */ /* 0x002fe2000f8e00ff */
[----:B------:R-:W-:Y:S01]  /*2330*/  IADD3 R0, R5, UR23, RZ ;  /* 0x0000001705007c10 */ /* 0x000fe2000fffe0ff */
[----:B------:R-:W-:Y:S01]  /*2340*/  IMAD.MOV.U32 R28, RZ, RZ, R30 ;  /* 0x000000ffff1c7224 */ /* 0x000fe200078e001e */
[----:B------:R-:W-:Y:S01]  /*2350*/  IADD3 R29, R31, UR28, RZ ;  /* 0x0000001c1f1d7c10 */ /* 0x000fe2000fffe0ff */
[----:B------:R-:W-:Y:S01]  /*2360*/  IMAD.U32 R7, RZ, RZ, UR33 ;  /* 0x00000021ff077e24 */ /* 0x000fe2000f8e00ff */
[C---:B------:R-:W-:Y:S01]  /*2370*/  @P2 LEA.HI.X R3, R4.reuse, c[0x0][0x1cc], R0, 0x1, P0 ;  /* 0x0000730004032a11 */ /* 0x040fe200000f0c00 */
[----:B------:R-:W-:Y:S01]  /*2380*/  STL.64 [R1+0x40], R30 ;  /* 0x0000401e01007387 */ /* 0x000fe20000100a00 */
[----:B------:R-:W-:Y:S01]  /*2390*/  @P1 IADD3 R4, P0, R4, UR20, RZ ;  /* 0x0000001404041c10 */ /* 0x000fe2000ff1e0ff */
[----:B------:R-:W-:-:S02]  /*23a0*/  IMAD.WIDE.U32 R6, R6, 0x30, R28 ;  /* 0x0000003006067825 */ /* 0x000fc400078e001c */
[----:B------:R1:W-:Y:S01]  /*23b0*/  @P2 LDGSTS.E.BYPASS.LTC128B.128 [R68+0x14080], [R2.64], !P3 ;  /* 0x1408000002442fae */ /* 0x0003e2000d901d52 */
[----:B------:R-:W-:Y:S02]  /*23c0*/  @P1 IADD3.X R0, R0, UR6, RZ, P0, !PT ;  /* 0x0000000600001c10 */ /* 0x000fe400087fe4ff */
[C---:B------:R-:W-:Y:S01]  /*23d0*/  @P1 LEA R8, P0, R4.reuse, c[0x0][0x1c8], 0x1 ;  /* 0x0000720004081a11 */ /* 0x040fe200078008ff */
[----:B------:R1:W-:Y:S01]  /*23e0*/  @P2 LDGSTS.E.BYPASS.LTC128B.128 [R68+0x15880], [R2.64+0x80], !P6 ;  /* 0x1588008002442fae */ /* 0x0003e2000f101d52 */
[----:B------:R-:W-:Y:S02]  /*23f0*/  ISETP.GT.AND P3, PT, R81, 0x7f, PT ;  /* 0x0000007f5100780c */ /* 0x000fe40003f64270 */
[----:B------:R-:W-:Y:S01]  /*2400*/  @P1 LEA.HI.X R9, R4, c[0x0][0x1cc], R0, 0x1, P0 ;  /* 0x0000730004091a11 */ /* 0x000fe200000f0c00 */
[----:B------:R1:W-:Y:S01]  /*2410*/  @P2 LDGSTS.E.BYPASS.LTC128B.128 [R68+0x17080], [R2.64+0x100], !P5 ;  /* 0x1708010002442fae */ /* 0x0003e2000e901d52 */
[----:B------:R-:W-:Y:S02]  /*2420*/  IADD3 R0, R7, UR4, RZ ;  /* 0x0000000407007c10 */ /* 0x000fe4000fffe0ff */
[----:B------:R-:W-:Y:S01]  /*2430*/  LEA R12, P0, R6, c[0x0][0x1f8], 0x1 ;  /* 0x00007e00060c7a11 */ /* 0x000fe200078008ff */
[----:B------:R1:W-:Y:S01]  /*2440*/  @P2 LDGSTS.E.BYPASS.LTC128B.128 [R68+0x18880], [R2.64+0x180], !P4 ;  /* 0x1888018002442fae */ /* 0x0003e2000e101d52 */
[----:B------:R-:W-:-:S02]  /*2450*/  LOP3.LUT P2, RZ, R85, 0x1, RZ, 0xc0, !PT ;  /* 0x0000000155ff7812 */ /* 0x000fc4000784c0ff */
[----:B------:R-:W-:Y:S01]  /*2460*/  LEA.HI.X R13, R6, c[0x0][0x1fc], R0, 0x1, P0 ;  /* 0x00007f00060d7a11 */ /* 0x000fe200000f0c00 */
[----:B------:R-:W-:Y:S01]  /*2470*/  IMAD.SHL.U32 R6, R69, 0x8, RZ ;  /* 0x0000000845067824 */ /* 0x000fe200078e00ff */
[----:B------:R-:W-:Y:S01]  /*2480*/  STL.64 [R1+0x38], R28 ;  /* 0x0000381c01007387 */ /* 0x000fe20000100a00 */
[----:B------:R-:W-:Y:S02]  /*2490*/  @!P3 IMAD.MOV.U32 R7, RZ, RZ, c[0x0][0x208] ;  /* 0x00008200ff07b624 */ /* 0x000fe400078e00ff */
[----:B------:R-:W-:-:S03]  /*24a0*/  @!P3 IMAD.MOV.U32 R11, RZ, RZ, c[0x0][0x20c] ;  /* 0x00008300ff0bb624 */ /* 0x000fc600078e00ff */
[----:B---3--:R-:W-:-:S03]  /*24b0*/  @!P3 LEA R14, P0, R7, R12, 0x6 ;  /* 0x0000000c070eb211 */ /* 0x008fc600078030ff */
[----:B------:R2:W-:Y:S01]  /*24c0*/  @P1 LDGSTS.E.BYPASS.LTC128B.128 [R68+0x15080], [R8.64], !P2 ;  /* 0x1508000008441fae */ /* 0x0005e2000d101d52 */
[----:B------:R-:W-:Y:S02]  /*24d0*/  @!P3 LEA.HI.X R15, R7, R13, R11, 0x6, P0 ;  /* 0x0000000d070fb211 */ /* 0x000fe400000f340b */
[----:B------:R-:W-:Y:S01]  /*24e0*/  LOP3.LUT P0, RZ, R26, 0x2, RZ, 0xc0, !PT ;  /* 0x000000021aff7812 */ /* 0x000fe2000780c0ff */
[----:B------:R2:W-:Y:S01]  /*24f0*/  @P1 LDGSTS.E.BYPASS.LTC128B.128 [R68+0x16880], [R8.64+0x80], !P6 ;  /* 0x1688008008441fae */ /* 0x0005e2000f101d52 */
[----:B------:R-:W-:Y:S02]  /*2500*/  SEL R7, RZ, 0x1, P2 ;  /* 0x00000001ff077807 */ /* 0x000fe40001000000 */
[----:B------:R-:W-:Y:S01]  /*2510*/  P2R R11, PR, RZ, 0x8 ;  /* 0x00000008ff0b7803 */ /* 0x000fe20000000000 */
[----:B------:R2:W-:Y:S04]  /*2520*/  @P1 LDGSTS.E.BYPASS.LTC128B.128 [R68+0x18080], [R8.64+0x100], !P5 ;  /* 0x1808010008441fae */ /* 0x0005e8000e901d52 */
[----:B------:R2:W-:Y:S01]  /*2530*/  @P1 LDGSTS.E.BYPASS.LTC128B.128 [R68+0x19880], [R8.64+0x180], !P4 ;  /* 0x1988018008441fae */ /* 0x0005e2000e101d52 */
[----:B-1----:R-:W-:-:S02]  /*2540*/  LOP3.LUT R2, R10, 0xfffffff0, RZ, 0xc0, !PT ;  /* 0xfffffff00a027812 */ /* 0x002fc400078ec0ff */
[----:B------:R-:W-:Y:S01]  /*2550*/  SHF.R.S32.HI R3, RZ, 0x4, R10 ;  /* 0x00000004ff037819 */ /* 0x000fe2000001140a */
[----:B------:R-:W0:Y:S02]  /*2560*/  LDGDEPBAR ;  /* 0x00000000000079af */ /* 0x000e240000000000 */
[----:B------:R-:W-:Y:S01]  /*2570*/  IMAD.IADD R0, R81, 0x1, -R2 ;  /* 0x0000000151007824 */ /* 0x000fe200078e0a02 */
[----:B------:R-:W-:Y:S01]  /*2580*/  LEA.HI R4, R10, R3, RZ, 0x1 ;  /* 0x000000030a047211 */ /* 0x000fe200078f08ff */
[----:B------:R-:W-:-:S03]  /*2590*/  IMAD.SHL.U32 R2, R26, 0x40, RZ ;  /* 0x000000401a027824 */ /* 0x000fc600078e00ff */
[----:B------:R-:W-:Y:S02]  /*25a0*/  SHF.R.S32.HI R5, RZ, 0x1f, R0 ;  /* 0x0000001fff057819 */ /* 0x000fe40000011400 */
[----:B------:R-:W-:Y:S02]  /*25b0*/  LOP3.LUT R2, R2, 0x1c0, RZ, 0xc0, !PT ;  /* 0x000001c002027812 */ /* 0x000fe400078ec0ff */
[----:B------:R-:W-:Y:S02]  /*25c0*/  LEA.HI R10, R5, R0, RZ, 0x3 ;  /* 0x00000000050a7211 */ /* 0x000fe400078f18ff */
[----:B------:R-:W-:Y:S02]  /*25d0*/  LOP3.LUT R4, R4, 0xfffffffe, RZ, 0xc0, !PT ;  /* 0xfffffffe04047812 */ /* 0x000fe400078ec0ff */
[----:B------:R-:W-:Y:S02]  /*25e0*/  LOP3.LUT R5, R10, 0xfffffff8, RZ, 0xc0, !PT ;  /* 0xfffffff80a057812 */ /* 0x000fe400078ec0ff */
[----:B------:R-:W-:Y:S01]  /*25f0*/  LOP3.LUT R6, R2, 0x8, R6, 0xf8, !PT ;  /* 0x0000000802067812 */ /* 0x000fe200078ef806 */
[----:B------:R-:W-:Y:S01]  /*2600*/  IMAD.IADD R3, R3, 0x1, -R4 ;  /* 0x0000000103037824 */ /* 0x000fe200078e0a04 */
[----:B------:R-:W-:Y:S01]  /*2610*/  SHF.R.U32.HI R2, RZ, 0x3, R2 ;  /* 0x00000003ff027819 */ /* 0x000fe20000011602 */
[----:B------:R-:W-:Y:S01]  /*2620*/  IMAD.IADD R4, R0, 0x1, -R5 ;  /* 0x0000000100047824 */ /* 0x000fe200078e0a05 */
[----:B------:R-:W-:-:S02]  /*2630*/  SEL R5, RZ, 0x4, P5 ;  /* 0x00000004ff057807 */ /* 0x000fc40002800000 */
[----:B------:R-:W-:Y:S01]  /*2640*/  LOP3.LUT R0, R6, R2, RZ, 0x3c, !PT ;  /* 0x0000000206007212 */ /* 0x000fe200078e3cff */
[----:B------:R-:W-:Y:S01]  /*2650*/  IMAD.SHL.U32 R2, R4, 0x40, RZ ;  /* 0x0000004004027824 */ /* 0x000fe200078e00ff */
[----:B------:R-:W-:Y:S01]  /*2660*/  SEL R6, RZ, 0x2, P6 ;  /* 0x00000002ff067807 */ /* 0x000fe20003000000 */
[----:B------:R-:W-:-:S04]  /*2670*/  DEPBAR.LE SB0, 0x1 ;  /* 0x000080400000791a */ /* 0x000fc80000000000 */
[C---:B------:R-:W-:Y:S01]  /*2680*/  IMAD R0, R3.reuse, 0x200, R0 ;  /* 0x0000020003007824 */ /* 0x040fe200078e0200 */
[----:B------:R-:W-:Y:S01]  /*2690*/  LOP3.LUT R2, R2, 0x1c0, RZ, 0xc0, !PT ;  /* 0x000001c002027812 */ /* 0x000fe200078ec0ff */
[----:B------:R-:W-:Y:S01]  /*26a0*/  IMAD.SHL.U32 R3, R3, 0x8, RZ ;  /* 0x0000000803037824 */ /* 0x000fe200078e00ff */
[----:B------:R-:W-:Y:S01]  /*26b0*/  IADD3 R5, R5, R6, R7 ;  /* 0x0000000605057210 */ /* 0x000fe20007ffe007 */
[----:B------:R-:W-:Y:S01]  /*26c0*/  IMAD.SHL.U32 R135, R0, 0x2, RZ ;  /* 0x0000000200877824 */ /* 0x000fe200078e00ff */
[----:B------:R-:W-:Y:S01]  /*26d0*/  BAR.SYNC.DEFER_BLOCKING 0x0 ;  /* 0x0000000000007b1d */ /* 0x000fe20000010000 */
[----:B------:R-:W-:Y:S02]  /*26e0*/  LOP3.LUT P1, RZ, R4, 0x4, RZ, 0xc0, !PT ;  /* 0x0000000404ff7812 */ /* 0x000fe4000782c0ff */
[----:B------:R-:W-:Y:S02]  /*26f0*/  LOP3.LUT R3, R2, 0x8, R3, 0xf8, !PT ;  /* 0x0000000802037812 */ /* 0x000fe400078ef803 */
[----:B------:R-:W-:-:S02]  /*2700*/  SHF.R.U32.HI R2, RZ, 0x3, R2 ;  /* 0x00000003ff027819 */ /* 0x000fc40000011602 */
[----:B------:R-:W-:Y:S02]  /*2710*/  IADD3 R0, R135, 0x14080, RZ ;  /* 0x0001408087007810 */ /* 0x000fe40007ffe0ff */
[----:B------:R-:W-:Y:S01]  /*2720*/  LOP3.LUT R2, R3, R2, RZ, 0x3c, !PT ;  /* 0x0000000203027212 */ /* 0x000fe200078e3cff */
[----:B------:R-:W-:Y:S01]  /*2730*/  IMAD.SHL.U32 R3, R10, 0x40, RZ ;  /* 0x000000400a037824 */ /* 0x000fe200078e00ff */
[----:B------:R-:W-:Y:S02]  /*2740*/  IADD3 R242, R135, 0x140a0, RZ ;  /* 0x000140a087f27810 */ /* 0x000fe40007ffe0ff */
[----:B------:R-:W-:Y:S02]  /*2750*/  @P0 IADD3 R242, R0, -0x20, RZ ;  /* 0xffffffe000f20810 */ /* 0x000fe40007ffe0ff */
[----:B------:R-:W-:Y:S01]  /*2760*/  LOP3.LUT R3, R2, 0xfffffe00, R3, 0xf8, !PT ;  /* 0xfffffe0002037812 */ /* 0x000fe200078ef803 */
[----:B------:R-:W-:Y:S01]  /*2770*/  IMAD.MOV.U32 R2, RZ, RZ, 0x40 ;  /* 0x00000040ff027424 */ /* 0x000fe200078e00ff */
[----:B------:R-:W-:-:S02]  /*2780*/  SEL R0, RZ, 0x8, P4 ;  /* 0x00000008ff007807 */ /* 0x000fc40002000000 */
[----:B------:R-:W-:Y:S01]  /*2790*/  LOP3.LUT P0, RZ, R4, 0x2, RZ, 0xc0, !PT ;  /* 0x0000000204ff7812 */ /* 0x000fe2000780c0ff */
[----:B------:R-:W-:Y:S01]  /*27a0*/  IMAD.MOV.U32 R4, RZ, RZ, 0x10 ;  /* 0x00000010ff047424 */ /* 0x000fe200078e00ff */
[----:B------:R-:W-:Y:S01]  /*27b0*/  P2R R7, PR, RZ, 0x40 ;  /* 0x00000040ff077803 */ /* 0x000fe20000000000 */
[----:B------:R-:W-:Y:S01]  /*27c0*/  IMAD R220, R65, 0x400, R3 ;  /* 0x0000040041dc7824 */ /* 0x000fe200078e0203 */
[----:B------:R-:W-:Y:S01]  /*27d0*/  IADD3 R252, R242, 0x1000, RZ ;  /* 0x00001000f2fc7810 */ /* 0x000fe20007ffe0ff */
[----:B------:R-:W-:Y:S01]  /*27e0*/  IMAD.IADD R6, R0, 0x1, R5 ;  /* 0x0000000100067824 */ /* 0x000fe200078e0205 */
[----:B------:R-:W-:Y:S01]  /*27f0*/  SEL R4, R4, 0xfffffff0, !P0 ;  /* 0xfffffff004047807 */ /* 0x000fe20004000000 */
[----:B------:R-:W-:Y:S01]  /*2800*/  IMAD.MOV.U32 R0, RZ, RZ, 0x20 ;  /* 0x00000020ff007424 */ /* 0x000fe200078e00ff */
[C---:B------:R-:W-:Y:S01]  /*2810*/  LEA R228, R220.reuse, 0x4080, 0x1 ;  /* 0x00004080dce47811 */ /* 0x040fe200078e08ff */
[----:B------:R-:W-:Y:S01]  /*2820*/  IMAD.SHL.U32 R220, R220, 0x2, RZ ;  /* 0x00000002dcdc7824 */ /* 0x000fe200078e00ff */
[----:B------:R-:W-:-:S02]  /*2830*/  IADD3 R5, R64, UR10, -R69 ;  /* 0x0000000a40057c10 */ /* 0x000fc4000fffe845 */
[----:B------:R-:W-:Y:S01]  /*2840*/  SEL R0, R0, 0xffffffe0, !P1 ;  /* 0xffffffe000007807 */ /* 0x000fe20004800000 */
[--C-:B------:R-:W-:Y:S01]  /*2850*/  IMAD R224, R4, 0x2, R228.reuse ;  /* 0x0000000204e07824 */ /* 0x100fe200078e02e4 */
[----:B------:R-:W-:Y:S01]  /*2860*/  LDSM.16.M88.4 R160, [R220+0x4080] ;  /* 0x00408000dca0783b */ /* 0x000fe20000000200 */
[----:B------:R-:W-:Y:S02]  /*2870*/  LOP3.LUT P6, RZ, R6, 0x1, RZ, 0xc0, !PT ;  /* 0x0000000106ff7812 */ /* 0x000fe400078cc0ff */
[C---:B------:R-:W-:Y:S01]  /*2880*/  IMAD R228, R0.reuse, 0x2, R228 ;  /* 0x0000000200e47824 */ /* 0x040fe200078e02e4 */
[----:B------:R-:W-:Y:S01]  /*2890*/  LDSM.16.M88.4 R188, [R220+0x8080] ;  /* 0x00808000dcbc783b */ /* 0x000fe20000000200 */
[----:B------:R-:W-:Y:S01]  /*28a0*/  IMAD R232, R0, 0x2, R224 ;  /* 0x0000000200e87824 */ /* 0x000fe200078e02e0 */
[----:B------:R-:W-:Y:S02]  /*28b0*/  ISETP.LT.OR P0, PT, R5, 0x1, !P6 ;  /* 0x000000010500780c */ /* 0x000fe40007701670 */
[----:B------:R-:W-:Y:S01]  /*28c0*/  LDSM.16.M88.4 R204, [R220+0xc080] ;  /* 0x00c08000dccc783b */ /* 0x000fe20000000200 */
[----:B------:R-:W-:-:S02]  /*28d0*/  LOP3.LUT P2, RZ, R6, 0x2, RZ, 0xc0, !PT ;  /* 0x0000000206ff7812 */ /* 0x000fc4000784c0ff */
[----:B------:R-:W-:Y:S01]  /*28e0*/  LOP3.LUT P1, RZ, R6, 0x4, RZ, 0xc0, !PT ;  /* 0x0000000406ff7812 */ /* 0x000fe2000782c0ff */
        /* <DEDUP_REMOVED lines=13> */
[----:B------:R-:W-:-:S03]  /*29c0*/  IADD3 R243, R242, 0x5800, RZ ;  /* 0x00005800f2f37810 */ /* 0x000fc60007ffe0ff */
        /* <DEDUP_REMOVED lines=11> */
[----:B------:R-:W-:Y:S04]  /*2a80*/  LDSM.16.M88.4 R16, [R135+0x14080] ;  /* 0x014080008710783b */ /* 0x000fe80000000200 */
[----:B------:R-:W1:Y:S04]  /*2a90*/  LDSM.16.M88.4 R20, [R135+0x14880] ;  /* 0x014880008714783b */ /* 0x000e680000000200 */
[----:B------:R-:W3:Y:S04]  /*2aa0*/  LDSM.16.M88.4 R32, [R135+0x15080] ;  /* 0x015080008720783b */ /* 0x000ee80000000200 */
[----:B------:R-:W-:Y:S04]  /*2ab0*/  LDSM.16.M88.4 R40, [R242] ;  /* 0x00000000f228783b */ /* 0x000fe80000000200 */
[----:B------:R-:W4:Y:S04]  /*2ac0*/  LDSM.16.M88.4 R44, [R242+0x800] ;  /* 0x00080000f22c783b */ /* 0x000f280000000200 */
[----:B------:R-:W5:Y:S04]  /*2ad0*/  LDSM.16.M88.4 R52, [R242+0x1000] ;  /* 0x00100000f234783b */ /* 0x000f680000000200 */
        /* <DEDUP_REMOVED lines=17> */
[----:B---3--:R-:W-:Y:S03]  /*2bf0*/  HMMA.16816.F32.BF16 R36, R160, R32, RZ ;  /* 0x00000020a024723c */ /* 0x008fe600000418ff */
[----:B------:R-:W-:-:S05]  /*2c00*/  ISETP.LT.OR P3, PT, R5, 0x1, !P0 ;  /* 0x000000010500780c */ /* 0x000fca0004761670 */
[----:B------:R-:W-:Y:S08]  /*2c10*/  HMMA.16816.F32.BF16 R32, R160, R34, RZ ;  /* 0x00000022a020723c */ /* 0x000ff000000418ff */
[----:B------:R1:W-:Y:S01]  /*2c20*/  LDGSTS.E.BYPASS.LTC128B.128 [R68+0x8880], [R12.64+0x180], !P3 ;  /* 0x088801800c447fae */ /* 0x0003e2000d901d52 */
[----:B------:R-:W-:Y:S01]  /*2c30*/  ISETP.NE.AND P3, PT, R11, RZ, PT ;  /* 0x000000ff0b00720c */ /* 0x000fe20003f65270 */
[----:B----4-:R-:W-:Y:S08]  /*2c40*/  HMMA.16816.F32.BF16 R20, R164, R44, R24 ;  /* 0x0000002ca414723c */ /* 0x010ff00000041818 */
[----:B--2---:R-:W-:Y:S04]  /*2c50*/  HMMA.16816.F32.BF16 R8, R160, R16, RZ ;  /* 0x00000010a008723c */ /* 0x004fe800000418ff */
[----:B------:R-:W-:-:S02]  /*2c60*/  @!P3 ISETP.LT.OR P6, PT, R5, 0x21, !P6 ;  /* 0x000000210500b80c */ /* 0x000fc400077c1670 */
[C---:B------:R-:W-:Y:S02]  /*2c70*/  @!P3 ISETP.LT.OR P2, PT, R5.reuse, 0x21, !P2 ;  /* 0x000000210500b80c */ /* 0x040fe40005741670 */
[C---:B------:R-:W-:Y:S01]  /*2c80*/  @!P3 ISETP.LT.OR P1, PT, R5.reuse, 0x21, !P1 ;  /* 0x000000210500b80c */ /* 0x040fe20004f21670 */
[----:B------:R-:W-:Y:S01]  /*2c90*/  HMMA.16816.F32.BF16 R16, R160, R18, RZ ;  /* 0x00000012a010723c */ /* 0x000fe200000418ff */
[----:B------:R-:W-:-:S07]  /*2ca0*/  @!P3 ISETP.LT.OR P0, PT, R5, 0x21, !P0 ;  /* 0x000000210500b80c */ /* 0x000fce0004701670 */
[----:B------:R1:W-:Y:S01]  /*2cb0*/  @!P3 LDGSTS.E.BYPASS.LTC128B.128 [R68+0x5080], [R14.64], !P6 ;  /* 0x050800000e44bfae */ /* 0x0003e2000f101d52 */
[C---:B------:R-:W-:Y:S01]  /*2cc0*/  HMMA.16816.F32.BF16 R24, R164.reuse, R46, R28 ;  /* 0x0000002ea418723c */ /* 0x040fe2000004181c */
[----:B------:R-:W-:Y:S02]  /*2cd0*/  ISETP.NE.AND P6, PT, R7, RZ, PT ;  /* 0x000000ff0700720c */ /* 0x000fe40003fc5270 */
[----:B------:R1:W-:Y:S04]  /*2ce0*/  @!P3 LDGSTS.E.BYPASS.LTC128B.128 [R68+0x6880], [R14.64+0x80], !P2 ;  /* 0x068800800e44bfae */ /* 0x0003e8000d101d52 */
[----:B------:R1:W-:Y:S01]  /*2cf0*/  @!P3 LDGSTS.E.BYPASS.LTC128B.128 [R68+0x8080], [R14.64+0x100], !P1 ;  /* 0x080801000e44bfae */ /* 0x0003e2000c901d52 */
[----:B------:R-:W-:Y:S03]  /*2d00*/  HMMA.16816.F32.BF16 R8, R164, R40, R8 ;  /* 0x00000028a408723c */ /* 0x000fe60000041808 */
[----:B------:R1:W-:Y:S01]  /*2d10*/  @!P3 LDGSTS.E.BYPASS.LTC128B.128 [R68+0x9880], [R14.64+0x180], !P0 ;  /* 0x098801800e44bfae */ /* 0x0003e2000c101d52 */
[----:B------:R-:W-:-:S03]  /*2d20*/  PLOP3.LUT P0, PT, PT, PT, UP0, 0x40, 0x0 ;  /* 0x000000000000781c */ /* 0x000fc60003f0e808 */
[----:B------:R-:W2:Y:S01]  /*2d30*/  LDSM.16.M88.4 R48, [R241+0x14080] ;  /* 0x01408000f130783b */ /* 0x000ea20000000200 */
[C---:B------:R-:W-:Y:S03]  /*2d40*/  HMMA.16816.F32.BF16 R16, R164.reuse, R42, R16 ;  /* 0x0000002aa410723c */ /* 0x040fe60000041810 */
[----:B------:R-:W3:Y:S04]  /*2d50*/  LDSM.16.M88.4 R56, [R241+0x14880] ;  /* 0x01488000f138783b */ /* 0x000ee80000000200 */
[----:B------:R-:W4:Y:S01]  /*2d60*/  LDSM.16.M88.4 R60, [R241+0x15080] ;  /* 0x01508000f13c783b */ /* 0x000f220000000200 */
[C---:B-----5:R-:W-:Y:S03]  /*2d70*/  HMMA.16816.F32.BF16 R28, R164.reuse, R52, R36 ;  /* 0x00000034a41c723c */ /* 0x060fe60000041824 */
[----:B------:R-:W-:Y:S04]  /*2d80*/  LDSM.16.M88.4 R40, [R238+0x800] ;  /* 0x00080000ee28783b */ /* 0x000fe80000000200 */
[----:B------:R-:W-:Y:S01]  /*2d90*/  LDSM.16.M88.4 R36, [R135+0x15880] ;  /* 0x015880008724783b */ /* 0x000fe20000000200 */
[----:B------:R-:W-:Y:S03]  /*2da0*/  HMMA.16816.F32.BF16 R32, R164, R54, R32 ;  /* 0x00000036a420723c */ /* 0x000fe60000041820 */
[----:B------:R-:W-:Y:S04]  /*2db0*/  LDSM.16.M88.4 R52, [R238+0x1000] ;  /* 0x00100000ee34783b */ /* 0x000fe80000000200 */
[----:B-1----:R-:W1:Y:S04]  /*2dc0*/  LDSM.16.M88.4 R12, [R238] ;  /* 0x00000000ee0c783b */ /* 0x002e680000000200 */
[----:B------:R-:W5:Y:S04]  /*2dd0*/  LDSM.16.M88.4 R44, [R135+0x16080] ;  /* 0x01608000872c783b */ /* 0x000f680000000200 */
[----:B------:R-:W0:Y:S01]  /*2de0*/  LDGDEPBAR ;  /* 0x00000000000079af */ /* 0x000e220000000000 */
[C---:B--2---:R-:W-:Y:S08]  /*2df0*/  HMMA.16816.F32.BF16 R8, R180.reuse, R48, R8 ;  /* 0x00000030b408723c */ /* 0x044ff00000041808 */
[C---:B------:R-:W-:Y:S01]  /*2e00*/  HMMA.16816.F32.BF16 R16, R180.reuse, R50, R16 ;  /* 0x00000032b410723c */ /* 0x040fe20000041810 */
[----:B------:R-:W-:Y:S07]  /*2e10*/  LDSM.16.M88.4 R48, [R242+0x2800] ;  /* 0x00280000f230783b */ /* 0x000fee0000000200 */
[C---:B---3--:R-:W-:Y:S08]  /*2e20*/  HMMA.16816.F32.BF16 R20, R180.reuse, R56, R20 ;  /* 0x00000038b414723c */ /* 0x048ff00000041814 */
[C---:B------:R-:W-:Y:S01]  /*2e30*/  HMMA.16816.F32.BF16 R24, R180.reuse, R58, R24 ;  /* 0x0000003ab418723c */ /* 0x040fe20000041818 */
[----:B------:R-:W2:Y:S07]  /*2e40*/  LDSM.16.M88.4 R56, [R135+0x16880] ;  /* 0x016880008738783b */ /* 0x000eae0000000200 */
[C---:B----4-:R-:W-:Y:S08]  /*2e50*/  HMMA.16816.F32.BF16 R28, R180.reuse, R60, R28 ;  /* 0x0000003cb41c723c */ /* 0x050ff0000004181c */
[----:B------:R-:W-:Y:S01]  /*2e60*/  HMMA.16816.F32.BF16 R32, R180, R62, R32 ;  /* 0x0000003eb420723c */ /* 0x000fe20000041820 */
[----:B------:R-:W-:Y:S07]  /*2e70*/  LDSM.16.M88.4 R60, [R135+0x19880] ;  /* 0x01988000873c783b */ /* 0x000fee0000000200 */
[C---:B-1----:R-:W-:Y:S08]  /*2e80*/  HMMA.16816.F32.BF16 R8, R184.reuse, R12, R8 ;  /* 0x0000000cb808723c */ /* 0x042ff00000041808 */
[C---:B------:R-:W-:Y:S01]  /*2e90*/  HMMA.16816.F32.BF16 R16, R184.reuse, R14, R16 ;  /* 0x0000000eb810723c */ /* 0x040fe20000041810 */
[----:B------:R-:W1:Y:S07]  /*2ea0*/  LDSM.16.M88.4 R12, [R242+0x1800] ;  /* 0x00180000f20c783b */ /* 0x000e6e0000000200 */
[C---:B------:R-:W-:Y:S08]  /*2eb0*/  HMMA.16816.F32.BF16 R20, R184.reuse, R40, R20 ;  /* 0x00000028b814723c */ /* 0x040ff00000041814 */
[C---:B------:R-:W-:Y:S01]  /*2ec0*/  HMMA.16816.F32.BF16 R24, R184.reuse, R42, R24 ;  /* 0x0000002ab818723c */ /* 0x040fe20000041818 */
[----:B------:R-:W3:Y:S07]  /*2ed0*/  LDSM.16.M88.4 R40, [R242+0x2000] ;  /* 0x00200000f228783b */ /* 0x000eee0000000200 */
[C---:B------:R-:W-:Y:S08]  /*2ee0*/  HMMA.16816.F32.BF16 R28, R184.reuse, R52, R28 ;  /* 0x00000034b81c723c */ /* 0x040ff0000004181c */
[----:B------:R-:W-:Y:S01]  /*2ef0*/  HMMA.16816.F32.BF16 R32, R184, R54, R32 ;  /* 0x00000036b820723c */ /* 0x000fe20000041820 */
[----:B------:R-:W-:Y:S07]  /*2f00*/  LDSM.16.M88.4 R52, [R238+0x2800] ;  /* 0x00280000ee34783b */ /* 0x000fee0000000200 */
[C---:B------:R-:W-:Y:S08]  /*2f10*/  HMMA.16816.F32.BF16 R8, R188.reuse, R36, R8 ;  /* 0x00000024bc08723c */ /* 0x040ff00000041808 */
[C---:B------:R-:W-:Y:S01]  /*2f20*/  HMMA.16816.F32.BF16 R16, R188.reuse, R38, R16 ;  /* 0x00000026bc10723c */ /* 0x040fe20000041810 */
[----:B------:R-:W4:Y:S07]  /*2f30*/  LDSM.16.M88.4 R36, [R241+0x15880] ;  /* 0x01588000f124783b */ /* 0x000f2e0000000200 */
[C---:B-----5:R-:W-:Y:S08]  /*2f40*/  HMMA.16816.F32.BF16 R20, R188.reuse, R44, R20 ;  /* 0x0000002cbc14723c */ /* 0x060ff00000041814 */
[C---:B------:R-:W-:Y:S01]  /*2f50*/  HMMA.16816.F32.BF16 R24, R188.reuse, R46, R24 ;  /* 0x0000002ebc18723c */ /* 0x040fe20000041818 */
[----:B------:R-:W5:Y:S07]  /*2f60*/  LDSM.16.M88.4 R44, [R241+0x16080] ;  /* 0x01608000f12c783b */ /* 0x000f6e0000000200 */
[C---:B--2---:R-:W-:Y:S08]  /*2f70*/  HMMA.16816.F32.BF16 R28, R188.reuse, R56, R28 ;  /* 0x00000038bc1c723c */ /* 0x044ff0000004181c */
[----:B------:R-:W-:Y:S01]  /*2f80*/  HMMA.16816.F32.BF16 R32, R188, R58, R32 ;  /* 0x0000003abc20723c */ /* 0x000fe20000041820 */
[----:B------:R-:W2:Y:S07]  /*2f90*/  LDSM.16.M88.4 R56, [R241+0x16880] ;  /* 0x01688000f138783b */ /* 0x000eae0000000200 */
[C---:B-1----:R-:W-:Y:S08]  /*2fa0*/  HMMA.16816.F32.BF16 R8, R192.reuse, R12, R8 ;  /* 0x0000000cc008723c */ /* 0x042ff00000041808 */
[C---:B------:R-:W-:Y:S01]  /*2fb0*/  HMMA.16816.F32.BF16 R16, R192.reuse, R14, R16 ;  /* 0x0000000ec010723c */ /* 0x040fe20000041810 */
[----:B------:R-:W1:Y:S07]  /*2fc0*/  LDSM.16.M88.4 R12, [R238+0x1800] ;  /* 0x00180000ee0c783b */ /* 0x000e6e0000000200 */
        /* <DEDUP_REMOVED lines=30> */
[C---:B--2---:R-:W-:Y:S08]  /*31b0*/  HMMA.16816.F32.BF16 R28, R204.reuse, R56, R28 ;  /* 0x00000038cc1c723c */ /* 0x044ff0000004181c */
[----:B------:R-:W-:Y:S01]  /*31c0*/  HMMA.16816.F32.BF16 R32, R204, R58, R32 ;  /* 0x0000003acc20723c */ /* 0x000fe20000041820 */
[----:B------:R-:W2:Y:S07]  /*31d0*/  LDSM.16.M88.4 R56, [R241+0x18080] ;  /* 0x01808000f138783b */ /* 0x000eae0000000200 */
[C---:B-1----:R-:W-:Y:S08]  /*31e0*/  HMMA.16816.F32.BF16 R8, R208.reuse, R12, R8 ;  /* 0x0000000cd008723c */ /* 0x042ff00000041808 */
[C---:B------:R-:W-:Y:S08]  /*31f0*/  HMMA.16816.F32.BF16 R16, R208.reuse, R14, R16 ;  /* 0x0000000ed010723c */ /* 0x040ff00000041810 */
[C---:B------:R-:W-:Y:S08]  /*3200*/  HMMA.16816.F32.BF16 R20, R208.reuse, R44, R20 ;  /* 0x0000002cd014723c */ /* 0x040ff00000041814 */
[C---:B------:R-:W-:Y:S01]  /*3210*/  HMMA.16816.F32.BF16 R24, R208.reuse, R46, R24 ;  /* 0x0000002ed018723c */ /* 0x040fe20000041818 */
[----:B------:R-:W1:Y:S07]  /*3220*/  LDSM.16.M88.4 R44, [R238+0x3800] ;  /* 0x00380000ee2c783b */ /* 0x000e6e0000000200 */
        /* <DEDUP_REMOVED lines=9> */
[C---:B--2---:R-:W-:Y:S08]  /*32c0*/  HMMA.16816.F32.BF16 R28, R212.reuse, R56, R28 ;  /* 0x00000038d41c723c */ /* 0x044ff0000004181c */
[----:B------:R-:W-:Y:S01]  /*32d0*/  HMMA.16816.F32.BF16 R32, R212, R58, R32 ;  /* 0x0000003ad420723c */ /* 0x000fe20000041820 */
[----:B------:R-:W-:Y:S07]  /*32e0*/  LDSM.16.M88.4 R56, [R242+0x5800] ;  /* 0x00580000f238783b */ /* 0x000fee0000000200 */
[C---:B------:R-:W-:Y:S08]  /*32f0*/  HMMA.16816.F32.BF16 R16, R216.reuse, R36, R12 ;  /* 0x00000024d810723c */ /* 0x040ff0000004180c */
[C---:B------:R-:W-:Y:S01]  /*3300*/  HMMA.16816.F32.BF16 R12, R216.reuse, R38, R8 ;  /* 0x00000026d80c723c */ /* 0x040fe20000041808 */
[----:B------:R-:W2:Y:S07]  /*3310*/  LDSM.16.M88.4 R36, [R242+0x4800] ;  /* 0x00480000f224783b */ /* 0x000eae0000000200 */
[C---:B-1----:R-:W-:Y:S08]  /*3320*/  HMMA.16816.F32.BF16 R8, R216.reuse, R44, R20 ;  /* 0x0000002cd808723c */ /* 0x042ff00000041814 */
[C---:B------:R-:W-:Y:S01]  /*3330*/  HMMA.16816.F32.BF16 R24, R216.reuse, R46, R24 ;  /* 0x0000002ed818723c */ /* 0x040fe20000041818 */
[----:B------:R-:W1:Y:S07]  /*3340*/  LDSM.16.M88.4 R44, [R242+0x5000] ;  /* 0x00500000f22c783b */ /* 0x000e6e0000000200 */
        /* <DEDUP_REMOVED lines=12> */
[C---:B--2---:R-:W-:Y:S08]  /*3410*/  HMMA.16816.F32.BF16 R24, R224.reuse, R36, R20 ;  /* 0x00000024e018723c */ /* 0x044ff00000041814 */
[C---:B------:R-:W-:Y:S01]  /*3420*/  HMMA.16816.F32.BF16 R20, R224.reuse, R38, R16 ;  /* 0x00000026e014723c */ /* 0x040fe20000041810 */
[----:B------:R-:W-:Y:S07]  /*3430*/  LDSM.16.M88.4 R36, [R238+0x5800] ;  /* 0x00580000ee24783b */ /* 0x000fee0000000200 */
[C---:B-1----:R-:W-:Y:S08]  /*3440*/  HMMA.16816.F32.BF16 R16, R224.reuse, R44, R12 ;  /* 0x0000002ce010723c */ /* 0x042ff0000004180c */
        /* <DEDUP_REMOVED lines=50> */
.L_x_240:
[----:B------:R-:W-:Y:S01]  /*3770*/  LOP3.LUT R2, R66, 0xffffffe0, RZ, 0xc0, !PT ;  /* 0xffffffe042027812 */ /* 0x000fe200078ec0ff */
[----:B------:R-:W-:Y:S01]  /*3780*/  UISETP.NE.AND UP0, UPT, UR15, URZ, UPT ;  /* 0x0000003f0f00728c */ /* 0x000fe2000bf05270 */
[----:B------:R-:W-:Y:S01]  /*3790*/  LEA.HI R5, R67, R81, RZ, 0x2 ;  /* 0x0000005143057211 */ /* 0x000fe200078f10ff */
[----:B------:R-:W-:Y:S01]  /*37a0*/  ULDC UR7, c[0x0][0x324] ;  /* 0x0000c90000077ab9 */ /* 0x000fe20000000800 */
[----:B-1----:R-:W-:Y:S01]  /*37b0*/  SHF.R.S32.HI R7, RZ, 0x1f, R65 ;  /* 0x0000001fff077819 */ /* 0x002fe20000011441 */
[----:B------:R-:W-:Y:S01]  /*37c0*/  IMAD.IADD R2, R81, 0x1, -R2 ;  /* 0x0000000151027824 */ /* 0x000fe200078e0a02 */
[----:B------:R-:W-:Y:S01]  /*37d0*/  LOP3.LUT R5, R5, 0xfffffffc, RZ, 0xc0, !PT ;  /* 0xfffffffc05057812 */ /* 0x000fe200078ec0ff */
[----:B------:R-:W-:Y:S01]  /*37e0*/  ULOP3.LUT UR7, URZ, UR7, URZ, 0x33, !UPT ;  /* 0x000000073f077292 */ /* 0x000fe2000f8e333f */
[----:B------:R-:W-:Y:S01]  /*37f0*/  LEA.HI R7, R7, R65, RZ, 0x3 ;  /* 0x0000004107077211 */ /* 0x000fe200078f18ff */
[----:B------:R-:W0:Y:S01]  /*3800*/  LDGDEPBAR ;  /* 0x00000000000079af */ /* 0x000e220000000000 */
[----:B------:R-:W-:Y:S01]  /*3810*/  SHF.R.S32.HI R6, RZ, 0x1f, R2 ;  /* 0x0000001fff067819 */ /* 0x000fe20000011402 */
[----:B------:R-:W-:Y:S01]  /*3820*/  IMAD.IADD R5, R81, 0x1, -R5 ;  /* 0x0000000151057824 */ /* 0x000fe200078e0a05 */
[----:B------:R-:W-:-:S02]  /*3830*/  LOP3.LUT R7, R7, 0xffffff8, RZ, 0xc0, !PT ;  /* 0x0ffffff807077812 */ /* 0x000fc400078ec0ff */
[----:B------:R-:W-:Y:S02]  /*3840*/  LEA.HI R6, R6, R2, RZ, 0x2 ;  /* 0x0000000206067211 */ /* 0x000fe400078f10ff */
[----:B------:R-:W-:Y:S01]  /*3850*/  LEA.HI R8, R5, R5, RZ, 0x1 ;  /* 0x0000000505087211 */ /* 0x000fe200078f08ff */
[----:B------:R-:W-:Y:S01]  /*3860*/  IMAD.IADD R9, R65, 0x1, -R7 ;  /* 0x0000000141097824 */ /* 0x000fe200078e0a07 */
[----:B------:R-:W-:Y:S02]  /*3870*/  PLOP3.LUT P1, PT, PT, PT, UP0, 0x80, 0x0 ;  /* 0x000000000000781c */ /* 0x000fe40003f2f008 */
[----:B------:R-:W-:Y:S02]  /*3880*/  LEA.HI.SX32 R7, R6, UR11, 0x1e ;  /* 0x0000000b06077c11 */ /* 0x000fe4000f8ff2ff */
[----:B------:R-:W-:Y:S02]  /*3890*/  LOP3.LUT R8, R8, 0x1ffffffe, RZ, 0xc0, !PT ;  /* 0x1ffffffe08087812 */ /* 0x000fe400078ec0ff */
[----:B------:R-:W-:Y:S01]  /*38a0*/  PLOP3.LUT P0, PT, PT, PT, UP0, 0x80, 0x0 ;  /* 0x000000000000781c */ /* 0x000fe20003f0f008 */
[----:B------:R-:W-:Y:S01]  /*38b0*/  IMAD R7, R9, 0x10, R7 ;  /* 0x0000001009077824 */ /* 0x000fe200078e0207 */
[----:B------:R-:W-:Y:S01]  /*38c0*/  UISETP.GE.AND UP0, UPT, UR9, 0x1, UPT ;  /* 0x000000010900788c */ /* 0x000fe2000bf06270 */
        /* <DEDUP_REMOVED lines=14> */
[----:B------:R-:W-:Y:S02]  /*39b0*/  IADD3 R9, -R11, UR10, R64 ;  /* 0x0000000a0b097c10 */ /* 0x000fe4000fffe140 */
[----:B------:R-:W-:-:S04]  /*39c0*/  IADD3 R2, R2, -UR12, RZ ;  /* 0x8000000c02027c10 */ /* 0x000fc8000fffe0ff */
[C---:B------:R-:W-:Y:S02]  /*39d0*/  IADD3 R8, R2.reuse, c[0x0][0x328], RZ ;  /* 0x0000ca0002087a10 */ /* 0x040fe40007ffe0ff */
[----:B-1----:R-:W-:-:S03]  /*39e0*/  IADD3 R10, R2, UR7, RZ ;  /* 0x00000007020a7c10 */ /* 0x002fc6000fffe0ff */
[--C-:B--2---:R-:W-:Y:S02]  /*39f0*/  IMAD.IADD R5, R8, 0x1, R6.reuse ;  /* 0x0000000108057824 */ /* 0x104fe400078e0206 */
[----:B------:R-:W-:-:S03]  /*3a00*/  IMAD.IADD R2, R10, 0x1, R6 ;  /* 0x000000010a027824 */ /* 0x000fc600078e0206 */
[----:B------:R-:W-:Y:S02]  /*3a10*/  IMNMX R5, R5, R9, PT ;  /* 0x0000000905057217 */ /* 0x000fe40003800200 */
[----:B---3--:R-:W-:Y:S01]  /*3a20*/  IADD3 R11, -R11, UR22, RZ ;  /* 0x000000160b0b7c10 */ /* 0x008fe2000fffe1ff */
[----:B------:R-:W-:Y:S05]  /*3a30*/  @P0 BRA `(.L_x_241) ;  /* 0x0000017000000947 */ /* 0x000fea0003800000 */
[----:B------:R-:W-:Y:S01]  /*3a40*/  IMAD.U32 R12, RZ, RZ, UR12 ;  /* 0x0000000cff0c7e24 */ /* 0x000fe2000f8e00ff */
[----:B------:R-:W-:Y:S04]  /*3a50*/  BSSY B0, `(.L_x_242) ;  /* 0x0000011000007945 */ /* 0x000fe80003800000 */
[----:B------:R-:W-:-:S04]  /*3a60*/  IADD3 R6, -R12, UR10, R6 ;  /* 0x0000000a0c067c10 */ /* 0x000fc8000fffe106 */
[----:B------:R-:W-:-:S13]  /*3a70*/  ISETP.GT.AND P0, PT, R6, -0x1, PT ;  /* 0xffffffff0600780c */ /* 0x000fda0003f04270 */
[----:B------:R-:W-:Y:S05]  /*3a80*/  @P0 BRA `(.L_x_243) ;  /* 0x0000008000000947 */ /* 0x000fea0003800000 */
[----:B------:R-:W-:Y:S01]  /*3a90*/  UISETP.NE.AND UP0, UPT, UR9, 0x1, UPT ;  /* 0x000000010900788c */ /* 0x000fe2000bf05270 */
[----:B------:R-:W-:-:S05]  /*3aa0*/  LOP3.LUT R6, RZ, R6, RZ, 0x33, !PT ;  /* 0x00000006ff067212 */ /* 0x000fca00078e33ff */
[----:B------:R-:W-:Y:S02]  /*3ab0*/  PLOP3.LUT P1, PT, PT, PT, UP0, 0x80, 0x0 ;  /* 0x000000000000781c */ /* 0x000fe40003f2f008 */
[----:B------:R-:W-:-:S11]  /*3ac0*/  PLOP3.LUT P0, PT, PT, PT, UP0, 0x80, 0x0 ;  /* 0x000000000000781c */ /* 0x000fd60003f0f008 */
[----:B------:R-:W-:-:S05]  /*3ad0*/  @P1 IMAD.HI.U32 R12, R6, c[0x0][0x330], RZ ;  /* 0x0000cc00060c1a27 */ /* 0x000fca00078e00ff */
[----:B------:R-:W-:-:S04]  /*3ae0*/  @P0 SHF.R.U32.HI R6, RZ, c[0x0][0x334], R12 ;  /* 0x0000cd00ff060a19 */ /* 0x000fc8000001160c */
[----:B------:R-:W-:Y:S01]  /*3af0*/  LOP3.LUT R6, RZ, R6, RZ, 0x33, !PT ;  /* 0x00000006ff067212 */ /* 0x000fe200078e33ff */
[----:B------:R-:W-:Y:S05]  /*3b00*/  BRA `(.L_x_244) ;  /* 0x0000005000007947 */ /* 0x000fea0003800000 */
.L_x_243:
[----:B------:R-:W-:-:S06]  /*3b10*/  UISETP.NE.AND UP0, UPT, UR9, 0x1, UPT ;  /* 0x000000010900788c */ /* 0x000fcc000bf05270 */
[----:B------:R-:W-:Y:S02]  /*3b20*/  PLOP3.LUT P1, PT, PT, PT, UP0, 0x80, 0x0 ;  /* 0x000000000000781c */ /* 0x000fe40003f2f008 */
[----:B------:R-:W-:-:S11]  /*3b30*/  PLOP3.LUT P0, PT, PT, PT, UP0, 0x80, 0x0 ;  /* 0x000000000000781c */ /* 0x000fd60003f0f008 */
[----:B------:R-:W-:-:S05]  /*3b40*/  @P1 IMAD.HI.U32 R12, R6, c[0x0][0x330], RZ ;  /* 0x0000cc00060c1a27 */ /* 0x000fca00078e00ff */
[----:B------:R-:W-:Y:S02]  /*3b50*/  @P0 SHF.R.U32.HI R6, RZ, c[0x0][0x334], R12 ;  /* 0x0000cd00ff060a19 */ /* 0x000fe4000001160c */
.L_x_244:
[----:B------:R-:W-:Y:S05]  /*3b60*/  BSYNC B0 ;  /* 0x0000000000007941 */ /* 0x000fea0003800000 */
.L_x_242:
[----:B------:R-:W-:-:S05]  /*3b70*/  IMAD R6, R6, c[0x0][0x32c], R11 ;  /* 0x0000cb0006067a24 */ /* 0x000fca00078e020b */
[----:B------:R-:W-:Y:S02]  /*3b80*/  IADD3 R12, R6, c[0x0][0x32c], RZ ;  /* 0x0000cb00060c7a10 */ /* 0x000fe40007ffe0ff */
[----:B------:R-:W-:Y:S02]  /*3b90*/  IMNMX R2, R2, R6, !PT ;  /* 0x0000000602027217 */ /* 0x000fe40007800200 */
[----:B------:R-:W-:Y:S02]  /*3ba0*/  IMNMX R5, R5, R12, PT ;  /* 0x0000000c05057217 */ /* 0x000fe40003800200 */
.L_x_241:
        /* <DEDUP_REMOVED lines=37> */
[----:B------:R-:W-:Y:S01]  /*3e00*/  UISETP.GE.AND UP6, UPT, UR9, 0x1, UPT ;  /* 0x000000010900788c */ /* 0x000fe2000bfc6270 */
        /* <DEDUP_REMOVED lines=36> */
[----:B------:R-:W-:Y:S01]  /*4050*/  IMAD.U32 R7, RZ, RZ, UR12 ;  /* 0x0000000cff077e24 */ /* 0x000fe2000f8e00ff */
[----:B------:R-:W-:Y:S04]  /*4060*/  BSSY B0, `(.L_x_246) ;  /* 0x0000015000007945 */ /* 0x000fe80003800000 */
[----:B------:R-:W-:-:S04]  /*4070*/  IADD3 R6, -R7, UR10, R6 ;  /* 0x0000000a07067c10 */ /* 0x000fc8000fffe106 */
[----:B------:R-:W-:-:S13]  /*4080*/  ISETP.GT.AND P0, PT, R6, -0x1, PT ;  /* 0xffffffff0600780c */ /* 0x000fda0003f04270 */
[----:B------:R-:W-:Y:S05]  /*4090*/  @P0 BRA `(.L_x_247) ;  /* 0x000000a000000947 */ /* 0x000fea0003800000 */
[----:B------:R-:W-:Y:S01]  /*40a0*/  UP2UR UR22, UPR, URZ, 0x1 ;  /* 0x000000013f167883 */ /* 0x000fe20008000000 */
[----:B------:R-:W-:Y:S01]  /*40b0*/  LOP3.LUT R6, RZ, R6, RZ, 0x33, !PT ;  /* 0x00000006ff067212 */ /* 0x000fe200078e33ff */
[----:B------:R-:W-:-:S06]  /*40c0*/  UISETP.NE.AND UP0, UPT, UR9, 0x1, UPT ;  /* 0x000000010900788c */ /* 0x000fcc000bf05270 */
[----:B------:R-:W-:Y:S02]  /*40d0*/  PLOP3.LUT P1, PT, PT, PT, UP0, 0x80, 0x0 ;  /* 0x000000000000781c */ /* 0x000fe40003f2f008 */
[----:B------:R-:W-:Y:S01]  /*40e0*/  PLOP3.LUT P0, PT, PT, PT, UP0, 0x80, 0x0 ;  /* 0x000000000000781c */ /* 0x000fe20003f0f008 */
[----:B------:R-:W-:-:S10]  /*40f0*/  UISETP.NE.AND UP0, UPT, UR22, URZ, UPT ;  /* 0x0000003f1600728c */ /* 0x000fd4000bf05270 */
[----:B------:R-:W-:-:S05]  /*4100*/  @P1 IMAD.HI.U32 R7, R6, c[0x0][0x330], RZ ;  /* 0x0000cc0006071a27 */ /* 0x000fca00078e00ff */
[----:B------:R-:W-:-:S04]  /*4110*/  @P0 SHF.R.U32.HI R6, RZ, c[0x0][0x334], R7 ;  /* 0x0000cd00ff060a19 */ /* 0x000fc80000011607 */
[----:B------:R-:W-:Y:S01]  /*4120*/  LOP3.LUT R6, RZ, R6, RZ, 0x33, !PT ;  /* 0x00000006ff067212 */ /* 0x000fe200078e33ff */
[----:B------:R-:W-:Y:S05]  /*4130*/  BRA `(.L_x_248) ;  /* 0x0000007000007947 */ /* 0x000fea0003800000 */
.L_x_247:
[----:B------:R-:W-:Y:S02]  /*4140*/  UP2UR UR22, UPR, URZ, 0x1 ;  /* 0x000000013f167883 */ /* 0x000fe40008000000 */
[----:B------:R-:W-:-:S06]  /*4150*/  UISETP.NE.AND UP0, UPT, UR9, 0x1, UPT ;  /* 0x000000010900788c */ /* 0x000fcc000bf05270 */
[----:B------:R-:W-:Y:S02]  /*4160*/  PLOP3.LUT P1, PT, PT, PT, UP0, 0x80, 0x0 ;  /* 0x000000000000781c */ /* 0x000fe40003f2f008 */
[----:B------:R-:W-:Y:S01]  /*4170*/  PLOP3.LUT P0, PT, PT, PT, UP0, 0x80, 0x0 ;  /* 0x000000000000781c */ /* 0x000fe20003f0f008 */
[----:B------:R-:W-:-:S10]  /*4180*/  UISETP.NE.AND UP0, UPT, UR22, URZ, UPT ;  /* 0x0000003f1600728c */ /* 0x000fd4000bf05270 */
[----:B------:R-:W-:-:S05]  /*4190*/  @P1 IMAD.HI.U32 R7, R6, c[0x0][0x330], RZ ;  /* 0x0000cc0006071a27 */ /* 0x000fca00078e00ff */
[----:B------:R-:W-:Y:S02]  /*41a0*/  @P0 SHF.R.U32.HI R6, RZ, c[0x0][0x334], R7 ;  /* 0x0000cd00ff060a19 */ /* 0x000fe40000011607 */
.L_x_248:
[----:B------:R-:W-:Y:S05]  /*41b0*/  BSYNC B0 ;  /* 0x0000000000007941 */ /* 0x000fea0003800000 */
.L_x_246:
[----:B------:R-:W-:-:S05]  /*41c0*/  IMAD R6, R6, c[0x0][0x32c], R11 ;  /* 0x0000cb0006067a24 */ /* 0x000fca00078e020b */
[----:B------:R-:W-:Y:S02]  /*41d0*/  IADD3 R7, R6, c[0x0][0x32c], RZ ;  /* 0x0000cb0006077a10 */ /* 0x000fe40007ffe0ff */
[----:B------:R-:W-:Y:S02]  /*41e0*/  IMNMX R2, R2, R6, !PT ;  /* 0x0000000602027217 */ /* 0x000fe40007800200 */
[----:B------:R-:W-:Y:S02]  /*41f0*/  IMNMX R5, R5, R7, PT ;  /* 0x0000000705057217 */ /* 0x000fe40003800200 */
.L_x_245:
        /* <DEDUP_REMOVED lines=63> */
[----:B------:R-:W-:-:S02]  /*45f0*/  FMNMX.FTZ R133, R94, R7, !PT ;  /* 0x000000075e857209 */ /* 0x000fc40007810000 */
[----:B------:R-:W-:Y:S01]  /*4600*/  FSEL R7, R31, -INF , !P0 ;  /* 0xff8000001f077808 */ /* 0x000fe20004000000 */
[----:B------:R-:W-:Y:S01]  /*4610*/  STL [R1+0x80], R135 ;  /* 0x0000808701007387 */ /* 0x000fe20000100800 */
[----:B------:R-:W-:Y:S02]  /*4620*/  PLOP3.LUT P0, PT, PT, PT, UP4, 0x40, 0x0 ;  /* 0x000000000000781c */ /* 0x000fe40003f0e848 */
[----:B------:R-:W-:Y:S01]  /*4630*/  ISETP.GT.AND P1, PT, R2, 0x18, P1 ;  /* 0x000000180200780c */ /* 0x000fe20000f24270 */
[----:B------:R-:W-:Y:S01]  /*4640*/  LDSM.16.MT88.4 R28, [R237+0x4080] ;  /* 0x00408000ed1c783b */ /* 0x000fe20000004200 */
[----:B------:R-:W-:Y:S02]  /*4650*/  FMNMX.FTZ R23, R6, R11, !PT ;  /* 0x0000000b06177209 */ /* 0x000fe40007810000 */
[----:B------:R-:W-:Y:S02]  /*4660*/  ISETP.GT.AND P0, PT, R2, 0x19, P0 ;  /* 0x000000190200780c */ /* 0x000fe40000704270 */
[----:B------:R-:W-:-:S02]  /*4670*/  ISETP.LT.OR P1, PT, R5, 0x19, P1 ;  /* 0x000000190500780c */ /* 0x000fc40000f21670 */
[----:B------:R-:W-:Y:S02]  /*4680*/  FMNMX.FTZ R23, R10, R23, !PT ;  /* 0x000000170a177209 */ /* 0x000fe40007810000 */
[----:B------:R-:W-:Y:S02]  /*4690*/  ISETP.LT.OR P0, PT, R5, 0x1a, P0 ;  /* 0x0000001a0500780c */ /* 0x000fe40000701670 */
[----:B------:R-:W-:Y:S02]  /*46a0*/  FSEL R13, R42, -INF , !P1 ;  /* 0xff8000002a0d7808 */ /* 0x000fe40004800000 */
[----:B------:R-:W-:Y:S02]  /*46b0*/  PLOP3.LUT P1, PT, PT, PT, UP3, 0x40, 0x0 ;  /* 0x000000000000781c */ /* 0x000fe40003f2e838 */
[----:B------:R-:W-:Y:S02]  /*46c0*/  FMNMX.FTZ R23, R9, R23, !PT ;  /* 0x0000001709177209 */ /* 0x000fe40007810000 */
[----:B------:R-:W-:-:S02]  /*46d0*/  FSEL R15, R43, -INF , !P0 ;  /* 0xff8000002b0f7808 */ /* 0x000fc40004000000 */
[----:B------:R-:W-:Y:S01]  /*46e0*/  PLOP3.LUT P0, PT, PT, PT, UP2, 0x40, 0x0 ;  /* 0x000000000000781c */ /* 0x000fe20003f0e828 */
[----:B------:R-:W-:Y:S01]  /*46f0*/  LDSM.16.MT88.4 R40, [R240+0x4880] ;  /* 0x00488000f028783b */ /* 0x000fe20000004200 */
[----:B------:R-:W-:Y:S02]  /*4700*/  ISETP.GT.AND P1, PT, R2, 0x20, P1 ;  /* 0x000000200200780c */ /* 0x000fe40000f24270 */
[----:B------:R-:W-:Y:S02]  /*4710*/  FMNMX.FTZ R23, R8, R23, !PT ;  /* 0x0000001708177209 */ /* 0x000fe40007810000 */
[----:B------:R-:W-:Y:S02]  /*4720*/  ISETP.GT.AND P0, PT, R2, 0x21, P0 ;  /* 0x000000210200780c */ /* 0x000fe40000704270 */
[----:B------:R-:W-:Y:S02]  /*4730*/  ISETP.LT.OR P1, PT, R5, 0x21, P1 ;  /* 0x000000210500780c */ /* 0x000fe40000f21670 */
[----:B------:R-:W-:-:S02]  /*4740*/  FMNMX.FTZ R23, R7, R23, !PT ;  /* 0x0000001707177209 */ /* 0x000fc40007810000 */
[----:B------:R-:W-:Y:S02]  /*4750*/  ISETP.LT.OR P0, PT, R5, 0x22, P0 ;  /* 0x000000220500780c */ /* 0x000fe40000701670 */
        /* <DEDUP_REMOVED lines=11> */
[----:B------:R-:W-:Y:S02]  /*4810*/  FMNMX.FTZ R133, R93, R133, !PT ;  /* 0x000000855d857209 */ /* 0x000fe40007810000 */
[----:B------:R-:W-:-:S02]  /*4820*/  ISETP.LT.OR P0, PT, R5, 0x2a, P0 ;  /* 0x0000002a0500780c */ /* 0x000fc40000701670 */
[----:B------:R-:W-:Y:S01]  /*4830*/  FSEL R90, R38, -INF , !P1 ;  /* 0xff800000265a7808 */ /* 0x000fe20004800000 */
[----:B------:R-:W1:Y:S01]  /*4840*/  SHFL.BFLY PT, R12, R133, 0x2, 0x1f ;  /* 0x0c401f00850c7f89 */ /* 0x000e6200000e0000 */
[----:B------:R-:W-:Y:S02]  /*4850*/  FMNMX.FTZ R132, R92, R132, !PT ;  /* 0x000000845c847209 */ /* 0x000fe40007810000 */
        /* <DEDUP_REMOVED lines=212> */
[----:B------:R-:W-:Y:S01]  /*55a0*/  UIMAD.WIDE.U32 UR22, UR11, UR4, URZ ;  /* 0x000000040b1672a5 */ /* 0x000fe2000f8e003f */
[----:B------:R4:W5:Y:S01]  /*55b0*/  LDL.LU R163, [R1+0x90] ;  /* 0x0000900001a37983 */ /* 0x0009620000300800 */
        /* <DEDUP_REMOVED lines=76> */
[----:B------:R-:W-:Y:S01]  /*5a80*/  HMMA.16816.F32.BF16 R156, R128, R152, R156 ;  /* 0x00000098809c723c */ /* 0x000fe2000004189c */
[----:B------:R-:W-:Y:S01]  /*5a90*/  FADD.FTZ R0, R88, R0 ;  /* 0x0000000058007221 */ /* 0x000fe20000010000 */
[----:B------:R-:W-:Y:S01]  /*5aa0*/  @UP6 UMOV UR21, UR23 ;  /* 0x0000001700156c82 */ /* 0x000fe20008000000 */
[----:B------:R-:W-:Y:S01]  /*5ab0*/  LDSM.16.MT88.4 R88, [R240+0x8080] ;  /* 0x00808000f058783b */ /* 0x000fe20000004200 */
[----:B------:R-:W-:-:S03]  /*5ac0*/  IMAD.MOV.U32 R11, RZ, RZ, R64 ;  /* 0x000000ffff0b7224 */ /* 0x000fc600078e0040 */
[----:B------:R4:W5:Y:S01]  /*5ad0*/  LDL.LU R160, [R1+0x84] ;  /* 0x0000840001a07983 */ /* 0x0009620000300800 */
[C---:B------:R-:W-:Y:S03]  /*5ae0*/  HMMA.16816.F32.BF16 R144, R128.reuse, R146, R136 ;  /* 0x000000928090723c */ /* 0x040fe60000041888 */
[----:B------:R-:W1:Y:S05]  /*5af0*/  LDSM.16.MT88.4 R136, [R240+0x5080] ;  /* 0x00508000f088783b */ /* 0x000e6a0000004200 */
[----:B------:R-:W-:Y:S01]  /*5b00*/  HMMA.16816.F32.BF16 R152, R128, R154, R96 ;  /* 0x0000009a8098723c */ /* 0x000fe20000041860 */
[----:B------:R-:W-:Y:S01]  /*5b10*/  FADD.FTZ R2, R87, R0 ;  /* 0x0000000057027221 */ /* 0x000fe20000010000 */
[----:B------:R4:W5:Y:S05]  /*5b20*/  LDL.LU R135, [R1+0x80] ;  /* 0x0000800001877983 */ /* 0x00096a0000300800 */
[----:B------:R-:W-:Y:S01]  /*5b30*/  IMAD.MOV.U32 R98, RZ, RZ, R33 ;  /* 0x000000ffff627224 */ /* 0x000fe200078e0021 */
[----:B------:R-:W-:-:S02]  /*5b40*/  MOV R97, R34 ;  /* 0x0000002200617202 */ /* 0x000fc40000000f00 */
        /* <DEDUP_REMOVED lines=46> */
[----:B------:R-:W-:Y:S01]  /*5e30*/  FADD.FTZ R0, R3, R5 ;  /* 0x0000000503007221 */ /* 0x000fe20000010000 */
[----:B------:R-:W-:-:S02]  /*5e40*/  @UP6 USHF.R.U32.HI UR11, URZ, UR5, UR21 ;  /* 0x000000053f0b6299 */ /* 0x000fc40008011615 */
[----:B------:R-:W-:Y:S02]  /*5e50*/  UISETP.GE.AND UP6, UPT, UR9, 0x1, UPT ;  /* 0x000000010900788c */ /* 0x000fe4000bfc6270 */
[----:B------:R4:W-:Y:S04]  /*5e60*/  STL [R1+0x18], R0 ;  /* 0x0000180001007387 */ /* 0x0009e80000100800 */
[----:B------:R4:W-:Y:S01]  /*5e70*/  STL [R1+0x14], R2 ;  /* 0x0000140201007387 */ /* 0x0009e20000100800 */
[----:B------:R-:W-:Y:S01]  /*5e80*/  PLOP3.LUT P0, PT, PT, PT, UP6, 0x40, 0x0 ;  /* 0x000000000000781c */ /* 0x000fe20003f0e868 */
[----:B---3--:R-:W-:Y:S01]  /*5e90*/  HMMA.16816.F32.BF16 R108, R128, R112, R108 ;  /* 0x00000070806c723c */ /* 0x008fe2000004186c */
[----:B------:R-:W-:-:S03]  /*5ea0*/  UIADD3 UR4, UR16, UR11, URZ ;  /* 0x0000000b10047290 */ /* 0x000fc6000fffe03f */
[----:B------:R-:W-:-:S04]  /*5eb0*/  ULDC UR11, c[0x0][0x328] ;  /* 0x0000ca00000b7ab9 */ /* 0x000fc80000000800 */
[----:B------:R-:W-:Y:S01]  /*5ec0*/  HMMA.16816.F32.BF16 R112, R128, R114, R116 ;  /* 0x000000728070723c */ /* 0x000fe20000041874 */
[----:B------:R-:W-:Y:S02]  /*5ed0*/  UIADD3 UR17, UR17, -0x2, URZ ;  /* 0xfffffffe11117890 */ /* 0x000fe4000fffe03f */
[----:B------:R-:W-:-:S05]  /*5ee0*/  UIADD3 UR11, UR4, UR11, URZ ;  /* 0x0000000b040b7290 */ /* 0x000fca000fffe03f */
        /* <DEDUP_REMOVED lines=18> */
.L_x_250:
[----:B------:R-:W-:Y:S02]  /*6010*/  UISETP.NE.AND UP0, UPT, UR9, 0x1, UPT ;  /* 0x000000010900788c */ /* 0x000fe4000bf05270 */
[----:B------:R-:W-:Y:S02]  /*6020*/  ULDC.64 UR4, c[0x0][0x330] ;  /* 0x0000cc0000047ab9 */ /* 0x000fe40000000a00 */
[----:B------:R-:W-:-:S07]  /*6030*/  UIMAD.WIDE.U32 UR22, UR16, UR4, URZ ;  /* 0x00000004101672a5 */ /* 0x000fce000f8e003f */
[----:B------:R-:W-:Y:S02]  /*6040*/  @UP0 UMOV UR21, UR23 ;  /* 0x0000001700150c82 */ /* 0x000fe40008000000 */
[----:B------:R-:W-:Y:S02]  /*6050*/  @UP0 USHF.R.U32.HI UR16, URZ, UR5, UR21 ;  /* 0x000000053f100299 */ /* 0x000fe40008011615 */
.L_x_251:
[----:B------:R-:W-:Y:S02]  /*6060*/  ULDC UR4, c[0x0][0x32c] ;  /* 0x0000cb0000047ab9 */ /* 0x000fe40000000800 */
[----:B------:R-:W-:-:S04]  /*6070*/  UIMAD UR4, UR16, UR9, UR4 ;  /* 0x00000009100472a4 */ /* 0x000fc8000f8e0204 */
[----:B------:R-:W-:-:S04]  /*6080*/  UISETP.LT.AND UP0, UPT, UR11, UR4, UPT ;  /* 0x000000040b00728c */ /* 0x000fc8000bf01270 */
[----:B------:R-:W-:-:S04]  /*6090*/  USEL UR11, UR11, UR4, UP0 ;  /* 0x000000040b0b7287 */ /* 0x000fc80008000000 */
.L_x_249:
        /* <DEDUP_REMOVED lines=38> */
.L_x_263:
        /* <DEDUP_REMOVED lines=79> */
.L_x_253:
        /* <DEDUP_REMOVED lines=222> */
.L_x_254:
        /* <DEDUP_REMOVED lines=12> */
[----:B------:R-:W-:Y:S01]  /*7690*/  PLOP3.LUT P0, PT, PT, PT, UP0, 0x40, 0x0 ;  /* 0x000000000000781c */ /* 0x000fe20003f0e808 */
[----:B------:R-:W-:Y:S02]  /*76a0*/  IMAD.U32 R0, RZ, RZ, UR12 ;  /* 0x0000000cff007e24 */ /* 0x000fe4000f8e00ff */
[----:B------:R-:W1:Y:S01]  /*76b0*/  SHFL.IDX PT, R132, R133, RZ, 0x1c1f ;  /* 0x001c1fff85847589 */ /* 0x000e6200000e0000 */
[----:B---3--:R-:W-:Y:S04]  /*76c0*/  IADD3 R3, -R171, 0x1, R3 ;  /* 0x00000001ab037810 */ /* 0x008fe80007ffe103 */
[----:B------:R-:W-:Y:S04]  /*76d0*/  IADD3 R0, -R0, UR10, R3 ;  /* 0x0000000a00007c10 */ /* 0x000fe8000fffe103 */
[C---:B------:R-:W-:Y:S02]  /*76e0*/  IADD3 R169, R0.reuse, c[0x0][0x328], RZ ;  /* 0x0000ca0000a97a10 */ /* 0x040fe40007ffe0ff */
[----:B------:R-:W-:Y:S03]  /*76f0*/  IADD3 R168, R0, UR7, RZ ;  /* 0x0000000700a87c10 */ /* 0x000fe6000fffe0ff */
[----:B-1----:R-:W-:Y:S02]  /*7700*/  IMAD.IADD R3, R169, 0x1, R132 ;  /* 0x00000001a9037824 */ /* 0x002fe400078e0284 */
[----:B------:R-:W-:Y:S01]  /*7710*/  IMAD.IADD R0, R132, 0x1, R168 ;  /* 0x0000000184007824 */ /* 0x000fe200078e02a8 */
[----:B------:R-:W-:-:S05]  /*7720*/  @P0 BRA `(.L_x_255) ;  /* 0x0000019000000947 */ /* 0x000fca0003800000 */
[----:B------:R-:W-:Y:S01]  /*7730*/  IMAD.U32 R170, RZ, RZ, UR12 ;  /* 0x0000000cffaa7e24 */ /* 0x000fe2000f8e00ff */
[----:B------:R-:W-:Y:S04]  /*7740*/  BSSY B0, `(.L_x_256) ;  /* 0x0000012000007945 */ /* 0x000fe80003800000 */
[----:B------:R-:W-:Y:S04]  /*7750*/  IADD3 R132, -R170, UR10, R132 ;  /* 0x0000000aaa847c10 */ /* 0x000fe8000fffe184 */
        /* <DEDUP_REMOVED lines=11> */
.L_x_257:
[----:B------:R-:W-:Y:S04]  /*7810*/  MOV R170, c[0x0][0x32c] ;  /* 0x0000cb0000aa7a02 */ /* 0x000fe80000000f00 */
[----:B------:R-:W-:Y:S11]  /*7820*/  ISETP.NE.AND P0, PT, R170, 0x1, PT ;  /* 0x00000001aa00780c */ /* 0x000ff60003f05270 */
[----:B------:R-:W-:Y:S02]  /*7830*/  @!UPT UIADD3 URZ, URZ, URZ, URZ ;  /* 0x0000003f3f3ff290 */ /* 0x000fe4000fffe03f */
[----:B------:R-:W-:Y:S05]  /*7840*/  @P0 IMAD.HI.U32 R170, R132, c[0x0][0x330], RZ ;  /* 0x0000cc0084aa0a27 */ /* 0x000fea00078e00ff */
[----:B------:R-:W-:Y:S02]  /*7850*/  @P0 SHF.R.U32.HI R132, RZ, c[0x0][0x334], R170 ;  /* 0x0000cd00ff840a19 */ /* 0x000fe400000116aa */
.L_x_258:
[----:B------:R-:W-:Y:S05]  /*7860*/  BSYNC B0 ;  /* 0x0000000000007941 */ /* 0x000fea0003800000 */
.L_x_256:
[----:B------:R-:W-:Y:S05]  /*7870*/  IADD3 R170, -R171, UR4, RZ ;  /* 0x00000004abaa7c10 */ /* 0x000fea000fffe1ff */
[----:B------:R-:W-:Y:S05]  /*7880*/  IMAD R132, R132, c[0x0][0x32c], R170 ;  /* 0x0000cb0084847a24 */ /* 0x000fea00078e02aa */
[----:B------:R-:W-:Y:S02]  /*7890*/  IMNMX R0, R0, R132, !PT ;  /* 0x0000008400007217 */ /* 0x000fe40007800200 */
[----:B------:R-:W-:Y:S04]  /*78a0*/  IADD3 R132, R132, c[0x0][0x32c], RZ ;  /* 0x0000cb0084847a10 */ /* 0x000fe80007ffe0ff */
[----:B------:R-:W-:Y:S02]  /*78b0*/  IMNMX R3, R3, R132, PT ;  /* 0x0000008403037217 */ /* 0x000fe40003800200 */
.L_x_255:
        /* <DEDUP_REMOVED lines=87> */
.L_x_261:
[----:B------:R-:W-:Y:S04]  /*7e30*/  MOV R5, c[0x0][0x32c] ;  /* 0x0000cb0000057a02 */ /* 0x000fe80000000f00 */
[----:B------:R-:W-:Y:S11]  /*7e40*/  ISETP.NE.AND P0, PT, R5, 0x1, PT ;  /* 0x000000010500780c */ /* 0x000ff60003f05270 */
[----:B------:R-:W-:Y:S02]  /*7e50*/  @!UPT UIADD3 URZ, URZ, URZ, URZ ;  /* 0x0000003f3f3ff290 */ /* 0x000fe4000fffe03f */
[----:B------:R-:W-:Y:S05]  /*7e60*/  @P0 IMAD.HI.U32 R5, R0, c[0x0][0x330], RZ ;  /* 0x0000cc0000050a27 */ /* 0x000fea00078e00ff */
[----:B------:R-:W-:Y:S02]  /*7e70*/  @P0 SHF.R.U32.HI R0, RZ, c[0x0][0x334], R5 ;  /* 0x0000cd00ff000a19 */ /* 0x000fe40000011605 */
.L_x_262:
[----:B------:R-:W-:Y:S05]  /*7e80*/  BSYNC B0 ;  /* 0x0000000000007941 */ /* 0x000fea0003800000 */
.L_x_260:
[----:B------:R-:W-:Y:S05]  /*7e90*/  IADD3 R5, -R171, UR4, RZ ;  /* 0x00000004ab057c10 */ /* 0x000fea000fffe1ff */
[----:B------:R-:W-:Y:S05]  /*7ea0*/  IMAD R0, R0, c[0x0][0x32c], R5 ;  /* 0x0000cb0000007a24 */ /* 0x000fea00078e0205 */
[----:B------:R-:W-:Y:S02]  /*7eb0*/  IMNMX R3, R3, R0, !PT ;  /* 0x0000000003037217 */ /* 0x000fe40007800200 */
[----:B------:R-:W-:Y:S04]  /*7ec0*/  IADD3 R0, R0, c[0x0][0x32c], RZ ;  /* 0x0000cb0000007a10 */ /* 0x000fe80007ffe0ff */
[----:B------:R-:W-:Y:S02]  /*7ed0*/  IMNMX R4, R4, R0, PT ;  /* 0x0000000004047217 */ /* 0x000fe40003800200 */
.L_x_259:
        /* <DEDUP_REMOVED lines=493> */
.L_x_252:
[----:B------:R-:W2:Y:S01]  /*9db0*/  S2UR UR9, SR_CTAID.X ;  /* 0x00000000000979c3 */ /* 0x000ea20000002500 */
[----:B------:R-:W-:-:S02]  /*9dc0*/  UISETP.NE.AND UP1, UPT, UR15, URZ, UPT ;  /* 0x0000003f0f00728c */ /* 0x000fc4000bf25270 */
[----:B------:R-:W-:Y:S02]  /*9dd0*/  UISETP.NE.AND UP0, UPT, UR14, URZ, UPT ;  /* 0x0000003f0e00728c */ /* 0x000fe4000bf05270 */
[----:B------:R-:W-:-:S04]  /*9de0*/  ULDC.64 UR4, c[0x0][0x2c8] ;  /* 0x0000b20000047ab9 */ /* 0x000fc80000000a00 */
[----:B------:R-:W-:Y:S01]  /*9df0*/  PLOP3.LUT P0, PT, PT, PT, UP0, 0x40, 0x0 ;  /* 0x000000000000781c */ /* 0x000fe20003f0e808 */
[----:B--2---:R-:W-:-:S04]  /*9e00*/  ULEA UR9, UR9, 0x7f, 0x7 ;  /* 0x0000007f09097891 */ /* 0x004fc8000f8e383f */
[----:B------:R-:W-:Y:S02]  /*9e10*/  UIMAD.WIDE.U32 UR22, UR9, UR4, URZ ;  /* 0x00000004091672a5 */ /* 0x000fe4000f8e003f */
[----:B------:R-:W-:Y:S02]  /*9e20*/  UIADD3 UR4, UR10, 0x1, -UR12 ;  /* 0x000000010a047890 */ /* 0x000fe4000fffe80c */
[----:B------:R-:W-:-:S04]  /*9e30*/  @UP1 USHF.R.U32.HI UR9, URZ, UR5, UR23 ;  /* 0x000000053f091299 */ /* 0x000fc80008011617 */
[----:B------:R-:W-:-:S03]  /*9e40*/  UIADD3 UR11, UR4, UR9, URZ ;  /* 0x00000009040b7290 */ /* 0x000fc6000fffe03f */
        /* <DEDUP_REMOVED lines=15> */
.L_x_265:
[----:B------:R-:W-:Y:S02]  /*9f40*/  ULDC UR4, c[0x0][0x32c] ;  /* 0x0000cb0000047ab9 */ /* 0x000fe40000000800 */
[----:B------:R-:W-:-:S03]  /*9f50*/  UISETP.NE.AND UP0, UPT, UR4, 0x1, UPT ;  /* 0x000000010400788c */ /* 0x000fc6000bf05270 */
[----:B------:R-:W-:Y:S02]  /*9f60*/  ULDC.64 UR4, c[0x0][0x330] ;  /* 0x0000cc0000047ab9 */ /* 0x000fe40000000a00 */
[----:B------:R-:W-:-:S07]  /*9f70*/  UIMAD.WIDE.U32 UR22, UR11, UR4, URZ ;  /* 0x000000040b1672a5 */ /* 0x000fce000f8e003f */
[----:B------:R-:W-:Y:S02]  /*9f80*/  @UP0 UMOV UR21, UR23 ;  /* 0x0000001700150c82 */ /* 0x000fe40008000000 */
[----:B------:R-:W-:Y:S02]  /*9f90*/  @UP0 USHF.R.U32.HI UR11, URZ, UR5, UR21 ;  /* 0x000000053f0b0299 */ /* 0x000fe40008011615 */
.L_x_266:
[----:B------:R-:W-:Y:S02]  /*9fa0*/  ULDC UR4, c[0x0][0x32c] ;  /* 0x0000cb0000047ab9 */ /* 0x000fe40000000800 */
[----:B------:R-:W-:-:S04]  /*9fb0*/  UIMAD UR4, UR11, UR4, URZ ;  /* 0x000000040b0472a4 */ /* 0x000fc8000f8e023f */
[----:B------:R-:W-:-:S04]  /*9fc0*/  UISETP.LT.AND UP0, UPT, UR9, UR4, UPT ;  /* 0x000000040900728c */ /* 0x000fc8000bf01270 */
[----:B------:R-:W-:-:S04]  /*9fd0*/  USEL UR9, UR9, UR4, !UP0 ;  /* 0x0000000409097287 */ /* 0x000fc8000c000000 */
.L_x_264:
        /* <DEDUP_REMOVED lines=37> */
.L_x_270:
        /* <DEDUP_REMOVED lines=82> */
.L_x_268:
        /* <DEDUP_REMOVED lines=222> */
.L_x_269:
        /* <DEDUP_REMOVED lines=421> */
.L_x_267:
        /* <DEDUP_REMOVED lines=44> */
.L_x_281:
        /* <DEDUP_REMOVED lines=290> */
.L_x_272:
[----:B-1----:R-:W2:Y:S01]  /*e460*/  LDL R3, [R1+0x78] ;  /* 0x0000780001037983 */ /* 0x002ea20000100800 */
        /* <DEDUP_REMOVED lines=8> */
[----:B------:R-:W-:Y:S01]  /*e4f0*/  IMAD.MOV.U32 R133, RZ, RZ, R3 ;  /* 0x000000ffff857224 */ /* 0x000fe200078e0003 */
[----:B------:R-:W-:Y:S01]  /*e500*/  @P0 SHF.R.U32.HI R133, RZ, c[0x0][0x2cc], R0 ;  /* 0x0000b300ff850a19 */ /* 0x000fe20000011600 */
[----:B------:R-:W-:Y:S01]  /*e510*/  IMAD.U32 R0, RZ, RZ, UR4 ;  /* 0x00000004ff007e24 */ /* 0x000fe2000f8e00ff */
[----:B------:R-:W-:Y:S01]  /*e520*/  PLOP3.LUT P0, PT, PT, PT, UP0, 0x40, 0x0 ;  /* 0x000000000000781c */ /* 0x000fe20003f0e808 */
[----:B------:R-:W-:Y:S02]  /*e530*/  IMAD.U32 R3, RZ, RZ, UR12 ;  /* 0x0000000cff037e24 */ /* 0x000fe4000f8e00ff */
[----:B------:R-:W1:Y:S01]  /*e540*/  SHFL.IDX PT, R132, R133, RZ, 0x1c1f ;  /* 0x001c1fff85847589 */ /* 0x000e6200000e0000 */
[C---:B---3--:R-:W-:Y:S02]  /*e550*/  IADD3 R0, -R170.reuse, 0x1, R0 ;  /* 0x00000001aa007810 */ /* 0x048fe40007ffe100 */
[----:B------:R-:W-:Y:S02]  /*e560*/  IADD3 R170, -R170, UR4, RZ ;  /* 0x00000004aaaa7c10 */ /* 0x000fe4000fffe1ff */
[----:B------:R-:W-:Y:S04]  /*e570*/  IADD3 R0, -R3, UR10, R0 ;  /* 0x0000000a03007c10 */ /* 0x000fe8000fffe100 */
[C---:B------:R-:W-:Y:S02]  /*e580*/  IADD3 R169, R0.reuse, c[0x0][0x328], RZ ;  /* 0x0000ca0000a97a10 */ /* 0x040fe40007ffe0ff */
[----:B------:R-:W-:Y:S03]  /*e590*/  IADD3 R168, R0, UR7, RZ ;  /* 0x0000000700a87c10 */ /* 0x000fe6000fffe0ff */
[--C-:B-1----:R-:W-:Y:S02]  /*e5a0*/  IMAD.IADD R3, R169, 0x1, R132.reuse ;  /* 0x00000001a9037824 */ /* 0x102fe400078e0284 */
        /* <DEDUP_REMOVED lines=16> */
.L_x_275:
[----:B------:R-:W-:Y:S04]  /*e6b0*/  MOV R171, c[0x0][0x32c] ;  /* 0x0000cb0000ab7a02 */ /* 0x000fe80000000f00 */
[----:B------:R-:W-:Y:S11]  /*e6c0*/  ISETP.NE.AND P0, PT, R171, 0x1, PT ;  /* 0x00000001ab00780c */ /* 0x000ff60003f05270 */
[----:B------:R-:W-:Y:S02]  /*e6d0*/  @!UPT UIADD3 URZ, URZ, URZ, URZ ;  /* 0x0000003f3f3ff290 */ /* 0x000fe4000fffe03f */
[----:B------:R-:W-:Y:S05]  /*e6e0*/  @P0 IMAD.HI.U32 R171, R132, c[0x0][0x330], RZ ;  /* 0x0000cc0084ab0a27 */ /* 0x000fea00078e00ff */
[----:B------:R-:W-:Y:S02]  /*e6f0*/  @P0 SHF.R.U32.HI R132, RZ, c[0x0][0x334], R171 ;  /* 0x0000cd00ff840a19 */ /* 0x000fe400000116ab */
.L_x_276:
[----:B------:R-:W-:Y:S05]  /*e700*/  BSYNC B0 ;  /* 0x0000000000007941 */ /* 0x000fea0003800000 */
.L_x_274:
[----:B------:R-:W-:Y:S05]  /*e710*/  IMAD R132, R132, c[0x0][0x32c], R170 ;  /* 0x0000cb0084847a24 */ /* 0x000fea00078e02aa */
[----:B------:R-:W-:Y:S02]  /*e720*/  IMNMX R0, R0, R132, !PT ;  /* 0x0000008400007217 */ /* 0x000fe40007800200 */
[----:B------:R-:W-:Y:S04]  /*e730*/  IADD3 R132, R132, c[0x0][0x32c], RZ ;  /* 0x0000cb0084847a10 */ /* 0x000fe80007ffe0ff */
[----:B------:R-:W-:Y:S02]  /*e740*/  IMNMX R3, R3, R132, PT ;  /* 0x0000008403037217 */ /* 0x000fe40003800200 */
.L_x_273:
        /* <DEDUP_REMOVED lines=87> */
.L_x_279:
[----:B------:R-:W-:Y:S04]  /*ecc0*/  MOV R5, c[0x0][0x32c] ;  /* 0x0000cb0000057a02 */ /* 0x000fe80000000f00 */
[----:B------:R-:W-:Y:S11]  /*ecd0*/  ISETP.NE.AND P0, PT, R5, 0x1, PT ;  /* 0x000000010500780c */ /* 0x000ff60003f05270 */
[----:B------:R-:W-:Y:S02]  /*ece0*/  @!UPT UIADD3 URZ, URZ, URZ, URZ ;  /* 0x0000003f3f3ff290 */ /* 0x000fe4000fffe03f */
[----:B------:R-:W-:Y:S05]  /*ecf0*/  @P0 IMAD.HI.U32 R5, R0, c[0x0][0x330], RZ ;  /* 0x0000cc0000050a27 */ /* 0x000fea00078e00ff */
[----:B------:R-:W-:Y:S02]  /*ed00*/  @P0 SHF.R.U32.HI R0, RZ, c[0x0][0x334], R5 ;  /* 0x0000cd00ff000a19 */ /* 0x000fe40000011605 */
.L_x_280:
[----:B------:R-:W-:Y:S05]  /*ed10*/  BSYNC B0 ;  /* 0x0000000000007941 */ /* 0x000fea0003800000 */
.L_x_278:
[----:B------:R-:W-:Y:S05]  /*ed20*/  IMAD R0, R0, c[0x0][0x32c], R170 ;  /* 0x0000cb0000007a24 */ /* 0x000fea00078e02aa */
[----:B------:R-:W-:Y:S02]  /*ed30*/  IMNMX R3, R3, R0, !PT ;  /* 0x0000000003037217 */ /* 0x000fe40007800200 */
[----:B------:R-:W-:Y:S04]  /*ed40*/  IADD3 R0, R0, c[0x0][0x32c], RZ ;  /* 0x0000cb0000007a10 */ /* 0x000fe80007ffe0ff */
[----:B------:R-:W-:Y:S02]  /*ed50*/  IMNMX R4, R4, R0, PT ;  /* 0x0000000004047217 */ /* 0x000fe40003800200 */
.L_x_277:
        /* <DEDUP_REMOVED lines=492> */
.L_x_271:
[----:B------:R-:W2:Y:S04]  /*10c20*/  LDL.LU R5, [R1+0x14] ;  /* 0x0000140001057983 */ /* 0x000ea80000300800 */
[----:B-1----:R-:W3:Y:S01]  /*10c30*/  LDL.LU R4, [R1+0x18] ;  /* 0x0000180001047983 */ /* 0x002ee20000300800 */
[----:B------:R-:W-:-:S02]  /*10c40*/  MOV R2, RZ ;  /* 0x000000ff00027202 */ /* 0x000fc40000000f00 */
[----:B------:R-:W-:Y:S01]  /*10c50*/  PLOP3.LUT P2, PT, PT, PT, PT, 0x8, 0x0 ;  /* 0x000000000000781c */ /* 0x000fe20003f4e170 */
        /* <DEDUP_REMOVED lines=153> */
.L_x_239:
[----:B------:R-:W-:Y:S05]  /*115f0*/  @P2 BRA `(.L_x_282) ;  /* 0x00001c0000002947 */ /* 0x000fea0003800000 */
[----:B------:R-:W1:Y:S01]  /*11600*/  S2R R65, SR_TID.X ;  /* 0x0000000000417919 */ /* 0x000e620000002100 */
[----:B------:R-:W-:Y:S01]  /*11610*/  F2FP.BF16.PACK_AB R50, R51, R50 ;  /* 0x000000323332723e */ /* 0x000fe200000010ff */
[----:B------:R-:W-:Y:S01]  /*11620*/  ULDC.64 UR4, c[0x0][0x500] ;  /* 0x0001400000047ab9 */ /* 0x000fe20000000a00 */
[----:B------:R-:W-:Y:S01]  /*11630*/  F2FP.BF16.PACK_AB R46, R47, R46 ;  /* 0x0000002e2f2e723e */ /* 0x000fe200000010ff */
[----:B------:R-:W-:Y:S01]  /*11640*/  UISETP.NE.U32.AND UP0, UPT, URZ, UR4, UPT ;  /* 0x000000043f00728c */ /* 0x000fe2000bf05070 */
[----:B------:R-:W-:Y:S01]  /*11650*/  F2FP.BF16.PACK_AB R39, R39, R38 ;  /* 0x000000262727723e */ /* 0x000fe200000010ff */
[----:B------:R-:W-:Y:S01]  /*11660*/  UMOV UR6, 0x4 ;  /* 0x0000000400067882 */ /* 0x000fe20000000000 */
[----:B------:R-:W-:Y:S01]  /*11670*/  F2FP.BF16.PACK_AB R38, R12, R22 ;  /* 0x000000160c26723e */ /* 0x000fe200000010ff */
[----:B------:R-:W-:Y:S01]  /*11680*/  UISETP.NE.AND.EX UP0, UPT, URZ, UR5, UPT, UP0 ;  /* 0x000000053f00728c */ /* 0x000fe2000bf05300 */
[----:B------:R-:W-:Y:S02]  /*11690*/  F2FP.BF16.PACK_AB R42, R43, R42 ;  /* 0x0000002a2b2a723e */ /* 0x000fe400000010ff */
[----:B------:R-:W-:Y:S01]  /*116a0*/  F2FP.BF16.PACK_AB R8, R8, R156 ;  /* 0x0000009c0808723e */ /* 0x000fe200000010ff */
[----:B------:R-:W-:Y:S01]  /*116b0*/  ULDC.64 UR4, c[0x0][0x500] ;  /* 0x0001400000047ab9 */ /* 0x000fe20000000a00 */
[----:B------:R-:W-:Y:S01]  /*116c0*/  F2FP.BF16.PACK_AB R159, R159, R158 ;  /* 0x0000009e9f9f723e */ /* 0x000fe200000010ff */
[----:B------:R-:W-:Y:S01]  /*116d0*/  UIMAD.WIDE UR4, UR13, UR6, UR4 ;  /* 0x000000060d0472a5 */ /* 0x000fe2000f8e0204 */
[----:B------:R-:W-:-:S02]  /*116e0*/  F2FP.BF16.PACK_AB R6, R153, R152 ;  /* 0x000000989906723e */ /* 0x000fc400000010ff */
[----:B------:R-:W-:Y:S02]  /*116f0*/  F2FP.BF16.PACK_AB R154, R155, R154 ;  /* 0x0000009a9b9a723e */ /* 0x000fe400000010ff */
[----:B------:R-:W-:Y:S02]  /*11700*/  F2FP.BF16.PACK_AB R5, R149, R148 ;  /* 0x000000949505723e */ /* 0x000fe400000010ff */
[----:B------:R-:W-:Y:S02]  /*11710*/  F2FP.BF16.PACK_AB R150, R151, R150 ;  /* 0x000000969796723e */ /* 0x000fe400000010ff */
[----:B------:R-:W-:Y:S02]  /*11720*/  F2FP.BF16.PACK_AB R7, R7, R144 ;  /* 0x000000900707723e */ /* 0x000fe400000010ff */
[----:B-1----:R-:W-:Y:S02]  /*11730*/  SHF.R.S32.HI R51, RZ, 0x1f, R65 ;  /* 0x0000001fff337819 */ /* 0x002fe40000011441 */
[----:B------:R-:W-:-:S02]  /*11740*/  F2FP.BF16.PACK_AB R146, R147, R146 ;  /* 0x000000929392723e */ /* 0x000fc400000010ff */
[CC--:B------:R-:W-:Y:S02]  /*11750*/  LEA.HI R2, R51.reuse, R65.reuse, RZ, 0x2 ;  /* 0x0000004133027211 */ /* 0x0c0fe400078f10ff */
[----:B------:R-:W-:Y:S02]  /*11760*/  LEA.HI R47, R51, R65, RZ, 0x5 ;  /* 0x00000041332f7211 */ /* 0x000fe400078f28ff */
[--C-:B------:R-:W-:Y:S02]  /*11770*/  SHF.R.S32.HI R4, RZ, 0x2, R2.reuse ;  /* 0x00000002ff047819 */ /* 0x100fe40000011402 */
[----:B------:R-:W-:Y:S02]  /*11780*/  SHF.R.S32.HI R0, RZ, 0x1f, R2 ;  /* 0x0000001fff007819 */ /* 0x000fe40000011402 */
[----:B------:R-:W-:Y:S02]  /*11790*/  SHF.R.S32.HI R43, RZ, 0x5, R47 ;  /* 0x00000005ff2b7819 */ /* 0x000fe4000001142f */
[----:B------:R-:W-:-:S02]  /*117a0*/  LEA.HI R0, R0, R4, RZ, 0x3 ;  /* 0x0000000400007211 */ /* 0x000fc400078f18ff */
[----:B------:R-:W-:Y:S02]  /*117b0*/  F2FP.BF16.PACK_AB R52, R141, R140 ;  /* 0x0000008c8d34723e */ /* 0x000fe400000010ff */
[----:B------:R-:W-:Y:S02]  /*117c0*/  LOP3.LUT R0, R0, 0xfffffff8, RZ, 0xc0, !PT ;  /* 0xfffffff800007812 */ /* 0x000fe400078ec0ff */
        /* <DEDUP_REMOVED lines=46> */
[----:B------:R3:W-:Y:S01]  /*11ab0*/  STS [R3+0x80], R5 ;  /* 0x0000800503007388 */ /* 0x0007e20000000800 */
        /* <DEDUP_REMOVED lines=10> */
[----:B--2---:R-:W-:Y:S01]  /*11b60*/  SEL R6, R8, 0xffffffc0, !P2 ;  /* 0xffffffc008067807 */ /* 0x004fe20005000000 */
[----:B------:R-:W-:Y:S01]  /*11b70*/  IMAD.IADD R8, R4, 0x1, R2 ;  /* 0x0000000104087824 */ /* 0x000fe200078e0202 */
[----:B------:R-:W-:Y:S02]  /*11b80*/  F2FP.BF16.PACK_AB R94, R95, R94 ;  /* 0x0000005e5f5e723e */ /* 0x000fe400000010ff */
[----:B------:R-:W-:Y:S01]  /*11b90*/  F2FP.BF16.PACK_AB R24, R97, R96 ;  /* 0x000000606118723e */ /* 0x000fe200000010ff */
[----:B------:R-:W-:Y:S01]  /*11ba0*/  IMAD.IADD R4, R6, 0x1, R3 ;  /* 0x0000000106047824 */ /* 0x000fe200078e0203 */
[----:B------:R1:W-:Y:S01]  /*11bb0*/  STS [R8], R7 ;  /* 0x0000000708007388 */ /* 0x0003e20000000800 */
[----:B---3--:R-:W-:Y:S01]  /*11bc0*/  IMAD.IADD R5, R0, 0x1, R6 ;  /* 0x0000000100057824 */ /* 0x008fe200078e0206 */
[----:B------:R-:W-:-:S02]  /*11bd0*/  F2FP.BF16.PACK_AB R98, R99, R98 ;  /* 0x000000626362723e */ /* 0x000fc400000010ff */
[----:B------:R-:W-:Y:S01]  /*11be0*/  STS [R8+0x400], R146 ;  /* 0x0004009208007388 */ /* 0x000fe20000000800 */
        /* <DEDUP_REMOVED lines=23> */
[----:B------:R-:W-:-:S03]  /*11d60*/  PLOP3.LUT P0, PT, PT, PT, UP0, 0x80, 0x0 ;  /* 0x000000000000781c */ /* 0x000fc60003f0f008 */
        /* <DEDUP_REMOVED lines=47> */
[----:B------:R2:W-:Y:S04]  /*12060*/  STS [R4+0xc080], R9 ;  /* 0x00c0800904007388 */ /* 0x0005e80000000800 */
[----:B------:R3:W-:Y:S01]  /*12070*/  STS [R4+0xc480], R15 ;  /* 0x00c4800f04007388 */ /* 0x0007e20000000800 */
[----:B-1----:R-:W-:-:S03]  /*12080*/  IMAD.U32 R8, RZ, RZ, UR4 ;  /* 0x00000004ff087e24 */ /* 0x002fc6000f8e00ff */
[----:B------:R3:W-:Y:S04]  /*12090*/  STS [R6+0xc000], R14 ;  /* 0x00c0000e06007388 */ /* 0x0007e80000000800 */
[----:B------:R3:W-:Y:S01]  /*120a0*/  STS [R6+0xc400], R10 ;  /* 0x00c4000a06007388 */ /* 0x0007e20000000800 */
[----:B--2---:R-:W-:-:S03]  /*120b0*/  IMAD.U32 R9, RZ, RZ, UR5 ;  /* 0x00000005ff097e24 */ /* 0x004fc6000f8e00ff */
[----:B------:R-:W-:Y:S06]  /*120c0*/  BAR.SYNC.DEFER_BLOCKING 0x1, 0x100 ;  /* 0x0044000000007b1d */ /* 0x000fec0000010000 */
[----:B------:R-:W-:Y:S02]  /*120d0*/  ULDC.64 UR4, c[0x0][0x508] ;  /* 0x0001420000047ab9 */ /* 0x000fe40000000a00 */
[----:B------:R-:W-:Y:S01]  /*120e0*/  UISETP.NE.U32.AND UP1, UPT, URZ, UR4, UPT ;  /* 0x000000043f00728c */ /* 0x000fe2000bf25070 */
[----:B------:R-:W2:Y:S03]  /*120f0*/  @P0 LDG.E R0, [R8.64] ;  /* 0x0000001208000981 */ /* 0x000ea6000c1e1900 */
[----:B------:R-:W-:Y:S01]  /*12100*/  UISETP.NE.AND.EX UP1, UPT, URZ, UR5, UPT, UP1 ;  /* 0x000000053f00728c */ /* 0x000fe2000bf25310 */
[----:B------:R-:W-:-:S02]  /*12110*/  IMAD.MOV.U32 R16, RZ, RZ, c[0x0][0x388] ;  /* 0x0000e200ff107624 */ /* 0x000fc400078e00ff */
[----:B------:R-:W-:-:S03]  /*12120*/  ULDC.64 UR4, c[0x0][0x508] ;  /* 0x0001420000047ab9 */ /* 0x000fc60000000a00 */
[----:B------:R-:W-:-:S05]  /*12130*/  PLOP3.LUT P1, PT, PT, PT, UP1, 0x80, 0x0 ;  /* 0x000000000000781c */ /* 0x000fca0003f2f018 */
[----:B------:R-:W-:-:S06]  /*12140*/  @UP1 UIMAD.WIDE UR4, UR13, UR6, UR4 ;  /* 0x000000060d0412a5 */ /* 0x000fcc000f8e0204 */
[----:B------:R-:W-:Y:S02]  /*12150*/  IMAD.U32 R2, RZ, RZ, UR4 ;  /* 0x00000004ff027e24 */ /* 0x000fe4000f8e00ff */
[----:B------:R-:W-:-:S05]  /*12160*/  IMAD.U32 R3, RZ, RZ, UR5 ;  /* 0x00000005ff037e24 */ /* 0x000fca000f8e00ff */
[----:B------:R3:W5:Y:S01]  /*12170*/  @P1 LDG.E R16, [R2.64] ;  /* 0x0000001202101981 */ /* 0x000762000c1e1900 */
[----:B------:R-:W-:Y:S02]  /*12180*/  UMOV UR16, URZ ;  /* 0x0000003f00107c82 */ /* 0x000fe40008000000 */
[----:B------:R-:W-:Y:S01]  /*12190*/  UMOV UR17, URZ ;  /* 0x0000003f00117c82 */ /* 0x000fe20008000000 */
[----:B--2---:R-:W1:Y:S02]  /*121a0*/  @P0 R2UR UR5, R0 ;  /* 0x00000000000503c2 */ /* 0x004e6400000e0000 */
[----:B-1----:R-:W-:Y:S02]  /*121b0*/  @UP0 USHF.R.S32.HI UR4, URZ, 0x1f, UR5 ;  /* 0x0000001f3f040899 */ /* 0x002fe40008011405 */
[----:B------:R-:W-:-:S05]  /*121c0*/  @UP0 UMOV UR16, UR5 ;  /* 0x0000000500100c82 */ /* 0x000fca0008000000 */
[----:B------:R-:W-:Y:S01]  /*121d0*/  @UP0 UMOV UR17, UR4 ;  /* 0x0000000400110c82 */ /* 0x000fe20008000000 */
[----:B------:R-:W-:Y:S05]  /*121e0*/  @P1 BRA `(.L_x_283) ;  /* 0x0000004000001947 */ /* 0x000fea0003800000 */
[----:B---3--:R-:W-:Y:S05]  /*121f0*/  @!P0 BRA `(.L_x_283) ;  /* 0x0000003000008947 */ /* 0x008fea0003800000 */
[----:B------:R-:W2:Y:S04]  /*12200*/  LDG.E R0, [R8.64] ;  /* 0x0000001208007981 */ /* 0x000ea8000c1e1900 */
[----:B------:R-:W2:Y:S02]  /*12210*/  LDG.E R2, [R8.64+0x4] ;  /* 0x0000041208027981 */ /* 0x000ea4000c1e1900 */
[----:B--2--5:R-:W-:Y:S02]  /*12220*/  IADD3 R16, -R0, R2, RZ ;  /* 0x0000000200107210 */ /* 0x024fe40007ffe1ff */
.L_x_283:
[----:B---3--:R-:W-:Y:S01]  /*12230*/  SHF.R.S32.HI R0, RZ, 0x1f, R43 ;  /* 0x0000001fff007819 */ /* 0x008fe2000001142b */
[----:B------:R-:W-:Y:S01]  /*12240*/  IMAD.MOV.U32 R2, RZ, RZ, c[0x0][0x4e8] ;  /* 0x00013a00ff027624 */ /* 0x000fe200078e00ff */
[----:B------:R-:W-:Y:S01]  /*12250*/  LOP3.LUT R3, R47, 0xffffffe0, RZ, 0xc0, !PT ;  /* 0xffffffe02f037812 */ /* 0x000fe200078ec0ff */
[----:B------:R-:W1:Y:S01]  /*12260*/  S2R R28, SR_CTAID.X ;  /* 0x00000000001c7919 */ /* 0x000e620000002500 */
[----:B------:R-:W-:Y:S01]  /*12270*/  LEA.HI R0, R0, R43, RZ, 0x3 ;  /* 0x0000002b00007211 */ /* 0x000fe200078f18ff */
[----:B------:R-:W2:Y:S01]  /*12280*/  S2UR UR9, SR_CTAID.Y ;  /* 0x00000000000979c3 */ /* 0x000ea20000002600 */
[----:B------:R-:W-:Y:S01]  /*12290*/  ISETP.NE.AND P1, PT, R2, 0x1, PT ;  /* 0x000000010200780c */ /* 0x000fe20003f25270 */
[----:B------:R-:W-:Y:S01]  /*122a0*/  IMAD.IADD R3, R65, 0x1, -R3 ;  /* 0x0000000141037824 */ /* 0x000fe200078e0a03 */
[----:B------:R-:W-:Y:S01]  /*122b0*/  LOP3.LUT R0, R0, 0xffffff8, RZ, 0xc0, !PT ;  /* 0x0ffffff800007812 */ /* 0x000fe200078ec0ff */
[----:B------:R-:W-:Y:S01]  /*122c0*/  ULDC.64 UR4, c[0x0][0x3a0] ;  /* 0x0000e80000047ab9 */ /* 0x000fe20000000a00 */
[----:B------:R-:W-:Y:S01]  /*122d0*/  LEA.HI R6, R51, R65, RZ, 0x3 ;  /* 0x0000004133067211 */ /* 0x000fe200078f18ff */
[----:B------:R-:W-:Y:S01]  /*122e0*/  ULDC.64 UR6, c[0x0][0x490] ;  /* 0x0001240000067ab9 */ /* 0x000fe20000000a00 */
[----:B------:R-:W-:Y:S01]  /*122f0*/  SHF.R.S32.HI R2, RZ, 0x1f, R3 ;  /* 0x0000001fff027819 */ /* 0x000fe20000011403 */
[----:B------:R-:W-:Y:S01]  /*12300*/  IMAD.IADD R4, R43, 0x1, -R0 ;  /* 0x000000012b047824 */ /* 0x000fe200078e0a00 */
[----:B------:R-:W-:Y:S01]  /*12310*/  LEA.HI R0, R22, R22, RZ, 0x1 ;  /* 0x0000001616007211 */ /* 0x000fe200078f08ff */
[----:B------:R-:W-:Y:S01]  /*12320*/  UIMAD.WIDE.U32 UR10, UR16, UR4, URZ ;  /* 0x00000004100a72a5 */ /* 0x000fe2000f8e003f */
[----:B------:R-:W-:Y:S01]  /*12330*/  LEA.HI R2, R2, R3, RZ, 0x2 ;  /* 0x0000000302027211 */ /* 0x000fe200078f10ff */
[----:B------:R-:W-:Y:S01]  /*12340*/  UIMAD UR12, UR17, UR4, URZ ;  /* 0x00000004110c72a4 */ /* 0x000fe2000f8e023f */
[----:B------:R-:W-:Y:S01]  /*12350*/  LOP3.LUT R0, R0, 0x1ffffffe, RZ, 0xc0, !PT ;  /* 0x1ffffffe00007812 */ /* 0x000fe200078ec0ff */
[----:B------:R-:W-:Y:S01]  /*12360*/  USHF.R.S32.HI UR4, URZ, 0x1f, UR13 ;  /* 0x0000001f3f047899 */ /* 0x000fe2000801140d */
[----:B------:R-:W-:Y:S01]  /*12370*/  SHF.R.S32.HI R2, RZ, 0x2, R2 ;  /* 0x00000002ff027819 */ /* 0x000fe20000011402 */
[----:B------:R-:W-:Y:S01]  /*12380*/  UMOV UR20, UR16 ;  /* 0x0000001000147c82 */ /* 0x000fe20008000000 */
[----:B------:R-:W-:Y:S01]  /*12390*/  LOP3.LUT P2, RZ, R3, 0x3, RZ, 0xc0, !PT ;  /* 0x0000000303ff7812 */ /* 0x000fe2000784c0ff */
[----:B------:R-:W-:Y:S01]  /*123a0*/  IMAD.IADD R0, R22, 0x1, -R0 ;  /* 0x0000000116007824 */ /* 0x000fe200078e0a00 */
[----:B------:R-:W-:Y:S01]  /*123b0*/  UMOV UR21, UR17 ;  /* 0x0000001100157c82 */ /* 0x000fe20008000000 */
[----:B------:R-:W-:Y:S01]  /*123c0*/  IMAD R15, R4, 0x10, R2 ;  /* 0x00000010040f7824 */ /* 0x000fe200078e0202 */
[----:B------:R-:W-:Y:S01]  /*123d0*/  USEL UR15, UR13, URZ, !UP0 ;  /* 0x0000003f0d0f7287 */ /* 0x000fe2000c000000 */
[----:B------:R-:W-:Y:S01]  /*123e0*/  LOP3.LUT R4, R6, 0xfffffff8, RZ, 0xc0, !PT ;  /* 0xfffffff806047812 */ /* 0x000fe200078ec0ff */
[----:B------:R-:W-:Y:S01]  /*123f0*/  USEL UR13, UR4, URZ, !UP0 ;  /* 0x0000003f040d7287 */ /* 0x000fe2000c000000 */
[----:B------:R-:W-:Y:S01]  /*12400*/  IMAD R0, R0, 0x8, R15 ;  /* 0x0000000800007824 */ /* 0x000fe200078e020f */
[----:B--2---:R-:W-:Y:S01]  /*12410*/  USHF.R.S32.HI UR8, URZ, 0x1f, UR9 ;  /* 0x0000001f3f087899 */ /* 0x004fe20008011409 */
[----:B------:R-:W-:Y:S01]  /*12420*/  SHF.R.S32.HI R14, RZ, 0x3, R6 ;  /* 0x00000003ff0e7819 */ /* 0x000fe20000011406 */
[----:B------:R-:W-:Y:S01]  /*12430*/  UIMAD.WIDE.U32 UR20, UR9, UR6, UR20 ;  /* 0x00000006091472a5 */ /* 0x000fe2000f8e0014 */
[----:B------:R-:W-:Y:S01]  /*12440*/  IMAD.IADD R7, R65, 0x1, -R4 ;  /* 0x0000000141077824 */ /* 0x000fe200078e0a04 */
[----:B-1----:R-:W-:Y:S01]  /*12450*/  LEA R0, R28, R0, 0x7 ;  /* 0x000000001c007211 */ /* 0x002fe200078e38ff */
[----:B------:R-:W-:Y:S01]  /*12460*/  UIMAD UR14, UR8, UR6, URZ ;  /* 0x00000006080e72a4 */ /* 0x000fe2000f8e023f */
[----:B-----5:R-:W-:Y:S01]  /*12470*/  IMAD R29, R16, c[0x0][0x4e8], RZ ;  /* 0x00013a00101d7a24 */ /* 0x020fe200078e02ff */
[----:B------:R-:W-:Y:S01]  /*12480*/  UIMAD UR12, UR16, UR5, UR12 ;  /* 0x00000005100c72a4 */ /* 0x000fe2000f8e020c */
[----:B------:R-:W-:Y:S01]  /*12490*/  LEA R6, R7, R14, 0x5 ;  /* 0x0000000e07067211 */ /* 0x000fe200078e28ff */
[----:B------:R-:W-:Y:S01]  /*124a0*/  @P1 IMAD.HI.U32 R3, R0, c[0x0][0x4ec], RZ ;  /* 0x00013b0000031a27 */ /* 0x000fe200078e00ff */
[----:B------:R-:W-:Y:S01]  /*124b0*/  UIMAD UR14, UR9, UR7, UR14 ;  /* 0x00000007090e72a4 */ /* 0x000fe2000f8e020e */
[----:B------:R-:W-:Y:S01]  /*124c0*/  LEA.HI R18, R51, R65, RZ, 0x6 ;  /* 0x0000004133127211 */ /* 0x000fe200078f30ff */
[----:B------:R-:W-:Y:S01]  /*124d0*/  ULDC.64 UR4, c[0x0][0x3e8] ;  /* 0x0000fa0000047ab9 */ /* 0x000fe20000000a00 */
[----:B------:R-:W-:Y:S01]  /*124e0*/  IMAD.MOV.U32 R2, RZ, RZ, R0 ;  /* 0x000000ffff027224 */ /* 0x000fe200078e0000 */
[----:B------:R-:W-:Y:S01]  /*124f0*/  @P1 SHF.R.U32.HI R2, RZ, c[0x0][0x4f0], R3 ;  /* 0x00013c00ff021a19 */ /* 0x000fe20000011603 */
[----:B------:R-:W-:Y:S01]  /*12500*/  ULDC.64 UR6, c[0x0][0x498] ;  /* 0x0001260000067ab9 */ /* 0x000fe20000000a00 */
[----:B------:R-:W-:Y:S01]  /*12510*/  IMAD R6, R28, 0x80, R6 ;  /* 0x000000801c067824 */ /* 0x000fe200078e0206 */
[----:B------:R-:W-:Y:S01]  /*12520*/  UIMAD UR16, UR13, UR6, URZ ;  /* 0x000000060d1072a4 */ /* 0x000fe2000f8e023f */
[--C-:B------:R-:W-:Y:S01]  /*12530*/  SHF.R.S32.HI R5, RZ, 0x1f, R2.reuse ;  /* 0x0000001fff057819 */ /* 0x100fe20000011402 */
[----:B------:R-:W-:Y:S01]  /*12540*/  UIADD3 UR21, UR21, UR14, URZ ;  /* 0x0000000e15157290 */ /* 0x000fe2000fffe03f */
[----:B------:R-:W-:Y:S01]  /*12550*/  IMAD.MOV R3, RZ, RZ, -R2 ;  /* 0x000000ffff037224 */ /* 0x000fe200078e0a02 */
[----:B------:R-:W-:Y:S01]  /*12560*/  UIMAD UR7, UR15, UR7, UR16 ;  /* 0x000000070f0772a4 */ /* 0x000fe2000f8e0210 */
[----:B------:R-:W-:Y:S01]  /*12570*/  @P1 IMAD.HI.U32 R10, R6, c[0x0][0x4ec], RZ ;  /* 0x00013b00060a1a27 */ /* 0x000fe200078e00ff */
[----:B------:R-:W-:Y:S01]  /*12580*/  UIMAD.WIDE.U32 UR20, UR15, UR6, UR20 ;  /* 0x000000060f1472a5 */ /* 0x000fe2000f8e0014 */
[----:B------:R-:W-:Y:S01]  /*12590*/  BSSY B0, `(.L_x_284) ;  /* 0x0000069000007945 */ /* 0x000fe20003800000 */
[----:B------:R-:W-:Y:S01]  /*125a0*/  UIMAD UR8, UR8, UR4, URZ ;  /* 0x00000004080872a4 */ /* 0x000fe2000f8e023f */
[----:B------:R-:W-:Y:S01]  /*125b0*/  IMAD R0, R3, c[0x0][0x4e8], R0 ;  /* 0x00013a0003007a24 */ /* 0x000fe200078e0200 */
[----:B------:R-:W-:Y:S01]  /*125c0*/  UIADD3 UR11, UR11, UR12, URZ ;  /* 0x0000000c0b0b7290 */ /* 0x000fe2000fffe03f */
[----:B------:R-:W-:Y:S01]  /*125d0*/  IMAD.U32 R3, RZ, RZ, UR7 ;  /* 0x00000007ff037e24 */ /* 0x000fe2000f8e00ff */
[----:B------:R-:W-:Y:S01]  /*125e0*/  IADD3 R2, P0, R2, UR20, RZ ;  /* 0x0000001402027c10 */ /* 0x000fe2000ff1e0ff */
[----:B------:R-:W-:Y:S01]  /*125f0*/  UIMAD UR5, UR9, UR5, UR8 ;  /* 0x00000005090572a4 */ /* 0x000fe2000f8e0208 */
[----:B------:R-:W-:Y:S01]  /*12600*/  SHF.R.S32.HI R4, RZ, 0x1f, R0 ;  /* 0x0000001fff047819 */ /* 0x000fe20000011400 */
[----:B------:R-:W-:Y:S01]  /*12610*/  UIMAD.WIDE.U32 UR10, UR9, UR4, UR10 ;  /* 0x00000004090a72a5 */ /* 0x000fe2000f8e000a */
[----:B------:R-:W-:Y:S01]  /*12620*/  IADD3.X R3, R5, UR21, R3, P0, !PT ;  /* 0x0000001505037c10 */ /* 0x000fe200087fe403 */
[----:B------:R-:W-:Y:S01]  /*12630*/  IMAD.SHL.U32 R5, R14, 0x40, RZ ;  /* 0x000000400e057824 */ /* 0x000fe200078e00ff */
[----:B------:R-:W-:Y:S01]  /*12640*/  ULDC.64 UR6, c[0x0][0x3f0] ;  /* 0x0000fc0000067ab9 */ /* 0x000fe20000000a00 */
[----:B------:R-:W-:Y:S01]  /*12650*/  IMAD R4, R4, c[0x0][0x488], RZ ;  /* 0x0001220004047a24 */ /* 0x000fe200078e02ff */
[----:B------:R-:W-:Y:S01]  /*12660*/  UIMAD UR13, UR13, UR6, URZ ;  /* 0x000000060d0d72a4 */ /* 0x000fe2000f8e023f */
[----:B------:R-:W-:Y:S01]  /*12670*/  IMAD.WIDE.U32 R2, R0, c[0x0][0x488], R2 ;  /* 0x0001220000027a25 */ /* 0x000fe200078e0002 */
[----:B------:R-:W-:Y:S01]  /*12680*/  LOP3.LUT R5, R5, 0x1c0, RZ, 0xc0, !PT ;  /* 0x000001c005057812 */ /* 0x000fe200078ec0ff */
[----:B------:R-:W-:-:S02]  /*12690*/  UIADD3 UR11, UR11, UR5, URZ ;  /* 0x000000050b0b7290 */ /* 0x000fc4000fffe03f */
[----:B------:R-:W-:Y:S01]  /*126a0*/  IMAD R9, R0, c[0x0][0x48c], R4 ;  /* 0x0001230000097a24 */ /* 0x000fe200078e0204 */
[----:B------:R-:W-:Y:S01]  /*126b0*/  SHF.R.U32.HI R8, RZ, 0x3, R5 ;  /* 0x00000003ff087819 */ /* 0x000fe20000011605 */
[----:B------:R-:W-:Y:S01]  /*126c0*/  IMAD.SHL.U32 R0, R7, 0x8, RZ ;  /* 0x0000000807007824 */ /* 0x000fe200078e00ff */
[C---:B------:R-:W-:Y:S01]  /*126d0*/  LEA R7, P0, R2.reuse, c[0x0][0x450], 0x2 ;  /* 0x0001140002077a11 */ /* 0x040fe200078010ff */
[----:B------:R-:W-:Y:S01]  /*126e0*/  IMAD.IADD R3, R3, 0x1, R9 ;  /* 0x0000000103037824 */ /* 0x000fe200078e0209 */
[----:B------:R-:W-:Y:S01]  /*126f0*/  UIMAD UR7, UR15, UR7, UR13 ;  /* 0x000000070f0772a4 */ /* 0x000fe2000f8e020d */
[----:B------:R-:W-:Y:S01]  /*12700*/  IMAD.MOV.U32 R4, RZ, RZ, R6 ;  /* 0x000000ffff047224 */ /* 0x000fe200078e0006 */
[----:B------:R-:W-:Y:S01]  /*12710*/  LOP3.LUT R5, R5, 0x38, R0, 0xf8, !PT ;  /* 0x0000003805057812 */ /* 0x000fe200078ef800 */
[----:B------:R-:W-:Y:S01]  /*12720*/  UIMAD.WIDE.U32 UR10, UR15, UR6, UR10 ;  /* 0x000000060f0a72a5 */ /* 0x000fe2000f8e000a */
[----:B------:R-:W-:Y:S01]  /*12730*/  @P1 SHF.R.U32.HI R4, RZ, c[0x0][0x4f0], R10 ;  /* 0x00013c00ff041a19 */ /* 0x000fe2000001160a */
[----:B------:R-:W-:Y:S01]  /*12740*/  SHFL.IDX PT, R12, R7, RZ, 0x1c1f ;  /* 0x001c1fff070c7589 */ /* 0x000fe200000e0000 */
[----:B------:R-:W-:Y:S01]  /*12750*/  LOP3.LUT R17, R5, R8, RZ, 0x3c, !PT ;  /* 0x0000000805117212 */ /* 0x000fe200078e3cff */
[----:B------:R-:W-:Y:S01]  /*12760*/  UIADD3 UR7, UR11, UR7, URZ ;  /* 0x000000070b077290 */ /* 0x000fe2000fffe03f */
[----:B------:R-:W-:Y:S01]  /*12770*/  LEA.HI.X R5, R2, c[0x0][0x454], R3, 0x2, P0 ;  /* 0x0001150002057a11 */ /* 0x000fe200000f1403 */
[--C-:B------:R-:W-:Y:S01]  /*12780*/  IMAD.MOV R8, RZ, RZ, -R4.reuse ;  /* 0x000000ffff087224 */ /* 0x100fe200078e0a04 */
[----:B------:R-:W-:Y:S01]  /*12790*/  SHF.R.S32.HI R9, RZ, 0x1f, R4 ;  /* 0x0000001fff097819 */ /* 0x000fe20000011404 */
[----:B------:R1:W-:Y:S01]  /*127a0*/  SHFL.IDX PT, R10, R7, 0x1, 0x1c1f ;  /* 0x003c1f00070a7f89 */ /* 0x0003e200000e0000 */
[----:B------:R-:W-:Y:S01]  /*127b0*/  MOV R2, UR10 ;  /* 0x0000000a00027c02 */ /* 0x000fe20008000f00 */
[----:B------:R-:W-:-:S02]  /*127c0*/  IMAD.U32 R3, RZ, RZ, UR11 ;  /* 0x0000000bff037e24 */ /* 0x000fc4000f8e00ff */
[----:B------:R-:W2:Y:S01]  /*127d0*/  SHFL.IDX PT, R13, R5, RZ, 0x1c1f ;  /* 0x001c1fff050d7589 */ /* 0x000ea200000e0000 */
[----:B------:R-:W-:Y:S02]  /*127e0*/  IMAD.U32 R3, RZ, RZ, UR7 ;  /* 0x00000007ff037e24 */ /* 0x000fe4000f8e00ff */
[----:B------:R-:W-:Y:S01]  /*127f0*/  IMAD R6, R8, c[0x0][0x4e8], R6 ;  /* 0x00013a0008067a24 */ /* 0x000fe200078e0206 */
[----:B------:R3:W4:Y:S01]  /*12800*/  SHFL.IDX PT, R11, R5, 0x1, 0x1c1f ;  /* 0x003c1f00050b7f89 */ /* 0x00072200000e0000 */
[----:B------:R-:W-:-:S04]  /*12810*/  IMAD.WIDE.U32 R2, R4, c[0x0][0x3e0], R2 ;  /* 0x0000f80004027a25 */ /* 0x000fc800078e0002 */
[----:B-1----:R-:W-:-:S04]  /*12820*/  IMAD R7, R9, c[0x0][0x3e0], RZ ;  /* 0x0000f80009077a24 */ /* 0x002fc800078e02ff */
[----:B------:R-:W-:Y:S01]  /*12830*/  IMAD R7, R4, c[0x0][0x3e4], R7 ;  /* 0x0000f90004077a24 */ /* 0x000fe200078e0207 */
[----:B------:R-:W-:Y:S01]  /*12840*/  SHF.R.S32.HI R4, RZ, 0x1f, R6 ;  /* 0x0000001fff047819 */ /* 0x000fe20000011406 */
[----:B---3--:R-:W-:-:S03]  /*12850*/  IMAD R5, R28, 0x80, R15 ;  /* 0x000000801c057824 */ /* 0x008fc600078e020f */
[----:B------:R-:W-:Y:S01]  /*12860*/  IADD3 R3, R3, R7, RZ ;  /* 0x0000000703037210 */ /* 0x000fe20007ffe0ff */
[----:B------:R-:W-:Y:S02]  /*12870*/  IMAD R4, R4, c[0x0][0x3d8], RZ ;  /* 0x0000f60004047a24 */ /* 0x000fe400078e02ff */
[----:B------:R-:W-:Y:S01]  /*12880*/  IMAD R28, R28, 0x80, R14 ;  /* 0x000000801c1c7824 */ /* 0x000fe200078e020e */
[C---:B------:R-:W-:Y:S01]  /*12890*/  IADD3 R8, R5.reuse, 0x8, RZ ;  /* 0x0000000805087810 */ /* 0x040fe20007ffe0ff */
[----:B------:R-:W-:Y:S01]  /*128a0*/  IMAD R7, R6, c[0x0][0x3dc], R4 ;  /* 0x0000f70006077a24 */ /* 0x000fe200078e0204 */
[-C--:B------:R-:W-:Y:S01]  /*128b0*/  ISETP.GE.OR P1, PT, R5, R29.reuse, P2 ;  /* 0x0000001d0500720c */ /* 0x080fe20001726670 */
[----:B------:R-:W-:Y:S01]  /*128c0*/  IMAD.SHL.U32 R5, R18, 0x8, RZ ;  /* 0x0000000812057824 */ /* 0x000fe200078e00ff */
[----:B------:R-:W-:-:S04]  /*128d0*/  ISETP.GE.OR P0, PT, R8, R29, P2 ;  /* 0x0000001d0800720c */ /* 0x000fc80001706670 */
[----:B------:R-:W-:Y:S01]  /*128e0*/  LOP3.LUT R8, R17, 0x7ffffe00, R5, 0xf8, !PT ;  /* 0x7ffffe0011087812 */ /* 0x000fe200078ef805 */
[----:B------:R-:W-:-:S04]  /*128f0*/  IMAD.WIDE.U32 R4, R6, c[0x0][0x3d8], R2 ;  /* 0x0000f60006047a25 */ /* 0x000fc800078e0002 */
[----:B------:R-:W-:Y:S02]  /*12900*/  IMAD.SHL.U32 R2, R8, 0x2, RZ ;  /* 0x0000000208027824 */ /* 0x000fe400078e00ff */
[----:B--2---:R1:W-:Y:S01]  /*12910*/  @!P1 ST.E [R12.64], R53 ;  /* 0x000000350c009985 */ /* 0x0043e2000c101912 */
[----:B------:R-:W-:-:S03]  /*12920*/  IMAD.IADD R3, R5, 0x1, R7 ;  /* 0x0000000105037824 */ /* 0x000fc600078e0207 */
[----:B----4-:R1:W-:Y:S01]  /*12930*/  @!P0 ST.E [R10.64], R56 ;  /* 0x000000380a008985 */ /* 0x0103e2000c101912 */
[----:B------:R-:W-:-:S03]  /*12940*/  LEA R31, P0, R4, c[0x0][0x380], 0x1 ;  /* 0x0000e000041f7a11 */ /* 0x000fc600078008ff */
[----:B------:R1:W2:Y:S01]  /*12950*/  LDS.128 R44, [R2+0x1080] ;  /* 0x00108000022c7984 */ /* 0x0002a20000000c00 */
[----:B------:R-:W-:Y:S02]  /*12960*/  LEA.HI.X R30, R4, c[0x0][0x384], R3, 0x1, P0 ;  /* 0x0000e100041e7a11 */ /* 0x000fe400000f0c03 */
[----:B------:R-:W-:Y:S01]  /*12970*/  ISETP.GE.AND P0, PT, R28, R29, PT ;  /* 0x0000001d1c00720c */ /* 0x000fe20003f06270 */
[----:B------:R1:W3:Y:S04]  /*12980*/  LDS.128 R60, [R2+0x2080] ;  /* 0x00208000023c7984 */ /* 0x0002e80000000c00 */
        /* <DEDUP_REMOVED lines=19> */
[----:B------:R-:W4:Y:S01]  /*12ac0*/  LDS.128 R16, [R2+0x8080] ;  /* 0x0080800002107984 */ /* 0x000f220000000c00 */
[----:B------:R-:W-:Y:S02]  /*12ad0*/  ISETP.GE.AND P1, PT, R8, c[0x0][0x3c8], PT ;  /* 0x0000f20008007a0c */ /* 0x000fe40003f26270 */
[----:B------:R-:W-:Y:S01]  /*12ae0*/  ISETP.GE.AND P0, PT, R9, c[0x0][0x3c8], PT ;  /* 0x0000f20009007a0c */ /* 0x000fe20003f06270 */
[----:B-1----:R1:W5:Y:S01]  /*12af0*/  LDS.128 R12, [R2+0xc080] ;  /* 0x00c08000020c7984 */ /* 0x0023620000000c00 */
[----:B------:R-:W-:-:S07]  /*12b00*/  ISETP.GE.AND P3, PT, R0, c[0x0][0x3c8], PT ;  /* 0x0000f20000007a0c */ /* 0x000fce0003f66270 */
[----:B------:R-:W-:-:S04]  /*12b10*/  @!P2 SHF.R.S32.HI R3, RZ, 0x1f, R7 ;  /* 0x0000001fff03a819 */ /* 0x000fc80000011407 */
[----:B------:R-:W-:Y:S02]  /*12b20*/  @!P0 SHF.R.S32.HI R6, RZ, 0x1f, R9 ;  /* 0x0000001fff068819 */ /* 0x000fe40000011409 */
[----:B------:R-:W-:Y:S01]  /*12b30*/  @!P2 LEA.HI R7, R3, R7, RZ, 0x3 ;  /* 0x000000070307a211 */ /* 0x000fe200078f18ff */
[----:B------:R-:W-:Y:S01]  /*12b40*/  @!P3 IMAD.WIDE R10, R0, 0x2, R4 ;  /* 0x00000002000ab825 */ /* 0x000fe200078e0204 */
[----:B-1----:R-:W-:-:S04]  /*12b50*/  @!P1 SHF.R.S32.HI R2, RZ, 0x1f, R8 ;  /* 0x0000001fff029819 */ /* 0x002fc80000011408 */
[----:B------:R-:W-:Y:S01]  /*12b60*/  @!P1 LEA.HI R3, R2, R8, RZ, 0x3 ;  /* 0x0000000802039211 */ /* 0x000fe200078f18ff */
[----:B--2---:R1:W-:Y:S01]  /*12b70*/  @!P3 ST.E.128 [R10.64], R24 ;  /* 0x000000180a00b985 */ /* 0x0043e2000c101d12 */
[----:B------:R-:W-:Y:S02]  /*12b80*/  @!P0 LEA.HI R2, R6, R9, RZ, 0x3 ;  /* 0x0000000906028211 */ /* 0x000fe400078f18ff */
[----:B------:R-:W-:Y:S02]  /*12b90*/  @!P2 LOP3.LUT R6, R7, 0xfffffff8, RZ, 0xc0, !PT ;  /* 0xfffffff80706a812 */ /* 0x000fe400078ec0ff */
[----:B------:R-:W-:Y:S02]  /*12ba0*/  @!P1 LOP3.LUT R3, R3, 0xfffffff8, RZ, 0xc0, !PT ;  /* 0xfffffff803039812 */ /* 0x000fe400078ec0ff */
[----:B------:R-:W-:Y:S01]  /*12bb0*/  @!P0 LOP3.LUT R2, R2, 0xfffffff8, RZ, 0xc0, !PT ;  /* 0xfffffff802028812 */ /* 0x000fe200078ec0ff */
[----:B------:R-:W-:-:S04]  /*12bc0*/  @!P2 IMAD.WIDE R8, R6, 0x2, R4 ;  /* 0x000000020608a825 */ /* 0x000fc800078e0204 */
[--C-:B------:R-:W-:Y:S01]  /*12bd0*/  @!P1 IMAD.WIDE R6, R3, 0x2, R4.reuse ;  /* 0x0000000203069825 */ /* 0x100fe200078e0204 */
[----:B---3--:R1:W-:Y:S03]  /*12be0*/  @!P2 ST.E.128 [R8.64], R20 ;  /* 0x000000140800a985 */ /* 0x0083e6000c101d12 */
[----:B------:R-:W-:Y:S01]  /*12bf0*/  @!P0 IMAD.WIDE R2, R2, 0x2, R4 ;  /* 0x0000000202028825 */ /* 0x000fe200078e0204 */
[----:B----4-:R1:W-:Y:S04]  /*12c00*/  @!P1 ST.E.128 [R6.64], R16 ;  /* 0x0000001006009985 */ /* 0x0103e8000c101d12 */
[----:B-----5:R1:W-:Y:S02]  /*12c10*/  @!P0 ST.E.128 [R2.64], R12 ;  /* 0x0000000c02008985 */ /* 0x0203e4000c101d12 */
.L_x_285:
[----:B--234-:R-:W-:Y:S05]  /*12c20*/  BSYNC B0 ;  /* 0x0000000000007941 */ /* 0x01cfea0003800000 */
.L_x_284:
[----:B-1----:R-:W-:Y:S01]  /*12c30*/  IADD3 R4, R28, 0x20, RZ ;  /* 0x000000201c047810 */ /* 0x002fe20007ffe0ff */
        /* <DEDUP_REMOVED lines=29> */
.L_x_287:
[----:B------:R-:W-:Y:S05]  /*12e10*/  BSYNC B0 ;  /* 0x0000000000007941 */ /* 0x000fea0003800000 */
.L_x_286:
        /* <DEDUP_REMOVED lines=30> */
.L_x_289:
[----:B------:R-:W-:Y:S05]  /*13000*/  BSYNC B0 ;  /* 0x0000000000007941 */ /* 0x000fea0003800000 */
.L_x_288:
        /* <DEDUP_REMOVED lines=31> */
.L_x_282:
[----:B------:R-:W-:Y:S02]  /*13200*/  ULDC.64 UR4, c[0x0][0x500] ;  /* 0x0001400000047ab9 */ /* 0x000fe40000000a00 */
[----:B------:R-:W-:Y:S02]  /*13210*/  UISETP.NE.U32.AND UP0, UPT, URZ, UR4, UPT ;  /* 0x000000043f00728c */ /* 0x000fe4000bf05070 */
[----:B------:R-:W-:Y:S02]  /*13220*/  UMOV UR6, 0x4 ;  /* 0x0000000400067882 */ /* 0x000fe40000000000 */
[----:B------:R-:W-:-:S03]  /*13230*/  UISETP.NE.AND.EX UP0, UPT, URZ, UR5, UPT, UP0 ;  /* 0x000000053f00728c */ /* 0x000fc6000bf05300 */
[----:B------:R-:W-:Y:S02]  /*13240*/  ULDC.64 UR4, c[0x0][0x500] ;  /* 0x0001400000047ab9 */ /* 0x000fe40000000a00 */
[----:B------:R-:W-:Y:S01]  /*13250*/  UIMAD.WIDE UR4, UR13, UR6, UR4 ;  /* 0x000000060d0472a5 */ /* 0x000fe2000f8e0204 */
[----:B------:R-:W-:-:S05]  /*13260*/  PLOP3.LUT P0, PT, PT, PT, UP0, 0x80, 0x0 ;  /* 0x000000000000781c */ /* 0x000fca0003f0f008 */
[----:B------:R-:W-:Y:S01]  /*13270*/  IMAD.U32 R4, RZ, RZ, UR4 ;  /* 0x00000004ff047e24 */ /* 0x000fe2000f8e00ff */
[----:B------:R-:W-:Y:S01]  /*13280*/  MOV R5, UR5 ;  /* 0x0000000500057c02 */ /* 0x000fe20008000f00 */
[----:B------:R-:W-:-:S06]  /*13290*/  ULDC.64 UR4, c[0x0][0x508] ;  /* 0x0001420000047ab9 */ /* 0x000fcc0000000a00 */
[----:B------:R-:W2:Y:S01]  /*132a0*/  @P0 LDG.E R0, [R4.64] ;  /* 0x0000001204000981 */ /* 0x000ea2000c1e1900 */
[----:B------:R-:W-:Y:S01]  /*132b0*/  UISETP.NE.U32.AND UP1, UPT, URZ, UR4, UPT ;  /* 0x000000043f00728c */ /* 0x000fe2000bf25070 */
[----:B------:R-:W-:-:S03]  /*132c0*/  IMAD.MOV.U32 R9, RZ, RZ, c[0x0][0x388] ;  /* 0x0000e200ff097624 */ /* 0x000fc600078e00ff */
[----:B------:R-:W-:-:S03]  /*132d0*/  UISETP.NE.AND.EX UP1, UPT, URZ, UR5, UPT, UP1 ;  /* 0x000000053f00728c */ /* 0x000fc6000bf25310 */
[----:B------:R-:W-:-:S03]  /*132e0*/  ULDC.64 UR4, c[0x0][0x508] ;  /* 0x0001420000047ab9 */ /* 0x000fc60000000a00 */
[----:B------:R-:W-:-:S05]  /*132f0*/  PLOP3.LUT P1, PT, PT, PT, UP1, 0x80, 0x0 ;  /* 0x000000000000781c */ /* 0x000fca0003f2f018 */
[----:B------:R-:W-:-:S06]  /*13300*/  @UP1 UIMAD.WIDE UR4, UR13, UR6, UR4 ;  /* 0x000000060d0412a5 */ /* 0x000fcc000f8e0204 */
[----:B------:R-:W-:Y:S01]  /*13310*/  MOV R2, UR4 ;  /* 0x0000000400027c02 */ /* 0x000fe20008000f00 */
[----:B------:R-:W-:-:S05]  /*13320*/  IMAD.U32 R3, RZ, RZ, UR5 ;  /* 0x00000005ff037e24 */ /* 0x000fca000f8e00ff */
[----:B------:R1:W5:Y:S01]  /*13330*/  @P1 LDG.E R9, [R2.64] ;  /* 0x0000001202091981 */ /* 0x000362000c1e1900 */
[----:B------:R-:W-:Y:S02]  /*13340*/  UMOV UR8, URZ ;  /* 0x0000003f00087c82 */ /* 0x000fe40008000000 */
[----:B------:R-:W-:Y:S01]  /*13350*/  UMOV UR9, URZ ;  /* 0x0000003f00097c82 */ /* 0x000fe20008000000 */
[----:B--2---:R-:W2:Y:S02]  /*13360*/  @P0 R2UR UR5, R0 ;  /* 0x00000000000503c2 */ /* 0x004ea400000e0000 */
[----:B--2---:R-:W-:Y:S02]  /*13370*/  @UP0 USHF.R.S32.HI UR4, URZ, 0x1f, UR5 ;  /* 0x0000001f3f040899 */ /* 0x004fe40008011405 */
[----:B------:R-:W-:-:S05]  /*13380*/  @UP0 UMOV UR8, UR5 ;  /* 0x0000000500080c82 */ /* 0x000fca0008000000 */
[----:B------:R-:W-:Y:S01]  /*13390*/  @UP0 UMOV UR9, UR4 ;  /* 0x0000000400090c82 */ /* 0x000fe20008000000 */
[----:B------:R-:W-:Y:S05]  /*133a0*/  @P1 BRA `(.L_x_290) ;  /* 0x0000004000001947 */ /* 0x000fea0003800000 */
[----:B-1----:R-:W-:Y:S05]  /*133b0*/  @!P0 BRA `(.L_x_290) ;  /* 0x0000003000008947 */ /* 0x002fea0003800000 */
[----:B------:R-:W2:Y:S04]  /*133c0*/  LDG.E R0, [R4.64] ;  /* 0x0000001204007981 */ /* 0x000ea8000c1e1900 */
[----:B------:R-:W2:Y:S02]  /*133d0*/  LDG.E R2, [R4.64+0x4] ;  /* 0x0000041204027981 */ /* 0x000ea4000c1e1900 */
[----:B--2--5:R-:W-:Y:S02]  /*133e0*/  IADD3 R9, -R0, R2, RZ ;  /* 0x0000000200097210 */ /* 0x024fe40007ffe1ff */
.L_x_290:
[----:B-1----:R-:W1:Y:S01]  /*133f0*/  S2R R8, SR_TID.X ;  /* 0x0000000000087919 */ /* 0x002e620000002100 */
[----:B------:R-:W-:Y:S01]  /*13400*/  USHF.R.S32.HI UR6, URZ, 0x1f, UR13 ;  /* 0x0000001f3f067899 */ /* 0x000fe2000801140d */
[----:B------:R-:W-:Y:S01]  /*13410*/  BSSY B0, `(.L_x_291) ;  /* 0x000002b000007945 */ /* 0x000fe20003800000 */
[----:B------:R-:W-:-:S02]  /*13420*/  USEL UR13, UR13, URZ, !UP0 ;  /* 0x0000003f0d0d7287 */ /* 0x000fc4000c000000 */
[----:B------:R-:W-:Y:S01]  /*13430*/  USEL UR6, UR6, URZ, !UP0 ;  /* 0x0000003f06067287 */ /* 0x000fe2000c000000 */
[----:B-1----:R-:W-:-:S13]  /*13440*/  ISETP.GT.AND P0, PT, R8, 0x7f, PT ;  /* 0x0000007f0800780c */ /* 0x002fda0003f04270 */
[----:B------:R-:W-:Y:S05]  /*13450*/  @P0 BRA `(.L_x_292) ;  /* 0x0000026000000947 */ /* 0x000fea0003800000 */
[----:B------:R-:W1:Y:S01]  /*13460*/  S2R R3, SR_CTAID.X ;  /* 0x0000000000037919 */ /* 0x000e620000002500 */
[----:B-----5:R-:W-:Y:S01]  /*13470*/  IMAD R0, R9, c[0x0][0x4e8], RZ ;  /* 0x00013a0009007a24 */ /* 0x020fe200078e02ff */
[----:B-1----:R-:W-:-:S04]  /*13480*/  LEA R3, R3, R8, 0x7 ;  /* 0x0000000803037211 */ /* 0x002fc800078e38ff */
[----:B------:R-:W-:-:S13]  /*13490*/  ISETP.GE.AND P0, PT, R3, R0, PT ;  /* 0x000000000300720c */ /* 0x000fda0003f06270 */
[----:B------:R-:W-:Y:S05]  /*134a0*/  @P0 BRA `(.L_x_292) ;  /* 0x0000021000000947 */ /* 0x000fea0003800000 */
[----:B------:R-:W1:Y:S01]  /*134b0*/  S2UR UR10, SR_CTAID.Y ;  /* 0x00000000000a79c3 */ /* 0x000e620000002600 */
[----:B------:R-:W-:Y:S01]  /*134c0*/  IMAD.MOV.U32 R0, RZ, RZ, c[0x0][0x4e8] ;  /* 0x00013a00ff007624 */ /* 0x000fe200078e00ff */
[----:B------:R-:W-:Y:S01]  /*134d0*/  ULDC.64 UR4, c[0x0][0x490] ;  /* 0x0001240000047ab9 */ /* 0x000fe20000000a00 */
[----:B------:R-:W-:Y:S01]  /*134e0*/  IMAD.MOV.U32 R2, RZ, RZ, R3 ;  /* 0x000000ffff027224 */ /* 0x000fe200078e0003 */
[----:B------:R-:W-:Y:S02]  /*134f0*/  UMOV UR14, UR8 ;  /* 0x00000008000e7c82 */ /* 0x000fe40008000000 */
[----:B------:R-:W-:Y:S01]  /*13500*/  ISETP.NE.AND P0, PT, R0, 0x1, PT ;  /* 0x000000010000780c */ /* 0x000fe20003f05270 */
[----:B------:R-:W-:-:S12]  /*13510*/  UMOV UR15, UR9 ;  /* 0x00000009000f7c82 */ /* 0x000fd80008000000 */
[----:B------:R-:W-:Y:S01]  /*13520*/  @P0 IMAD.HI.U32 R0, R3, c[0x0][0x4ec], RZ ;  /* 0x00013b0003000a27 */ /* 0x000fe200078e00ff */
[----:B-1----:R-:W-:-:S04]  /*13530*/  USHF.R.S32.HI UR7, URZ, 0x1f, UR10 ;  /* 0x0000001f3f077899 */ /* 0x002fc8000801140a */
[----:B------:R-:W-:Y:S01]  /*13540*/  @P0 SHF.R.U32.HI R2, RZ, c[0x0][0x4f0], R0 ;  /* 0x00013c00ff020a19 */ /* 0x000fe20000011600 */
[----:B------:R-:W-:Y:S02]  /*13550*/  UIMAD.WIDE.U32 UR14, UR10, UR4, UR14 ;  /* 0x000000040a0e72a5 */ /* 0x000fe4000f8e000e */
[----:B------:R-:W-:Y:S01]  /*13560*/  UIMAD UR7, UR7, UR4, URZ ;  /* 0x00000004070772a4 */ /* 0x000fe2000f8e023f */
[----:B------:R-:W-:-:S03]  /*13570*/  IADD3 R0, -R2, RZ, RZ ;  /* 0x000000ff02007210 */ /* 0x000fc60007ffe1ff */
[----:B------:R-:W-:Y:S02]  /*13580*/  UIMAD UR7, UR10, UR5, UR7 ;  /* 0x000000050a0772a4 */ /* 0x000fe4000f8e0207 */
[----:B------:R-:W-:Y:S01]  /*13590*/  IMAD R0, R0, c[0x0][0x4e8], R3 ;  /* 0x00013a0000007a24 */ /* 0x000fe200078e0203 */
[----:B------:R-:W-:Y:S01]  /*135a0*/  ULDC.64 UR4, c[0x0][0x498] ;  /* 0x0001260000047ab9 */ /* 0x000fe20000000a00 */
[----:B------:R-:W-:Y:S01]  /*135b0*/  SHF.R.S32.HI R3, RZ, 0x1f, R2 ;  /* 0x0000001fff037819 */ /* 0x000fe20000011402 */
[----:B------:R-:W-:Y:S02]  /*135c0*/  UIMAD UR10, UR6, UR4, URZ ;  /* 0x00000004060a72a4 */ /* 0x000fe4000f8e023f */
[----:B------:R-:W-:Y:S01]  /*135d0*/  UIADD3 UR15, UR7, UR15, URZ ;  /* 0x0000000f070f7290 */ /* 0x000fe2000fffe03f */
[----:B------:R-:W-:Y:S01]  /*135e0*/  SHF.R.S32.HI R4, RZ, 0x1f, R0 ;  /* 0x0000001fff047819 */ /* 0x000fe20000011400 */
[----:B------:R-:W-:Y:S02]  /*135f0*/  UIMAD UR5, UR13, UR5, UR10 ;  /* 0x000000050d0572a4 */ /* 0x000fe4000f8e020a */
[----:B------:R-:W-:-:S02]  /*13600*/  UIMAD.WIDE.U32 UR14, UR13, UR4, UR14 ;  /* 0x000000040d0e72a5 */ /* 0x000fc4000f8e000e */
[----:B------:R-:W-:Y:S02]  /*13610*/  IMAD R4, R4, c[0x0][0x488], RZ ;  /* 0x0001220004047a24 */ /* 0x000fe400078e02ff */
[----:B------:R-:W-:Y:S02]  /*13620*/  IMAD.U32 R5, RZ, RZ, UR5 ;  /* 0x00000005ff057e24 */ /* 0x000fe4000f8e00ff */
[----:B------:R-:W-:Y:S01]  /*13630*/  IADD3 R2, P0, R2, UR14, RZ ;  /* 0x0000000e02027c10 */ /* 0x000fe2000ff1e0ff */
[----:B------:R-:W-:-:S03]  /*13640*/  IMAD R4, R0, c[0x0][0x48c], R4 ;  /* 0x0001230000047a24 */ /* 0x000fc600078e0204 */
[----:B------:R-:W-:-:S05]  /*13650*/  IADD3.X R3, R3, UR15, R5, P0, !PT ;  /* 0x0000000f03037c10 */ /* 0x000fca00087fe405 */
[----:B------:R-:W-:-:S05]  /*13660*/  IMAD.WIDE.U32 R2, R0, c[0x0][0x488], R2 ;  /* 0x0001220000027a25 */ /* 0x000fca00078e0002 */
[----:B------:R-:W-:Y:S02]  /*13670*/  IADD3 R0, R3, R4, RZ ;  /* 0x0000000403007210 */ /* 0x000fe40007ffe0ff */
[----:B------:R-:W-:-:S04]  /*13680*/  LEA R4, P0, R2, c[0x0][0x450], 0x2 ;  /* 0x0001140002047a11 */ /* 0x000fc800078010ff */
[----:B------:R-:W-:Y:S01]  /*13690*/  LEA.HI.X R5, R2, c[0x0][0x454], R0, 0x2, P0 ;  /* 0x0001150002057a11 */ /* 0x000fe200000f1400 */
[----:B------:R-:W-:-:S05]  /*136a0*/  IMAD.MOV.U32 R0, RZ, RZ, -0x800000 ;  /* 0xff800000ff007424 */ /* 0x000fca00078e00ff */
[----:B------:R1:W-:Y:S03]  /*136b0*/  STG.E [R4.64], R0 ;  /* 0x0000000004007986 */ /* 0x0003e6000c101912 */
.L_x_292:
[----:B------:R-:W-:Y:S05]  /*136c0*/  BSYNC B0 ;  /* 0x0000000000007941 */ /* 0x000fea0003800000 */
.L_x_291:
[----:B------:R-:W2:Y:S01]  /*136d0*/  S2UR UR7, SR_CTAID.Y ;  /* 0x00000000000779c3 */ /* 0x000ea20000002600 */
[----:B------:R-:W3:Y:S01]  /*136e0*/  S2R R14, SR_CTAID.X ;  /* 0x00000000000e7919 */ /* 0x000ee20000002500 */
[----:B-1----:R-:W-:Y:S01]  /*136f0*/  SHF.R.S32.HI R0, RZ, 0x1f, R8 ;  /* 0x0000001fff007819 */ /* 0x002fe20000011408 */
[----:B------:R-:W-:Y:S01]  /*13700*/  IMAD.MOV.U32 R3, RZ, RZ, c[0x0][0x4e8] ;  /* 0x00013a00ff037624 */ /* 0x000fe200078e00ff */
[----:B------:R-:W-:Y:S01]  /*13710*/  ULDC.64 UR4, c[0x0][0x3a0] ;  /* 0x0000e80000047ab9 */ /* 0x000fe20000000a00 */
[----:B-----5:R-:W-:Y:S01]  /*13720*/  IMAD R16, R9, c[0x0][0x4e8], RZ ;  /* 0x00013a0009107a24 */ /* 0x020fe200078e02ff */
[----:B------:R-:W-:Y:S01]  /*13730*/  LEA.HI R0, R0, R8, RZ, 0x3 ;  /* 0x0000000800007211 */ /* 0x000fe200078f18ff */
[----:B------:R-:W-:Y:S01]  /*13740*/  UIMAD UR9, UR9, UR4, URZ ;  /* 0x00000004090972a4 */ /* 0x000fe2000f8e023f */
[----:B------:R-:W-:Y:S01]  /*13750*/  ISETP.NE.AND P0, PT, R3, 0x1, PT ;  /* 0x000000010300780c */ /* 0x000fe20003f05270 */
[----:B------:R-:W-:Y:S01]  /*13760*/  UIMAD.WIDE.U32 UR10, UR8, UR4, URZ ;  /* 0x00000004080a72a5 */ /* 0x000fe2000f8e003f */
[----:B------:R-:W-:Y:S01]  /*13770*/  LOP3.LUT R2, R0, 0xfffffff8, RZ, 0xc0, !PT ;  /* 0xfffffff800027812 */ /* 0x000fe200078ec0ff */
[----:B------:R-:W-:Y:S01]  /*13780*/  UIMAD UR9, UR8, UR5, UR9 ;  /* 0x00000005080972a4 */ /* 0x000fe2000f8e0209 */
[----:B------:R-:W-:Y:S01]  /*13790*/  SHF.R.S32.HI R7, RZ, 0x3, R0 ;  /* 0x00000003ff077819 */ /* 0x000fe20000011400 */
[----:B------:R-:W-:Y:S01]  /*137a0*/  BSSY B0, `(.L_x_293) ;  /* 0x0000043000007945 */ /* 0x000fe20003800000 */
[----:B------:R-:W-:Y:S01]  /*137b0*/  ULDC.64 UR4, c[0x0][0x3e8] ;  /* 0x0000fa0000047ab9 */ /* 0x000fe20000000a00 */
[----:B------:R-:W-:Y:S01]  /*137c0*/  IMAD.IADD R8, R8, 0x1, -R2 ;  /* 0x0000000108087824 */ /* 0x000fe200078e0a02 */
[----:B------:R-:W-:-:S04]  /*137d0*/  UIADD3 UR11, UR11, UR9, URZ ;  /* 0x000000090b0b7290 */ /* 0x000fc8000fffe03f */
[----:B------:R-:W-:Y:S01]  /*137e0*/  LEA R0, R8, R7, 0x5 ;  /* 0x0000000708007211 */ /* 0x000fe200078e28ff */
[----:B--2---:R-:W-:-:S04]  /*137f0*/  USHF.R.S32.HI UR8, URZ, 0x1f, UR7 ;  /* 0x0000001f3f087899 */ /* 0x004fc80008011407 */
[C---:B---3--:R-:W-:Y:S01]  /*13800*/  IMAD R0, R14.reuse, 0x80, R0 ;  /* 0x000000800e007824 */ /* 0x048fe200078e0200 */
[----:B------:R-:W-:Y:S01]  /*13810*/  UIMAD.WIDE.U32 UR10, UR7, UR4, UR10 ;  /* 0x00000004070a72a5 */ /* 0x000fe2000f8e000a */
[----:B------:R-:W-:Y:S01]  /*13820*/  IMAD R14, R14, 0x80, R7 ;  /* 0x000000800e0e7824 */ /* 0x000fe200078e0207 */
[----:B------:R-:W-:Y:S01]  /*13830*/  UIMAD UR8, UR8, UR4, URZ ;  /* 0x00000004080872a4 */ /* 0x000fe2000f8e023f */
[----:B------:R-:W-:-:S03]  /*13840*/  @P0 IMAD.HI.U32 R2, R0, c[0x0][0x4ec], RZ ;  /* 0x00013b0000020a27 */ /* 0x000fc600078e00ff */
[----:B------:R-:W-:Y:S01]  /*13850*/  UIMAD UR8, UR7, UR5, UR8 ;  /* 0x00000005070872a4 */ /* 0x000fe2000f8e0208 */
[----:B------:R-:W-:Y:S01]  /*13860*/  IMAD.MOV.U32 R4, RZ, RZ, R0 ;  /* 0x000000ffff047224 */ /* 0x000fe200078e0000 */
[----:B------:R-:W-:Y:S01]  /*13870*/  @P0 SHF.R.U32.HI R4, RZ, c[0x0][0x4f0], R2 ;  /* 0x00013c00ff040a19 */ /* 0x000fe20000011602 */
[----:B------:R-:W-:Y:S02]  /*13880*/  ULDC.64 UR4, c[0x0][0x3f0] ;  /* 0x0000fc0000047ab9 */ /* 0x000fe40000000a00 */
[----:B------:R-:W-:Y:S01]  /*13890*/  UIMAD UR6, UR6, UR4, URZ ;  /* 0x00000004060672a4 */ /* 0x000fe2000f8e023f */
[----:B------:R-:W-:Y:S01]  /*138a0*/  IADD3 R2, -R4, RZ, RZ ;  /* 0x000000ff04027210 */ /* 0x000fe20007ffe1ff */
[----:B------:R-:W-:Y:S01]  /*138b0*/  UIADD3 UR9, UR8, UR11, URZ ;  /* 0x0000000b08097290 */ /* 0x000fe2000fffe03f */
[----:B------:R-:W-:Y:S01]  /*138c0*/  SHF.R.S32.HI R3, RZ, 0x1f, R4 ;  /* 0x0000001fff037819 */ /* 0x000fe20000011404 */
[----:B------:R-:W-:Y:S02]  /*138d0*/  UIMAD UR5, UR13, UR5, UR6 ;  /* 0x000000050d0572a4 */ /* 0x000fe4000f8e0206 */
[----:B------:R-:W-:Y:S01]  /*138e0*/  UMOV UR8, UR10 ;  /* 0x0000000a00087c82 */ /* 0x000fe20008000000 */
[----:B------:R-:W-:Y:S01]  /*138f0*/  IMAD R5, R2, c[0x0][0x4e8], R0 ;  /* 0x00013a0002057a24 */ /* 0x000fe200078e0200 */
[----:B------:R-:W-:Y:S01]  /*13900*/  UIMAD.WIDE.U32 UR8, UR13, UR4, UR8 ;  /* 0x000000040d0872a5 */ /* 0x000fe2000f8e0008 */
[----:B------:R-:W-:-:S03]  /*13910*/  IMAD R0, R3, c[0x0][0x3e0], RZ ;  /* 0x0000f80003007a24 */ /* 0x000fc600078e02ff */
[----:B------:R-:W-:Y:S01]  /*13920*/  UIADD3 UR5, UR9, UR5, URZ ;  /* 0x0000000509057290 */ /* 0x000fe2000fffe03f */
[----:B------:R-:W-:Y:S01]  /*13930*/  IMAD R6, R4, c[0x0][0x3e4], R0 ;  /* 0x0000f90004067a24 */ /* 0x000fe200078e0200 */
[----:B------:R-:W-:Y:S01]  /*13940*/  SHF.R.S32.HI R0, RZ, 0x1f, R5 ;  /* 0x0000001fff007819 */ /* 0x000fe20000011405 */
[----:B------:R-:W-:Y:S02]  /*13950*/  IMAD.U32 R3, RZ, RZ, UR9 ;  /* 0x00000009ff037e24 */ /* 0x000fe4000f8e00ff */
[----:B------:R-:W-:Y:S01]  /*13960*/  IMAD.U32 R2, RZ, RZ, UR8 ;  /* 0x00000008ff027e24 */ /* 0x000fe2000f8e00ff */
[----:B------:R-:W-:Y:S01]  /*13970*/  MOV R3, UR5 ;  /* 0x0000000500037c02 */ /* 0x000fe20008000f00 */
[----:B------:R-:W-:-:S04]  /*13980*/  IMAD R0, R0, c[0x0][0x3d8], RZ ;  /* 0x0000f60000007a24 */ /* 0x000fc800078e02ff */
[----:B------:R-:W-:-:S04]  /*13990*/  IMAD.WIDE.U32 R2, R4, c[0x0][0x3e0], R2 ;  /* 0x0000f80004027a25 */ /* 0x000fc800078e0002 */
[----:B------:R-:W-:Y:S02]  /*139a0*/  IMAD.IADD R3, R3, 0x1, R6 ;  /* 0x0000000103037824 */ /* 0x000fe400078e0206 */
[C---:B------:R-:W-:Y:S02]  /*139b0*/  IMAD R0, R5.reuse, c[0x0][0x3dc], R0 ;  /* 0x0000f70005007a24 */ /* 0x040fe400078e0200 */
[----:B------:R-:W-:-:S05]  /*139c0*/  IMAD.WIDE.U32 R2, R5, c[0x0][0x3d8], R2 ;  /* 0x0000f60005027a25 */ /* 0x000fca00078e0002 */
[----:B------:R-:W-:Y:S02]  /*139d0*/  IADD3 R0, R3, R0, RZ ;  /* 0x0000000003007210 */ /* 0x000fe40007ffe0ff */
        /* <DEDUP_REMOVED lines=31> */
.L_x_294:
[----:B------:R-:W-:Y:S05]  /*13bd0*/  BSYNC B0 ;  /* 0x0000000000007941 */ /* 0x000fea0003800000 */
.L_x_293:
        /* <DEDUP_REMOVED lines=27> */
.L_x_296:
[----:B------:R-:W-:Y:S05]  /*13d90*/  BSYNC B0 ;  /* 0x0000000000007941 */ /* 0x000fea0003800000 */
.L_x_295:
        /* <DEDUP_REMOVED lines=27> */
.L_x_298:
[----:B------:R-:W-:Y:S05]  /*13f50*/  BSYNC B0 ;  /* 0x0000000000007941 */ /* 0x000fea0003800000 */
.L_x_297:
        /* <DEDUP_REMOVED lines=28> */
.L_x_299:
        /* <DEDUP_REMOVED lines=14> */
.L_x_1532:


//--------------------- .text._ZN7cutlass13device_kernelIN5flash19enable_sm80_to_sm89INS1_16FlashAttnFwdSm80INS1_25CollectiveMainloopFwdSm80ILi8ELi1ELb0EN4cute5tupleIJNS5_1CILi128EEENS7_ILi32EEENS7_ILi256EEEEEELi256ENS_10bfloat16_tEfNS_4arch4Sm80ELb0ELb1ELb0ELb1ELb0ELb1ELb1ELb0EEENS1_21CollectiveEpilogueFwdINS6_IJS8_SA_S9_EEENS6_IJNS7_ILi1EEESI_SI_EEESC_SE_Li256ELb1ELb1ELb0ELb0EEENS1_19SingleTileSchedulerILb1ELb0ELb1ELi128EEEEEEEEEvNT_6ParamsE --------------------------
	.section	.text._ZN7cutlass13device_kernelIN5flash19enable_sm80_to_sm89INS1_16FlashAttnFwdSm80INS1_25CollectiveMainloopFwdSm80ILi8ELi1ELb0EN4cute5tupleIJNS5_1CILi128EEENS7_ILi32EEENS7_ILi256EEEEEELi256ENS_10bfloat16_tEfNS_4arch4Sm80ELb0ELb1ELb0ELb1ELb0ELb1ELb1ELb0EEENS1_21CollectiveEpilogueFwdINS6_IJS8_SA_S9_EEENS6_IJNS7_ILi1EEESI_SI_EEESC_SE_Li256ELb1ELb1ELb0ELb0EEENS1_19SingleTileSchedulerILb1ELb0ELb1ELi128EEEEEEEEEvNT_6ParamsE,"ax",@progbits
	.sectioninfo	@"SHI_REGISTERS=245"
	.align	128
.text._ZN7cutlass13device_kernelIN5flash19enable_sm80_to_sm89INS1_16FlashAttnFwdSm80INS1_25CollectiveMainloopFwdSm80ILi8ELi1ELb0EN4cute5tupleIJNS5_1CILi128EEENS7_ILi32EEENS7_ILi256EEEEEELi256ENS_10bfloat16_tEfNS_4arch4Sm80ELb0ELb1ELb0ELb1ELb0ELb1ELb1ELb0EEENS1_21CollectiveEpilogueFwdINS6_IJS8_SA_S9_EEENS6_IJNS7_ILi1EEESI_SI_EEESC_SE_Li256ELb1ELb1ELb0ELb0EEENS1_19SingleTileSchedulerILb1ELb0ELb1ELi128EEEEEEEEEvNT_6ParamsE:
        .type           _ZN7cutlass13device_kernelIN5flash19enable_sm80_to_sm89INS1_16FlashAttnFwdSm80INS1_25CollectiveMainloopFwdSm80ILi8ELi1ELb0EN4cute5tupleIJNS5_1CILi128EEENS7_ILi32EEENS7_ILi256EEEEEELi256ENS_10bfloat16_tEfNS_4arch4Sm80ELb0ELb1ELb0ELb1ELb0ELb1ELb1ELb0EEENS1_21CollectiveEpilogueFwdINS6_IJS8_SA_S9_EEENS6_IJNS7_ILi1EEESI_SI_EEESC_SE_Li256ELb1ELb1ELb0ELb0EEENS1_19SingleTileSchedulerILb1ELb0ELb1ELi128EEEEEEEEEvNT_6ParamsE,@function
        .size           _ZN7cutlass13device_kernelIN5flash19enable_sm80_to_sm89INS1_16FlashAttnFwdSm80INS1_25CollectiveMainloopFwdSm80ILi8ELi1ELb0EN4cute5tupleIJNS5_1CILi128EEENS7_ILi32EEENS7_ILi256EEEEEELi256ENS_10bfloat16_tEfNS_4arch4Sm80ELb0ELb1ELb0ELb1ELb0ELb1ELb1ELb0EEENS1_21CollectiveEpilogueFwdINS6_IJS8_SA_S9_EEENS6_IJNS7_ILi1EEESI_SI_EEESC_SE_Li256ELb1ELb1ELb0ELb0EEENS1_19SingleTileSchedulerILb1ELb0ELb1ELi128EEEEEEEEEvNT_6ParamsE,(.L_x_1533 - _ZN7cutlass13device_kernelIN5flash19enable_sm80_to_sm89INS1_16FlashAttnFwdSm80INS1_25CollectiveMainloopFwdSm80ILi8ELi1ELb0EN4cute5tupleIJNS5_1CILi128EEENS7_ILi32EEENS7_ILi256EEEEEELi256ENS_10bfloat16_tEfNS_4arch4Sm80ELb0ELb1ELb0ELb1ELb0ELb1ELb1ELb0EEENS1_21CollectiveEpilogueFwdINS6_IJS8_SA_S9_EEENS6_IJNS7_ILi1EEESI_SI_EEESC_SE_Li256ELb1ELb1ELb0ELb0EEENS1_19SingleTileSchedulerILb1ELb0ELb1ELi128EEEEEEEEEvNT_6ParamsE)
        .other          _ZN7cutlass13device_kernelIN5flash19enable_sm80_to_sm89INS1_16FlashAttnFwdSm80INS1_25CollectiveMainloopFwdSm80ILi8ELi1ELb0EN4cute5tupleIJNS5_1CILi128EEENS7_ILi32EEENS7_ILi256EEEEEELi256ENS_10bfloat16_tEfNS_4arch4Sm80ELb0ELb1ELb0ELb1ELb0ELb1ELb1ELb0EEENS1_21CollectiveEpilogueFwdINS6_IJS8_SA_S9_EEENS6_IJNS7_ILi1EEESI_SI_EEESC_SE_Li256ELb1ELb1ELb0ELb0EEENS1_19SingleTileSchedulerILb1ELb0ELb1ELi128EEEEEEEEEvNT_6ParamsE,@"STO_CUDA_ENTRY STV_DEFAULT"
_ZN7cutlass13device_kernelIN5flash19enable_sm80_to_sm89INS1_16FlashAttnFwdSm80INS1_25CollectiveMainloopFwdSm80ILi8ELi1ELb0EN4cute5tupleIJNS5_1CILi128EEENS7_ILi32EEENS7_ILi256EEEEEELi256ENS_10bfloat16_tEfNS_4arch4Sm80ELb0ELb1ELb0ELb1ELb0ELb1ELb1ELb0EEENS1_21CollectiveEpilogueFwdINS6_IJS8_SA_S9_EEENS6_IJNS7_ILi1EEESI_SI_EEESC_SE_Li256ELb1ELb1ELb0ELb0EEENS1_19SingleTileSchedulerILb1ELb0ELb1ELi128EEEEEEEEEvNT_6ParamsE:
[----:B------:R-:W-:Y:S02]  /*0000*/  MOV R1, c[0x0][0x28] ;  /* 0x00000a0000017a02 */ /* 0x000fe40000000f00 */
[----:B------:R-:W1:Y:S01]  /*0010*/  S2R R64, SR_TID.X ;  /* 0x0000000000407919 */ /* 0x000e620000002100 */
[----:B------:R-:W2:Y:S01]  /*0020*/  S2UR UR29, SR_CTAID.Z ;  /* 0x00000000001d79c3 */ /* 0x000ea20000002700 */
[----:B------:R-:W-:Y:S02]  /*0030*/  UMOV UR8, 0x4 ;  /* 0x0000000400087882 */ /* 0x000fe40000000000 */
[----:B------:R-:W-:Y:S02]  /*0040*/  ULDC.64 UR4, c[0x0][0x568] ;  /* 0x00015a0000047ab9 */ /* 0x000fe40000000a00 */
[----:B------:R-:W-:-:S03]  /*0050*/  ULDC.64 UR30, c[0x0][0x118] ;  /* 0x00004600001e7ab9 */ /* 0x000fc60000000a00 */
[----:B------:R-:W3:Y:S01]  /*0060*/  S2UR UR21, SR_CTAID.X ;  /* 0x00000000001579c3 */ /* 0x000ee20000002500 */
[----:B-1----:R-:W-:Y:S01]  /*0070*/  SHF.R.U32.HI R0, RZ, 0x5, R64 ;  /* 0x00000005ff007819 */ /* 0x002fe20000011640 */
[----:B--2---:R-:W-:-:S05]  /*0080*/  UIMAD.WIDE UR4, UR29, UR8, UR4 ;  /* 0x000000081d0472a5 */ /* 0x004fca000f8e0204 */
[----:B------:R-:W1:Y:S02]  /*0090*/  SHFL.IDX PT, R0, R0, RZ, 0x1f ;  /* 0x00001fff00007589 */ /* 0x000e6400000e0000 */
[----:B-1----:R-:W-:-:S13]  /*00a0*/  ISETP.NE.AND P0, PT, R0, RZ, PT ;  /* 0x000000ff0000720c */ /* 0x002fda0003f05270 */
[----:B------:R-:W-:Y:S05]  /*00b0*/  @!P0 BRA `(.L_x_300) ;  /* 0x000001c000008947 */ /* 0x000fea0003800000 */
[----:B---3--:R-:W-:-:S04]  /*00c0*/  ISETP.NE.U32.AND P0, PT, RZ, c[0x0][0x568], PT ;  /* 0x00015a00ff007a0c */ /* 0x008fc80003f05070 */
[----:B------:R-:W-:-:S13]  /*00d0*/  ISETP.NE.AND.EX P0, PT, RZ, c[0x0][0x56c], PT, P0 ;  /* 0x00015b00ff007a0c */ /* 0x000fda0003f05300 */
[----:B------:R-:W-:Y:S05]  /*00e0*/  @!P0 BRA `(.L_x_301) ;  /* 0x0000005000008947 */ /* 0x000fea0003800000 */
[----:B------:R-:W-:Y:S02]  /*00f0*/  MOV R2, UR4 ;  /* 0x0000000400027c02 */ /* 0x000fe40008000f00 */
[----:B------:R-:W-:-:S05]  /*0100*/  MOV R3, UR5 ;  /* 0x0000000500037c02 */ /* 0x000fca0008000f00 */
[----:B------:R-:W2:Y:S02]  /*0110*/  LDG.E R2, [R2.64] ;  /* 0x0000001e02027981 */ /* 0x000ea4000c1e1900 */
[----:B--2---:R1:W2:Y:S02]  /*0120*/  R2UR UR5, R2 ;  /* 0x00000000020573c2 */ /* 0x0042a400000e0000 */
[----:B-12---:R-:W-:Y:S05]  /*0130*/  BRA `(.L_x_302) ;  /* 0x000000e000007947 */ /* 0x006fea0003800000 */
.L_x_301:
[----:B------:R-:W-:-:S04]  /*0140*/  ISETP.NE.U32.AND P0, PT, RZ, c[0x0][0x560], PT ;  /* 0x00015800ff007a0c */ /* 0x000fc80003f05070 */
[----:B------:R-:W-:-:S13]  /*0150*/  ISETP.NE.AND.EX P0, PT, RZ, c[0x0][0x564], PT, P0 ;  /* 0x00015900ff007a0c */ /* 0x000fda0003f05300 */
[----:B------:R-:W-:Y:S05]  /*0160*/  @!P0 BRA `(.L_x_303) ;  /* 0x000000a000008947 */ /* 0x000fea0003800000 */
[----:B------:R-:W-:Y:S02]  /*0170*/  ULDC.64 UR4, c[0x0][0x560] ;  /* 0x0001580000047ab9 */ /* 0x000fe40000000a00 */
[----:B------:R-:W-:-:S06]  /*0180*/  UIMAD.WIDE UR4, UR29, UR8, UR4 ;  /* 0x000000081d0472a5 */ /* 0x000fcc000f8e0204 */
[----:B------:R-:W-:Y:S02]  /*0190*/  MOV R4, UR4 ;  /* 0x0000000400047c02 */ /* 0x000fe40008000f00 */
[----:B------:R-:W-:-:S05]  /*01a0*/  MOV R5, UR5 ;  /* 0x0000000500057c02 */ /* 0x000fca0008000f00 */
[----:B------:R-:W2:Y:S04]  /*01b0*/  LDG.E R2, [R4.64] ;  /* 0x0000001e04027981 */ /* 0x000ea8000c1e1900 */
[----:B------:R-:W3:Y:S01]  /*01c0*/  LDG.E R0, [R4.64+0x4] ;  /* 0x0000041e04007981 */ /* 0x000ee2000c1e1900 */
[----:B--2---:R-:W1:Y:S08]  /*01d0*/  R2UR UR4, R2 ;  /* 0x00000000020473c2 */ /* 0x004e7000000e0000 */
[----:B---3--:R-:W1:Y:S02]  /*01e0*/  R2UR UR5, R0 ;  /* 0x00000000000573c2 */ /* 0x008e6400000e0000 */
[----:B-1----:R-:W-:Y:S01]  /*01f0*/  UIADD3 UR5, -UR4, UR5, URZ ;  /* 0x0000000504057290 */ /* 0x002fe2000fffe13f */
[----:B------:R-:W-:Y:S05]  /*0200*/  BRA `(.L_x_302) ;  /* 0x0000001000007947 */ /* 0x000fea0003800000 */
.L_x_303:
[----:B------:R-:W-:Y:S02]  /*0210*/  ULDC UR5, c[0x0][0x54c] ;  /* 0x0001530000057ab9 */ /* 0x000fe40000000800 */
.L_x_302:
[----:B------:R-:W-:Y:S02]  /*0220*/  ULDC UR4, c[0x0][0x548] ;  /* 0x0001520000047ab9 */ /* 0x000fe40000000800 */
[----:B------:R-:W-:-:S02]  /*0230*/  USHF.L.U32 UR23, UR21, 0x7, URZ ;  /* 0x0000000715177899 */ /* 0x000fc4000800063f */
[----:B------:R-:W-:-:S04]  /*0240*/  UIMAD UR4, UR5, UR4, URZ ;  /* 0x00000004050472a4 */ /* 0x000fc8000f8e023f */
[----:B------:R-:W-:-:S04]  /*0250*/  UISETP.GE.AND UP0, UPT, UR23, UR4, UPT ;  /* 0x000000041700728c */ /* 0x000fc8000bf06270 */
[----:B------:R-:W-:Y:S01]  /*0260*/  USEL UR29, UR29, 0xffffffff, !UP0 ;  /* 0xffffffff1d1d7887 */ /* 0x000fe2000c000000 */
[----:B------:R-:W-:Y:S05]  /*0270*/  BRA `(.L_x_304) ;  /* 0x000001b000007947 */ /* 0x000fea0003800000 */
.L_x_300:
        /* <DEDUP_REMOVED lines=8> */
.L_x_305:
        /* <DEDUP_REMOVED lines=13> */
.L_x_307:
[----:B------:R-:W-:Y:S02]  /*03d0*/  ULDC UR5, c[0x0][0x54c] ;  /* 0x0001530000057ab9 */ /* 0x000fe40000000800 */
.L_x_306:
[----:B------:R-:W-:Y:S02]  /*03e0*/  ULDC UR4, c[0x0][0x548] ;  /* 0x0001520000047ab9 */ /* 0x000fe40000000800 */
[----:B------:R-:W-:-:S02]  /*03f0*/  USHF.L.U32 UR23, UR21, 0x7, URZ ;  /* 0x0000000715177899 */ /* 0x000fc4000800063f */
[----:B------:R-:W-:-:S04]  /*0400*/  UIMAD UR4, UR5, UR4, URZ ;  /* 0x00000004050472a4 */ /* 0x000fc8000f8e023f */
[----:B------:R-:W-:-:S04]  /*0410*/  UISETP.GE.AND UP0, UPT, UR23, UR4, UPT ;  /* 0x000000041700728c */ /* 0x000fc8000bf06270 */
[----:B------:R-:W-:-:S06]  /*0420*/  USEL UR29, UR29, 0xffffffff, !UP0 ;  /* 0xffffffff1d1d7887 */ /* 0x000fcc000c000000 */
.L_x_304:
[----:B------:R-:W-:-:S13]  /*0430*/  ISETP.LE.AND P0, PT, RZ, UR29, PT ;  /* 0x0000001dff007c0c */ /* 0x000fda000bf03270 */
[----:B------:R-:W-:Y:S05]  /*0440*/  @!P0 EXIT ;  /* 0x000000000000894d */ /* 0x000fea0003800000 */
[----:B------:R-:W-:Y:S01]  /*0450*/  ULDC.64 UR4, c[0x0][0x360] ;  /* 0x0000d80000047ab9 */ /* 0x000fe20000000a00 */
[----:B------:R-:W-:Y:S01]  /*0460*/  ISETP.NE.U32.AND P4, PT, RZ, c[0x0][0x348], PT ;  /* 0x0000d200ff007a0c */ /* 0x000fe20003f85070 */
[----:B------:R-:W-:Y:S02]  /*0470*/  UISETP.NE.U32.AND UP0, UPT, URZ, UR4, UPT ;  /* 0x000000043f00728c */ /* 0x000fe4000bf05070 */
[----:B------:R-:W-:Y:S01]  /*0480*/  ULDC.64 UR10, c[0x0][0x370] ;  /* 0x0000dc00000a7ab9 */ /* 0x000fe20000000a00 */
[----:B------:R-:W-:Y:S01]  /*0490*/  ISETP.NE.AND.EX P4, PT, RZ, c[0x0][0x34c], PT, P4 ;  /* 0x0000d300ff007a0c */ /* 0x000fe20003f85340 */
[----:B------:R-:W-:Y:S02]  /*04a0*/  UISETP.NE.AND.EX UP0, UPT, URZ, UR5, UPT, UP0 ;  /* 0x000000053f00728c */ /* 0x000fe4000bf05300 */
[----:B------:R-:W-:Y:S02]  /*04b0*/  UISETP.NE.U32.AND UP1, UPT, URZ, UR10, UPT ;  /* 0x0000000a3f00728c */ /* 0x000fe4000bf25070 */
[----:B------:R-:W-:-:S02]  /*04c0*/  ULDC.64 UR4, c[0x0][0x360] ;  /* 0x0000d80000047ab9 */ /* 0x000fc40000000a00 */
[----:B------:R-:W-:Y:S01]  /*04d0*/  ULDC.64 UR6, c[0x0][0x350] ;  /* 0x0000d40000067ab9 */ /* 0x000fe20000000a00 */
[----:B------:R-:W-:Y:S01]  /*04e0*/  PLOP3.LUT P1, PT, PT, PT, UP0, 0x80, 0x0 ;  /* 0x000000000000781c */ /* 0x000fe20003f2f008 */
[----:B------:R-:W-:Y:S02]  /*04f0*/  UISETP.NE.U32.AND UP5, UPT, URZ, UR6, UPT ;  /* 0x000000063f00728c */ /* 0x000fe4000bfa5070 */
[----:B------:R-:W-:Y:S02]  /*0500*/  UISETP.NE.AND.EX UP1, UPT, URZ, UR11, UPT, UP1 ;  /* 0x0000000b3f00728c */ /* 0x000fe4000bf25310 */
[----:B------:R-:W-:Y:S02]  /*0510*/  @UP0 UIMAD.WIDE UR4, UR29, UR8, UR4 ;  /* 0x000000081d0402a5 */ /* 0x000fe4000f8e0204 */
[----:B------:R-:W-:Y:S02]  /*0520*/  UISETP.NE.AND.EX UP5, UPT, URZ, UR7, UPT, UP5 ;  /* 0x000000073f00728c */ /* 0x000fe4000bfa5350 */
[----:B------:R-:W-:Y:S01]  /*0530*/  ULDC.64 UR12, c[0x0][0x370] ;  /* 0x0000dc00000c7ab9 */ /* 0x000fe20000000a00 */
[----:B------:R-:W-:Y:S01]  /*0540*/  PLOP3.LUT P3, PT, PT, PT, UP1, 0x80, 0x0 ;  /* 0x000000000000781c */ /* 0x000fe20003f6f018 */
[----:B------:R-:W-:Y:S01]  /*0550*/  IMAD.U32 R13, RZ, RZ, UR5 ;  /* 0x00000005ff0d7e24 */ /* 0x000fe2000f8e00ff */
[----:B------:R-:W-:Y:S01]  /*0560*/  MOV R12, UR4 ;  /* 0x00000004000c7c02 */ /* 0x000fe20008000f00 */
[----:B------:R-:W-:Y:S01]  /*0570*/  ULDC.64 UR4, c[0x0][0x358] ;  /* 0x0000d60000047ab9 */ /* 0x000fe20000000a00 */
[----:B------:R-:W-:Y:S01]  /*0580*/  PLOP3.LUT P2, PT, PT, PT, UP5, 0x80, 0x0 ;  /* 0x000000000000781c */ /* 0x000fe20003f4f058 */
[----:B------:R-:W-:-:S02]  /*0590*/  UISETP.NE.U32.AND UP4, UPT, URZ, UR4, UPT ;  /* 0x000000043f00728c */ /* 0x000fc4000bf85070 */
[----:B------:R-:W-:Y:S01]  /*05a0*/  ULDC.64 UR10, c[0x0][0x348] ;  /* 0x0000d200000a7ab9 */ /* 0x000fe20000000a00 */
[----:B------:R-:W2:Y:S01]  /*05b0*/  @P1 LDG.E R0, [R12.64] ;  /* 0x0000001e0c001981 */ /* 0x000ea2000c1e1900 */
[----:B------:R-:W-:Y:S02]  /*05c0*/  ULDC.64 UR6, c[0x0][0x350] ;  /* 0x0000d40000067ab9 */ /* 0x000fe40000000a00 */
[----:B------:R-:W-:Y:S02]  /*05d0*/  @UP1 UIMAD.WIDE UR12, UR29, UR8, UR12 ;  /* 0x000000081d0c12a5 */ /* 0x000fe4000f8e020c */
[----:B------:R-:W-:Y:S02]  /*05e0*/  UISETP.NE.AND.EX UP4, UPT, URZ, UR5, UPT, UP4 ;  /* 0x000000053f00728c */ /* 0x000fe4000bf85340 */
[----:B------:R-:W-:Y:S02]  /*05f0*/  UIMAD.WIDE UR10, UR29, UR8, UR10 ;  /* 0x000000081d0a72a5 */ /* 0x000fe4000f8e020a */
[----:B------:R-:W-:Y:S01]  /*0600*/  UIMAD.WIDE UR6, UR29, UR8, UR6 ;  /* 0x000000081d0672a5 */ /* 0x000fe2000f8e0206 */
[----:B------:R-:W-:Y:S01]  /*0610*/  IMAD.U32 R4, RZ, RZ, UR12 ;  /* 0x0000000cff047e24 */ /* 0x000fe2000f8e00ff */
[----:B------:R-:W-:Y:S01]  /*0620*/  ULDC.64 UR4, c[0x0][0x358] ;  /* 0x0000d60000047ab9 */ /* 0x000fe20000000a00 */
[----:B------:R-:W-:Y:S01]  /*0630*/  PLOP3.LUT P0, PT, PT, PT, UP4, 0x80, 0x0 ;  /* 0x000000000000781c */ /* 0x000fe20003f0f048 */
[----:B------:R-:W-:Y:S01]  /*0640*/  IMAD.U32 R5, RZ, RZ, UR13 ;  /* 0x0000000dff057e24 */ /* 0x000fe2000f8e00ff */
[----:B------:R-:W-:Y:S01]  /*0650*/  MOV R11, UR11 ;  /* 0x0000000b000b7c02 */ /* 0x000fe20008000f00 */
[----:B------:R-:W-:Y:S01]  /*0660*/  IMAD.U32 R10, RZ, RZ, UR10 ;  /* 0x0000000aff0a7e24 */ /* 0x000fe2000f8e00ff */
[----:B------:R-:W-:Y:S01]  /*0670*/  UIMAD.WIDE UR4, UR29, UR8, UR4 ;  /* 0x000000081d0472a5 */ /* 0x000fe2000f8e0204 */
[----:B------:R-:W-:Y:S01]  /*0680*/  IMAD.U32 R8, RZ, RZ, UR6 ;  /* 0x00000006ff087e24 */ /* 0x000fe2000f8e00ff */
[----:B------:R-:W3:Y:S01]  /*0690*/  @P3 LDG.E R4, [R4.64] ;  /* 0x0000001e04043981 */ /* 0x000ee2000c1e1900 */
[----:B------:R-:W-:Y:S01]  /*06a0*/  IMAD.U32 R9, RZ, RZ, UR7 ;  /* 0x00000007ff097e24 */ /* 0x000fe2000f8e00ff */
[----:B------:R-:W-:-:S02]  /*06b0*/  MOV R79, RZ ;  /* 0x000000ff004f7202 */ /* 0x000fc40000000f00 */
[----:B------:R-:W4:Y:S01]  /*06c0*/  @P4 LDG.E R3, [R10.64] ;  /* 0x0000001e0a034981 */ /* 0x000f22000c1e1900 */
[----:B------:R-:W-:Y:S01]  /*06d0*/  IMAD.U32 R6, RZ, RZ, UR4 ;  /* 0x00000004ff067e24 */ /* 0x000fe2000f8e00ff */
[----:B------:R-:W-:Y:S02]  /*06e0*/  MOV R7, UR5 ;  /* 0x0000000500077c02 */ /* 0x000fe40008000f00 */
[----:B------:R-:W4:Y:S04]  /*06f0*/  @P2 LDG.E R2, [R8.64] ;  /* 0x0000001e08022981 */ /* 0x000f28000c1e1900 */
[----:B------:R1:W5:Y:S01]  /*0700*/  @P0 LDG.E R79, [R6.64] ;  /* 0x0000001e064f0981 */ /* 0x000362000c1e1900 */
[----:B------:R-:W1:Y:S01]  /*0710*/  S2UR UR20, SR_CTAID.Y ;  /* 0x00000000001479c3 */ /* 0x000e620000002600 */
[----:B------:R-:W-:-:S02]  /*0720*/  UMOV UR25, URZ ;  /* 0x0000003f00197c82 */ /* 0x000fc40008000000 */
[----:B------:R-:W-:Y:S02]  /*0730*/  ULDC UR28, c[0x0][0x168] ;  /* 0x00005a00001c7ab9 */ /* 0x000fe40000000800 */
[----:B------:R-:W-:Y:S02]  /*0740*/  UMOV UR26, URZ ;  /* 0x0000003f001a7c82 */ /* 0x000fe40008000000 */
[----:B------:R-:W-:Y:S02]  /*0750*/  UMOV UR24, URZ ;  /* 0x0000003f00187c82 */ /* 0x000fe40008000000 */
[----:B------:R-:W-:Y:S02]  /*0760*/  ULDC UR9, c[0x0][0x1d0] ;  /* 0x0000740000097ab9 */ /* 0x000fe40000000800 */
[----:B------:R-:W-:Y:S02]  /*0770*/  ULDC UR27, c[0x0][0x228] ;  /* 0x00008a00001b7ab9 */ /* 0x000fe40000000800 */
[----:B-1----:R-:W-:Y:S01]  /*0780*/  USHF.R.S32.HI UR19, URZ, 0x1f, UR20 ;  /* 0x0000001f3f137899 */ /* 0x002fe20008011414 */
[----:B--2---:R1:W2:Y:S08]  /*0790*/  @P1 R2UR UR28, R0 ;  /* 0x00000000001c13c2 */ /* 0x0042b000000e0000 */
[----:B---3--:R1:W3:Y:S08]  /*07a0*/  @P3 R2UR UR25, R4 ;  /* 0x00000000041933c2 */ /* 0x0082f000000e0000 */
[----:B----4-:R1:W4:Y:S08]  /*07b0*/  @P4 R2UR UR26, R3 ;  /* 0x00000000031a43c2 */ /* 0x01033000000e0000 */
[----:B------:R1:W1:Y:S01]  /*07c0*/  @P2 R2UR UR24, R2 ;  /* 0x00000000021823c2 */ /* 0x00026200000e0000 */
[----:B------:R-:W-:Y:S05]  /*07d0*/  @P1 BRA `(.L_x_308) ;  /* 0x0000006000001947 */ /* 0x000fea0003800000 */
[----:B--2---:R-:W-:Y:S05]  /*07e0*/  @!P4 BRA `(.L_x_308) ;  /* 0x000000500000c947 */ /* 0x004fea0003800000 */
[----:B-1----:R-:W2:Y:S04]  /*07f0*/  LDG.E R0, [R10.64] ;  /* 0x0000001e0a007981 */ /* 0x002ea8000c1e1900 */
[----:B----4-:R-:W4:Y:S01]  /*0800*/  LDG.E R2, [R10.64+0x4] ;  /* 0x0000041e0a027981 */ /* 0x010f22000c1e1900 */
[----:B--2---:R-:W1:Y:S08]  /*0810*/  R2UR UR28, R0 ;  /* 0x00000000001c73c2 */ /* 0x004e7000000e0000 */
[----:B----4-:R-:W1:Y:S02]  /*0820*/  R2UR UR4, R2 ;  /* 0x00000000020473c2 */ /* 0x010e6400000e0000 */
[----:B-1----:R-:W-:-:S06]  /*0830*/  UIADD3 UR28, -UR28, UR4, URZ ;  /* 0x000000041c1c7290 */ /* 0x002fcc000fffe13f */
.L_x_308:
[----:B--2---:R-:W-:-:S04]  /*0840*/  ISETP.NE.U32.AND P1, PT, RZ, c[0x0][0x368], PT ;  /* 0x0000da00ff007a0c */ /* 0x004fc80003f25070 */
[----:B------:R-:W-:-:S13]  /*0850*/  ISETP.NE.AND.EX P1, PT, RZ, c[0x0][0x36c], PT, P1 ;  /* 0x0000db00ff007a0c */ /* 0x000fda0003f25310 */
[----:B------:R-:W-:Y:S05]  /*0860*/  @!P1 BRA `(.L_x_309) ;  /* 0x0000007000009947 */ /* 0x000fea0003800000 */
[----:B------:R-:W-:Y:S02]  /*0870*/  ULDC.64 UR4, c[0x0][0x368] ;  /* 0x0000da0000047ab9 */ /* 0x000fe40000000a00 */
[----:B------:R-:W-:-:S06]  /*0880*/  UIMAD.WIDE UR4, UR29, UR8, UR4 ;  /* 0x000000081d0472a5 */ /* 0x000fcc000f8e0204 */
[----:B-1----:R-:W-:Y:S02]  /*0890*/  MOV R2, UR4 ;  /* 0x0000000400027c02 */ /* 0x002fe40008000f00 */
[----:B------:R-:W-:-:S05]  /*08a0*/  MOV R3, UR5 ;  /* 0x0000000500037c02 */ /* 0x000fca0008000f00 */
[----:B------:R-:W2:Y:S02]  /*08b0*/  LDG.E R0, [R2.64] ;  /* 0x0000001e02007981 */ /* 0x000ea4000c1e1900 */
[----:B--2---:R1:W2:Y:S02]  /*08c0*/  R2UR UR9, R0 ;  /* 0x00000000000973c2 */ /* 0x0042a400000e0000 */
[----:B-12---:R-:W-:Y:S05]  /*08d0*/  BRA `(.L_x_310) ;  /* 0x0000006000007947 */ /* 0x006fea0003800000 */
.L_x_309:
[----:B------:R-:W-:Y:S05]  /*08e0*/  @!P2 BRA `(.L_x_310) ;  /* 0x000000500000a947 */ /* 0x000fea0003800000 */
[----:B-1----:R-:W2:Y:S04]  /*08f0*/  LDG.E R0, [R8.64] ;  /* 0x0000001e08007981 */ /* 0x002ea8000c1e1900 */
[----:B----4-:R-:W4:Y:S01]  /*0900*/  LDG.E R2, [R8.64+0x4] ;  /* 0x0000041e08027981 */ /* 0x010f22000c1e1900 */
[----:B--2---:R-:W1:Y:S08]  /*0910*/  R2UR UR9, R0 ;  /* 0x00000000000973c2 */ /* 0x004e7000000e0000 */
[----:B----4-:R-:W1:Y:S02]  /*0920*/  R2UR UR4, R2 ;  /* 0x00000000020473c2 */ /* 0x010e6400000e0000 */
[----:B-1----:R-:W-:-:S06]  /*0930*/  UIADD3 UR9, -UR9, UR4, URZ ;  /* 0x0000000409097290 */ /* 0x002fcc000fffe13f */
.L_x_310:
[----:B-1----:R-:W2:Y:S01]  /*0940*/  @P0 LDG.E R0, [R6.64] ;  /* 0x0000001e06000981 */ /* 0x002ea2000c1e1900 */
[----:B------:R-:W-:-:S03]  /*0950*/  ULDC.64 UR4, c[0x0][0x378] ;  /* 0x0000de0000047ab9 */ /* 0x000fc60000000a00 */
[----:B----4-:R-:W4:Y:S01]  /*0960*/  @P0 LDG.E R2, [R6.64+0x4] ;  /* 0x0000041e06020981 */ /* 0x010f22000c1e1900 */
[----:B------:R-:W-:Y:S01]  /*0970*/  UISETP.NE.U32.AND UP0, UPT, URZ, UR4, UPT ;  /* 0x000000043f00728c */ /* 0x000fe2000bf05070 */
[----:B------:R-:W-:-:S03]  /*0980*/  IMAD.U32 R65, RZ, RZ, UR9 ;  /* 0x00000009ff417e24 */ /* 0x000fc6000f8e00ff */
[----:B------:R-:W-:-:S03]  /*0990*/  UISETP.NE.AND.EX UP0, UPT, URZ, UR5, UPT, UP0 ;  /* 0x000000053f00728c */ /* 0x000fc6000bf05300 */
[----:B------:R-:W-:-:S03]  /*09a0*/  ULDC.64 UR4, c[0x0][0x378] ;  /* 0x0000de0000047ab9 */ /* 0x000fc60000000a00 */
[----:B------:R-:W-:-:S05]  /*09b0*/  PLOP3.LUT P1, PT, PT, PT, UP0, 0x80, 0x0 ;  /* 0x000000000000781c */ /* 0x000fca0003f2f008 */
[----:B------:R-:W-:-:S06]  /*09c0*/  @UP0 UIMAD.WIDE UR4, UR29, UR8, UR4 ;  /* 0x000000081d0402a5 */ /* 0x000fcc000f8e0204 */
[----:B------:R-:W-:Y:S01]  /*09d0*/  MOV R4, UR4 ;  /* 0x0000000400047c02 */ /* 0x000fe20008000f00 */
[----:B------:R-:W-:-:S05]  /*09e0*/  IMAD.U32 R5, RZ, RZ, UR5 ;  /* 0x00000005ff057e24 */ /* 0x000fca000f8e00ff */
[----:B------:R1:W5:Y:S01]  /*09f0*/  @P1 LDG.E R65, [R4.64] ;  /* 0x0000001e04411981 */ /* 0x000362000c1e1900 */
[----:B------:R-:W-:Y:S02]  /*0a00*/  ULDC UR4, c[0x0][0x2c4] ;  /* 0x0000b10000047ab9 */ /* 0x000fe40000000800 */
[----:B------:R-:W-:Y:S02]  /*0a10*/  UISETP.NE.AND UP3, UPT, UR4, 0x1, UPT ;  /* 0x000000010400788c */ /* 0x000fe4000bf65270 */
[----:B---3--:R-:W-:Y:S02]  /*0a20*/  UIADD3 UR10, -UR25, UR9, URZ ;  /* 0x00000009190a7290 */ /* 0x008fe4000fffe13f */
[----:B------:R-:W-:-:S07]  /*0a30*/  ULDC.64 UR4, c[0x0][0x2c8] ;  /* 0x0000b20000047ab9 */ /* 0x000fce0000000a00 */
[----:B------:R-:W-:-:S04]  /*0a40*/  @UP3 UIADD3 UR12, UR23, 0x7f, URZ ;  /* 0x0000007f170c3890 */ /* 0x000fc8000fffe03f */
[----:B------:R-:W-:Y:S01]  /*0a50*/  UIMAD.WIDE.U32 UR12, UR12, UR4, URZ ;  /* 0x000000040c0c72a5 */ /* 0x000fe2000f8e003f */
[----:B--2---:R-:W2:Y:S08]  /*0a60*/  @P0 R2UR UR6, R0 ;  /* 0x00000000000603c2 */ /* 0x004eb000000e0000 */
[----:B----4-:R-:W2:Y:S02]  /*0a70*/  @P0 R2UR UR7, R2 ;  /* 0x00000000020703c2 */ /* 0x010ea400000e0000 */
[----:B--2---:R-:W-:-:S02]  /*0a80*/  @UP4 UIADD3 UR27, -UR6, UR7, URZ ;  /* 0x00000007061b4290 */ /* 0x004fc4000fffe13f */
[----:B------:R-:W-:Y:S02]  /*0a90*/  UIADD3 UR6, UR23, 0x7f, URZ ;  /* 0x0000007f17067890 */ /* 0x000fe4000fffe03f */
[----:B------:R-:W-:Y:S02]  /*0aa0*/  @UP3 USHF.R.U32.HI UR6, URZ, UR5, UR13 ;  /* 0x000000053f063299 */ /* 0x000fe4000801160d */
[----:B------:R-:W-:Y:S02]  /*0ab0*/  UIADD3 UR16, UR10, UR27, URZ ;  /* 0x0000001b0a107290 */ /* 0x000fe4000fffe03f */
[----:B------:R-:W-:Y:S02]  /*0ac0*/  ULDC.64 UR4, c[0x0][0x328] ;  /* 0x0000ca0000047ab9 */ /* 0x000fe40000000a00 */
[----:B------:R-:W-:Y:S02]  /*0ad0*/  UISETP.GE.AND UP2, UPT, UR5, 0x1, UPT ;  /* 0x000000010500788c */ /* 0x000fe4000bf46270 */
[----:B------:R-:W-:-:S04]  /*0ae0*/  UIADD3 UR15, UR16, 0x1, -UR28 ;  /* 0x00000001100f7890 */ /* 0x000fc8000fffe81c */
[----:B------:R-:W-:Y:S01]  /*0af0*/  PLOP3.LUT P0, PT, PT, PT, UP2, 0x40, 0x0 ;  /* 0x000000000000781c */ /* 0x000fe20003f0e828 */
[----:B------:R-:W-:-:S04]  /*0b00*/  UIADD3 UR6, UR15, UR6, URZ ;  /* 0x000000060f067290 */ /* 0x000fc8000fffe03f */
[----:B------:R-:W-:-:S08]  /*0b10*/  UIADD3 UR11, UR6, UR4, URZ ;  /* 0x00000004060b7290 */ /* 0x000fd0000fffe03f */
[----:B------:R-:W-:Y:S05]  /*0b20*/  @P0 BRA `(.L_x_311) ;  /* 0x0000012000000947 */ /* 0x000fea0003800000 */
[----:B-1----:R-:W-:Y:S01]  /*0b30*/  ISETP.LT.AND P0, PT, RZ, UR6, PT ;  /* 0x00000006ff007c0c */ /* 0x002fe2000bf01270 */
[----:B------:R-:W-:-:S12]  /*0b40*/  UIADD3 UR4, UR6, -0x1, URZ ;  /* 0xffffffff06047890 */ /* 0x000fd8000fffe03f */
[----:B------:R-:W-:Y:S05]  /*0b50*/  @P0 BRA `(.L_x_312) ;  /* 0x0000007000000947 */ /* 0x000fea0003800000 */
[----:B------:R-:W-:Y:S02]  /*0b60*/  UISETP.NE.AND UP0, UPT, UR5, 0x1, UPT ;  /* 0x000000010500788c */ /* 0x000fe4000bf05270 */
[----:B------:R-:W-:-:S03]  /*0b70*/  UIADD3 UR4, -UR6, URZ, URZ ;  /* 0x0000003f06047290 */ /* 0x000fc6000fffe13f */
[----:B------:R-:W-:Y:S02]  /*0b80*/  ULDC.64 UR6, c[0x0][0x330] ;  /* 0x0000cc0000067ab9 */ /* 0x000fe40000000a00 */
[----:B------:R-:W-:-:S04]  /*0b90*/  UIMAD.WIDE.U32 UR12, UR4, UR6, URZ ;  /* 0x00000006040c72a5 */ /* 0x000fc8000f8e003f */
[----:B------:R-:W-:-:S04]  /*0ba0*/  @UP0 USHF.R.U32.HI UR4, URZ, UR7, UR13 ;  /* 0x000000073f040299 */ /* 0x000fc8000801160d */
[----:B------:R-:W-:Y:S01]  /*0bb0*/  ULOP3.LUT UR4, URZ, UR4, URZ, 0x33, !UPT ;  /* 0x000000043f047292 */ /* 0x000fe2000f8e333f */
[----:B------:R-:W-:Y:S05]  /*0bc0*/  BRA `(.L_x_313) ;  /* 0x0000004000007947 */ /* 0x000fea0003800000 */
.L_x_312:
[----:B------:R-:W-:Y:S02]  /*0bd0*/  UISETP.NE.AND UP0, UPT, UR5, 0x1, UPT ;  /* 0x000000010500788c */ /* 0x000fe4000bf05270 */
[----:B------:R-:W-:Y:S02]  /*0be0*/  ULDC.64 UR6, c[0x0][0x330] ;  /* 0x0000cc0000067ab9 */ /* 0x000fe40000000a00 */
[----:B------:R-:W-:-:S07]  /*0bf0*/  UIMAD.WIDE.U32 UR12, UR4, UR6, URZ ;  /* 0x00000006040c72a5 */ /* 0x000fce000f8e003f */
[----:B------:R-:W-:Y:S02]  /*0c00*/  @UP0 USHF.R.U32.HI UR4, URZ, UR7, UR13 ;  /* 0x000000073f040299 */ /* 0x000fe4000801160d */
.L_x_313:
[----:B------:R-:W-:Y:S02]  /*0c10*/  ULDC UR6, c[0x0][0x32c] ;  /* 0x0000cb0000067ab9 */ /* 0x000fe40000000800 */
[----:B------:R-:W-:-:S04]  /*0c20*/  UIMAD UR6, UR4, UR5, UR6 ;  /* 0x00000005040672a4 */ /* 0x000fc8000f8e0206 */
[----:B------:R-:W-:-:S04]  /*0c30*/  UISETP.LT.AND UP0, UPT, UR11, UR6, UPT ;  /* 0x000000060b00728c */ /* 0x000fc8000bf01270 */
[----:B------:R-:W-:-:S03]  /*0c40*/  USEL UR11, UR11, UR6, UP0 ;  /* 0x000000060b0b7287 */ /* 0x000fc60008000000 */
.L_x_311:
[----:B-1----:R-:W-:Y:S01]  /*0c50*/  ULDC.64 UR6, c[0x0][0x2c8] ;  /* 0x0000b20000067ab9 */ /* 0x002fe20000000a00 */
[----:B------:R-:W-:Y:S01]  /*0c60*/  PLOP3.LUT P0, PT, PT, PT, UP2, 0x40, 0x0 ;  /* 0x000000000000781c */ /* 0x000fe20003f0e828 */
[----:B------:R-:W-:Y:S02]  /*0c70*/  UIMAD.WIDE.U32 UR32, UR23, UR6, URZ ;  /* 0x00000006172072a5 */ /* 0x000fe4000f8e003f */
[----:B------:R-:W-:Y:S02]  /*0c80*/  UIADD3 UR12, UR16, 0x1f, URZ ;  /* 0x0000001f100c7890 */ /* 0x000fe4000fffe03f */
[----:B------:R-:W-:Y:S02]  /*0c90*/  UMOV UR13, UR23 ;  /* 0x00000017000d7c82 */ /* 0x000fe40008000000 */
[----:B------:R-:W-:Y:S02]  /*0ca0*/  UIADD3 UR14, UR16, -UR28, URZ ;  /* 0x8000001c100e7290 */ /* 0x000fe4000fffe03f */
[----:B------:R-:W-:-:S02]  /*0cb0*/  @UP3 UMOV UR17, UR33 ;  /* 0x0000002100113c82 */ /* 0x000fc40008000000 */
[----:B------:R-:W-:Y:S02]  /*0cc0*/  USHF.R.S32.HI UR4, URZ, 0x1f, UR12 ;  /* 0x0000001f3f047899 */ /* 0x000fe4000801140c */
[----:B------:R-:W-:Y:S02]  /*0cd0*/  @UP3 USHF.R.U32.HI UR13, URZ, UR7, UR17 ;  /* 0x000000073f0d3299 */ /* 0x000fe40008011611 */
[----:B------:R-:W-:Y:S02]  /*0ce0*/  ULEA.HI UR4, UR4, UR12, URZ, 0x5 ;  /* 0x0000000c04047291 */ /* 0x000fe4000f8f283f */
[----:B------:R-:W-:Y:S02]  /*0cf0*/  UIADD3 UR7, UR14, UR13, URZ ;  /* 0x0000000d0e077290 */ /* 0x000fe4000fffe03f */
[----:B------:R-:W-:Y:S02]  /*0d00*/  ULDC UR6, c[0x0][0x324] ;  /* 0x0000c90000067ab9 */ /* 0x000fe40000000800 */
[----:B------:R-:W-:-:S02]  /*0d10*/  USHF.R.S32.HI UR13, URZ, 0x5, UR4 ;  /* 0x000000053f0d7899 */ /* 0x000fc40008011404 */
[----:B------:R-:W-:Y:S01]  /*0d20*/  UIADD3 UR6, UR7, -UR6, URZ ;  /* 0x8000000607067290 */ /* 0x000fe2000fffe03f */
[----:B------:R-:W-:Y:S05]  /*0d30*/  @P0 BRA `(.L_x_314) ;  /* 0x0000014000000947 */ /* 0x000fea0003800000 */
        /* <DEDUP_REMOVED lines=11> */
.L_x_315:
[----:B------:R-:W-:-:S03]  /*0df0*/  UISETP.NE.AND UP0, UPT, UR5, 0x1, UPT ;  /* 0x000000010500788c */ /* 0x000fc6000bf05270 */
[----:B------:R-:W-:Y:S02]  /*0e00*/  ULDC.64 UR4, c[0x0][0x330] ;  /* 0x0000cc0000047ab9 */ /* 0x000fe40000000a00 */
[----:B------:R-:W-:-:S07]  /*0e10*/  UIMAD.WIDE.U32 UR32, UR7, UR4, URZ ;  /* 0x00000004072072a5 */ /* 0x000fce000f8e003f */
[----:B------:R-:W-:Y:S02]  /*0e20*/  @UP0 UMOV UR17, UR33 ;  /* 0x0000002100110c82 */ /* 0x000fe40008000000 */
[----:B------:R-:W-:Y:S02]  /*0e30*/  @UP0 USHF.R.U32.HI UR7, URZ, UR5, UR17 ;  /* 0x000000053f070299 */ /* 0x000fe40008011611 */
.L_x_316:
[----:B------:R-:W-:Y:S02]  /*0e40*/  ULDC UR4, c[0x0][0x32c] ;  /* 0x0000cb0000047ab9 */ /* 0x000fe40000000800 */
[----:B------:R-:W-:-:S04]  /*0e50*/  UIMAD UR4, UR7, UR4, URZ ;  /* 0x00000004070472a4 */ /* 0x000fc8000f8e023f */
[----:B------:R-:W-:-:S04]  /*0e60*/  UISETP.LT.AND UP0, UPT, UR6, UR4, UPT ;  /* 0x000000040600728c */ /* 0x000fc8000bf01270 */
[----:B------:R-:W-:Y:S02]  /*0e70*/  USEL UR6, UR6, UR4, !UP0 ;  /* 0x0000000406067287 */ /* 0x000fe4000c000000 */
.L_x_314:
[----:B------:R-:W-:Y:S02]  /*0e80*/  UIADD3 UR11, UR11, 0x1f, URZ ;  /* 0x0000001f0b0b7890 */ /* 0x000fe4000fffe03f */
[----:B------:R-:W-:Y:S02]  /*0e90*/  USHF.R.S32.HI UR4, URZ, 0x1f, UR6 ;  /* 0x0000001f3f047899 */ /* 0x000fe40008011406 */
[----:B------:R-:W-:Y:S02]  /*0ea0*/  USHF.R.S32.HI UR5, URZ, 0x1f, UR11 ;  /* 0x0000001f3f057899 */ /* 0x000fe4000801140b */
[----:B------:R-:W-:Y:S02]  /*0eb0*/  ULEA.HI UR4, UR4, UR6, URZ, 0x5 ;  /* 0x0000000604047291 */ /* 0x000fe4000f8f283f */
[----:B------:R-:W-:Y:S02]  /*0ec0*/  ULEA.HI UR5, UR5, UR11, URZ, 0x5 ;  /* 0x0000000b05057291 */ /* 0x000fe4000f8f283f */
[----:B------:R-:W-:-:S02]  /*0ed0*/  USHF.R.S32.HI UR4, URZ, 0x5, UR4 ;  /* 0x000000053f047899 */ /* 0x000fc40008011404 */
[----:B------:R-:W-:Y:S02]  /*0ee0*/  USHF.R.S32.HI UR5, URZ, 0x5, UR5 ;  /* 0x000000053f057899 */ /* 0x000fe40008011405 */
[----:B------:R-:W-:Y:S02]  /*0ef0*/  UISETP.LT.AND UP1, UPT, URZ, UR4, UPT ;  /* 0x000000043f00728c */ /* 0x000fe4000bf21270 */
[----:B------:R-:W-:Y:S02]  /*0f00*/  UISETP.LT.AND UP0, UPT, UR5, UR13, UPT ;  /* 0x0000000d0500728c */ /* 0x000fe4000bf01270 */
[----:B------:R-:W-:Y:S02]  /*0f10*/  USEL UR4, URZ, UR4, !UP1 ;  /* 0x000000043f047287 */ /* 0x000fe4000c800000 */
[----:B------:R-:W-:Y:S02]  /*0f20*/  USEL UR5, UR5, UR13, UP0 ;  /* 0x0000000d05057287 */ /* 0x000fe40008000000 */
[----:B------:R-:W-:-:S02]  /*0f30*/  ULEA UR4, UR4, -UR10, 0x5 ;  /* 0x8000000a04047291 */ /* 0x000fc4000f8e283f */
[----:B------:R-:W-:Y:S02]  /*0f40*/  ULEA UR5, UR5, -UR10, 0x5 ;  /* 0x8000000a05057291 */ /* 0x000fe4000f8e283f */
[----:B------:R-:W-:Y:S02]  /*0f50*/  UISETP.LT.AND UP1, UPT, URZ, UR4, UPT ;  /* 0x000000043f00728c */ /* 0x000fe4000bf21270 */
[----:B------:R-:W-:Y:S02]  /*0f60*/  UISETP.LT.AND UP0, UPT, UR5, UR27, UPT ;  /* 0x0000001b0500728c */ /* 0x000fe4000bf01270 */
[----:B------:R-:W-:Y:S02]  /*0f70*/  USEL UR4, URZ, UR4, !UP1 ;  /* 0x000000043f047287 */ /* 0x000fe4000c800000 */
[----:B------:R-:W-:Y:S02]  /*0f80*/  USEL UR5, UR5, UR27, UP0 ;  /* 0x0000001b05057287 */ /* 0x000fe40008000000 */
[----:B------:R-:W-:-:S02]  /*0f90*/  USHF.R.U32.HI UR12, URZ, 0x5, UR4 ;  /* 0x000000053f0c7899 */ /* 0x000fc40008011604 */
[----:B------:R-:W-:-:S05]  /*0fa0*/  UISETP.GT.AND UP0, UPT, UR5, UR4, UPT ;  /* 0x000000040500728c */ /* 0x000fca000bf04270 */
[----:B------:R-:W-:-:S06]  /*0fb0*/  UMOV UR10, UR12 ;  /* 0x0000000c000a7c82 */ /* 0x000fcc0008000000 */
[----:B------:R-:W-:-:S04]  /*0fc0*/  @UP0 UIADD3 UR5, UR5, 0x1f, URZ ;  /* 0x0000001f05050890 */ /* 0x000fc8000fffe03f */
[----:B------:R-:W-:-:S04]  /*0fd0*/  @UP0 USHF.R.S32.HI UR4, URZ, 0x1f, UR5 ;  /* 0x0000001f3f040899 */ /* 0x000fc80008011405 */
[----:B------:R-:W-:-:S04]  /*0fe0*/  @UP0 ULEA.HI UR4, UR4, UR5, URZ, 0x5 ;  /* 0x0000000504040291 */ /* 0x000fc8000f8f283f */
[----:B------:R-:W-:-:S04]  /*0ff0*/  @UP0 USHF.R.S32.HI UR10, URZ, 0x5, UR4 ;  /* 0x000000053f0a0899 */ /* 0x000fc80008011404 */
[----:B------:R-:W-:-:S06]  /*1000*/  UISETP.GT.AND UP0, UPT, UR10, UR12, UPT ;  /* 0x0000000c0a00728c */ /* 0x000fcc000bf04270 */
[----:B------:R-:W-:-:S13]  /*1010*/  PLOP3.LUT P0, PT, PT, PT, UP0, 0x80, 0x0 ;  /* 0x000000000000781c */ /* 0x000fda0003f0f008 */
[----:B------:R-:W-:Y:S05]  /*1020*/  @!P0 BRA `(.L_x_317) ;  /* 0x00003d0000008947 */ /* 0x000fea0003800000 */
[----:B------:R-:W-:Y:S02]  /*1030*/  ULDC.64 UR4, c[0x0][0x340] ;  /* 0x0000d00000047ab9 */ /* 0x000fe40000000a00 */
[----:B------:R-:W-:Y:S02]  /*1040*/  UISETP.NE.U32.AND UP0, UPT, URZ, UR4, UPT ;  /* 0x000000043f00728c */ /* 0x000fe4000bf05070 */
[----:B------:R-:W-:Y:S02]  /*1050*/  UMOV UR32, 0x5 ;  /* 0x0000000500207882 */ /* 0x000fe40000000000 */
[----:B------:R-:W-:Y:S02]  /*1060*/  UISETP.NE.AND.EX UP0, UPT, URZ, UR5, UPT, UP0 ;  /* 0x000000053f00728c */ /* 0x000fe4000bf05300 */
[----:B------:R-:W-:Y:S02]  /*1070*/  ULDC.64 UR6, c[0x0][0x238] ;  /* 0x00008e0000067ab9 */ /* 0x000fe40000000a00 */
[----:B------:R-:W-:-:S02]  /*1080*/  ULDC.64 UR4, c[0x0][0x340] ;  /* 0x0000d00000047ab9 */ /* 0x000fc40000000a00 */
[----:B------:R-:W-:-:S05]  /*1090*/  PLOP3.LUT P0, PT, PT, PT, UP0, 0x80, 0x0 ;  /* 0x000000000000781c */ /* 0x000fca0003f0f008 */
[----:B------:R-:W-:-:S06]  /*10a0*/  @UP0 UIMAD.WIDE UR4, UR29, UR8, UR4 ;  /* 0x000000081d0402a5 */ /* 0x000fcc000f8e0204 */
[----:B------:R-:W-:Y:S02]  /*10b0*/  IMAD.U32 R2, RZ, RZ, UR4 ;  /* 0x00000004ff027e24 */ /* 0x000fe4000f8e00ff */
[----:B------:R-:W-:Y:S01]  /*10c0*/  IMAD.U32 R3, RZ, RZ, UR5 ;  /* 0x00000005ff037e24 */ /* 0x000fe2000f8e00ff */
[----:B------:R-:W-:-:S04]  /*10d0*/  ULDC.64 UR4, c[0x0][0x240] ;  /* 0x0000900000047ab9 */ /* 0x000fc80000000a00 */
[----:B------:R1:W2:Y:S01]  /*10e0*/  @P0 LDG.E R0, [R2.64] ;  /* 0x0000001e02000981 */ /* 0x0002a2000c1e1900 */
[----:B------:R-:W-:Y:S01]  /*10f0*/  UIADD3 UR22, UR10, -0x1, URZ ;  /* 0xffffffff0a167890 */ /* 0x000fe2000fffe03f */
[----:B------:R-:W-:Y:S01]  /*1100*/  IMAD.U32 R114, RZ, RZ, UR20 ;  /* 0x00000014ff727e24 */ /* 0x000fe2000f8e00ff */
[----:B------:R-:W-:Y:S01]  /*1110*/  UIMAD UR4, UR19, UR4, URZ ;  /* 0x00000004130472a4 */ /* 0x000fe2000f8e023f */
[----:B------:R-:W-:Y:S01]  /*1120*/  BSSY B0, `(.L_x_318) ;  /* 0x000006f000007945 */ /* 0x000fe20003800000 */
[----:B------:R-:W-:Y:S02]  /*1130*/  USHF.R.S32.HI UR34, URZ, 0x1f, UR29 ;  /* 0x0000001f3f227899 */ /* 0x000fe4000801141d */
[----:B------:R-:W-:Y:S02]  /*1140*/  UIADD3 UR9, UR24, UR9, URZ ;  /* 0x0000000918097290 */ /* 0x000fe4000fffe03f */
[----:B------:R-:W-:Y:S02]  /*1150*/  USEL UR10, UR34, URZ, !UP4 ;  /* 0x0000003f220a7287 */ /* 0x000fe4000e000000 */
[----:B------:R-:W-:-:S02]  /*1160*/  USHF.L.U64.HI UR17, UR6, UR32, UR7 ;  /* 0x0000002006117299 */ /* 0x000fc40008010207 */
[----:B------:R-:W-:Y:S02]  /*1170*/  USHF.L.U32 UR18, UR6, 0x5, URZ ;  /* 0x0000000506127899 */ /* 0x000fe4000800063f */
[----:B------:R-:W-:Y:S02]  /*1180*/  UIMAD UR33, UR20, UR5, UR4 ;  /* 0x00000005142172a4 */ /* 0x000fe4000f8e0204 */
[----:B------:R-:W-:Y:S02]  /*1190*/  USHF.R.S32.HI UR8, URZ, 0x1f, UR9 ;  /* 0x0000001f3f087899 */ /* 0x000fe40008011409 */
[----:B------:R-:W-:Y:S02]  /*11a0*/  ULDC.64 UR6, c[0x0][0x1e0] ;  /* 0x0000780000067ab9 */ /* 0x000fe40000000a00 */
[----:B------:R-:W-:Y:S02]  /*11b0*/  ULDC.64 UR4, c[0x0][0x248] ;  /* 0x0000920000047ab9 */ /* 0x000fe40000000a00 */
[----:B------:R-:W-:Y:S01]  /*11c0*/  UIMAD.WIDE.U32 UR38, UR9, UR6, URZ ;  /* 0x00000006092672a5 */ /* 0x000fe2000f8e003f */
[----:B-1----:R-:W-:Y:S01]  /*11d0*/  SHF.R.S32.HI R3, RZ, 0x1f, R64 ;  /* 0x0000001fff037819 */ /* 0x002fe20000011440 */
[----:B------:R-:W-:-:S02]  /*11e0*/  UIMAD UR4, UR10, UR4, URZ ;  /* 0x000000040a0472a4 */ /* 0x000fc4000f8e023f */
[----:B------:R-:W-:Y:S01]  /*11f0*/  UIMAD UR6, UR8, UR6, URZ ;  /* 0x00000006080672a4 */ /* 0x000fe2000f8e023f */
[CC--:B------:R-:W-:Y:S01]  /*1200*/  LEA.HI R5, R3.reuse, R64.reuse, RZ, 0x3 ;  /* 0x0000004003057211 */ /* 0x0c0fe200078f18ff */
[----:B------:R-:W-:Y:S01]  /*1210*/  USEL UR11, UR29, URZ, !UP4 ;  /* 0x0000003f1d0b7287 */ /* 0x000fe2000e000000 */
[----:B------:R-:W-:Y:S01]  /*1220*/  LEA.HI R86, R3, R64, RZ, 0x6 ;  /* 0x0000004003567211 */ /* 0x000fe200078f30ff */
[----:B------:R-:W-:Y:S01]  /*1230*/  UIMAD UR7, UR9, UR7, UR6 ;  /* 0x00000007090772a4 */ /* 0x000fe2000f8e0206 */
[----:B------:R-:W-:Y:S01]  /*1240*/  SHF.R.S32.HI R101, RZ, 0x3, R5 ;  /* 0x00000003ff657819 */ /* 0x000fe20000011405 */
[----:B------:R-:W-:Y:S01]  /*1250*/  UIMAD UR6, UR11, UR5, UR4 ;  /* 0x000000050b0672a4 */ /* 0x000fe2000f8e0204 */
[----:B------:R-:W-:Y:S01]  /*1260*/  LOP3.LUT R5, R5, 0xfffffff8, RZ, 0xc0, !PT ;  /* 0xfffffff805057812 */ /* 0x000fe200078ec0ff */
[----:B------:R-:W-:Y:S01]  /*1270*/  UIADD3 UR39, UR39, UR7, URZ ;  /* 0x0000000727277290 */ /* 0x000fe2000fffe03f */
[----:B------:R-:W-:Y:S01]  /*1280*/  SHF.R.S32.HI R74, RZ, 0x1f, R101 ;  /* 0x0000001fff4a7819 */ /* 0x000fe20000011465 */
[----:B------:R-:W-:Y:S01]  /*1290*/  ULDC.64 UR4, c[0x0][0x1e8] ;  /* 0x00007a0000047ab9 */ /* 0x000fe20000000a00 */
[----:B------:R-:W-:Y:S01]  /*12a0*/  IADD3 R78, -R101, UR27, RZ ;  /* 0x0000001b654e7c10 */ /* 0x000fe2000fffe1ff */
[----:B------:R-:W-:Y:S01]  /*12b0*/  IMAD.IADD R14, R64, 0x1, -R5 ;  /* 0x00000001400e7824 */ /* 0x000fe200078e0a05 */
[----:B------:R-:W-:Y:S01]  /*12c0*/  UIMAD UR35, UR19, UR4, URZ ;  /* 0x00000004132372a4 */ /* 0x000fe2000f8e023f */
[----:B------:R-:W-:Y:S01]  /*12d0*/  IMAD.U32 R5, RZ, RZ, UR22 ;  /* 0x00000016ff057e24 */ /* 0x000fe2000f8e00ff */
[----:B------:R-:W-:Y:S01]  /*12e0*/  UIMAD.WIDE.U32 UR38, UR20, UR4, UR38 ;  /* 0x00000004142672a5 */ /* 0x000fe2000f8e0026 */
[C---:B------:R-:W-:Y:S01]  /*12f0*/  IMAD.SHL.U32 R16, R14.reuse, 0x8, RZ ;  /* 0x000000080e107824 */ /* 0x040fe200078e00ff */
[----:B------:R-:W-:Y:S01]  /*1300*/  UIMAD UR7, UR20, UR5, UR35 ;  /* 0x00000005140772a4 */ /* 0x000fe2000f8e0223 */
[----:B------:R-:W-:-:S02]  /*1310*/  IMAD.SHL.U32 R14, R14, 0x4, RZ ;  /* 0x000000040e0e7824 */ /* 0x000fc400078e00ff */
[----:B------:R-:W-:Y:S01]  /*1320*/  IMAD R2, R5, -0x20, R78 ;  /* 0xffffffe005027824 */ /* 0x000fe200078e024e */
[----:B------:R-:W-:Y:S01]  /*1330*/  SHF.R.S32.HI R17, RZ, 0x1f, R16 ;  /* 0x0000001fff117819 */ /* 0x000fe20000011410 */
[----:B------:R-:W-:Y:S01]  /*1340*/  IMAD.SHL.U32 R9, R101, 0x40, RZ ;  /* 0x0000004065097824 */ /* 0x000fe200078e00ff */
[----:B------:R-:W-:Y:S01]  /*1350*/  IADD3 R12, R14, 0x40, RZ ;  /* 0x000000400e0c7810 */ /* 0x000fe20007ffe0ff */
[----:B------:R-:W-:Y:S01]  /*1360*/  IMAD.SHL.U32 R86, R86, 0x8, RZ ;  /* 0x0000000856567824 */ /* 0x000fe200078e00ff */
[----:B------:R-:W-:Y:S01]  /*1370*/  ISETP.GT.AND P2, PT, R2, RZ, PT ;  /* 0x000000ff0200720c */ /* 0x000fe20003f44270 */
[----:B------:R-:W-:Y:S01]  /*1380*/  ULDC.64 UR4, c[0x0][0x1f0] ;  /* 0x00007c0000047ab9 */ /* 0x000fe20000000a00 */
[----:B------:R-:W-:Y:S01]  /*1390*/  ISETP.GE.AND P1, PT, R16, c[0x0][0x1d4], PT ;  /* 0x0000750010007a0c */ /* 0x000fe20003f26270 */
[----:B------:R-:W-:Y:S01]  /*13a0*/  IMAD.IADD R11, R14, 0x1, R12 ;  /* 0x000000010e0b7824 */ /* 0x000fe200078e020c */
[----:B------:R-:W-:Y:S01]  /*13b0*/  LOP3.LUT R9, R9, 0x1c0, RZ, 0xc0, !PT ;  /* 0x000001c009097812 */ /* 0x000fe200078ec0ff */
[----:B------:R-:W-:Y:S01]  /*13c0*/  UIADD3 UR39, UR39, UR7, URZ ;  /* 0x0000000727277290 */ /* 0x000fe2000fffe03f */
[----:B------:R-:W-:Y:S01]  /*13d0*/  IMAD.U32 R112, RZ, RZ, UR11 ;  /* 0x0000000bff707e24 */ /* 0x000fe2000f8e00ff */
[----:B------:R-:W-:Y:S01]  /*13e0*/  IADD3 R100, R16, 0x80, RZ ;  /* 0x0000008010647810 */ /* 0x000fe20007ffe0ff */
[----:B------:R-:W-:Y:S01]  /*13f0*/  IMAD R2, R74, c[0x0][0x1e0], RZ ;  /* 0x000078004a027a24 */ /* 0x000fe200078e02ff */
[----:B------:R-:W-:Y:S01]  /*1400*/  IADD3 R99, R16, 0xc0, RZ ;  /* 0x000000c010637810 */ /* 0x000fe20007ffe0ff */
[----:B------:R-:W-:Y:S01]  /*1410*/  IMAD.WIDE.U32 R118, R101, c[0x0][0x1e0], RZ ;  /* 0x0000780065767a25 */ /* 0x000fe200078e00ff */
[----:B------:R-:W-:-:S02]  /*1420*/  LOP3.LUT R86, R86, 0xfffffe00, RZ, 0xc0, !PT ;  /* 0xfffffe0056567812 */ /* 0x000fc400078ec0ff */
[----:B------:R-:W-:Y:S01]  /*1430*/  LOP3.LUT R98, R9, 0x38, R16, 0xf8, !PT ;  /* 0x0000003809627812 */ /* 0x000fe200078ef810 */
[----:B------:R-:W-:Y:S01]  /*1440*/  IMAD R83, R101, c[0x0][0x1e4], R2 ;  /* 0x0000790065537a24 */ /* 0x000fe200078e0202 */
[----:B------:R-:W-:-:S03]  /*1450*/  SHF.R.U32.HI R7, RZ, 0x3, R9 ;  /* 0x00000003ff077819 */ /* 0x000fc60000011609 */
[----:B------:R-:W-:Y:S01]  /*1460*/  IMAD.IADD R83, R119, 0x1, R83 ;  /* 0x0000000177537824 */ /* 0x000fe200078e0253 */
[----:B------:R-:W-:-:S05]  /*1470*/  LOP3.LUT R98, R86, R98, R7, 0xf6, !PT ;  /* 0x0000006256627212 */ /* 0x000fca00078ef607 */
[----:B------:R-:W-:Y:S01]  /*1480*/  IMAD.SHL.U32 R98, R98, 0x2, RZ ;  /* 0x0000000262627824 */ /* 0x000fe200078e00ff */
[----:B--2---:R1:W2:Y:S01]  /*1490*/  @P0 R2UR UR36, R0 ;  /* 0x00000000002403c2 */ /* 0x0042a200000e0000 */
[----:B-----5:R-:W-:-:S04]  /*14a0*/  IADD3 R81, P0, R101, R79, RZ ;  /* 0x0000004f65517210 */ /* 0x020fc80007f1e0ff */
[----:B------:R-:W-:Y:S01]  /*14b0*/  LEA.HI.X.SX32 R79, R79, R74, 0x1, P0 ;  /* 0x0000004a4f4f7211 */ /* 0x000fe200000f0eff */
[----:B------:R-:W-:Y:S01]  /*14c0*/  IMAD.WIDE.U32 R4, R81, c[0x0][0x238], R16 ;  /* 0x00008e0051047a25 */ /* 0x000fe200078e0010 */
[----:B------:R-:W-:-:S03]  /*14d0*/  ISETP.GE.AND P0, PT, R11, c[0x0][0x1d4], PT ;  /* 0x000075000b007a0c */ /* 0x000fc60003f06270 */
[----:B-1----:R-:W-:Y:S01]  /*14e0*/  IMAD R0, R79, c[0x0][0x238], RZ ;  /* 0x00008e004f007a24 */ /* 0x002fe200078e02ff */
[----:B--2---:R-:W-:-:S03]  /*14f0*/  @UP0 USHF.R.S32.HI UR37, URZ, 0x1f, UR36 ;  /* 0x0000001f3f250899 */ /* 0x004fc60008011424 */
[----:B------:R-:W-:Y:S01]  /*1500*/  IMAD R0, R81, c[0x0][0x23c], R0 ;  /* 0x00008f0051007a24 */ /* 0x000fe200078e0200 */
[----:B------:R-:W-:-:S03]  /*1510*/  @!UP0 UMOV UR36, UR29 ;  /* 0x0000001d00248c82 */ /* 0x000fc60008000000 */
[----:B------:R-:W-:Y:S01]  /*1520*/  IMAD.IADD R5, R5, 0x1, R0 ;  /* 0x0000000105057824 */ /* 0x000fe200078e0200 */
[----:B------:R-:W-:Y:S01]  /*1530*/  @!UP0 UMOV UR37, UR34 ;  /* 0x0000002200258c82 */ /* 0x000fe20008000000 */
[----:B------:R-:W-:Y:S01]  /*1540*/  SEL R0, RZ, 0xffffffff, P0 ;  /* 0xffffffffff007807 */ /* 0x000fe20000000000 */
[----:B------:R-:W-:Y:S01]  /*1550*/  USEL UR34, UR36, URZ, !UP5 ;  /* 0x0000003f24227287 */ /* 0x000fe2000e800000 */
[----:B------:R-:W-:Y:S01]  /*1560*/  IMAD.WIDE.U32 R114, R114, c[0x0][0x240], R4 ;  /* 0x0000900072727a25 */ /* 0x000fe200078e0004 */
[----:B------:R-:W-:Y:S02]  /*1570*/  SEL R5, RZ, 0x1, P1 ;  /* 0x00000001ff057807 */ /* 0x000fe40000800000 */
[----:B------:R-:W-:Y:S01]  /*1580*/  ISETP.GE.AND P1, PT, R100, c[0x0][0x1d4], PT ;  /* 0x0000750064007a0c */ /* 0x000fe20003f26270 */
[----:B------:R-:W-:Y:S01]  /*1590*/  IMAD.SHL.U32 R0, R0, 0x2, RZ ;  /* 0x0000000200007824 */ /* 0x000fe200078e00ff */
[----:B------:R-:W-:Y:S01]  /*15a0*/  IADD3 R115, R115, UR33, RZ ;  /* 0x0000002173737c10 */ /* 0x000fe2000fffe0ff */
[----:B------:R-:W-:Y:S01]  /*15b0*/  USEL UR33, UR37, URZ, !UP5 ;  /* 0x0000003f25217287 */ /* 0x000fe2000e800000 */
[----:B------:R-:W-:Y:S01]  /*15c0*/  ISETP.GE.AND P0, PT, R99, c[0x0][0x1d4], PT ;  /* 0x0000750063007a0c */ /* 0x000fe20003f06270 */
[----:B------:R-:W-:Y:S01]  /*15d0*/  UIMAD.WIDE.U32 UR36, UR34, UR4, UR38 ;  /* 0x00000004222472a5 */ /* 0x000fe2000f8e0026 */
[----:B------:R-:W-:Y:S01]  /*15e0*/  LOP3.LUT R0, R0, 0x2, R5, 0xe2, !PT ;  /* 0x0000000200007812 */ /* 0x000fe200078ee205 */
[----:B------:R-:W-:Y:S01]  /*15f0*/  UIMAD UR7, UR33, UR4, URZ ;  /* 0x00000004210772a4 */ /* 0x000fe2000f8e023f */
[----:B------:R-:W-:Y:S01]  /*1600*/  IMAD.WIDE.U32 R114, R112, c[0x0][0x248], R114 ;  /* 0x0000920070727a25 */ /* 0x000fe200078e0072 */
[----:B------:R-:W-:-:S02]  /*1610*/  SEL R3, RZ, 0x4, P1 ;  /* 0x00000004ff037807 */ /* 0x000fc40000800000 */
[----:B------:R-:W-:Y:S01]  /*1620*/  UIMAD UR5, UR34, UR5, UR7 ;  /* 0x00000005220572a4 */ /* 0x000fe2000f8e0207 */
[----:B------:R-:W-:Y:S02]  /*1630*/  SEL R94, RZ, 0x8, P0 ;  /* 0x00000008ff5e7807 */ /* 0x000fe40000000000 */
[----:B------:R-:W-:Y:S01]  /*1640*/  IADD3 R117, R115, UR6, RZ ;  /* 0x0000000673757c10 */ /* 0x000fe2000fffe0ff */
[----:B------:R-:W-:Y:S01]  /*1650*/  UIADD3 UR35, UR37, UR5, URZ ;  /* 0x0000000525237290 */ /* 0x000fe2000fffe03f */
[----:B------:R-:W-:Y:S01]  /*1660*/  LOP3.LUT R94, R94, R0, R3, 0xfe, !PT ;  /* 0x000000005e5e7212 */ /* 0x000fe200078efe03 */
[----:B------:R-:W-:Y:S05]  /*1670*/  @!P2 BRA `(.L_x_319) ;  /* 0x000001900000a947 */ /* 0x000fea0003800000 */
[----:B------:R-:W-:Y:S01]  /*1680*/  IMAD.U32 R3, RZ, RZ, UR18 ;  /* 0x00000012ff037e24 */ /* 0x000fe2000f8e00ff */
[C---:B------:R-:W-:Y:S01]  /*1690*/  LOP3.LUT R0, R94.reuse, 0xff, RZ, 0xc0, !PT ;  /* 0x000000ff5e007812 */ /* 0x040fe200078ec0ff */
[----:B------:R-:W-:Y:S01]  /*16a0*/  IMAD.MOV.U32 R116, RZ, RZ, R114 ;  /* 0x000000ffff747224 */ /* 0x000fe200078e0072 */
[----:B------:R-:W-:Y:S01]  /*16b0*/  USHF.R.S32.HI UR5, URZ, 0x1f, UR22 ;  /* 0x0000001f3f057899 */ /* 0x000fe20008011416 */
[----:B------:R-:W-:Y:S01]  /*16c0*/  IMAD.SHL.U32 R4, R94, 0x10, RZ ;  /* 0x000000105e047824 */ /* 0x000fe200078e00ff */
[----:B------:R-:W-:Y:S01]  /*16d0*/  UIMAD UR4, UR17, UR22, URZ ;  /* 0x00000016110472a4 */ /* 0x000fe2000f8e023f */
[----:B------:R-:W-:-:S03]  /*16e0*/  IMAD.WIDE.U32 R18, R3, UR22, R116 ;  /* 0x0000001603127c25 */ /* 0x000fc6000f8e0074 */
[----:B------:R-:W-:Y:S01]  /*16f0*/  UIMAD UR4, UR5, UR18, UR4 ;  /* 0x00000012050472a4 */ /* 0x000fe2000f8e0204 */
[----:B------:R-:W-:Y:S01]  /*1700*/  IMAD.SHL.U32 R3, R0, 0x8, RZ ;  /* 0x0000000800037824 */ /* 0x000fe200078e00ff */
[----:B------:R-:W-:Y:S01]  /*1710*/  LOP3.LUT P4, RZ, R4, 0x10, RZ, 0xc0, !PT ;  /* 0x0000001004ff7812 */ /* 0x000fe2000788c0ff */
[C---:B------:R-:W-:Y:S02]  /*1720*/  IMAD.SHL.U32 R2, R0.reuse, 0x4, RZ ;  /* 0x0000000400027824 */ /* 0x040fe400078e00ff */
[----:B------:R-:W-:Y:S01]  /*1730*/  IMAD.SHL.U32 R0, R0, 0x2, RZ ;  /* 0x0000000200007824 */ /* 0x000fe200078e00ff */
[----:B------:R-:W-:Y:S02]  /*1740*/  LOP3.LUT P3, RZ, R3, 0x10, RZ, 0xc0, !PT ;  /* 0x0000001003ff7812 */ /* 0x000fe4000786c0ff */
[----:B------:R-:W-:Y:S02]  /*1750*/  LOP3.LUT P2, RZ, R2, 0x10, RZ, 0xc0, !PT ;  /* 0x0000001002ff7812 */ /* 0x000fe4000784c0ff */
[----:B------:R-:W-:-:S02]  /*1760*/  LOP3.LUT P1, RZ, R0, 0x10, RZ, 0xc0, !PT ;  /* 0x0000001000ff7812 */ /* 0x000fc4000782c0ff */
[----:B------:R-:W-:Y:S02]  /*1770*/  IADD3 R0, R19, UR4, RZ ;  /* 0x0000000413007c10 */ /* 0x000fe4000fffe0ff */
[----:B------:R-:W-:-:S04]  /*1780*/  LEA R2, P0, R18, c[0x0][0x220], 0x1 ;  /* 0x0000880012027a11 */ /* 0x000fc800078008ff */
        /* <DEDUP_REMOVED lines=8> */
.L_x_319:
[----:B------:R-:W-:Y:S05]  /*1810*/  BSYNC B0 ;  /* 0x0000000000007941 */ /* 0x000fea0003800000 */
.L_x_318:
[----:B------:R-:W-:Y:S01]  /*1820*/  IMAD.MOV.U32 R0, RZ, RZ, c[0x0][0x27c] ;  /* 0x00009f00ff007624 */ /* 0x000fe200078e00ff */
[----:B------:R-:W-:Y:S01]  /*1830*/  ISETP.GE.AND P1, PT, R16, c[0x0][0x27c], PT ;  /* 0x00009f0010007a0c */ /* 0x000fe20003f26270 */
[----:B------:R-:W-:Y:S01]  /*1840*/  ULDC.64 UR4, c[0x0][0x260] ;  /* 0x0000980000047ab9 */ /* 0x000fe20000000a00 */
[----:B------:R-:W-:Y:S01]  /*1850*/  ISETP.GE.AND P0, PT, R11, c[0x0][0x27c], PT ;  /* 0x00009f000b007a0c */ /* 0x000fe20003f06270 */
[----:B------:R-:W-:Y:S01]  /*1860*/  UIMAD UR4, UR19, UR4, URZ ;  /* 0x00000004130472a4 */ /* 0x000fe2000f8e023f */
[C---:B------:R-:W-:Y:S01]  /*1870*/  ISETP.GE.AND P6, PT, R0.reuse, 0x1, PT ;  /* 0x000000010000780c */ /* 0x040fe20003fc6270 */
[----:B------:R-:W-:Y:S01]  /*1880*/  IMAD.SHL.U32 R0, R0, 0x2, RZ ;  /* 0x0000000200007824 */ /* 0x000fe200078e00ff */
[----:B-1----:R-:W-:Y:S01]  /*1890*/  SEL R3, RZ, c[0x0][0x27c], !P1 ;  /* 0x00009f00ff037a07 */ /* 0x002fe20004800000 */
[----:B------:R-:W-:Y:S01]  /*18a0*/  UIMAD UR6, UR20, UR5, UR4 ;  /* 0x00000005140672a4 */ /* 0x000fe2000f8e0204 */
[----:B------:R-:W-:Y:S01]  /*18b0*/  IMAD.U32 R19, RZ, RZ, UR20 ;  /* 0x00000014ff137e24 */ /* 0x000fe2000f8e00ff */
[----:B------:R-:W0:Y:S01]  /*18c0*/  LDGDEPBAR ;  /* 0x00000000000079af */ /* 0x000e220000000000 */
[----:B------:R-:W-:Y:S01]  /*18d0*/  IADD3 R5, -R0, c[0x0][0x1d4], RZ ;  /* 0x0000750000057a10 */ /* 0x000fe20007ffe1ff */
[----:B------:R-:W-:Y:S01]  /*18e0*/  IMAD.IADD R3, R16, 0x1, R3 ;  /* 0x0000000110037824 */ /* 0x000fe200078e0203 */
[----:B------:R-:W-:Y:S01]  /*18f0*/  ULDC.64 UR4, c[0x0][0x210] ;  /* 0x0000840000047ab9 */ /* 0x000fe20000000a00 */
[----:B------:R-:W-:Y:S01]  /*1900*/  IMAD.WIDE.U32 R18, R19, c[0x0][0x210], R16 ;  /* 0x0000840013127a25 */ /* 0x000fe200078e0010 */
[CC--:B------:R-:W-:Y:S01]  /*1910*/  SEL R13, R0.reuse, R5.reuse, !P1 ;  /* 0x00000005000d7207 */ /* 0x0c0fe20004800000 */
[----:B------:R-:W-:Y:S01]  /*1920*/  UIMAD UR4, UR19, UR4, URZ ;  /* 0x00000004130472a4 */ /* 0x000fe2000f8e023f */
[----:B------:R-:W-:Y:S01]  /*1930*/  SEL R5, R0, R5, !P0 ;  /* 0x0000000500057207 */ /* 0x000fe20004000000 */
[----:B------:R-:W-:Y:S01]  /*1940*/  IMAD.U32 R21, RZ, RZ, UR20 ;  /* 0x00000014ff157e24 */ /* 0x000fe2000f8e00ff */
[----:B------:R-:W-:Y:S01]  /*1950*/  SEL R0, RZ, c[0x0][0x27c], !P0 ;  /* 0x00009f00ff007a07 */ /* 0x000fe20004000000 */
[----:B------:R-:W-:Y:S01]  /*1960*/  UIMAD UR4, UR20, UR5, UR4 ;  /* 0x00000005140472a4 */ /* 0x000fe2000f8e0204 */
[----:B------:R-:W-:Y:S01]  /*1970*/  SHF.R.S32.HI R4, RZ, 0x1f, R3 ;  /* 0x0000001fff047819 */ /* 0x000fe20000011403 */
[----:B------:R-:W-:Y:S01]  /*1980*/  IMAD.WIDE.U32 R20, R21, c[0x0][0x260], R16 ;  /* 0x0000980015147a25 */ /* 0x000fe200078e0010 */
[----:B------:R-:W-:-:S02]  /*1990*/  SHF.R.S32.HI R2, RZ, 0x1f, R13 ;  /* 0x0000001fff027819 */ /* 0x000fc4000001140d */
[CC--:B------:R-:W-:Y:S01]  /*19a0*/  LEA.HI R93, R4.reuse, R3.reuse, RZ, 0x3 ;  /* 0x00000003045d7211 */ /* 0x0c0fe200078f18ff */
[----:B------:R-:W-:Y:S01]  /*19b0*/  IMAD.IADD R0, R11, 0x1, R0 ;  /* 0x000000010b007824 */ /* 0x000fe200078e0200 */
[----:B------:R-:W-:Y:S01]  /*19c0*/  LEA.HI R4, R4, R3, RZ, 0x6 ;  /* 0x0000000304047211 */ /* 0x000fe200078f30ff */
[----:B------:R-:W-:Y:S01]  /*19d0*/  IMAD R104, R74, c[0x0][0x290], RZ ;  /* 0x0000a4004a687a24 */ /* 0x000fe200078e02ff */
[----:B------:R-:W-:Y:S01]  /*19e0*/  LEA.HI R2, R2, R13, RZ, 0x4 ;  /* 0x0000000d02027211 */ /* 0x000fe200078f20ff */
[----:B------:R-:W-:Y:S01]  /*19f0*/  IMAD R102, R74, c[0x0][0x280], RZ ;  /* 0x0000a0004a667a24 */ /* 0x000fe200078e02ff */
[----:B------:R-:W-:Y:S01]  /*1a00*/  SHF.R.S32.HI R3, RZ, 0x1f, R0 ;  /* 0x0000001fff037819 */ /* 0x000fe20000011400 */
[----:B------:R-:W-:Y:S01]  /*1a10*/  IMAD.SHL.U32 R4, R4, 0x20, RZ ;  /* 0x0000002004047824 */ /* 0x000fe200078e00ff */
[----:B------:R-:W-:Y:S01]  /*1a20*/  LOP3.LUT R8, R9, 0x38, R93, 0xf8, !PT ;  /* 0x0000003809087812 */ /* 0x000fe200078ef85d */
[----:B------:R-:W-:Y:S01]  /*1a30*/  IMAD.WIDE.U32 R108, R101, c[0x0][0x290], R16 ;  /* 0x0000a400656c7a25 */ /* 0x000fe200078e0010 */
[----:B------:R-:W-:-:S02]  /*1a40*/  LEA.HI R92, R3, R0, RZ, 0x3 ;  /* 0x00000000035c7211 */ /* 0x000fc400078f18ff */
[----:B------:R-:W-:Y:S01]  /*1a50*/  LEA.HI R3, R3, R0, RZ, 0x6 ;  /* 0x0000000003037211 */ /* 0x000fe200078f30ff */
[----:B------:R-:W-:Y:S01]  /*1a60*/  IMAD.WIDE.U32 R106, R101, c[0x0][0x280], R16 ;  /* 0x0000a000656a7a25 */ /* 0x000fe200078e0010 */
[----:B------:R-:W-:Y:S02]  /*1a70*/  LOP3.LUT R6, R9, 0x38, R92, 0xf8, !PT ;  /* 0x0000003809067812 */ /* 0x000fe400078ef85c */
[----:B------:R-:W-:Y:S01]  /*1a80*/  SHF.R.S32.HI R0, RZ, 0x1f, R5 ;  /* 0x0000001fff007819 */ /* 0x000fe20000011405 */
[----:B------:R-:W-:Y:S01]  /*1a90*/  IMAD.SHL.U32 R3, R3, 0x20, RZ ;  /* 0x0000002003037824 */ /* 0x000fe200078e00ff */
[----:B------:R-:W-:Y:S01]  /*1aa0*/  LOP3.LUT R87, R6, R7, RZ, 0x3c, !PT ;  /* 0x0000000706577212 */ /* 0x000fe200078e3cff */
[C---:B------:R-:W-:Y:S01]  /*1ab0*/  IMAD R104, R101.reuse, c[0x0][0x294], R104 ;  /* 0x0000a50065687a24 */ /* 0x040fe200078e0268 */
[----:B------:R-:W-:Y:S01]  /*1ac0*/  LEA.HI R0, R0, R5, RZ, 0x4 ;  /* 0x0000000500007211 */ /* 0x000fe200078f20ff */
[----:B------:R-:W-:Y:S01]  /*1ad0*/  IMAD R102, R101, c[0x0][0x284], R102 ;  /* 0x0000a10065667a24 */ /* 0x000fe200078e0266 */
[----:B------:R-:W-:Y:S01]  /*1ae0*/  LOP3.LUT R3, R3, 0x7ffff800, RZ, 0xc0, !PT ;  /* 0x7ffff80003037812 */ /* 0x000fe200078ec0ff */
[----:B------:R-:W-:Y:S01]  /*1af0*/  IMAD.SHL.U32 R97, R94, 0x10, RZ ;  /* 0x000000105e617824 */ /* 0x000fe200078e00ff */
[----:B------:R-:W-:Y:S01]  /*1b00*/  SHF.R.S32.HI R2, RZ, 0x4, R2 ;  /* 0x00000004ff027819 */ /* 0x000fe20000011402 */
[----:B------:R-:W-:Y:S01]  /*1b10*/  IMAD.IADD R109, R109, 0x1, R104 ;  /* 0x000000016d6d7824 */ /* 0x000fe200078e0268 */
[----:B------:R-:W-:Y:S01]  /*1b20*/  IADD3 R87, R87, R3, R86 ;  /* 0x0000000357577210 */ /* 0x000fe20007ffe056 */
[----:B------:R-:W-:Y:S01]  /*1b30*/  IMAD.IADD R107, R107, 0x1, R102 ;  /* 0x000000016b6b7824 */ /* 0x000fe200078e0266 */
[----:B------:R-:W-:Y:S01]  /*1b40*/  SHF.R.S32.HI R3, RZ, 0x4, R0 ;  /* 0x00000004ff037819 */ /* 0x000fe20000011400 */
[----:B------:R-:W-:Y:S01]  /*1b50*/  IMAD.U32 R110, RZ, RZ, UR34 ;  /* 0x00000022ff6e7e24 */ /* 0x000fe2000f8e00ff */
[----:B------:R-:W-:Y:S01]  /*1b60*/  LOP3.LUT R4, R4, 0x7ffff800, RZ, 0xc0, !PT ;  /* 0x7ffff80004047812 */ /* 0x000fe200078ec0ff */
[----:B------:R-:W-:Y:S01]  /*1b70*/  IMAD.WIDE.U32 R108, R65, c[0x0][0x290], R108 ;  /* 0x0000a400416c7a25 */ /* 0x000fe200078e006c */
[----:B------:R-:W-:-:S02]  /*1b80*/  LOP3.LUT R89, R8, R7, RZ, 0x3c, !PT ;  /* 0x0000000708597212 */ /* 0x000fc400078e3cff */
[----:B------:R-:W-:Y:S01]  /*1b90*/  LEA.HI.SX32 R91, R93, R2, 0x1d ;  /* 0x000000025d5b7211 */ /* 0x000fe200078feaff */
[----:B------:R-:W-:Y:S01]  /*1ba0*/  IMAD.WIDE.U32 R106, R65, c[0x0][0x280], R106 ;  /* 0x0000a000416a7a25 */ /* 0x000fe200078e006a */
[----:B------:R-:W-:Y:S02]  /*1bb0*/  LEA.HI.SX32 R3, R92, R3, 0x1d ;  /* 0x000000035c037211 */ /* 0x000fe400078feaff */
[----:B------:R-:W-:Y:S01]  /*1bc0*/  IADD3 R89, R89, R4, R86 ;  /* 0x0000000459597210 */ /* 0x000fe20007ffe056 */
[----:B------:R-:W-:Y:S01]  /*1bd0*/  IMAD.SHL.U32 R87, R87, 0x2, RZ ;  /* 0x0000000257577824 */ /* 0x000fe200078e00ff */
[----:B------:R-:W-:Y:S01]  /*1be0*/  SHF.R.S32.HI R4, RZ, 0x1f, R91 ;  /* 0x0000001fff047819 */ /* 0x000fe2000001145b */
[----:B------:R-:W-:Y:S01]  /*1bf0*/  IMAD.SHL.U32 R90, R3, 0x8, RZ ;  /* 0x00000008035a7824 */ /* 0x000fe200078e00ff */
[----:B------:R-:W-:Y:S01]  /*1c00*/  SHF.R.S32.HI R0, RZ, 0x1f, R3 ;  /* 0x0000001fff007819 */ /* 0x000fe20000011403 */
[----:B------:R-:W-:Y:S01]  /*1c10*/  IMAD.SHL.U32 R89, R89, 0x2, RZ ;  /* 0x0000000259597824 */ /* 0x000fe200078e00ff */
[----:B------:R-:W-:Y:S01]  /*1c20*/  LEA.HI R4, R4, R91, RZ, 0x3 ;  /* 0x0000005b04047211 */ /* 0x000fe200078f18ff */
[----:B------:R-:W-:Y:S01]  /*1c30*/  IMAD.SHL.U32 R91, R91, 0x8, RZ ;  /* 0x000000085b5b7824 */ /* 0x000fe200078e00ff */
[----:B------:R-:W-:-:S02]  /*1c40*/  LEA.HI R0, R0, R3, RZ, 0x3 ;  /* 0x0000000300007211 */ /* 0x000fc400078f18ff */
[C---:B------:R-:W-:Y:S01]  /*1c50*/  LOP3.LUT R2, R9.reuse, 0x38, R90, 0xf8, !PT ;  /* 0x0000003809027812 */ /* 0x040fe200078ef85a */
[----:B------:R-:W-:Y:S01]  /*1c60*/  IMAD.SHL.U32 R4, R4, 0x100, RZ ;  /* 0x0000010004047824 */ /* 0x000fe200078e00ff */
[----:B------:R-:W-:Y:S01]  /*1c70*/  LOP3.LUT R5, R9, 0x38, R91, 0xf8, !PT ;  /* 0x0000003809057812 */ /* 0x000fe200078ef85b */
[----:B------:R-:W-:Y:S01]  /*1c80*/  IMAD.SHL.U32 R0, R0, 0x100, RZ ;  /* 0x0000010000007824 */ /* 0x000fe200078e00ff */
[----:B------:R-:W-:Y:S01]  /*1c90*/  IADD3 R19, R19, UR4, RZ ;  /* 0x0000000413137c10 */ /* 0x000fe2000fffe0ff */
[----:B------:R-:W-:Y:S01]  /*1ca0*/  ULDC.64 UR4, c[0x0][0x290] ;  /* 0x0000a40000047ab9 */ /* 0x000fe20000000a00 */
[-C--:B------:R-:W-:Y:S01]  /*1cb0*/  LOP3.LUT R5, R5, R7.reuse, RZ, 0x3c, !PT ;  /* 0x0000000705057212 */ /* 0x080fe200078e3cff */
[----:B------:R-:W-:Y:S01]  /*1cc0*/  USHF.L.U64.HI UR38, UR4, UR32, UR5 ;  /* 0x0000002004267299 */ /* 0x000fe20008010205 */
[----:B------:R-:W-:Y:S01]  /*1cd0*/  LOP3.LUT R88, R4, 0x7ffff800, RZ, 0xc0, !PT ;  /* 0x7ffff80004587812 */ /* 0x000fe200078ec0ff */
[----:B------:R-:W-:Y:S01]  /*1ce0*/  USHF.L.U32 UR39, UR4, 0x5, URZ ;  /* 0x0000000504277899 */ /* 0x000fe2000800063f */
[----:B------:R-:W-:Y:S01]  /*1cf0*/  LOP3.LUT R7, R2, R7, RZ, 0x3c, !PT ;  /* 0x0000000702077212 */ /* 0x000fe200078e3cff */
[----:B------:R-:W-:Y:S01]  /*1d00*/  IMAD.WIDE.U32 R110, R110, c[0x0][0x218], R18 ;  /* 0x000086006e6e7a25 */ /* 0x000fe200078e0012 */
[----:B------:R-:W-:Y:S01]  /*1d10*/  LOP3.LUT R0, R0, 0x7ffff800, RZ, 0xc0, !PT ;  /* 0x7ffff80000007812 */ /* 0x000fe200078ec0ff */
[----:B------:R-:W-:Y:S01]  /*1d20*/  ULDC.64 UR4, c[0x0][0x280] ;  /* 0x0000a00000047ab9 */ /* 0x000fe20000000a00 */
[----:B------:R-:W-:Y:S01]  /*1d30*/  SHF.R.S32.HI R15, RZ, 0x1f, R14 ;  /* 0x0000001fff0f7819 */ /* 0x000fe2000001140e */
[----:B------:R-:W-:Y:S01]  /*1d40*/  USHF.L.U64.HI UR40, UR4, UR32, UR5 ;  /* 0x0000002004287299 */ /* 0x000fe20008010205 */
[--C-:B------:R-:W-:Y:S01]  /*1d50*/  IADD3 R88, R5, R88, R86.reuse ;  /* 0x0000005805587210 */ /* 0x100fe20007ffe056 */
[----:B------:R-:W-:Y:S01]  /*1d60*/  USHF.L.U32 UR41, UR4, 0x5, URZ ;  /* 0x0000000504297899 */ /* 0x000fe2000800063f */
[----:B------:R-:W-:Y:S01]  /*1d70*/  IADD3 R86, R7, R0, R86 ;  /* 0x0000000007567210 */ /* 0x000fe20007ffe056 */
[----:B------:R-:W-:Y:S01]  /*1d80*/  IMAD.WIDE.U32 R24, R101, c[0x0][0x290], R14 ;  /* 0x0000a40065187a25 */ /* 0x000fe200078e000e */
[----:B------:R-:W-:Y:S01]  /*1d90*/  ULDC.64 UR4, c[0x0][0x1e0] ;  /* 0x0000780000047ab9 */ /* 0x000fe20000000a00 */
[----:B------:R-:W-:Y:S01]  /*1da0*/  SHF.R.S32.HI R0, RZ, 0x1f, R65 ;  /* 0x0000001fff007819 */ /* 0x000fe20000011441 */
[----:B------:R-:W-:Y:S01]  /*1db0*/  USHF.L.U64.HI UR32, UR4, UR32, UR5 ;  /* 0x0000002004207299 */ /* 0x000fe20008010205 */
[----:B------:R-:W-:Y:S01]  /*1dc0*/  IADD3 R21, R21, UR6, RZ ;  /* 0x0000000615157c10 */ /* 0x000fe2000fffe0ff */
[C---:B------:R-:W-:Y:S01]  /*1dd0*/  IMAD.WIDE.U32 R22, R101.reuse, c[0x0][0x280], R14 ;  /* 0x0000a00065167a25 */ /* 0x040fe200078e000e */
[----:B------:R-:W-:Y:S01]  /*1de0*/  USHF.L.U32 UR42, UR4, 0x5, URZ ;  /* 0x00000005042a7899 */ /* 0x000fe2000800063f */
[----:B------:R-:W-:Y:S01]  /*1df0*/  LOP3.LUT R94, R94, 0xff, RZ, 0xc0, !PT ;  /* 0x000000ff5e5e7812 */ /* 0x000fe200078ec0ff */
[----:B------:R-:W-:Y:S01]  /*1e00*/  ULDC.64 UR6, c[0x0][0x268] ;  /* 0x00009a0000067ab9 */ /* 0x000fe20000000a00 */
[----:B------:R-:W-:Y:S01]  /*1e10*/  IMAD.IADD R105, R104, 0x1, R25 ;  /* 0x0000000168697824 */ /* 0x000fe200078e0219 */
[----:B------:R-:W-:Y:S01]  /*1e20*/  ULDC.64 UR4, c[0x0][0x218] ;  /* 0x0000860000047ab9 */ /* 0x000fe20000000a00 */
[----:B------:R-:W-:Y:S01]  /*1e30*/  IMAD.IADD R103, R102, 0x1, R23 ;  /* 0x0000000166677824 */ /* 0x000fe200078e0217 */
[----:B------:R-:W-:Y:S01]  /*1e40*/  UIMAD UR6, UR10, UR6, URZ ;  /* 0x000000060a0672a4 */ /* 0x000fe2000f8e023f */
[C---:B------:R-:W-:Y:S01]  /*1e50*/  IMAD R2, R0.reuse, c[0x0][0x290], RZ ;  /* 0x0000a40000027a24 */ /* 0x040fe200078e02ff */
[----:B------:R-:W-:Y:S01]  /*1e60*/  UIMAD UR4, UR33, UR4, URZ ;  /* 0x00000004210472a4 */ /* 0x000fe2000f8e023f */
[----:B------:R-:W-:Y:S01]  /*1e70*/  IMAD.MOV.U32 R104, RZ, RZ, R24 ;  /* 0x000000ffff687224 */ /* 0x000fe200078e0018 */
[----:B------:R-:W-:Y:S01]  /*1e80*/  UIMAD UR6, UR11, UR7, UR6 ;  /* 0x000000070b0672a4 */ /* 0x000fe2000f8e0206 */
[----:B------:R-:W-:Y:S01]  /*1e90*/  IMAD.MOV.U32 R102, RZ, RZ, R22 ;  /* 0x000000ffff667224 */ /* 0x000fe200078e0016 */
[----:B------:R-:W-:Y:S01]  /*1ea0*/  UIMAD UR5, UR34, UR5, UR4 ;  /* 0x00000005220572a4 */ /* 0x000fe2000f8e0204 */
[----:B------:R-:W-:Y:S01]  /*1eb0*/  IMAD R0, R0, c[0x0][0x280], RZ ;  /* 0x0000a00000007a24 */ /* 0x000fe200078e02ff */
[----:B------:R-:W-:Y:S01]  /*1ec0*/  IADD3 R75, P2, R101, UR9, RZ ;  /* 0x00000009654b7c10 */ /* 0x000fe2000ff5e0ff */
[----:B------:R-:W-:Y:S01]  /*1ed0*/  IMAD.SHL.U32 R96, R94, 0x8, RZ ;  /* 0x000000085e607824 */ /* 0x000fe200078e00ff */
[----:B------:R-:W-:Y:S01]  /*1ee0*/  IADD3 R71, P1, P0, R118, UR36, R16 ;  /* 0x0000002476477c10 */ /* 0x000fe2000f83e010 */
[----:B------:R-:W-:Y:S01]  /*1ef0*/  IMAD.SHL.U32 R95, R94, 0x4, RZ ;  /* 0x000000045e5f7824 */ /* 0x000fe200078e00ff */
[----:B------:R-:W-:Y:S01]  /*1f00*/  LOP3.LUT R93, R93, 0xfffffff8, RZ, 0xc0, !PT ;  /* 0xfffffff85d5d7812 */ /* 0x000fe200078ec0ff */
[----:B------:R-:W-:Y:S01]  /*1f10*/  IMAD.WIDE.U32 R112, R112, c[0x0][0x268], R20 ;  /* 0x00009a0070707a25 */ /* 0x000fe200078e0014 */
[----:B------:R-:W-:Y:S01]  /*1f20*/  LOP3.LUT R92, R92, 0xfffffff8, RZ, 0xc0, !PT ;  /* 0xfffffff85c5c7812 */ /* 0x000fe200078ec0ff */
[----:B------:R-:W-:Y:S01]  /*1f30*/  ULDC.U8 UR4, c[0x0][0x298] ;  /* 0x0000a60000047ab9 */ /* 0x000fe20000000000 */
[----:B------:R-:W-:Y:S01]  /*1f40*/  IADD3 R10, R14, 0x60, RZ ;  /* 0x000000600e0a7810 */ /* 0x000fe20007ffe0ff */
[----:B------:R-:W-:Y:S01]  /*1f50*/  IMAD.SHL.U32 R94, R94, 0x2, RZ ;  /* 0x000000025e5e7824 */ /* 0x000fe200078e00ff */
[----:B------:R-:W-:Y:S01]  /*1f60*/  IADD3 R9, R14, 0x20, RZ ;  /* 0x000000200e097810 */ /* 0x000fe20007ffe0ff */
[C---:B------:R-:W-:Y:S01]  /*1f70*/  IMAD R67, R65.reuse, c[0x0][0x294], R2 ;  /* 0x0000a50041437a24 */ /* 0x040fe200078e0202 */
[----:B------:R-:W-:Y:S01]  /*1f80*/  ISETP.NE.AND P5, PT, RZ, UR4, PT ;  /* 0x00000004ff007c0c */ /* 0x000fe2000bfa5270 */
[----:B------:R-:W-:Y:S01]  /*1f90*/  IMAD R3, R65, c[0x0][0x284], R0 ;  /* 0x0000a10041037a24 */ /* 0x000fe200078e0200 */
[----:B------:R-:W-:Y:S01]  /*1fa0*/  LOP3.LUT R97, R97, 0x10, RZ, 0xc0, !PT ;  /* 0x0000001061617812 */ /* 0x000fe200078ec0ff */
[----:B------:R-:W-:Y:S01]  /*1fb0*/  IMAD.WIDE.U32 R104, R65, c[0x0][0x290], R104 ;  /* 0x0000a40041687a25 */ /* 0x000fe200078e0068 */
[----:B------:R-:W-:-:S02]  /*1fc0*/  IADD3.X R74, R74, UR8, RZ, P2, !PT ;  /* 0x000000084a4a7c10 */ /* 0x000fc400097fe4ff */
[----:B------:R-:W-:Y:S01]  /*1fd0*/  IADD3.X R70, R83, UR35, R17, P1, P0 ;  /* 0x0000002353467c10 */ /* 0x000fe20008fe0411 */
[----:B------:R-:W-:Y:S01]  /*1fe0*/  IMAD.WIDE.U32 R102, R65, c[0x0][0x280], R102 ;  /* 0x0000a00041667a25 */ /* 0x000fe200078e0066 */
[----:B------:R-:W-:Y:S02]  /*1ff0*/  LOP3.LUT R96, R96, 0x10, RZ, 0xc0, !PT ;  /* 0x0000001060607812 */ /* 0x000fe400078ec0ff */
[----:B------:R-:W-:Y:S01]  /*2000*/  LOP3.LUT R95, R95, 0x10, RZ, 0xc0, !PT ;  /* 0x000000105f5f7812 */ /* 0x000fe200078ec0ff */
[----:B------:R-:W-:Y:S01]  /*2010*/  IMAD.IADD R69, R109, 0x1, R67 ;  /* 0x000000016d457824 */ /* 0x000fe200078e0243 */
[----:B------:R-:W-:Y:S01]  /*2020*/  LOP3.LUT R94, R94, 0x10, RZ, 0xc0, !PT ;  /* 0x000000105e5e7812 */ /* 0x000fe200078ec0ff */
[----:B------:R-:W-:Y:S01]  /*2030*/  IMAD.IADD R68, R107, 0x1, R3 ;  /* 0x000000016b447824 */ /* 0x000fe200078e0203 */
[----:B------:R-:W-:Y:S01]  /*2040*/  IADD3 R77, R113, UR6, RZ ;  /* 0x00000006714d7c10 */ /* 0x000fe2000fffe0ff */
[----:B------:R-:W-:Y:S01]  /*2050*/  IMAD.IADD R67, R67, 0x1, R105 ;  /* 0x0000000143437824 */ /* 0x000fe200078e0269 */
[----:B------:R-:W-:Y:S01]  /*2060*/  IADD3 R73, R111, UR5, RZ ;  /* 0x000000056f497c10 */ /* 0x000fe2000fffe0ff */
[----:B------:R-:W-:Y:S01]  /*2070*/  IMAD.IADD R66, R3, 0x1, R103 ;  /* 0x0000000103427824 */ /* 0x000fe200078e0267 */
[----:B------:R-:W-:Y:S01]  /*2080*/  SHF.R.S32.HI R85, RZ, 0x1f, R93 ;  /* 0x0000001fff557819 */ /* 0x000fe2000001145d */
[----:B------:R-:W-:Y:S01]  /*2090*/  IMAD.SHL.U32 R88, R88, 0x2, RZ ;  /* 0x0000000258587824 */ /* 0x000fe200078e00ff */
[----:B------:R-:W-:Y:S01]  /*20a0*/  SHF.R.S32.HI R84, RZ, 0x1f, R92 ;  /* 0x0000001fff547819 */ /* 0x000fe2000001145c */
[----:B------:R-:W-:Y:S01]  /*20b0*/  IMAD.SHL.U32 R86, R86, 0x2, RZ ;  /* 0x0000000256567824 */ /* 0x000fe200078e00ff */
[----:B------:R-:W-:-:S02]  /*20c0*/  SHF.R.S32.HI R82, RZ, 0x1f, R91 ;  /* 0x0000001fff527819 */ /* 0x000fc4000001145b */
[----:B------:R-:W-:Y:S01]  /*20d0*/  SHF.R.S32.HI R80, RZ, 0x1f, R90 ;  /* 0x0000001fff507819 */ /* 0x000fe2000001145a */
[----:B------:R-:W-:Y:S06]  /*20e0*/  BAR.SYNC.DEFER_BLOCKING 0x0 ;  /* 0x0000000000007b1d */ /* 0x000fec0000010000 */
.L_x_338:
[----:B------:R-:W-:Y:S01]  /*20f0*/  USHF.R.S32.HI UR8, URZ, 0x1f, UR22 ;  /* 0x0000001f3f087899 */ /* 0x000fe20008011416 */
[----:B------:R-:W-:Y:S04]  /*2100*/  DEPBAR.LE SB0, 0x0 ;  /* 0x000080000000791a */ /* 0x000fe80000000000 */
[----:B------:R-:W-:Y:S01]  /*2110*/  UIMAD UR7, UR32, UR22, URZ ;  /* 0x00000016200772a4 */ /* 0x000fe2000f8e023f */
[----:B------:R-:W-:Y:S01]  /*2120*/  BAR.SYNC.DEFER_BLOCKING 0x0 ;  /* 0x0000000000007b1d */ /* 0x000fe20000010000 */
[----:B------:R-:W-:Y:S02]  /*2130*/  UIMAD.WIDE.U32 UR46, UR42, UR22, URZ ;  /* 0x000000162a2e72a5 */ /* 0x000fe4000f8e003f */
[----:B------:R-:W-:Y:S04]  /*2140*/  UIMAD UR7, UR8, UR42, UR7 ;  /* 0x0000002a080772a4 */ /* 0x000fe8000f8e0207 */
[----:B------:R-:W-:Y:S01]  /*2150*/  IADD3 R3, P1, R71, UR46, RZ ;  /* 0x0000002e47037c10 */ /* 0x000fe2000ff3e0ff */
[----:B------:R-:W-:Y:S03]  /*2160*/  UIADD3 UR7, UR47, UR7, URZ ;  /* 0x000000072f077290 */ /* 0x000fe6000fffe03f */
[C---:B-----5:R-:W-:Y:S03]  /*2170*/  LEA R54, P0, R3.reuse, c[0x0][0x1c8], 0x1 ;  /* 0x0000720003367a11 */ /* 0x060fe600078008ff */
[----:B------:R-:W-:Y:S04]  /*2180*/  IADD3.X R0, R70, UR7, RZ, P1, !PT ;  /* 0x0000000746007c10 */ /* 0x000fe80008ffe4ff */
[----:B------:R-:W-:Y:S01]  /*2190*/  LEA.HI.X R55, R3, c[0x0][0x1cc], R0, 0x1, P0 ;  /* 0x0000730003377a11 */ /* 0x000fe200000f0c00 */
[----:B------:R-:W-:Y:S01]  /*21a0*/  BSSY B1, `(.L_x_320) ;  /* 0x0000264000017945 */ /* 0x000fe20003800000 */
[----:B-1----:R-:W-:-:S05]  /*21b0*/  @!P6 BRA `(.L_x_321) ;  /* 0x000025000000e947 */ /* 0x002fca0003800000 */
[----:B------:R-:W-:Y:S02]  /*21c0*/  UIMAD UR6, UR40, UR22, URZ ;  /* 0x00000016280672a4 */ /* 0x000fe4000f8e023f */
[----:B------:R-:W-:Y:S02]  /*21d0*/  UIMAD UR5, UR38, UR22, URZ ;  /* 0x00000016260572a4 */ /* 0x000fe4000f8e023f */
[----:B------:R-:W-:Y:S02]  /*21e0*/  UIMAD UR4, UR22, -0x20, UR27 ;  /* 0xffffffe0160478a4 */ /* 0x000fe4000f8e021b */
[----:B------:R-:W-:Y:S02]  /*21f0*/  UIMAD.WIDE.U32 UR44, UR41, UR22, URZ ;  /* 0x00000016292c72a5 */ /* 0x000fe4000f8e003f */
[----:B------:R-:W-:Y:S02]  /*2200*/  UIMAD.WIDE.U32 UR10, UR39, UR22, URZ ;  /* 0x00000016270a72a5 */ /* 0x000fe4000f8e003f */
[----:B------:R-:W-:Y:S02]  /*2210*/  UIMAD UR6, UR8, UR41, UR6 ;  /* 0x00000029080672a4 */ /* 0x000fe4000f8e0206 */
[----:B------:R-:W-:Y:S02]  /*2220*/  UIMAD UR5, UR8, UR39, UR5 ;  /* 0x00000027080572a4 */ /* 0x000fe4000f8e0205 */
[----:B------:R-:W-:Y:S02]  /*2230*/  UISETP.LT.AND UP0, UPT, UR4, 0x20, UPT ;  /* 0x000000200400788c */ /* 0x000fe4000bf01270 */
[----:B------:R-:W-:Y:S02]  /*2240*/  UIADD3 UR6, UR45, UR6, URZ ;  /* 0x000000062d067290 */ /* 0x000fe4000fffe03f */
[----:B------:R-:W-:Y:S02]  /*2250*/  UIADD3 UR5, UR11, UR5, URZ ;  /* 0x000000050b057290 */ /* 0x000fe4000fffe03f */
[----:B------:R-:W-:Y:S01]  /*2260*/  USEL UR4, UR4, 0x20, UP0 ;  /* 0x0000002004047887 */ /* 0x000fe20008000000 */
[----:B------:R-:W-:-:S05]  /*2270*/  @!P5 BRA `(.L_x_322) ;  /* 0x000012600000d947 */ /* 0x000fca0003800000 */
[----:B------:R-:W-:Y:S01]  /*2280*/  ISETP.GE.AND P4, PT, R101, UR4, PT ;  /* 0x0000000465007c0c */ /* 0x000fe2000bf86270 */
        /* <DEDUP_REMOVED lines=10> */
[----:B------:R-:W-:Y:S01]  /*2330*/  IADD3 R3, P1, R102, UR44, RZ ;  /* 0x0000002c66037c10 */ /* 0x000fe2000ff3e0ff */
[----:B------:R-:W-:Y:S01]  /*2340*/  CS2R R30, SRZ ;  /* 0x00000000001e7805 */ /* 0x000fe2000001ff00 */
[----:B------:R-:W-:Y:S01]  /*2350*/  IADD3 R5, P0, R104, UR10, RZ ;  /* 0x0000000a68057c10 */ /* 0x000fe2000ff1e0ff */
[----:B------:R-:W-:Y:S01]  /*2360*/  CS2R R32, SRZ ;  /* 0x0000000000207805 */ /* 0x000fe2000001ff00 */
[----:B------:R-:W-:Y:S01]  /*2370*/  IADD3.X R0, R66, UR6, RZ, P1, !PT ;  /* 0x0000000642007c10 */ /* 0x000fe20008ffe4ff */
[----:B------:R-:W-:Y:S01]  /*2380*/  CS2R R26, SRZ ;  /* 0x00000000001a7805 */ /* 0x000fe2000001ff00 */
[----:B------:R-:W-:Y:S01]  /*2390*/  LEA R6, P1, R3, c[0x0][0x270], 0x1 ;  /* 0x00009c0003067a11 */ /* 0x000fe200078208ff */
[----:B------:R-:W-:Y:S01]  /*23a0*/  CS2R R18, SRZ ;  /* 0x0000000000127805 */ /* 0x000fe2000001ff00 */
[----:B------:R-:W-:Y:S01]  /*23b0*/  IADD3.X R2, R67, UR5, RZ, P0, !PT ;  /* 0x0000000543027c10 */ /* 0x000fe200087fe4ff */
[----:B------:R-:W-:Y:S01]  /*23c0*/  CS2R R52, SRZ ;  /* 0x0000000000347805 */ /* 0x000fe2000001ff00 */
[----:B------:R-:W-:Y:S01]  /*23d0*/  LEA R4, P0, R5, c[0x0][0x288], 0x1 ;  /* 0x0000a20005047a11 */ /* 0x000fe200078008ff */
[----:B------:R-:W-:Y:S01]  /*23e0*/  CS2R R50, SRZ ;  /* 0x0000000000327805 */ /* 0x000fe2000001ff00 */
[----:B------:R-:W-:Y:S01]  /*23f0*/  LEA.HI.X R7, R3, c[0x0][0x274], R0, 0x1, P1 ;  /* 0x00009d0003077a11 */ /* 0x000fe200008f0c00 */
[----:B------:R-:W-:Y:S01]  /*2400*/  CS2R R46, SRZ ;  /* 0x00000000002e7805 */ /* 0x000fe2000001ff00 */
[----:B------:R-:W-:Y:S01]  /*2410*/  ISETP.GE.AND P3, PT, R14, c[0x0][0x27c], PT ;  /* 0x00009f000e007a0c */ /* 0x000fe20003f66270 */
[----:B------:R-:W-:Y:S01]  /*2420*/  CS2R R42, SRZ ;  /* 0x00000000002a7805 */ /* 0x000fe2000001ff00 */
[----:B------:R-:W-:Y:S02]  /*2430*/  LEA.HI.X R5, R5, c[0x0][0x28c], R2, 0x1, P0 ;  /* 0x0000a30005057a11 */ /* 0x000fe400000f0c02 */
[----:B------:R-:W-:Y:S02]  /*2440*/  ISETP.GE.AND P2, PT, R9, c[0x0][0x27c], PT ;  /* 0x00009f0009007a0c */ /* 0x000fe40003f46270 */
[----:B------:R-:W-:Y:S02]  /*2450*/  ISETP.GE.AND P1, PT, R12, c[0x0][0x27c], PT ;  /* 0x00009f000c007a0c */ /* 0x000fe40003f26270 */
[----:B------:R-:W-:Y:S05]  /*2460*/  ISETP.GE.AND P0, PT, R10, c[0x0][0x27c], PT ;  /* 0x00009f000a007a0c */ /* 0x000fea0003f06270 */
[----:B------:R1:W5:Y:S04]  /*2470*/  @!P3 LDG.E.64 R30, [R6.64] ;  /* 0x0000001e061eb981 */ /* 0x000368000c1e1b00 */
[----:B------:R1:W5:Y:S04]  /*2480*/  @!P2 LDG.E.64 R32, [R6.64+0x40] ;  /* 0x0000401e0620a981 */ /* 0x000368000c1e1b00 */
[----:B------:R1:W5:Y:S04]  /*2490*/  @!P1 LDG.E.64 R26, [R6.64+0x80] ;  /* 0x0000801e061a9981 */ /* 0x000368000c1e1b00 */
[----:B------:R1:W5:Y:S04]  /*24a0*/  @!P0 LDG.E.64 R18, [R6.64+0xc0] ;  /* 0x0000c01e06128981 */ /* 0x000368000c1e1b00 */
[----:B------:R1:W5:Y:S04]  /*24b0*/  @!P3 LDG.E.64 R52, [R4.64] ;  /* 0x0000001e0434b981 */ /* 0x000368000c1e1b00 */
[----:B------:R1:W5:Y:S04]  /*24c0*/  @!P2 LDG.E.64 R50, [R4.64+0x40] ;  /* 0x0000401e0432a981 */ /* 0x000368000c1e1b00 */
[----:B------:R1:W5:Y:S04]  /*24d0*/  @!P1 LDG.E.64 R46, [R4.64+0x80] ;  /* 0x0000801e042e9981 */ /* 0x000368000c1e1b00 */
[----:B------:R1:W5:Y:S02]  /*24e0*/  @!P0 LDG.E.64 R42, [R4.64+0xc0] ;  /* 0x0000c01e042a8981 */ /* 0x000364000c1e1b00 */
.L_x_324:
[----:B------:R-:W-:Y:S05]  /*24f0*/  BSYNC B0 ;  /* 0x0000000000007941 */ /* 0x000fea0003800000 */
.L_x_323:
        /* <DEDUP_REMOVED lines=8> */
[----:B-1----:R-:W-:Y:S01]  /*2580*/  PRMT R7, R0, 0x7610, R7 ;  /* 0x0000761000077816 */ /* 0x002fe20000000007 */
        /* <DEDUP_REMOVED lines=74> */
.L_x_327:
[----:B------:R-:W-:Y:S05]  /*2a30*/  BSYNC B0 ;  /* 0x0000000000007941 */ /* 0x000fea0003800000 */
.L_x_326:
        /* <DEDUP_REMOVED lines=56> */
.L_x_329:
[----:B------:R-:W-:Y:S05]  /*2dc0*/  BSYNC B0 ;  /* 0x0000000000007941 */ /* 0x000fea0003800000 */
.L_x_328:
        /* <DEDUP_REMOVED lines=56> */
.L_x_331:
[----:B------:R-:W-:Y:S05]  /*3150*/  BSYNC B0 ;  /* 0x0000000000007941 */ /* 0x000fea0003800000 */
.L_x_330:
        /* <DEDUP_REMOVED lines=56> */
.L_x_322:
        /* <DEDUP_REMOVED lines=13> */
[----:B------:R-:W-:Y:S01]  /*35b0*/  ISETP.GE.AND P2, PT, R16, c[0x0][0x27c], PT ;  /* 0x00009f0010007a0c */ /* 0x000fe20003f46270 */
[----:B------:R-:W-:Y:S01]  /*35c0*/  CS2R R24, SRZ ;  /* 0x0000000000187805 */ /* 0x000fe2000001ff00 */
[----:B------:R-:W-:Y:S01]  /*35d0*/  ISETP.GE.AND P1, PT, R11, c[0x0][0x27c], PT ;  /* 0x00009f000b007a0c */ /* 0x000fe20003f26270 */
[----:B------:R-:W-:Y:S01]  /*35e0*/  CS2R R54, SRZ ;  /* 0x0000000000367805 */ /* 0x000fe2000001ff00 */
[----:B------:R-:W-:Y:S01]  /*35f0*/  IADD3 R5, P0, R108, UR10, RZ ;  /* 0x0000000a6c057c10 */ /* 0x000fe2000ff1e0ff */
[----:B------:R-:W-:Y:S01]  /*3600*/  CS2R R52, SRZ ;  /* 0x0000000000347805 */ /* 0x000fe2000001ff00 */
[----:B------:R-:W-:Y:S02]  /*3610*/  IADD3.X R0, R68, UR6, RZ, P4, !PT ;  /* 0x0000000644007c10 */ /* 0x000fe4000a7fe4ff */
[----:B------:R-:W-:Y:S02]  /*3620*/  LEA R6, P4, R3, c[0x0][0x270], 0x1 ;  /* 0x00009c0003067a11 */ /* 0x000fe400078808ff */
[----:B------:R-:W-:Y:S02]  /*3630*/  IADD3.X R2, R69, UR5, RZ, P0, !PT ;  /* 0x0000000545027c10 */ /* 0x000fe400087fe4ff */
[----:B------:R-:W-:Y:S02]  /*3640*/  LEA R4, P0, R5, c[0x0][0x288], 0x1 ;  /* 0x0000a20005047a11 */ /* 0x000fe400078008ff */
[----:B------:R-:W-:Y:S02]  /*3650*/  LEA.HI.X R7, R3, c[0x0][0x274], R0, 0x1, P4 ;  /* 0x00009d0003077a11 */ /* 0x000fe400020f0c00 */
[----:B------:R-:W-:Y:S03]  /*3660*/  LEA.HI.X R5, R5, c[0x0][0x28c], R2, 0x1, P0 ;  /* 0x0000a30005057a11 */ /* 0x000fe600000f0c02 */
[----:B------:R1:W5:Y:S04]  /*3670*/  @!P2 LDG.E.128 R32, [R6.64] ;  /* 0x0000001e0620a981 */ /* 0x000368000c1e1d00 */
[----:B------:R1:W5:Y:S04]  /*3680*/  @!P1 LDG.E.128 R24, [R6.64+0x80] ;  /* 0x0000801e06189981 */ /* 0x000368000c1e1d00 */
[----:B------:R1:W5:Y:S04]  /*3690*/  @!P2 LDG.E.128 R40, [R4.64] ;  /* 0x0000001e0428a981 */ /* 0x000368000c1e1d00 */
[----:B------:R1:W5:Y:S02]  /*36a0*/  @!P1 LDG.E.128 R52, [R4.64+0x80] ;  /* 0x0000801e04349981 */ /* 0x000364000c1e1d00 */
.L_x_333:
[----:B------:R-:W-:Y:S05]  /*36b0*/  BSYNC B0 ;  /* 0x0000000000007941 */ /* 0x000fea0003800000 */
.L_x_332:
[----:B------:R-:W-:Y:S04]  /*36c0*/  IADD3 R72, P0, R118, UR46, RZ ;  /* 0x0000002e76487c10 */ /* 0x000fe8000ff1e0ff */
[----:B------:R-:W-:Y:S01]  /*36d0*/  IADD3.X R121, R83, UR7, RZ, P0, !PT ;  /* 0x0000000753797c10 */ /* 0x000fe200087fe4ff */
        /* <DEDUP_REMOVED lines=24> */
[----:B------:R-:W-:Y:S01]  /*3860*/  IADD3 R51, P3, P2, R72, UR36, R93 ;  /* 0x0000002448337c10 */ /* 0x000fe2000fa7e05d */
[----:B------:R-:W-:Y:S01]  /*3870*/  IMAD.MOV.U32 R37, RZ, RZ, R41 ;  /* 0x000000ffff257224 */ /* 0x000fe200078e0029 */
[----:B------:R-:W-:Y:S01]  /*3880*/  MOV R45, R42 ;  /* 0x0000002a002d7202 */ /* 0x000fe20000000f00 */
[----:B------:R-:W-:Y:S01]  /*3890*/  IMAD.MOV.U32 R29, RZ, RZ, R33 ;  /* 0x000000ffff1d7224 */ /* 0x000fe200078e0021 */
[----:B------:R-:W-:Y:S01]  /*38a0*/  IADD3.X R76, R121, UR35, R85, P3, P2 ;  /* 0x00000023794c7c10 */ /* 0x000fe20009fe4455 */
[----:B------:R-:W1:Y:S01]  /*38b0*/  LDS.128 R56, [R89+0xc080] ;  /* 0x00c0800059387984 */ /* 0x000e620000000c00 */
[C---:B------:R-:W-:Y:S01]  /*38c0*/  LEA R124, P4, R51.reuse, c[0x0][0x1c8], 0x1 ;  /* 0x00007200337c7a11 */ /* 0x040fe200078808ff */
[----:B------:R-:W-:Y:S02]  /*38d0*/  IMAD.MOV.U32 R30, RZ, RZ, R32 ;  /* 0x000000ffff1e7224 */ /* 0x000fe400078e0020 */
[----:B------:R-:W-:Y:S01]  /*38e0*/  @!P0 SHF.R.U64 R39, R40, 0x10, R41 ;  /* 0x0000001028278819 */ /* 0x000fe20000001229 */
[----:B------:R-:W-:Y:S01]  /*38f0*/  IMAD.MOV.U32 R49, RZ, RZ, R43 ;  /* 0x000000ffff317224 */ /* 0x000fe200078e002b */
[----:B------:R-:W-:Y:S02]  /*3900*/  @!P0 SHF.R.U32.HI R40, RZ, 0x10, R41 ;  /* 0x00000010ff288819 */ /* 0x000fe40000011629 */
[----:B------:R-:W-:Y:S02]  /*3910*/  LEA.HI.X R125, R51, c[0x0][0x1cc], R76, 0x1, P4 ;  /* 0x00007300337d7a11 */ /* 0x000fe400020f0c4c */
[----:B------:R-:W-:Y:S02]  /*3920*/  @!P1 IADD3 R120, P3, P2, R72, UR36, R91 ;  /* 0x0000002448789c10 */ /* 0x000fe4000fa7e05b */
[----:B------:R-:W-:Y:S02]  /*3930*/  @!P0 SHF.R.U64 R42, R42, 0x10, R43 ;  /* 0x000000102a2a8819 */ /* 0x000fe4000000122b */
[----:B------:R-:W-:Y:S02]  /*3940*/  @!P1 IADD3.X R123, R121, UR35, R82, P3, P2 ;  /* 0x00000023797b9c10 */ /* 0x000fe40009fe4452 */
        /* <DEDUP_REMOVED lines=75> */
[-C--:B------:R-:W-:Y:S02]  /*3e00*/  @!P0 FFMA.FTZ R131, R47, R30.reuse, -R131 ;  /* 0x0000001e2f838223 */ /* 0x080fe40000010883 */
[----:B------:R-:W-:Y:S01]  /*3e10*/  @!P0 FFMA.FTZ R128, R50, R29, -R128 ;  /* 0x0000001d32808223 */ /* 0x000fe20000010880 */
[----:B------:R-:W-:Y:S01]  /*3e20*/  @!P0 F2FP.BF16.PACK_AB R51, R120, R51 ;  /* 0x000000337833823e */ /* 0x000fe200000010ff */
[----:B------:R-:W-:Y:S02]  /*3e30*/  @!P0 FMUL.FTZ R7, R31, R30 ;  /* 0x0000001e1f078220 */ /* 0x000fe40000410000 */
[----:B------:R-:W-:Y:S01]  /*3e40*/  @!P0 FFMA.FTZ R5, R44, R43, R5 ;  /* 0x0000002b2c058223 */ /* 0x000fe20000010005 */
[----:B------:R-:W-:Y:S01]  /*3e50*/  @!P0 MOV R56, R51 ;  /* 0x0000003300388202 */ /* 0x000fe20000000f00 */
[----:B------:R-:W-:Y:S01]  /*3e60*/  @!P0 FMUL.FTZ R8, R32, R29 ;  /* 0x0000001d20088220 */ /* 0x000fe20000410000 */
[----:B------:R-:W-:Y:S01]  /*3e70*/  @!P0 F2FP.BF16.PACK_AB R131, R128, R131 ;  /* 0x000000838083823e */ /* 0x000fe200000010ff */
[----:B------:R-:W-:Y:S01]  /*3e80*/  @!P0 FFMA.FTZ R6, R45, R46, R6 ;  /* 0x0000002e2d068223 */ /* 0x000fe20000010006 */
[----:B------:R-:W-:Y:S01]  /*3e90*/  @!P0 F2FP.BF16.PACK_AB R51, R2, R0 ;  /* 0x000000000233823e */ /* 0x000fe200000010ff */
[----:B------:R-:W-:Y:S01]  /*3ea0*/  @!P0 FFMA.FTZ R7, R48, R47, R7 ;  /* 0x0000002f30078223 */ /* 0x000fe20000010007 */
[----:B------:R-:W-:Y:S01]  /*3eb0*/  @!P0 MOV R59, R131 ;  /* 0x00000083003b8202 */ /* 0x000fe20000000f00 */
[----:B------:R-:W-:Y:S01]  /*3ec0*/  @!P0 FFMA.FTZ R8, R49, R50, R8 ;  /* 0x0000003231088223 */ /* 0x000fe20000010008 */
[----:B------:R-:W-:Y:S01]  /*3ed0*/  @!P0 F2FP.BF16.PACK_AB R120, R6, R5 ;  /* 0x000000050678823e */ /* 0x000fe200000010ff */
        /* <DEDUP_REMOVED lines=10> */
.L_x_335:
[----:B------:R-:W-:Y:S05]  /*3f80*/  BSYNC B0 ;  /* 0x0000000000007941 */ /* 0x000fea0003800000 */
.L_x_334:
[----:B------:R-:W-:Y:S11]  /*3f90*/  ISETP.GE.AND P0, PT, R11, c[0x0][0x1d4], PT ;  /* 0x000075000b007a0c */ /* 0x000ff60003f06270 */
[----:B------:R-:W-:Y:S02]  /*3fa0*/  @!UPT UIADD3 URZ, URZ, URZ, URZ ;  /* 0x0000003f3f3ff290 */ /* 0x000fe4000fffe03f */
[----:B------:R-:W-:-:S05]  /*3fb0*/  @P0 BRA `(.L_x_325) ;  /* 0x0000082000000947 */ /* 0x000fca0003800000 */
[----:B------:R-:W-:Y:S01]  /*3fc0*/  ISETP.GE.AND P0, PT, R11, c[0x0][0x27c], PT ;  /* 0x00009f000b007a0c */ /* 0x000fe20003f06270 */
[----:B-1----:R-:W1:Y:S01]  /*3fd0*/  LDS.128 R20, [R86+0xc080] ;  /* 0x00c0800056147984 */ /* 0x002e620000000c00 */
[----:B------:R-:W-:Y:S04]  /*3fe0*/  IADD3 R45, P2, P1, R72, UR36, R92 ;  /* 0x00000024482d7c10 */ /* 0x000fe8000f95e05c */
[----:B------:R-:W-:Y:S02]  /*3ff0*/  IADD3.X R58, R121, UR35, R84, P2, P1 ;  /* 0x00000023793a7c10 */ /* 0x000fe400097e2454 */
[C---:B------:R-:W-:Y:S01]  /*4000*/  LEA R56, P1, R45.reuse, c[0x0][0x1c8], 0x1 ;  /* 0x000072002d387a11 */ /* 0x040fe200078208ff */
[----:B------:R-:W2:Y:S03]  /*4010*/  LDS.128 R48, [R87+0xc080] ;  /* 0x00c0800057307984 */ /* 0x000ea60000000c00 */
[----:B------:R-:W-:Y:S02]  /*4020*/  LEA.HI.X R57, R45, c[0x0][0x1cc], R58, 0x1, P1 ;  /* 0x000073002d397a11 */ /* 0x000fe400008f0c3a */
[----:B------:R-:W-:Y:S02]  /*4030*/  @!P0 SHF.R.U32.HI R32, RZ, 0x10, R53 ;  /* 0x00000010ff208819 */ /* 0x000fe40000011635 */
[--C-:B------:R-:W-:Y:S02]  /*4040*/  @!P0 SHF.R.U32.HI R30, RZ, 0x10, R25.reuse ;  /* 0x00000010ff1e8819 */ /* 0x100fe40000011619 */
[----:B------:R-:W-:Y:S02]  /*4050*/  @!P0 PRMT R63, R63, 0x5410, R32 ;  /* 0x000054103f3f8816 */ /* 0x000fe40000000020 */
[----:B------:R-:W-:Y:S02]  /*4060*/  @!P0 SHF.R.U64 R25, R24, 0x10, R25 ;  /* 0x0000001018198819 */ /* 0x000fe40000001219 */
[----:B------:R-:W-:Y:S01]  /*4070*/  @!P0 SHF.R.U32.HI R24, RZ, 0x10, R27 ;  /* 0x00000010ff188819 */ /* 0x000fe2000001161b */
[C---:B------:R-:W-:Y:S01]  /*4080*/  @!P0 IMAD.U32 R34, R63.reuse, 0x10000, RZ ;  /* 0x000100003f228824 */ /* 0x040fe200078e00ff */
[----:B------:R-:W-:Y:S02]  /*4090*/  @!P0 PRMT R18, R18, 0x5410, R25 ;  /* 0x0000541012128816 */ /* 0x000fe40000000019 */
[----:B------:R-:W-:Y:S02]  /*40a0*/  @!P0 LOP3.LUT R37, R63, 0xffff0000, RZ, 0xc0, !PT ;  /* 0xffff00003f258812 */ /* 0x000fe400078ec0ff */
[----:B------:R-:W-:Y:S02]  /*40b0*/  @!P0 SHF.R.U64 R27, R26, 0x10, R27 ;  /* 0x000000101a1b8819 */ /* 0x000fe4000000121b */
[----:B------:R-:W-:Y:S02]  /*40c0*/  @!P0 PRMT R26, R13, 0x5410, R30 ;  /* 0x000054100d1a8816 */ /* 0x000fe4000000001e */
[----:B------:R-:W-:Y:S02]  /*40d0*/  @!P0 PRMT R25, R28, 0x5410, R27 ;  /* 0x000054101c198816 */ /* 0x000fe4000000001b */
[----:B------:R-:W-:Y:S01]  /*40e0*/  @!P0 PRMT R13, R19, 0x5410, R24 ;  /* 0x00005410130d8816 */ /* 0x000fe20000000018 */
[C---:B------:R-:W-:Y:S01]  /*40f0*/  @!P0 IMAD.U32 R24, R26.reuse, 0x10000, RZ ;  /* 0x000100001a188824 */ /* 0x040fe200078e00ff */
[----:B------:R-:W-:Y:S02]  /*4100*/  @!P0 LOP3.LUT R19, R26, 0xffff0000, RZ, 0xc0, !PT ;  /* 0xffff00001a138812 */ /* 0x000fe400078ec0ff */
[----:B------:R-:W-:Y:S02]  /*4110*/  @!P0 SHF.R.U32.HI R29, RZ, 0x10, R55 ;  /* 0x00000010ff1d8819 */ /* 0x000fe40000011637 */
[----:B------:R-:W-:Y:S01]  /*4120*/  @!P0 SHF.R.U64 R53, R52, 0x10, R53 ;  /* 0x0000001034358819 */ /* 0x000fe20000001235 */
[C---:B-1----:R-:W-:Y:S01]  /*4130*/  @!P0 IMAD.U32 R27, R21.reuse, 0x10000, RZ ;  /* 0x00010000151b8824 */ /* 0x042fe200078e00ff */
[----:B------:R-:W-:Y:S02]  /*4140*/  @!P0 LOP3.LUT R28, R21, 0xffff0000, RZ, 0xc0, !PT ;  /* 0xffff0000151c8812 */ /* 0x000fe400078ec0ff */
[----:B------:R-:W-:Y:S01]  /*4150*/  @!P0 LOP3.LUT R26, R22, 0xffff0000, RZ, 0xc0, !PT ;  /* 0xffff0000161a8812 */ /* 0x000fe200078ec0ff */
[C---:B------:R-:W-:Y:S01]  /*4160*/  @!P0 FMUL.FTZ R45, R27.reuse, R34 ;  /* 0x000000221b2d8220 */ /* 0x040fe20000410000 */
[----:B------:R-:W-:Y:S01]  /*4170*/  @!P0 PRMT R62, R62, 0x5410, R53 ;  /* 0x000054103e3e8816 */ /* 0x000fe20000000035 */
[----:B------:R-:W-:Y:S01]  /*4180*/  @!P0 FMUL.FTZ R58, R28, R37 ;  /* 0x000000251c3a8220 */ /* 0x000fe20000410000 */
[----:B------:R-:W-:Y:S01]  /*4190*/  @!P0 PRMT R60, R60, 0x5410, R29 ;  /* 0x000054103c3c8816 */ /* 0x000fe2000000001d */
[-C--:B------:R-:W-:Y:S01]  /*41a0*/  @!P0 FMUL.FTZ R3, R27, R24.reuse ;  /* 0x000000181b038220 */ /* 0x080fe20000410000 */
[C---:B--2---:R-:W-:Y:S01]  /*41b0*/  @!P0 LOP3.LUT R36, R49.reuse, 0xffff0000, RZ, 0xc0, !PT ;  /* 0xffff000031248812 */ /* 0x044fe200078ec0ff */
[----:B------:R-:W-:Y:S01]  /*41c0*/  @!P0 IMAD.U32 R35, R49, 0x10000, RZ ;  /* 0x0001000031238824 */ /* 0x000fe200078e00ff */
[----:B------:R-:W-:Y:S01]  /*41d0*/  @!P0 LOP3.LUT R33, R48, 0xffff0000, RZ, 0xc0, !PT ;  /* 0xffff000030218812 */ /* 0x000fe200078ec0ff */
[-C--:B------:R-:W-:Y:S01]  /*41e0*/  @!P0 FMUL.FTZ R4, R28, R19.reuse ;  /* 0x000000131c048220 */ /* 0x080fe20000410000 */
[----:B------:R-:W-:Y:S01]  /*41f0*/  @!P0 SHF.L.U32 R32, R48, 0x10, RZ ;  /* 0x0000001030208819 */ /* 0x000fe200000006ff */
[----:B------:R-:W-:Y:S01]  /*4200*/  @!P0 FFMA.FTZ R58, R36, R19, -R58 ;  /* 0x00000013243a8223 */ /* 0x000fe2000001083a */
        /* <DEDUP_REMOVED lines=8> */
[----:B------:R-:W-:Y:S01]  /*4290*/  @!P0 F2FP.BF16.PACK_AB R45, R58, R45 ;  /* 0x0000002d3a2d823e */ /* 0x000fe200000010ff */
[----:B------:R-:W-:Y:S01]  /*42a0*/  @!P0 IMAD.U32 R28, R22, 0x10000, RZ ;  /* 0x00010000161c8824 */ /* 0x000fe200078e00ff */
[----:B------:R-:W-:Y:S01]  /*42b0*/  @!P0 LOP3.LUT R27, R20, 0xffff0000, RZ, 0xc0, !PT ;  /* 0xffff0000141b8812 */ /* 0x000fe200078ec0ff */
[----:B------:R-:W-:Y:S01]  /*42c0*/  @!P0 FMUL.FTZ R47, R24, R29 ;  /* 0x0000001d182f8220 */ /* 0x000fe20000410000 */
[----:B------:R-:W-:Y:S01]  /*42d0*/  @!P0 LOP3.LUT R31, R62, 0xffff0000, RZ, 0xc0, !PT ;  /* 0xffff00003e1f8812 */ /* 0x000fe200078ec0ff */
[----:B------:R-:W-:Y:S01]  /*42e0*/  @!P0 FMUL.FTZ R0, R24, R19 ;  /* 0x0000001318008220 */ /* 0x000fe20000410000 */
[----:B------:R-:W-:Y:S01]  /*42f0*/  @!P0 SHF.R.U64 R54, R54, 0x10, R55 ;  /* 0x0000001036368819 */ /* 0x000fe20000001237 */
[CC--:B------:R-:W-:Y:S01]  /*4300*/  @!P0 FMUL.FTZ R2, R27.reuse, R18.reuse ;  /* 0x000000121b028220 */ /* 0x0c0fe20000410000 */
[C---:B------:R-:W-:Y:S01]  /*4310*/  @!P0 SHF.L.U32 R41, R60.reuse, 0x10, RZ ;  /* 0x000000103c298819 */ /* 0x040fe200000006ff */
[----:B------:R-:W-:Y:S01]  /*4320*/  @!P0 FMUL.FTZ R76, R27, R31 ;  /* 0x0000001f1b4c8220 */ /* 0x000fe20000410000 */
[----:B------:R-:W-:Y:S01]  /*4330*/  @!P0 PRMT R61, R61, 0x5410, R54 ;  /* 0x000054103d3d8816 */ /* 0x000fe20000000036 */
[----:B------:R-:W-:Y:S01]  /*4340*/  @!P0 IMAD.U32 R24, R23, 0x10000, RZ ;  /* 0x0001000017188824 */ /* 0x000fe200078e00ff */
[----:B------:R-:W-:Y:S01]  /*4350*/  @!P0 LOP3.LUT R43, R60, 0xffff0000, RZ, 0xc0, !PT ;  /* 0xffff00003c2b8812 */ /* 0x000fe200078ec0ff */
[----:B------:R-:W-:Y:S01]  /*4360*/  @!P0 FFMA.FTZ R76, R33, R18, -R76 ;  /* 0x00000012214c8223 */ /* 0x000fe2000001084c */
[C---:B------:R-:W-:Y:S01]  /*4370*/  @!P0 LOP3.LUT R39, R61.reuse, 0xffff0000, RZ, 0xc0, !PT ;  /* 0xffff00003d278812 */ /* 0x040fe200078ec0ff */
[----:B------:R-:W-:Y:S01]  /*4380*/  @!P0 IMAD.U32 R38, R61, 0x10000, RZ ;  /* 0x000100003d268824 */ /* 0x000fe200078e00ff */
[----:B------:R-:W-:Y:S01]  /*4390*/  @!P0 LOP3.LUT R18, R23, 0xffff0000, RZ, 0xc0, !PT ;  /* 0xffff000017128812 */ /* 0x000fe200078ec0ff */
[C---:B------:R-:W-:Y:S01]  /*43a0*/  @!P0 IMAD.U32 R27, R25.reuse, 0x10000, RZ ;  /* 0x00010000191b8824 */ /* 0x040fe200078e00ff */
[----:B------:R-:W-:Y:S01]  /*43b0*/  @!P0 LOP3.LUT R25, R25, 0xffff0000, RZ, 0xc0, !PT ;  /* 0xffff000019198812 */ /* 0x000fe200078ec0ff */
[----:B------:R-:W-:Y:S01]  /*43c0*/  @!P0 FFMA.FTZ R47, R32, R19, -R47 ;  /* 0x00000013202f8223 */ /* 0x000fe2000001082f */
[----:B------:R-:W-:Y:S01]  /*43d0*/  ISETP.GE.AND P1, PT, R90, c[0x0][0x1d4], PT ;  /* 0x000075005a007a0c */ /* 0x000fe20003f26270 */
[----:B------:R-:W-:Y:S02]  /*43e0*/  @!P0 IMAD.U32 R40, R50, 0x10000, RZ ;  /* 0x0001000032288824 */ /* 0x000fe400078e00ff */
[C---:B------:R-:W-:Y:S01]  /*43f0*/  @!P0 IMAD.U32 R19, R13.reuse, 0x10000, RZ ;  /* 0x000100000d138824 */ /* 0x040fe200078e00ff */
[----:B------:R-:W-:Y:S01]  /*4400*/  @!P0 F2FP.BF16.PACK_AB R76, R76, R47 ;  /* 0x0000002f4c4c823e */ /* 0x000fe200000010ff */
[----:B------:R-:W-:Y:S01]  /*4410*/  @!P0 FMUL.FTZ R123, R28, R38 ;  /* 0x000000261c7b8220 */ /* 0x000fe20000410000 */
[----:B------:R-:W-:Y:S01]  /*4420*/  @!P0 LOP3.LUT R13, R13, 0xffff0000, RZ, 0xc0, !PT ;  /* 0xffff00000d0d8812 */ /* 0x000fe200078ec0ff */
[----:B------:R-:W-:Y:S01]  /*4430*/  @!P0 FMUL.FTZ R122, R26, R39 ;  /* 0x000000271a7a8220 */ /* 0x000fe20000410000 */
[----:B------:R-:W-:Y:S01]  /*4440*/  @!P0 MOV R48, R76 ;  /* 0x0000004c00308202 */ /* 0x000fe20000000f00 */
[----:B------:R-:W-:Y:S02]  /*4450*/  @!P0 FMUL.FTZ R120, R24, R41 ;  /* 0x0000002918788220 */ /* 0x000fe40000410000 */
[----:B------:R-:W-:Y:S02]  /*4460*/  @!P0 FMUL.FTZ R59, R18, R43 ;  /* 0x0000002b123b8220 */ /* 0x000fe40000410000 */
[----:B------:R-:W-:Y:S02]  /*4470*/  @!P0 FFMA.FTZ R123, R40, R27, -R123 ;  /* 0x0000001b287b8223 */ /* 0x000fe4000001087b */
[----:B------:R-:W-:Y:S02]  /*4480*/  @!P0 FFMA.FTZ R122, R42, R25, -R122 ;  /* 0x000000192a7a8223 */ /* 0x000fe4000001087a */
[----:B------:R-:W-:Y:S02]  /*4490*/  @!P0 FFMA.FTZ R120, R44, R19, -R120 ;  /* 0x000000132c788223 */ /* 0x000fe40000010878 */
[----:B------:R-:W-:Y:S01]  /*44a0*/  @!P0 FFMA.FTZ R59, R46, R13, -R59 ;  /* 0x0000000d2e3b8223 */ /* 0x000fe2000001083b */
[----:B------:R-:W-:Y:S01]  /*44b0*/  @!P0 F2FP.BF16.PACK_AB R122, R122, R123 ;  /* 0x0000007b7a7a823e */ /* 0x000fe200000010ff */
[----:B------:R-:W-:Y:S02]  /*44c0*/  @!P0 IMAD.MOV.U32 R49, RZ, RZ, R45 ;  /* 0x000000ffff318224 */ /* 0x000fe400078e002d */
[----:B------:R-:W-:Y:S01]  /*44d0*/  @!P0 FFMA.FTZ R0, R29, R32, R0 ;  /* 0x000000201d008223 */ /* 0x000fe20000010000 */
[----:B------:R-:W-:Y:S01]  /*44e0*/  @!P0 F2FP.BF16.PACK_AB R59, R59, R120 ;  /* 0x000000783b3b823e */ /* 0x000fe200000010ff */
[----:B------:R-:W-:Y:S02]  /*44f0*/  @!P0 IMAD.MOV.U32 R50, RZ, RZ, R122 ;  /* 0x000000ffff328224 */ /* 0x000fe400078e007a */
[----:B------:R-:W-:Y:S01]  /*4500*/  @!P0 FFMA.FTZ R2, R31, R33, R2 ;  /* 0x000000211f028223 */ /* 0x000fe20000010002 */
[----:B------:R-:W-:Y:S01]  /*4510*/  @!P0 MOV R51, R59 ;  /* 0x0000003b00338202 */ /* 0x000fe20000000f00 */
[----:B------:R-:W-:Y:S02]  /*4520*/  @!P0 FMUL.FTZ R5, R28, R27 ;  /* 0x0000001b1c058220 */ /* 0x000fe40000410000 */
[----:B------:R-:W-:Y:S01]  /*4530*/  @!P0 FFMA.FTZ R3, R34, R35, R3 ;  /* 0x0000002322038223 */ /* 0x000fe20000010003 */
[----:B------:R-:W-:Y:S01]  /*4540*/  @!P0 F2FP.BF16.PACK_AB R45, R2, R0 ;  /* 0x00000000022d823e */ /* 0x000fe200000010ff */
[----:B------:R-:W-:Y:S01]  /*4550*/  @!P0 FMUL.FTZ R6, R26, R25 ;  /* 0x000000191a068220 */ /* 0x000fe20000410000 */
[----:B------:R1:W-:Y:S01]  /*4560*/  STG.E.128 [R56.64], R48 ;  /* 0x0000003038007986 */ /* 0x0003e2000c101d1e */
        /* <DEDUP_REMOVED lines=11> */
[----:B------:R-:W-:Y:S02]  /*4620*/  @!P0 MOV R22, R47 ;  /* 0x0000002f00168202 */ /* 0x000fe40000000f00 */
[----:B-1----:R-:W-:Y:S05]  /*4630*/  @!P0 F2FP.BF16.PACK_AB R56, R8, R7 ;  /* 0x000000070838823e */ /* 0x002fea00000010ff */
[----:B------:R-:W-:Y:S01]  /*4640*/  @!P0 IMAD.MOV.U32 R23, RZ, RZ, R56 ;  /* 0x000000ffff178224 */ /* 0x000fe200078e0038 */
[----:B------:R-:W-:-:S05]  /*4650*/  @P1 BRA `(.L_x_325) ;  /* 0x0000018000001947 */ /* 0x000fca0003800000 */
[----:B------:R-:W-:Y:S04]  /*4660*/  IADD3 R72, P1, P0, R72, UR36, R90 ;  /* 0x0000002448487c10 */ /* 0x000fe8000f83e05a */
[----:B------:R-:W-:Y:S02]  /*4670*/  IADD3.X R121, R121, UR35, R80, P1, P0 ;  /* 0x0000002379797c10 */ /* 0x000fe40008fe0450 */
[C---:B------:R-:W-:Y:S04]  /*4680*/  LEA R2, P0, R72.reuse, c[0x0][0x1c8], 0x1 ;  /* 0x0000720048027a11 */ /* 0x040fe800078008ff */
[----:B------:R-:W-:Y:S05]  /*4690*/  LEA.HI.X R3, R72, c[0x0][0x1cc], R121, 0x1, P0 ;  /* 0x0000730048037a11 */ /* 0x000fea00000f0c79 */
[----:B------:R1:W-:Y:S01]  /*46a0*/  STG.E.128 [R2.64], R20 ;  /* 0x0000001402007986 */ /* 0x0003e2000c101d1e */
[----:B------:R-:W-:-:S05]  /*46b0*/  BRA `(.L_x_325) ;  /* 0x0000012000007947 */ /* 0x000fca0003800000 */
.L_x_321:
[----:B------:R-:W-:Y:S04]  /*46c0*/  UIMAD UR4, UR22, -0x20, UR27 ;  /* 0xffffffe0160478a4 */ /* 0x000fe8000f8e021b */
[----:B------:R-:W-:Y:S04]  /*46d0*/  UISETP.LT.AND UP0, UPT, UR4, 0x20, UPT ;  /* 0x000000200400788c */ /* 0x000fe8000bf01270 */
[----:B------:R-:W-:Y:S06]  /*46e0*/  USEL UR4, UR4, 0x20, UP0 ;  /* 0x0000002004047887 */ /* 0x000fec0008000000 */
[----:B------:R-:W-:Y:S11]  /*46f0*/  ISETP.GE.AND P0, PT, R101, UR4, PT ;  /* 0x0000000465007c0c */ /* 0x000ff6000bf06270 */
        /* <DEDUP_REMOVED lines=14> */
.L_x_325:
[----:B------:R-:W-:Y:S05]  /*47e0*/  BSYNC B1 ;  /* 0x0000000000017941 */ /* 0x000fea0003800000 */
.L_x_320:
[----:B------:R-:W-:Y:S01]  /*47f0*/  USHF.L.U32 UR4, UR22, 0x5, URZ ;  /* 0x0000000516047899 */ /* 0x000fe2000800063f */
[----:B-1----:R-:W-:Y:S01]  /*4800*/  IMAD.U32 R3, RZ, RZ, UR8 ;  /* 0x00000008ff037e24 */ /* 0x002fe2000f8e00ff */
[----:B------:R-:W-:Y:S04]  /*4810*/  BSSY B0, `(.L_x_336) ;  /* 0x0000036000007945 */ /* 0x000fe80003800000 */
[----:B------:R-:W-:Y:S01]  /*4820*/  IADD3 R0, R78, -UR4, RZ ;  /* 0x800000044e007c10 */ /* 0x000fe2000fffe0ff */
[----:B------:R-:W-:Y:S03]  /*4830*/  UIADD3 UR4, -UR4, UR27, URZ ;  /* 0x0000001b04047290 */ /* 0x000fe6000fffe13f */
[----:B------:R-:W-:Y:S01]  /*4840*/  ISETP.GE.AND P0, PT, R0, 0x1, PT ;  /* 0x000000010000780c */ /* 0x000fe20003f06270 */
[----:B------:R-:W-:Y:S01]  /*4850*/  IMAD.U32 R0, RZ, RZ, UR22 ;  /* 0x00000016ff007e24 */ /* 0x000fe2000f8e00ff */
[----:B------:R-:W-:Y:S04]  /*4860*/  UISETP.LT.AND UP0, UPT, UR4, 0x20, UPT ;  /* 0x000000200400788c */ /* 0x000fe8000bf01270 */
[----:B------:R-:W-:Y:S07]  /*4870*/  USEL UR4, UR4, 0x20, UP0 ;  /* 0x0000002004047887 */ /* 0x000fee0008000000 */
[C---:B------:R-:W-:Y:S01]  /*4880*/  @P0 LEA R5, P1, R0.reuse, R81, 0x5 ;  /* 0x0000005100050211 */ /* 0x040fe200078228ff */
[----:B------:R-:W-:Y:S01]  /*4890*/  @P0 IMAD.MOV.U32 R76, RZ, RZ, R112 ;  /* 0x000000ffff4c0224 */ /* 0x000fe200078e0070 */
[----:B------:R-:W-:Y:S02]  /*48a0*/  @P0 ISETP.NE.U32.AND P4, PT, R97, RZ, PT ;  /* 0x000000ff6100020c */ /* 0x000fe40003f85070 */
[----:B------:R-:W-:Y:S01]  /*48b0*/  @P0 LEA.HI.X R0, R0, R79, R3, 0x5, P1 ;  /* 0x0000004f00000211 */ /* 0x000fe200008f2c03 */
[----:B------:R-:W-:Y:S01]  /*48c0*/  @P0 IMAD.WIDE.U32 R6, R5, c[0x0][0x258], R76 ;  /* 0x0000960005060a25 */ /* 0x000fe200078e004c */
[----:B------:R-:W-:Y:S02]  /*48d0*/  @P0 ISETP.NE.U32.AND P3, PT, R96, RZ, PT ;  /* 0x000000ff6000020c */ /* 0x000fe40003f65070 */
[----:B------:R-:W-:Y:S01]  /*48e0*/  @P0 ISETP.NE.U32.AND P2, PT, R95, RZ, PT ;  /* 0x000000ff5f00020c */ /* 0x000fe20003f45070 */
[----:B------:R-:W-:Y:S01]  /*48f0*/  @P0 IMAD R0, R0, c[0x0][0x258], RZ ;  /* 0x0000960000000a24 */ /* 0x000fe200078e02ff */
[C---:B------:R-:W-:Y:S03]  /*4900*/  @P0 LEA R4, P1, R6.reuse, c[0x0][0x250], 0x1 ;  /* 0x0000940006040a11 */ /* 0x040fe600078208ff */
[----:B------:R-:W-:Y:S04]  /*4910*/  @P0 IMAD R0, R5, c[0x0][0x25c], R0 ;  /* 0x0000970005000a24 */ /* 0x000fe800078e0200 */
        /* <DEDUP_REMOVED lines=10> */
[----:B------:R-:W-:Y:S03]  /*49c0*/  ISETP.GE.AND P0, PT, R101, UR4, PT ;  /* 0x0000000465007c0c */ /* 0x000fe6000bf06270 */
[----:B------:R-:W0:Y:S01]  /*49d0*/  LDGDEPBAR ;  /* 0x00000000000079af */ /* 0x000e220000000000 */
[----:B------:R-:W-:Y:S04]  /*49e0*/  DEPBAR.LE SB0, 0x0 ;  /* 0x000080000000791a */ /* 0x000fe80000000000 */
[----:B------:R-:W-:Y:S06]  /*49f0*/  BAR.SYNC.DEFER_BLOCKING 0x0 ;  /* 0x0000000000007b1d */ /* 0x000fec0000010000 */
[----:B------:R-:W-:-:S05]  /*4a00*/  @P0 BRA `(.L_x_337) ;  /* 0x0000016000000947 */ /* 0x000fca0003800000 */
[----:B-1----:R-:W-:Y:S01]  /*4a10*/  ISETP.GE.AND P3, PT, R16, c[0x0][0x1d4], PT ;  /* 0x0000750010007a0c */ /* 0x002fe20003f66270 */
[----:B------:R-:W-:Y:S01]  /*4a20*/  IMAD.U32 R0, RZ, RZ, UR22 ;  /* 0x00000016ff007e24 */ /* 0x000fe2000f8e00ff */
[----:B------:R-:W-:Y:S01]  /*4a30*/  ISETP.GE.AND P2, PT, R11, c[0x0][0x1d4], PT ;  /* 0x000075000b007a0c */ /* 0x000fe20003f46270 */
[----:B------:R-:W-:Y:S01]  /*4a40*/  IMAD.MOV.U32 R72, RZ, RZ, R110 ;  /* 0x000000ffff487224 */ /* 0x000fe200078e006e */
[----:B------:R-:W-:Y:S02]  /*4a50*/  ISETP.GE.AND P1, PT, R100, c[0x0][0x1d4], PT ;  /* 0x0000750064007a0c */ /* 0x000fe40003f26270 */
[----:B------:R-:W-:Y:S02]  /*4a60*/  ISETP.GE.AND P0, PT, R99, c[0x0][0x1d4], PT ;  /* 0x0000750063007a0c */ /* 0x000fe40003f06270 */
[C---:B------:R-:W-:Y:S04]  /*4a70*/  LEA R13, P4, R0.reuse, R75, 0x5 ;  /* 0x0000004b000d7211 */ /* 0x040fe800078828ff */
[----:B------:R-:W-:Y:S01]  /*4a80*/  LEA.HI.X R0, R0, R74, R3, 0x5, P4 ;  /* 0x0000004a00007211 */ /* 0x000fe200020f2c03 */
[----:B-----5:R-:W1:Y:S01]  /*4a90*/  @!P3 LDS.128 R28, [R98+0x8080] ;  /* 0x00808000621cb984 */ /* 0x020e620000000c00 */
[C---:B------:R-:W-:Y:S03]  /*4aa0*/  IMAD.WIDE.U32 R2, R13.reuse, c[0x0][0x208], R72 ;  /* 0x000082000d027a25 */ /* 0x040fe600078e0048 */
[----:B------:R-:W2:Y:S01]  /*4ab0*/  @!P2 LDS.128 R24, [R98+0x9080] ;  /* 0x009080006218a984 */ /* 0x000ea20000000c00 */
[----:B------:R-:W-:Y:S01]  /*4ac0*/  IMAD R0, R0, c[0x0][0x208], RZ ;  /* 0x0000820000007a24 */ /* 0x000fe200078e02ff */
[C---:B------:R-:W-:Y:S02]  /*4ad0*/  LEA R18, P4, R2.reuse, c[0x0][0x1f8], 0x1 ;  /* 0x00007e0002127a11 */ /* 0x040fe400078808ff */
[----:B------:R-:W3:Y:S01]  /*4ae0*/  @!P1 LDS.128 R20, [R98+0xa080] ;  /* 0x00a0800062149984 */ /* 0x000ee20000000c00 */
[----:B------:R-:W-:Y:S03]  /*4af0*/  IMAD R0, R13, c[0x0][0x20c], R0 ;  /* 0x000083000d007a24 */ /* 0x000fe600078e0200 */
[----:B------:R-:W4:Y:S01]  /*4b00*/  @!P0 LDS.128 R4, [R98+0xb080] ;  /* 0x00b0800062048984 */ /* 0x000f220000000c00 */
[----:B------:R-:W-:Y:S05]  /*4b10*/  IMAD.IADD R0, R3, 0x1, R0 ;  /* 0x0000000103007824 */ /* 0x000fea00078e0200 */
[----:B------:R-:W-:Y:S05]  /*4b20*/  LEA.HI.X R19, R2, c[0x0][0x1fc], R0, 0x1, P4 ;  /* 0x00007f0002137a11 */ /* 0x000fea00020f0c00 */
[----:B-1----:R1:W-:Y:S04]  /*4b30*/  @!P3 STG.E.128 [R18.64], R28 ;  /* 0x0000001c1200b986 */ /* 0x0023e8000c101d1e */
[----:B--2---:R1:W-:Y:S04]  /*4b40*/  @!P2 STG.E.128 [R18.64+0x80], R24 ;  /* 0x000080181200a986 */ /* 0x0043e8000c101d1e */
[----:B---3--:R1:W-:Y:S04]  /*4b50*/  @!P1 STG.E.128 [R18.64+0x100], R20 ;  /* 0x0001001412009986 */ /* 0x0083e8000c101d1e */
[----:B----4-:R1:W-:Y:S02]  /*4b60*/  @!P0 STG.E.128 [R18.64+0x180], R4 ;  /* 0x0001800412008986 */ /* 0x0103e4000c101d1e */
.L_x_337:
[----:B-1----:R-:W-:Y:S05]  /*4b70*/  BSYNC B0 ;  /* 0x0000000000007941 */ /* 0x002fea0003800000 */
.L_x_336:
[----:B------:R-:W-:Y:S01]  /*4b80*/  UISETP.GT.AND UP0, UPT, UR22, UR12, UPT ;  /* 0x0000000c1600728c */ /* 0x000fe2000bf04270 */
[----:B------:R-:W-:Y:S01]  /*4b90*/  IMAD.U32 R0, RZ, RZ, UR18 ;  /* 0x00000012ff007e24 */ /* 0x000fe2000f8e00ff */
[----:B------:R-:W-:Y:S04]  /*4ba0*/  UIADD3 UR22, UR22, -0x1, URZ ;  /* 0xffffffff16167890 */ /* 0x000fe8000fffe03f */
[----:B------:R-:W-:Y:S05]  /*4bb0*/  PLOP3.LUT P0, PT, PT, PT, UP0, 0x80, 0x0 ;  /* 0x000000000000781c */ /* 0x000fea0003f0f008 */
[----:B------:R-:W-:Y:S02]  /*4bc0*/  @UP0 USHF.R.S32.HI UR5, URZ, 0x1f, UR22 ;  /* 0x0000001f3f050899 */ /* 0x000fe40008011416 */
[----:B------:R-:W-:Y:S04]  /*4bd0*/  @UP0 UIMAD UR4, UR17, UR22, URZ ;  /* 0x00000016110402a4 */ /* 0x000fe8000f8e023f */
[----:B------:R-:W-:Y:S02]  /*4be0*/  @UP0 UIMAD UR4, UR5, UR18, UR4 ;  /* 0x00000012050402a4 */ /* 0x000fe4000f8e0204 */
[----:B------:R-:W-:Y:S01]  /*4bf0*/  @P0 IMAD.MOV.U32 R2, RZ, RZ, R114 ;  /* 0x000000ffff020224 */ /* 0x000fe200078e0072 */
[----:B------:R-:W-:Y:S01]  /*4c00*/  @P0 ISETP.NE.U32.AND P4, PT, R97, RZ, PT ;  /* 0x000000ff6100020c */ /* 0x000fe20003f85070 */
[----:B------:R-:W-:Y:S01]  /*4c10*/  @P0 IMAD.MOV.U32 R3, RZ, RZ, R117 ;  /* 0x000000ffff030224 */ /* 0x000fe200078e0075 */
[----:B------:R-:W-:Y:S02]  /*4c20*/  @P0 ISETP.NE.U32.AND P3, PT, R96, RZ, PT ;  /* 0x000000ff6000020c */ /* 0x000fe40003f65070 */
[----:B------:R-:W-:Y:S01]  /*4c30*/  @P0 ISETP.NE.U32.AND P2, PT, R95, RZ, PT ;  /* 0x000000ff5f00020c */ /* 0x000fe20003f45070 */
[----:B------:R-:W-:Y:S05]  /*4c40*/  @P0 IMAD.WIDE.U32 R2, R0, UR22, R2 ;  /* 0x0000001600020c25 */ /* 0x000fea000f8e0002 */
[C---:B------:R-:W-:Y:S02]  /*4c50*/  @P0 LEA R4, P1, R2.reuse, c[0x0][0x220], 0x1 ;  /* 0x0000880002040a11 */ /* 0x040fe400078208ff */
[----:B------:R-:W-:Y:S04]  /*4c60*/  @P0 IADD3 R0, R3, UR4, RZ ;  /* 0x0000000403000c10 */ /* 0x000fe8000fffe0ff */
        /* <DEDUP_REMOVED lines=8> */
[----:B------:R1:W-:Y:S04]  /*4cf0*/  @P0 LDGSTS.E.BYPASS.LTC128B.128 [R98+0xf080], [R4.64+0x180], P1 ;  /* 0x0f08018004620fae */ /* 0x0003e80008901d5e */
[----:B------:R-:W0:Y:S01]  /*4d00*/  LDGDEPBAR ;  /* 0x00000000000079af */ /* 0x000e220000000000 */
[----:B------:R-:W-:-:S05]  /*4d10*/  @P0 BRA `(.L_x_338) ;  /* 0xffffd3d000000947 */ /* 0x000fca000383ffff */
[----:B------:R-:W-:Y:S06]  /*4d20*/  BAR.SYNC.DEFER_BLOCKING 0x0 ;  /* 0x0000000000007b1d */ /* 0x000fec0000010000 */
.L_x_317:
[----:B------:R-:W-:Y:S01]  /*4d30*/  UIADD3 UR6, UR23, 0x7f, URZ ;  /* 0x0000007f17067890 */ /* 0x000fe2000fffe03f */
[----:B------:R-:W-:Y:S01]  /*4d40*/  PLOP3.LUT P0, PT, PT, PT, UP2, 0x40, 0x0 ;  /* 0x000000000000781c */ /* 0x000fe20003f0e828 */
[----:B------:R-:W-:-:S02]  /*4d50*/  ULDC.64 UR4, c[0x0][0x2c8] ;  /* 0x0000b20000047ab9 */ /* 0x000fc40000000a00 */
[----:B------:R-:W-:Y:S02]  /*4d60*/  UIMAD.WIDE.U32 UR8, UR6, UR4, URZ ;  /* 0x00000004060872a5 */ /* 0x000fe4000f8e003f */
[----:B------:R-:W-:Y:S02]  /*4d70*/  ULDC UR7, c[0x0][0x328] ;  /* 0x0000ca0000077ab9 */ /* 0x000fe40000000800 */
[----:B------:R-:W-:Y:S02]  /*4d80*/  @UP3 USHF.R.U32.HI UR6, URZ, UR5, UR9 ;  /* 0x000000053f063299 */ /* 0x000fe40008011609 */
[----:B------:R-:W-:Y:S02]  /*4d90*/  UIADD3 UR24, UR24, UR25, URZ ;  /* 0x0000001918187290 */ /* 0x000fe4000fffe03f */
[----:B------:R-:W-:-:S04]  /*4da0*/  UIADD3 UR15, UR15, UR6, URZ ;  /* 0x000000060f0f7290 */ /* 0x000fc8000fffe03f */
[----:B------:R-:W-:Y:S01]  /*4db0*/  UIADD3 UR7, UR15, UR7, URZ ;  /* 0x000000070f077290 */ /* 0x000fe2000fffe03f */
[----:B------:R-:W-:Y:S05]  /*4dc0*/  @P0 BRA `(.L_x_339) ;  /* 0x0000015000000947 */ /* 0x000fea0003800000 */
[----:B------:R-:W-:Y:S01]  /*4dd0*/  ISETP.LT.AND P0, PT, RZ, UR15, PT ;  /* 0x0000000fff007c0c */ /* 0x000fe2000bf01270 */
[----:B------:R-:W-:Y:S02]  /*4de0*/  UIADD3 UR8, UR15, -0x1, URZ ;  /* 0xffffffff0f087890 */ /* 0x000fe4000fffe03f */
[----:B------:R-:W-:-:S10]  /*4df0*/  ULDC UR6, c[0x0][0x32c] ;  /* 0x0000cb0000067ab9 */ /* 0x000fd40000000800 */
[----:B------:R-:W-:Y:S05]  /*4e00*/  @P0 BRA `(.L_x_340) ;  /* 0x0000008000000947 */ /* 0x000fea0003800000 */
[----:B------:R-:W-:Y:S02]  /*4e10*/  UISETP.NE.AND UP0, UPT, UR6, 0x1, UPT ;  /* 0x000000010600788c */ /* 0x000fe4000bf05270 */
[----:B------:R-:W-:Y:S02]  /*4e20*/  UIADD3 UR8, -UR15, URZ, URZ ;  /* 0x0000003f0f087290 */ /* 0x000fe4000fffe13f */
[----:B------:R-:W-:Y:S02]  /*4e30*/  ULDC.64 UR4, c[0x0][0x330] ;  /* 0x0000cc0000047ab9 */ /* 0x000fe40000000a00 */
[----:B------:R-:W-:-:S07]  /*4e40*/  UIMAD.WIDE.U32 UR10, UR8, UR4, URZ ;  /* 0x00000004080a72a5 */ /* 0x000fce000f8e003f */
[----:B------:R-:W-:Y:S02]  /*4e50*/  @UP0 UMOV UR9, UR11 ;  /* 0x0000000b00090c82 */ /* 0x000fe40008000000 */
[----:B------:R-:W-:-:S04]  /*4e60*/  @UP0 USHF.R.U32.HI UR8, URZ, UR5, UR9 ;  /* 0x000000053f080299 */ /* 0x000fc80008011609 */
[----:B------:R-:W-:Y:S01]  /*4e70*/  ULOP3.LUT UR8, URZ, UR8, URZ, 0x33, !UPT ;  /* 0x000000083f087292 */ /* 0x000fe2000f8e333f */
[----:B------:R-:W-:Y:S05]  /*4e80*/  BRA `(.L_x_341) ;  /* 0x0000005000007947 */ /* 0x000fea0003800000 */
.L_x_340:
[----:B------:R-:W-:Y:S02]  /*4e90*/  UISETP.NE.AND UP0, UPT, UR6, 0x1, UPT ;  /* 0x000000010600788c */ /* 0x000fe4000bf05270 */
[----:B------:R-:W-:Y:S02]  /*4ea0*/  ULDC.64 UR4, c[0x0][0x330] ;  /* 0x0000cc0000047ab9 */ /* 0x000fe40000000a00 */
[----:B------:R-:W-:-:S07]  /*4eb0*/  UIMAD.WIDE.U32 UR10, UR8, UR4, URZ ;  /* 0x00000004080a72a5 */ /* 0x000fce000f8e003f */
[----:B------:R-:W-:Y:S02]  /*4ec0*/  @UP0 UMOV UR9, UR11 ;  /* 0x0000000b00090c82 */ /* 0x000fe40008000000 */
[----:B------:R-:W-:Y:S02]  /*4ed0*/  @UP0 USHF.R.U32.HI UR8, URZ, UR5, UR9 ;  /* 0x000000053f080299 */ /* 0x000fe40008011609 */
.L_x_341:
[----:B------:R-:W-:Y:S02]  /*4ee0*/  ULDC UR4, c[0x0][0x32c] ;  /* 0x0000cb0000047ab9 */ /* 0x000fe40000000800 */
[----:B------:R-:W-:-:S04]  /*4ef0*/  UIMAD UR4, UR8, UR6, UR4 ;  /* 0x00000006080472a4 */ /* 0x000fc8000f8e0204 */
[----:B------:R-:W-:-:S04]  /*4f00*/  UISETP.LT.AND UP0, UPT, UR7, UR4, UPT ;  /* 0x000000040700728c */ /* 0x000fc8000bf01270 */
[----:B------:R-:W-:-:S04]  /*4f10*/  USEL UR7, UR7, UR4, UP0 ;  /* 0x0000000407077287 */ /* 0x000fc80008000000 */
.L_x_339:
[----:B------:R-:W-:Y:S01]  /*4f20*/  UIADD3 UR6, UR7, 0x1f, URZ ;  /* 0x0000001f07067890 */ /* 0x000fe2000fffe03f */
[----:B------:R-:W-:Y:S01]  /*4f30*/  PLOP3.LUT P0, PT, PT, PT, UP2, 0x40, 0x0 ;  /* 0x000000000000781c */ /* 0x000fe20003f0e828 */
[----:B------:R-:W-:Y:S02]  /*4f40*/  ULDC.64 UR4, c[0x0][0x2c8] ;  /* 0x0000b20000047ab9 */ /* 0x000fe40000000a00 */
[----:B------:R-:W-:Y:S02]  /*4f50*/  USHF.R.S32.HI UR7, URZ, 0x1f, UR6 ;  /* 0x0000001f3f077899 */ /* 0x000fe40008011406 */
[----:B------:R-:W-:Y:S02]  /*4f60*/  UIMAD.WIDE.U32 UR8, UR23, UR4, URZ ;  /* 0x00000004170872a5 */ /* 0x000fe4000f8e003f */
[----:B------:R-:W-:Y:S02]  /*4f70*/  ULEA.HI UR7, UR7, UR6, URZ, 0x5 ;  /* 0x0000000607077291 */ /* 0x000fe4000f8f283f */
[----:B------:R-:W-:-:S02]  /*4f80*/  ULDC UR4, c[0x0][0x324] ;  /* 0x0000c90000047ab9 */ /* 0x000fc40000000800 */
[----:B------:R-:W-:Y:S02]  /*4f90*/  UMOV UR6, UR23 ;  /* 0x0000001700067c82 */ /* 0x000fe40008000000 */
[----:B------:R-:W-:Y:S02]  /*4fa0*/  USHF.R.S32.HI UR7, URZ, 0x5, UR7 ;  /* 0x000000053f077899 */ /* 0x000fe40008011407 */
[----:B------:R-:W-:Y:S02]  /*4fb0*/  @UP3 USHF.R.U32.HI UR6, URZ, UR5, UR9 ;  /* 0x000000053f063299 */ /* 0x000fe40008011609 */
[----:B------:R-:W-:Y:S02]  /*4fc0*/  UISETP.LT.AND UP0, UPT, UR7, UR13, UPT ;  /* 0x0000000d0700728c */ /* 0x000fe4000bf01270 */
[----:B------:R-:W-:Y:S02]  /*4fd0*/  UIADD3 UR5, UR14, UR6, URZ ;  /* 0x000000060e057290 */ /* 0x000fe4000fffe03f */
[----:B------:R-:W-:-:S02]  /*4fe0*/  USEL UR13, UR7, UR13, UP0 ;  /* 0x0000000d070d7287 */ /* 0x000fc40008000000 */
[----:B------:R-:W-:Y:S01]  /*4ff0*/  UIADD3 UR6, UR5, -UR4, URZ ;  /* 0x8000000405067290 */ /* 0x000fe2000fffe03f */
        /* <DEDUP_REMOVED lines=13> */
.L_x_343:
[----:B------:R-:W-:Y:S02]  /*50d0*/  ULDC UR4, c[0x0][0x32c] ;  /* 0x0000cb0000047ab9 */ /* 0x000fe40000000800 */
[----:B------:R-:W-:-:S03]  /*50e0*/  UISETP.NE.AND UP0, UPT, UR4, 0x1, UPT ;  /* 0x000000010400788c */ /* 0x000fc6000bf05270 */
[----:B------:R-:W-:Y:S02]  /*50f0*/  ULDC.64 UR4, c[0x0][0x330] ;  /* 0x0000cc0000047ab9 */ /* 0x000fe40000000a00 */
[----:B------:R-:W-:-:S06]  /*5100*/  UIMAD.WIDE.U32 UR8, UR7, UR4, URZ ;  /* 0x00000004070872a5 */ /* 0x000fcc000f8e003f */
[----:B------:R-:W-:Y:S02]  /*5110*/  @UP0 USHF.R.U32.HI UR7, URZ, UR5, UR9 ;  /* 0x000000053f070299 */ /* 0x000fe40008011609 */
.L_x_344:
[----:B------:R-:W-:Y:S02]  /*5120*/  ULDC UR4, c[0x0][0x32c] ;  /* 0x0000cb0000047ab9 */ /* 0x000fe40000000800 */
[----:B------:R-:W-:-:S04]  /*5130*/  UIMAD UR4, UR7, UR4, URZ ;  /* 0x00000004070472a4 */ /* 0x000fc8000f8e023f */
[----:B------:R-:W-:-:S04]  /*5140*/  UISETP.LT.AND UP0, UPT, UR6, UR4, UPT ;  /* 0x000000040600728c */ /* 0x000fc8000bf01270 */
[----:B------:R-:W-:-:S04]  /*5150*/  USEL UR6, UR6, UR4, !UP0 ;  /* 0x0000000406067287 */ /* 0x000fc8000c000000 */
.L_x_342:
[----:B------:R-:W-:Y:S01]  /*5160*/  USHF.R.S32.HI UR4, URZ, 0x1f, UR6 ;  /* 0x0000001f3f047899 */ /* 0x000fe20008011406 */
[----:B------:R-:W-:Y:S01]  /*5170*/  PLOP3.LUT P2, PT, PT, PT, PT, 0x80, 0x0 ;  /* 0x000000000000781c */ /* 0x000fe20003f4f070 */
[----:B------:R-:W-:Y:S01]  /*5180*/  IMAD.MOV.U32 R3, RZ, RZ, RZ ;  /* 0x000000ffff037224 */ /* 0x000fe200078e00ff */
[----:B------:R-:W-:Y:S01]  /*5190*/  CS2R R128, SRZ ;  /* 0x0000000000807805 */ /* 0x000fe2000001ff00 */
[----:B------:R-:W-:Y:S01]  /*51a0*/  ULEA.HI UR6, UR4, UR6, URZ, 0x5 ;  /* 0x0000000604067291 */ /* 0x000fe2000f8f283f */
[----:B------:R-:W-:Y:S01]  /*51b0*/  IMAD.MOV.U32 R130, RZ, RZ, RZ ;  /* 0x000000ffff827224 */ /* 0x000fe200078e00ff */
[----:B------:R-:W-:Y:S01]  /*51c0*/  CS2R R126, SRZ ;  /* 0x00000000007e7805 */ /* 0x000fe2000001ff00 */
[----:B------:R-:W-:Y:S01]  /*51d0*/  CS2R R124, SRZ ;  /* 0x00000000007c7805 */ /* 0x000fe2000001ff00 */
[----:B------:R-:W-:Y:S01]  /*51e0*/  USHF.R.S32.HI UR6, URZ, 0x5, UR6 ;  /* 0x000000053f067899 */ /* 0x000fe20008011406 */
[----:B------:R-:W-:Y:S01]  /*51f0*/  CS2R R122, SRZ ;  /* 0x00000000007a7805 */ /* 0x000fe2000001ff00 */
[----:B------:R-:W-:Y:S01]  /*5200*/  CS2R R120, SRZ ;  /* 0x0000000000787805 */ /* 0x000fe2000001ff00 */
[----:B------:R-:W-:Y:S01]  /*5210*/  CS2R R118, SRZ ;  /* 0x0000000000767805 */ /* 0x000fe2000001ff00 */
[----:B------:R-:W-:Y:S01]  /*5220*/  UISETP.LT.AND UP0, UPT, URZ, UR6, UPT ;  /* 0x000000063f00728c */ /* 0x000fe2000bf01270 */
[----:B------:R-:W-:Y:S01]  /*5230*/  CS2R R116, SRZ ;  /* 0x0000000000747805 */ /* 0x000fe2000001ff00 */
[----:B------:R-:W-:Y:S01]  /*5240*/  CS2R R114, SRZ ;  /* 0x0000000000727805 */ /* 0x000fe2000001ff00 */
[----:B------:R-:W-:Y:S01]  /*5250*/  CS2R R112, SRZ ;  /* 0x0000000000707805 */ /* 0x000fe2000001ff00 */
[----:B------:R-:W-:Y:S01]  /*5260*/  USEL UR6, URZ, UR6, !UP0 ;  /* 0x000000063f067287 */ /* 0x000fe2000c000000 */
[----:B------:R-:W-:Y:S01]  /*5270*/  CS2R R110, SRZ ;  /* 0x00000000006e7805 */ /* 0x000fe2000001ff00 */
[----:B------:R-:W-:Y:S01]  /*5280*/  CS2R R108, SRZ ;  /* 0x00000000006c7805 */ /* 0x000fe2000001ff00 */
[----:B------:R-:W-:Y:S01]  /*5290*/  CS2R R106, SRZ ;  /* 0x00000000006a7805 */ /* 0x000fe2000001ff00 */
[----:B------:R-:W-:Y:S01]  /*52a0*/  UISETP.GT.AND UP0, UPT, UR13, UR6, UPT ;  /* 0x000000060d00728c */ /* 0x000fe2000bf04270 */
[----:B------:R-:W-:Y:S01]  /*52b0*/  CS2R R104, SRZ ;  /* 0x0000000000687805 */ /* 0x000fe2000001ff00 */
[----:B------:R-:W-:Y:S01]  /*52c0*/  CS2R R102, SRZ ;  /* 0x0000000000667805 */ /* 0x000fe2000001ff00 */
[----:B------:R-:W-:Y:S01]  /*52d0*/  CS2R R100, SRZ ;  /* 0x0000000000647805 */ /* 0x000fe2000001ff00 */
[----:B-1----:R-:W-:Y:S01]  /*52e0*/  CS2R R98, SRZ ;  /* 0x0000000000627805 */ /* 0x002fe2000001ff00 */
        /* <DEDUP_REMOVED lines=50> */
[----:B------:R-:W-:Y:S05]  /*5610*/  @!P0 BRA `(.L_x_345) ;  /* 0x00014f2000008947 */ /* 0x000fea0003800000 */
[----:B------:R-:W-:Y:S02]  /*5620*/  ULDC.64 UR4, c[0x0][0x340] ;  /* 0x0000d00000047ab9 */ /* 0x000fe40000000a00 */
[----:B------:R-:W-:-:S02]  /*5630*/  UISETP.NE.U32.AND UP1, UPT, URZ, UR4, UPT ;  /* 0x000000043f00728c */ /* 0x000fc4000bf25070 */
[----:B------:R-:W-:Y:S02]  /*5640*/  ULDC.64 UR8, c[0x0][0x340] ;  /* 0x0000d00000087ab9 */ /* 0x000fe40000000a00 */
[----:B------:R-:W-:-:S06]  /*5650*/  UISETP.NE.AND.EX UP1, UPT, URZ, UR5, UPT, UP1 ;  /* 0x000000053f00728c */ /* 0x000fcc000bf25310 */
[----:B------:R-:W-:-:S05]  /*5660*/  PLOP3.LUT P3, PT, PT, PT, UP1, 0x80, 0x0 ;  /* 0x000000000000781c */ /* 0x000fca0003f6f018 */
[----:B------:R-:W-:Y:S02]  /*5670*/  @UP1 UMOV UR4, 0x4 ;  /* 0x0000000400041882 */ /* 0x000fe40000000000 */
[----:B------:R-:W-:-:S06]  /*5680*/  @UP1 UIMAD.WIDE UR4, UR29, UR4, UR8 ;  /* 0x000000041d0412a5 */ /* 0x000fcc000f8e0208 */
[----:B------:R-:W-:Y:S02]  /*5690*/  IMAD.U32 R6, RZ, RZ, UR4 ;  /* 0x00000004ff067e24 */ /* 0x000fe4000f8e00ff */
[----:B------:R-:W-:Y:S01]  /*56a0*/  IMAD.U32 R7, RZ, RZ, UR5 ;  /* 0x00000005ff077e24 */ /* 0x000fe2000f8e00ff */
[----:B------:R-:W-:Y:S01]  /*56b0*/  SHF.R.S32.HI R57, RZ, 0x1f, R64 ;  /* 0x0000001fff397819 */ /* 0x000fe20000011440 */
[----:B------:R-:W-:-:S03]  /*56c0*/  ULDC.64 UR4, c[0x0][0x348] ;  /* 0x0000d20000047ab9 */ /* 0x000fc60000000a00 */
[----:B------:R1:W2:Y:S01]  /*56d0*/  @P3 LDG.E R0, [R6.64] ;  /* 0x0000001e06003981 */ /* 0x0002a2000c1e1900 */
[----:B------:R-:W-:Y:S01]  /*56e0*/  UISETP.NE.U32.AND UP0, UPT, URZ, UR4, UPT ;  /* 0x000000043f00728c */ /* 0x000fe2000bf05070 */
[CC--:B------:R-:W-:Y:S01]  /*56f0*/  LEA.HI R5, R57.reuse, R64.reuse, RZ, 0x4 ;  /* 0x0000004039057211 */ /* 0x0c0fe200078f20ff */
[----:B------:R-:W-:Y:S01]  /*5700*/  USHF.R.S32.HI UR7, URZ, 0x1f, UR26 ;  /* 0x0000001f3f077899 */ /* 0x000fe2000801141a */
[----:B------:R-:W-:Y:S01]  /*5710*/  LEA.HI R40, R57, R64, RZ, 0x3 ;  /* 0x0000004039287211 */ /* 0x000fe200078f18ff */
[----:B------:R-:W-:Y:S01]  /*5720*/  UISETP.NE.AND.EX UP0, UPT, URZ, UR5, UPT, UP0 ;  /* 0x000000053f00728c */ /* 0x000fe2000bf05300 */
[----:B------:R-:W-:Y:S01]  /*5730*/  SHF.R.S32.HI R2, RZ, 0x4, R5 ;  /* 0x00000004ff027819 */ /* 0x000fe20000011405 */
[----:B------:R-:W-:Y:S01]  /*5740*/  USHF.R.S32.HI UR12, URZ, 0x1f, UR24 ;  /* 0x0000001f3f0c7899 */ /* 0x000fe20008011418 */
[----:B------:R-:W-:Y:S01]  /*5750*/  LOP3.LUT R43, R40, 0xfffffff8, RZ, 0xc0, !PT ;  /* 0xfffffff8282b7812 */ /* 0x000fe200078ec0ff */
[----:B------:R-:W-:Y:S01]  /*5760*/  ULDC.64 UR4, c[0x0][0x178] ;  /* 0x00005e0000047ab9 */ /* 0x000fe20000000a00 */
[----:B------:R-:W-:Y:S01]  /*5770*/  LEA.HI R56, R5, R2, RZ, 0x1 ;  /* 0x0000000205387211 */ /* 0x000fe200078f08ff */
[----:B------:R-:W-:Y:S01]  /*5780*/  UIMAD UR7, UR7, UR4, URZ ;  /* 0x00000004070772a4 */ /* 0x000fe2000f8e023f */
[----:B------:R-:W-:Y:S01]  /*5790*/  SHF.R.S32.HI R40, RZ, 0x3, R40 ;  /* 0x00000003ff287819 */ /* 0x000fe20000011428 */
[----:B------:R-:W-:Y:S01]  /*57a0*/  IMAD.IADD R43, R64, 0x1, -R43 ;  /* 0x00000001402b7824 */ /* 0x000fe200078e0a2b */
[----:B------:R-:W-:Y:S01]  /*57b0*/  UIMAD.WIDE.U32 UR8, UR26, UR4, URZ ;  /* 0x000000041a0872a5 */ /* 0x000fe2000f8e003f */
[----:B------:R-:W-:Y:S01]  /*57c0*/  PLOP3.LUT P2, PT, PT, PT, UP3, 0x80, 0x0 ;  /* 0x000000000000781c */ /* 0x000fe20003f4f038 */
[----:B------:R-:W-:Y:S01]  /*57d0*/  UIMAD UR26, UR26, UR5, UR7 ;  /* 0x000000051a1a72a4 */ /* 0x000fe2000f8e0207 */
[----:B------:R-:W-:Y:S01]  /*57e0*/  LOP3.LUT R56, R56, 0xfffffffe, RZ, 0xc0, !PT ;  /* 0xfffffffe38387812 */ /* 0x000fe200078ec0ff */
[----:B------:R-:W-:Y:S01]  /*57f0*/  IMAD R3, R43, 0x20, R40 ;  /* 0x000000202b037824 */ /* 0x000fe200078e0228 */
[----:B------:R-:W-:Y:S01]  /*5800*/  ULDC UR7, c[0x0][0x2c4] ;  /* 0x0000b10000077ab9 */ /* 0x000fe20000000800 */
[----:B------:R-:W-:Y:S01]  /*5810*/  IADD3 R14, R40, UR23, RZ ;  /* 0x00000017280e7c10 */ /* 0x000fe2000fffe0ff */
[----:B------:R-:W-:Y:S01]  /*5820*/  UIMAD UR7, UR28, UR7, URZ ;  /* 0x000000071c0772a4 */ /* 0x000fe2000f8e023f */
[----:B------:R-:W-:Y:S01]  /*5830*/  PLOP3.LUT P0, PT, PT, PT, UP3, 0x80, 0x0 ;  /* 0x000000000000781c */ /* 0x000fe20003f0f038 */
[----:B------:R-:W-:Y:S01]  /*5840*/  IMAD.IADD R56, R2, 0x1, -R56 ;  /* 0x0000000102387824 */ /* 0x000fe200078e0a38 */
[C---:B------:R-:W-:Y:S01]  /*5850*/  IADD3 R2, R14.reuse, 0x20, RZ ;  /* 0x000000200e027810 */ /* 0x040fe20007ffe0ff */
[----:B------:R-:W-:Y:S01]  /*5860*/  ULDC.64 UR4, c[0x0][0x1b8] ;  /* 0x00006e0000047ab9 */ /* 0x000fe20000000a00 */
[----:B------:R-:W-:Y:S01]  /*5870*/  IADD3 R3, R3, UR23, RZ ;  /* 0x0000001703037c10 */ /* 0x000fe2000fffe0ff */
[----:B------:R-:W-:Y:S01]  /*5880*/  UIADD3 UR27, UR9, UR26, URZ ;  /* 0x0000001a091b7290 */ /* 0x000fe2000fffe03f */
[----:B------:R-:W-:Y:S01]  /*5890*/  ISETP.GE.AND P1, PT, R14, UR7, PT ;  /* 0x000000070e007c0c */ /* 0x000fe2000bf26270 */
[----:B------:R-:W-:Y:S01]  /*58a0*/  IMAD.SHL.U32 R80, R43, 0x8, RZ ;  /* 0x000000082b507824 */ /* 0x000fe200078e00ff */
[----:B------:R-:W-:Y:S01]  /*58b0*/  ISETP.GE.AND P4, PT, R2, UR7, PT ;  /* 0x0000000702007c0c */ /* 0x000fe2000bf86270 */
[----:B------:R-:W-:Y:S01]  /*58c0*/  @P2 IMAD.HI.U32 R2, R3, c[0x0][0x2c8], RZ ;  /* 0x0000b20003022a27 */ /* 0x000fe200078e00ff */
[----:B------:R-:W-:Y:S01]  /*58d0*/  UIMAD UR10, UR19, UR4, URZ ;  /* 0x00000004130a72a4 */ /* 0x000fe2000f8e023f */
[----:B------:R-:W-:Y:S01]  /*58e0*/  LOP3.LUT R5, R5, 0xfffffff0, RZ, 0xc0, !PT ;  /* 0xfffffff005057812 */ /* 0x000fe200078ec0ff */
[----:B------:R-:W-:Y:S01]  /*58f0*/  UMOV UR26, UR8 ;  /* 0x00000008001a7c82 */ /* 0x000fe20008000000 */
[----:B------:R-:W-:Y:S01]  /*5900*/  IMAD.MOV.U32 R9, RZ, RZ, R3 ;  /* 0x000000ffff097224 */ /* 0x000fe200078e0003 */
[----:B------:R-:W-:Y:S01]  /*5910*/  USHF.R.S32.HI UR8, URZ, 0x1f, UR29 ;  /* 0x0000001f3f087899 */ /* 0x000fe2000801141d */
[----:B------:R-:W-:Y:S01]  /*5920*/  @P0 SHF.R.U32.HI R9, RZ, c[0x0][0x2cc], R2 ;  /* 0x0000b300ff090a19 */ /* 0x000fe20000011602 */
[----:B------:R-:W-:Y:S01]  /*5930*/  UIMAD UR9, UR20, UR5, UR10 ;  /* 0x00000005140972a4 */ /* 0x000fe2000f8e020a */
[----:B-1----:R-:W-:Y:S01]  /*5940*/  IADD3 R7, R80, 0xc0, RZ ;  /* 0x000000c050077810 */ /* 0x002fe20007ffe0ff */
[----:B------:R-:W-:Y:S01]  /*5950*/  UIMAD.WIDE.U32 UR26, UR20, UR4, UR26 ;  /* 0x00000004141a72a5 */ /* 0x000fe2000f8e001a */
[C---:B------:R-:W-:Y:S01]  /*5960*/  IADD3 R13, P0, R40.reuse, UR24, RZ ;  /* 0x00000018280d7c10 */ /* 0x040fe2000ff1e0ff */
[----:B------:R-:W-:Y:S01]  /*5970*/  USEL UR10, UR8, URZ, !UP0 ;  /* 0x0000003f080a7287 */ /* 0x000fe2000c000000 */
[----:B------:R-:W-:Y:S01]  /*5980*/  @!P1 SHF.R.S32.HI R2, RZ, 0x1f, R7 ;  /* 0x0000001fff029819 */ /* 0x000fe20000011407 */
[----:B------:R-:W-:Y:S01]  /*5990*/  ULDC.64 UR4, c[0x0][0x1c0] ;  /* 0x0000700000047ab9 */ /* 0x000fe20000000a00 */
[----:B------:R-:W-:Y:S01]  /*59a0*/  LEA.HI.X.SX32 R4, R40, UR12, 0x1, P0 ;  /* 0x0000000c28047c11 */ /* 0x000fe200080f0eff */
[----:B------:R-:W-:Y:S01]  /*59b0*/  USEL UR11, UR29, URZ, !UP0 ;  /* 0x0000003f1d0b7287 */ /* 0x000fe2000c000000 */
[----:B------:R-:W-:Y:S01]  /*59c0*/  P2R R10, PR, RZ, 0x10 ;  /* 0x00000010ff0a7803 */ /* 0x000fe20000000000 */
[----:B------:R-:W-:Y:S01]  /*59d0*/  UIMAD UR10, UR10, UR4, URZ ;  /* 0x000000040a0a72a4 */ /* 0x000fe2000f8e023f */
[----:B------:R-:W-:Y:S01]  /*59e0*/  ISETP.GE.AND P4, PT, R7, c[0x0][0x198], PT ;  /* 0x0000660007007a0c */ /* 0x000fe20003f86270 */
[----:B------:R-:W-:Y:S01]  /*59f0*/  UIADD3 UR27, UR27, UR9, URZ ;  /* 0x000000091b1b7290 */ /* 0x000fe2000fffe03f */
[----:B------:R-:W-:Y:S01]  /*5a00*/  @!P1 LEA.HI R7, R2, R7, RZ, 0x3 ;  /* 0x0000000702079211 */ /* 0x000fe200078f18ff */
[----:B------:R-:W-:Y:S01]  /*5a10*/  UIMAD UR5, UR11, UR5, UR10 ;  /* 0x000000050b0572a4 */ /* 0x000fe2000f8e020a */
[----:B------:R-:W-:Y:S01]  /*5a20*/  IMAD R2, R4, c[0x0][0x1e0], RZ ;  /* 0x0000780004027a24 */ /* 0x000fe200078e02ff */
[----:B------:R-:W-:Y:S01]  /*5a30*/  UIMAD.WIDE.U32 UR26, UR11, UR4, UR26 ;  /* 0x000000040b1a72a5 */ /* 0x000fe2000f8e001a */
[----:B------:R-:W-:Y:S01]  /*5a40*/  IMAD.IADD R6, R64, 0x1, -R5 ;  /* 0x0000000140067824 */ /* 0x000fe200078e0a05 */
[----:B------:R-:W-:Y:S01]  /*5a50*/  IADD3 R8, R80, 0x80, RZ ;  /* 0x0000008050087810 */ /* 0x000fe20007ffe0ff */
[----:B------:R-:W-:Y:S01]  /*5a60*/  IMAD R5, R13, c[0x0][0x1e4], R2 ;  /* 0x000079000d057a24 */ /* 0x000fe200078e0202 */
[----:B------:R-:W-:Y:S01]  /*5a70*/  UIADD3 UR5, UR27, UR5, URZ ;  /* 0x000000051b057290 */ /* 0x000fe2000fffe03f */
[--C-:B------:R-:W-:Y:S01]  /*5a80*/  SHF.R.S32.HI R2, RZ, 0x1f, R9.reuse ;  /* 0x0000001fff027819 */ /* 0x100fe20000011409 */
[----:B------:R-:W-:Y:S01]  /*5a90*/  IMAD.MOV R12, RZ, RZ, -R9 ;  /* 0x000000ffff0c7224 */ /* 0x000fe200078e0a09 */
[----:B------:R-:W-:Y:S01]  /*5aa0*/  @!P1 SHF.R.S32.HI R11, RZ, 0x1f, R8 ;  /* 0x0000001fff0b9819 */ /* 0x000fe20000011408 */
[----:B------:R-:W-:Y:S01]  /*5ab0*/  IMAD.SHL.U32 R146, R43, 0x8, RZ ;  /* 0x000000082b927824 */ /* 0x000fe200078e00ff */
[----:B------:R-:W-:Y:S01]  /*5ac0*/  ISETP.GE.AND P5, PT, R8, c[0x0][0x198], PT ;  /* 0x0000660008007a0c */ /* 0x000fe20003fa6270 */
[----:B------:R-:W-:Y:S01]  /*5ad0*/  IMAD.U32 R17, RZ, RZ, UR27 ;  /* 0x0000001bff117e24 */ /* 0x000fe2000f8e00ff */
[----:B------:R-:W-:Y:S01]  /*5ae0*/  @!P1 LEA.HI R8, R11, R8, RZ, 0x3 ;  /* 0x000000080b089211 */ /* 0x000fe200078f18ff */
[----:B------:R-:W-:Y:S01]  /*5af0*/  IMAD.U32 R16, RZ, RZ, UR26 ;  /* 0x0000001aff107e24 */ /* 0x000fe2000f8e00ff */
[----:B------:R-:W-:Y:S01]  /*5b00*/  SHF.R.S32.HI R147, RZ, 0x1f, R146 ;  /* 0x0000001fff937819 */ /* 0x000fe20000011492 */
[----:B------:R-:W-:Y:S01]  /*5b10*/  IMAD.U32 R17, RZ, RZ, UR5 ;  /* 0x00000005ff117e24 */ /* 0x000fe2000f8e00ff */
[----:B------:R-:W-:Y:S01]  /*5b20*/  ULDC.64 UR4, c[0x0][0x1e8] ;  /* 0x00007a0000047ab9 */ /* 0x000fe20000000a00 */
[----:B------:R-:W-:Y:S01]  /*5b30*/  IMAD R2, R2, c[0x0][0x1b0], RZ ;  /* 0x00006c0002027a24 */ /* 0x000fe200078e02ff */
[----:B------:R-:W-:Y:S01]  /*5b40*/  UIMAD UR4, UR19, UR4, URZ ;  /* 0x00000004130472a4 */ /* 0x000fe2000f8e023f */
[----:B------:R-:W-:Y:S01]  /*5b50*/  IMAD R12, R12, c[0x0][0x2c4], R3 ;  /* 0x0000b1000c0c7a24 */ /* 0x000fe200078e0203 */
[----:B------:R-:W-:Y:S01]  /*5b60*/  SHF.R.S32.HI R11, RZ, 0x1f, R6 ;  /* 0x0000001fff0b7819 */ /* 0x000fe20000011406 */
[C---:B------:R-:W-:Y:S01]  /*5b70*/  IMAD R2, R9.reuse, c[0x0][0x1b4], R2 ;  /* 0x00006d0009027a24 */ /* 0x040fe200078e0202 */
[----:B------:R-:W-:Y:S01]  /*5b80*/  UIMAD UR9, UR20, UR5, UR4 ;  /* 0x00000005140972a4 */ /* 0x000fe2000f8e0204 */
[----:B------:R-:W-:Y:S01]  /*5b90*/  IMAD.WIDE.U32 R16, R9, c[0x0][0x1b0], R16 ;  /* 0x00006c0009107a25 */ /* 0x000fe200078e0010 */
[----:B------:R-:W-:Y:S01]  /*5ba0*/  SHF.R.S32.HI R9, RZ, 0x1f, R12 ;  /* 0x0000001fff097819 */ /* 0x000fe2000001140c */
[----:B------:R-:W-:Y:S01]  /*5bb0*/  ULDC.64 UR4, c[0x0][0x210] ;  /* 0x0000840000047ab9 */ /* 0x000fe20000000a00 */
[----:B------:R-:W-:Y:S01]  /*5bc0*/  LEA.HI R3, R11, R6, RZ, 0x3 ;  /* 0x000000060b037211 */ /* 0x000fe200078f18ff */
[----:B------:R-:W-:Y:S01]  /*5bd0*/  IMAD R4, R4, c[0x0][0x208], RZ ;  /* 0x0000820004047a24 */ /* 0x000fe200078e02ff */
[----:B------:R-:W-:Y:S01]  /*5be0*/  UIMAD UR4, UR19, UR4, URZ ;  /* 0x00000004130472a4 */ /* 0x000fe2000f8e023f */
[----:B------:R-:W-:Y:S01]  /*5bf0*/  IMAD.WIDE.U32 R18, R13, c[0x0][0x1e0], R146 ;  /* 0x000078000d127a25 */ /* 0x000fe200078e0092 */
[----:B------:R-:W-:Y:S01]  /*5c00*/  LOP3.LUT R11, R3, 0xfffffff8, RZ, 0xc0, !PT ;  /* 0xfffffff8030b7812 */ /* 0x000fe200078ec0ff */
[----:B------:R-:W-:Y:S01]  /*5c10*/  BSSY B0, `(.L_x_346) ;  /* 0x0000079000007945 */ /* 0x000fe20003800000 */
[----:B------:R-:W-:Y:S01]  /*5c20*/  UIMAD UR4, UR20, UR5, UR4 ;  /* 0x00000005140472a4 */ /* 0x000fe2000f8e0204 */
[----:B------:R-:W-:Y:S01]  /*5c30*/  IMAD R4, R13, c[0x0][0x20c], R4 ;  /* 0x000083000d047a24 */ /* 0x000fe200078e0204 */
[----:B------:R-:W-:Y:S01]  /*5c40*/  LEA.HI R145, R57, R64, RZ, 0x6 ;  /* 0x0000004039917211 */ /* 0x000fe200078f30ff */
[----:B------:R-:W-:Y:S01]  /*5c50*/  IMAD.WIDE.U32 R20, R13, c[0x0][0x208], R146 ;  /* 0x000082000d147a25 */ /* 0x000fe200078e0092 */
[----:B------:R-:W-:-:S02]  /*5c60*/  IADD3 R42, R146, 0x40, RZ ;  /* 0x00000040922a7810 */ /* 0x000fc40007ffe0ff */
[----:B------:R-:W-:Y:S01]  /*5c70*/  @!P1 LOP3.LUT R7, R7, 0xfffffff8, RZ, 0xc0, !PT ;  /* 0xfffffff807079812 */ /* 0x000fe200078ec0ff */
[----:B------:R-:W-:Y:S01]  /*5c80*/  IMAD.IADD R17, R17, 0x1, R2 ;  /* 0x0000000111117824 */ /* 0x000fe200078e0202 */
[----:B------:R-:W-:Y:S01]  /*5c90*/  @!P1 LOP3.LUT R8, R8, 0xfffffff8, RZ, 0xc0, !PT ;  /* 0xfffffff808089812 */ /* 0x000fe200078ec0ff */
[----:B------:R-:W-:Y:S01]  /*5ca0*/  IMAD R9, R9, c[0x0][0x1a8], RZ ;  /* 0x00006a0009097a24 */ /* 0x000fe200078e02ff */
[----:B------:R-:W-:Y:S01]  /*5cb0*/  LOP3.LUT R215, R215, 0xfffffffd, RZ, 0xc0, !PT ;  /* 0xfffffffdd7d77812 */ /* 0x000fe200078ec0ff */
[----:B------:R-:W-:Y:S02]  /*5cc0*/  IMAD.IADD R19, R19, 0x1, R5 ;  /* 0x0000000113137824 */ /* 0x000fe400078e0205 */
[----:B------:R-:W-:Y:S02]  /*5cd0*/  IMAD.IADD R21, R21, 0x1, R4 ;  /* 0x0000000115157824 */ /* 0x000fe400078e0204 */
[C---:B------:R-:W-:Y:S02]  /*5ce0*/  IMAD R9, R12.reuse, c[0x0][0x1ac], R9 ;  /* 0x00006b000c097a24 */ /* 0x040fe400078e0209 */
[----:B------:R-:W-:-:S04]  /*5cf0*/  IMAD.WIDE.U32 R4, R12, c[0x0][0x1a8], R16 ;  /* 0x00006a000c047a25 */ /* 0x000fc800078e0010 */
[----:B------:R-:W-:Y:S01]  /*5d00*/  IMAD.IADD R12, R5, 0x1, R9 ;  /* 0x00000001050c7824 */ /* 0x000fe200078e0209 */
[C---:B------:R-:W-:Y:S01]  /*5d10*/  LEA R13, P0, R4.reuse, c[0x0][0x160], 0x1 ;  /* 0x00005800040d7a11 */ /* 0x040fe200078008ff */
[----:B------:R-:W-:Y:S01]  /*5d20*/  IMAD.U32 R229, RZ, RZ, UR20 ;  /* 0x00000014ffe57e24 */ /* 0x000fe2000f8e00ff */
[----:B------:R-:W-:Y:S01]  /*5d30*/  @!P1 SHF.R.S32.HI R9, RZ, 0x1f, R42 ;  /* 0x0000001fff099819 */ /* 0x000fe2000001142a */
[----:B------:R-:W-:Y:S01]  /*5d40*/  IMAD.U32 R217, RZ, RZ, UR20 ;  /* 0x00000014ffd97e24 */ /* 0x000fe2000f8e00ff */
[----:B------:R-:W-:Y:S01]  /*5d50*/  LEA.HI.X R12, R4, c[0x0][0x164], R12, 0x1, P0 ;  /* 0x00005900040c7a11 */ /* 0x000fe200000f0c0c */
[----:B------:R-:W1:Y:S01]  /*5d60*/  SHFL.IDX PT, R16, R13, RZ, 0x181f ;  /* 0x00181fff0d107589 */ /* 0x000e6200000e0000 */
[----:B------:R-:W-:Y:S01]  /*5d70*/  IMAD.WIDE.U32 R228, R229, c[0x0][0x210], R20 ;  /* 0x00008400e5e47a25 */ /* 0x000fe200078e0014 */
[----:B------:R-:W-:Y:S02]  /*5d80*/  @!P1 LEA.HI R9, R9, R42, RZ, 0x3 ;  /* 0x0000002a09099211 */ /* 0x000fe400078f18ff */
[----:B------:R-:W3:Y:S01]  /*5d90*/  SHFL.IDX PT, R17, R12, RZ, 0x181f ;  /* 0x00181fff0c117589 */ /* 0x000ee200000e0000 */
[----:B------:R-:W-:Y:S01]  /*5da0*/  IMAD.WIDE.U32 R216, R217, c[0x0][0x1e8], R18 ;  /* 0x00007a00d9d87a25 */ /* 0x000fe200078e0012 */
[----:B------:R-:W-:Y:S01]  /*5db0*/  IADD3 R229, R229, UR4, RZ ;  /* 0x00000004e5e57c10 */ /* 0x000fe2000fffe0ff */
[----:B------:R-:W-:Y:S01]  /*5dc0*/  ULDC.64 UR4, c[0x0][0x350] ;  /* 0x0000d40000047ab9 */ /* 0x000fe20000000a00 */
[----:B------:R-:W-:Y:S01]  /*5dd0*/  @!P1 LOP3.LUT R9, R9, 0xfffffff8, RZ, 0xc0, !PT ;  /* 0xfffffff809099812 */ /* 0x000fe200078ec0ff */
[----:B------:R-:W-:Y:S01]  /*5de0*/  UISETP.NE.U32.AND UP0, UPT, URZ, UR4, UPT ;  /* 0x000000043f00728c */ /* 0x000fe2000bf05070 */
[----:B------:R-:W-:Y:S01]  /*5df0*/  IMAD.IADD R6, R6, 0x1, -R11 ;  /* 0x0000000106067824 */ /* 0x000fe200078e0a0b */
[----:B------:R-:W-:Y:S01]  /*5e00*/  IADD3 R217, R217, UR9, RZ ;  /* 0x00000009d9d97c10 */ /* 0x000fe2000fffe0ff */
[----:B------:R-:W-:Y:S01]  /*5e10*/  IMAD.SHL.U32 R149, R40, 0x40, RZ ;  /* 0x0000004028957824 */ /* 0x000fe200078e00ff */
[----:B------:R-:W-:Y:S01]  /*5e20*/  UISETP.NE.AND.EX UP0, UPT, URZ, UR5, UPT, UP0 ;  /* 0x000000053f00728c */ /* 0x000fe2000bf05300 */
[C---:B------:R-:W-:Y:S01]  /*5e30*/  IMAD.SHL.U32 R4, R6.reuse, 0x40, RZ ;  /* 0x0000004006047824 */ /* 0x040fe200078e00ff */
[----:B------:R-:W-:Y:S01]  /*5e40*/  LOP3.LUT P2, RZ, R6, 0x2, RZ, 0xc0, !PT ;  /* 0x0000000206ff7812 */ /* 0x000fe2000784c0ff */
[----:B------:R-:W-:Y:S01]  /*5e50*/  IMAD.SHL.U32 R145, R145, 0x8, RZ ;  /* 0x0000000891917824 */ /* 0x000fe200078e00ff */
[----:B------:R-:W-:Y:S01]  /*5e60*/  LOP3.LUT R149, R149, 0x1c0, RZ, 0xc0, !PT ;  /* 0x000001c095957812 */ /* 0x000fe200078ec0ff */
[----:B------:R-:W-:Y:S01]  /*5e70*/  IMAD.MOV.U32 R2, RZ, RZ, 0x10 ;  /* 0x00000010ff027424 */ /* 0x000fe200078e00ff */
[----:B------:R-:W-:Y:S01]  /*5e80*/  LOP3.LUT R4, R4, 0x1c0, RZ, 0xc0, !PT ;  /* 0x000001c004047812 */ /* 0x000fe200078ec0ff */
[----:B------:R-:W-:Y:S01]  /*5e90*/  IMAD.SHL.U32 R5, R56, 0x8, RZ ;  /* 0x0000000838057824 */ /* 0x000fe200078e00ff */
[----:B------:R-:W-:Y:S01]  /*5ea0*/  LOP3.LUT R145, R145, 0xfffffe00, RZ, 0xc0, !PT ;  /* 0xfffffe0091917812 */ /* 0x000fe200078ec0ff */
[----:B------:R-:W-:Y:S01]  /*5eb0*/  ULDC.64 UR4, c[0x0][0x1f0] ;  /* 0x00007c0000047ab9 */ /* 0x000fe20000000a00 */
[----:B------:R-:W-:-:S02]  /*5ec0*/  SHF.R.U32.HI R148, RZ, 0x3, R149 ;  /* 0x00000003ff947819 */ /* 0x000fc40000011695 */
[----:B-1----:R-:W-:Y:S02]  /*5ed0*/  @!P1 LEA R18, P0, R80, R16, 0x1 ;  /* 0x0000001050129211 */ /* 0x002fe400078008ff */
[----:B------:R-:W-:Y:S01]  /*5ee0*/  SEL R2, R2, 0xfffffff0, !P2 ;  /* 0xfffffff002027807 */ /* 0x000fe20005000000 */
[----:B---3--:R-:W-:Y:S01]  /*5ef0*/  @!P1 IMAD.WIDE R24, R7, 0x2, R16 ;  /* 0x0000000207189825 */ /* 0x008fe200078e0210 */
[----:B------:R-:W-:Y:S02]  /*5f00*/  @!P1 LEA.HI.X R19, R80, R17, R147, 0x1, P0 ;  /* 0x0000001150139211 */ /* 0x000fe400000f0c93 */
[----:B------:R-:W-:Y:S01]  /*5f10*/  ISETP.GE.AND P2, PT, R42, c[0x0][0x198], PT ;  /* 0x000066002a007a0c */ /* 0x000fe20003f46270 */
[----:B------:R-:W-:Y:S01]  /*5f20*/  @!P1 IMAD.WIDE R20, R9, 0x2, R16 ;  /* 0x0000000209149825 */ /* 0x000fe200078e0210 */
[----:B------:R-:W-:Y:S02]  /*5f30*/  LOP3.LUT R5, R4, 0x8, R5, 0xf8, !PT ;  /* 0x0000000804057812 */ /* 0x000fe400078ef805 */
[----:B------:R-:W-:Y:S01]  /*5f40*/  ISETP.NE.AND P0, PT, R10, RZ, PT ;  /* 0x000000ff0a00720c */ /* 0x000fe20003f05270 */
[----:B------:R-:W-:Y:S01]  /*5f50*/  @!P1 IMAD.WIDE R22, R8, 0x2, R16 ;  /* 0x0000000208169825 */ /* 0x000fe200078e0210 */
[----:B------:R-:W-:Y:S01]  /*5f60*/  SHF.R.U32.HI R4, RZ, 0x3, R4 ;  /* 0x00000003ff047819 */ /* 0x000fe20000011604 */
[----:B------:R1:W3:Y:S01]  /*5f70*/  SHFL.IDX PT, R16, R13, 0x1, 0x181f ;  /* 0x00381f000d107f89 */ /* 0x0002e200000e0000 */
[----:B------:R-:W-:Y:S01]  /*5f80*/  LOP3.LUT P6, RZ, R6, 0x4, RZ, 0xc0, !PT ;  /* 0x0000000406ff7812 */ /* 0x000fe200078cc0ff */
[----:B------:R-:W-:Y:S01]  /*5f90*/  IMAD.MOV.U32 R8, RZ, RZ, 0x20 ;  /* 0x00000020ff087424 */ /* 0x000fe200078e00ff */
[----:B------:R-:W-:Y:S01]  /*5fa0*/  P2R R6, PR, RZ, 0x1 ;  /* 0x00000001ff067803 */ /* 0x000fe20000000000 */
[----:B------:R-:W-:Y:S01]  /*5fb0*/  IMAD.SHL.U32 R9, R3, 0x40, RZ ;  /* 0x0000004003097824 */ /* 0x000fe200078e00ff */
[----:B------:R-:W-:Y:S01]  /*5fc0*/  LOP3.LUT R4, R5, R4, RZ, 0x3c, !PT ;  /* 0x0000000405047212 */ /* 0x000fe200078e3cff */
[----:B------:R1:W4:Y:S01]  /*5fd0*/  SHFL.IDX PT, R17, R12, 0x1, 0x181f ;  /* 0x00381f000c117f89 */ /* 0x00032200000e0000 */
[----:B------:R-:W-:-:S02]  /*5fe0*/  SEL R3, R8, 0xffffffe0, !P6 ;  /* 0xffffffe008037807 */ /* 0x000fc40007000000 */
[----:B------:R-:W-:Y:S02]  /*5ff0*/  LOP3.LUT R4, R4, 0xfffffe00, R9, 0xf8, !PT ;  /* 0xfffffe0004047812 */ /* 0x000fe400078ef809 */
[----:B------:R-:W-:Y:S01]  /*6000*/  ISETP.GE.AND P6, PT, R146, c[0x0][0x1d4], PT ;  /* 0x0000750092007a0c */ /* 0x000fe20003fc6270 */
[----:B--2---:R2:W5:Y:S01]  /*6010*/  @P3 R2UR UR10, R0 ;  /* 0x00000000000a33c2 */ /* 0x00456200000e0000 */
[----:B------:R-:W-:Y:S02]  /*6020*/  ISETP.GE.AND P3, PT, R80, c[0x0][0x198], PT ;  /* 0x0000660050007a0c */ /* 0x000fe40003f66270 */
[----:B--2---:R-:W-:Y:S01]  /*6030*/  LOP3.LUT R0, R149, 0x38, R146, 0xf8, !PT ;  /* 0x0000003895007812 */ /* 0x004fe200078ef892 */
[----:B-----5:R-:W-:-:S03]  /*6040*/  @UP1 USHF.R.S32.HI UR11, URZ, 0x1f, UR10 ;  /* 0x0000001f3f0b1899 */ /* 0x020fc6000801140a */
[----:B------:R-:W-:Y:S01]  /*6050*/  @!UP1 UMOV UR10, UR29 ;  /* 0x0000001d000a9c82 */ /* 0x000fe20008000000 */
[----:B------:R-:W-:Y:S01]  /*6060*/  LOP3.LUT R0, R145, R0, R148, 0xf6, !PT ;  /* 0x0000000091007212 */ /* 0x000fe200078ef694 */
[----:B------:R-:W-:Y:S02]  /*6070*/  USEL UR9, UR10, URZ, !UP0 ;  /* 0x0000003f0a097287 */ /* 0x000fe4000c000000 */
[----:B------:R-:W-:Y:S02]  /*6080*/  @!UP1 UMOV UR11, UR8 ;  /* 0x00000008000b9c82 */ /* 0x000fe40008000000 */
[----:B------:R-:W-:Y:S01]  /*6090*/  @!P1 IMAD.SHL.U32 R5, R0, 0x2, RZ ;  /* 0x0000000200059824 */ /* 0x000fe200078e00ff */
[----:B------:R-:W-:Y:S01]  /*60a0*/  USEL UR8, UR11, URZ, !UP0 ;  /* 0x0000003f0b087287 */ /* 0x000fe2000c000000 */
[----:B------:R-:W-:-:S03]  /*60b0*/  IMAD.U32 R7, RZ, RZ, UR9 ;  /* 0x00000009ff077e24 */ /* 0x000fc6000f8e00ff */
[----:B------:R2:W-:Y:S01]  /*60c0*/  @!P1 LDGSTS.E.BYPASS.LTC128B.128 [R5+0x10080], [R18.64], !P3 ;  /* 0x1008000012059fae */ /* 0x0005e2000d901d5e */
[C---:B------:R-:W-:Y:S01]  /*60d0*/  IMAD.WIDE.U32 R216, R7.reuse, c[0x0][0x1f0], R216 ;  /* 0x00007c0007d87a25 */ /* 0x040fe200078e00d8 */
[----:B------:R-:W-:Y:S02]  /*60e0*/  UIMAD UR4, UR8, UR4, URZ ;  /* 0x00000004080472a4 */ /* 0x000fe4000f8e023f */
[----:B------:R2:W-:Y:S01]  /*60f0*/  @!P1 LDGSTS.E.BYPASS.LTC128B.128 [R5+0x14080], [R20.64], !P2 ;  /* 0x1408000014059fae */ /* 0x0005e2000d101d5e */
[----:B------:R-:W-:Y:S01]  /*6100*/  IMAD.WIDE.U32 R228, R7, c[0x0][0x218], R228 ;  /* 0x0000860007e47a25 */ /* 0x000fe200078e00e4 */
[----:B------:R-:W-:Y:S01]  /*6110*/  IADD3 R7, R146, 0x80, RZ ;  /* 0x0000008092077810 */ /* 0x000fe20007ffe0ff */
[----:B------:R-:W-:Y:S01]  /*6120*/  UIMAD UR10, UR9, UR5, UR4 ;  /* 0x00000005090a72a4 */ /* 0x000fe2000f8e0204 */
[----:B------:R2:W-:Y:S02]  /*6130*/  @!P1 LDGSTS.E.BYPASS.LTC128B.128 [R5+0x18080], [R22.64], !P5 ;  /* 0x1808000016059fae */ /* 0x0005e4000e901d5e */
[----:B------:R-:W-:Y:S01]  /*6140*/  ISETP.GE.AND P0, PT, R7, c[0x0][0x1d4], PT ;  /* 0x0000750007007a0c */ /* 0x000fe20003f06270 */
[----:B------:R-:W-:Y:S01]  /*6150*/  ULDC.64 UR4, c[0x0][0x218] ;  /* 0x0000860000047ab9 */ /* 0x000fe20000000a00 */
[----:B------:R2:W-:Y:S01]  /*6160*/  @!P1 LDGSTS.E.BYPASS.LTC128B.128 [R5+0x1c080], [R24.64], !P4 ;  /* 0x1c08000018059fae */ /* 0x0005e2000e101d5e */
[----:B------:R-:W-:Y:S01]  /*6170*/  UIMAD UR4, UR8, UR4, URZ ;  /* 0x00000004080472a4 */ /* 0x000fe2000f8e023f */
[----:B------:R-:W-:-:S03]  /*6180*/  IADD3 R223, R217, UR10, RZ ;  /* 0x0000000ad9df7c10 */ /* 0x000fc6000fffe0ff */
[----:B------:R-:W-:-:S06]  /*6190*/  UIMAD UR4, UR9, UR5, UR4 ;  /* 0x00000005090472a4 */ /* 0x000fcc000f8e0204 */
[----:B------:R-:W-:Y:S02]  /*61a0*/  @P0 LOP3.LUT R215, R215, 0x2, RZ, 0xfc, !PT ;  /* 0x00000002d7d70812 */ /* 0x000fe400078efcff */
[----:B------:R-:W-:Y:S02]  /*61b0*/  IADD3 R221, R229, UR4, RZ ;  /* 0x00000004e5dd7c10 */ /* 0x000fe4000fffe0ff */
[----:B------:R-:W-:Y:S02]  /*61c0*/  LOP3.LUT R215, R215, 0xfffffffe, RZ, 0xc0, !PT ;  /* 0xfffffffed7d77812 */ /* 0x000fe400078ec0ff */
[----:B--2---:R-:W-:-:S04]  /*61d0*/  IADD3 R5, R146, 0xc0, RZ ;  /* 0x000000c092057810 */ /* 0x004fc80007ffe0ff */
[----:B------:R-:W-:-:S13]  /*61e0*/  ISETP.GE.AND P0, PT, R5, c[0x0][0x1d4], PT ;  /* 0x0000750005007a0c */ /* 0x000fda0003f06270 */
[----:B------:R-:W-:Y:S02]  /*61f0*/  @P0 LOP3.LUT R215, R215, 0x1, RZ, 0xfc, !PT ;  /* 0x00000001d7d70812 */ /* 0x000fe400078efcff */
[----:B------:R-:W-:Y:S02]  /*6200*/  ISETP.GE.AND P0, PT, R42, c[0x0][0x1d4], PT ;  /* 0x000075002a007a0c */ /* 0x000fe40003f06270 */
[----:B------:R-:W-:-:S11]  /*6210*/  LOP3.LUT R215, R215, 0xfffffffb, RZ, 0xc0, !PT ;  /* 0xfffffffbd7d77812 */ /* 0x000fd600078ec0ff */
[----:B------:R-:W-:Y:S02]  /*6220*/  @P0 LOP3.LUT R215, R215, 0x4, RZ, 0xfc, !PT ;  /* 0x00000004d7d70812 */ /* 0x000fe400078efcff */
[----:B------:R-:W-:-:S13]  /*6230*/  ISETP.NE.AND P0, PT, R6, RZ, PT ;  /* 0x000000ff0600720c */ /* 0x000fda0003f05270 */
[----:B------:R-:W-:Y:S05]  /*6240*/  @P0 BRA `(.L_x_347) ;  /* 0x0000015000000947 */ /* 0x000fea0003800000 */
[----:B-1-34-:R-:W-:Y:S01]  /*6250*/  IADD3 R8, R80, 0x80, RZ ;  /* 0x0000008050087810 */ /* 0x01afe20007ffe0ff */
[----:B------:R-:W-:Y:S01]  /*6260*/  IMAD.SHL.U32 R11, R0, 0x2, RZ ;  /* 0x00000002000b7824 */ /* 0x000fe200078e00ff */
[----:B------:R-:W-:Y:S02]  /*6270*/  IADD3 R6, R80, 0xc0, RZ ;  /* 0x000000c050067810 */ /* 0x000fe40007ffe0ff */
[----:B------:R-:W-:Y:S02]  /*6280*/  SHF.R.S32.HI R9, RZ, 0x1f, R42 ;  /* 0x0000001fff097819 */ /* 0x000fe4000001142a */
[----:B------:R-:W-:Y:S02]  /*6290*/  SHF.R.S32.HI R7, RZ, 0x1f, R8 ;  /* 0x0000001fff077819 */ /* 0x000fe40000011408 */
[----:B------:R-:W-:Y:S02]  /*62a0*/  SHF.R.S32.HI R5, RZ, 0x1f, R6 ;  /* 0x0000001fff057819 */ /* 0x000fe40000011406 */
[----:B------:R-:W-:-:S02]  /*62b0*/  LEA.HI R9, R9, R42, RZ, 0x3 ;  /* 0x0000002a09097211 */ /* 0x000fc400078f18ff */
[----:B------:R-:W-:Y:S02]  /*62c0*/  LEA.HI R7, R7, R8, RZ, 0x3 ;  /* 0x0000000807077211 */ /* 0x000fe400078f18ff */
[----:B------:R-:W-:Y:S02]  /*62d0*/  LEA.HI R5, R5, R6, RZ, 0x3 ;  /* 0x0000000605057211 */ /* 0x000fe400078f18ff */
[C---:B------:R-:W-:Y:S02]  /*62e0*/  LEA R18, P0, R80.reuse, R16, 0x1 ;  /* 0x0000001050127211 */ /* 0x040fe400078008ff */
[----:B------:R-:W-:Y:S02]  /*62f0*/  LOP3.LUT R9, R9, 0xfffffff8, RZ, 0xc0, !PT ;  /* 0xfffffff809097812 */ /* 0x000fe400078ec0ff */
[----:B------:R-:W-:Y:S02]  /*6300*/  LOP3.LUT R7, R7, 0xfffffff8, RZ, 0xc0, !PT ;  /* 0xfffffff807077812 */ /* 0x000fe400078ec0ff */
[----:B------:R-:W-:Y:S01]  /*6310*/  LOP3.LUT R5, R5, 0xfffffff8, RZ, 0xc0, !PT ;  /* 0xfffffff805057812 */ /* 0x000fe200078ec0ff */
[----:B------:R-:W-:Y:S01]  /*6320*/  IMAD.WIDE R8, R9, 0x2, R16 ;  /* 0x0000000209087825 */ /* 0x000fe200078e0210 */
[----:B------:R-:W-:-:S03]  /*6330*/  LEA.HI.X R19, R80, R17, R147, 0x1, P0 ;  /* 0x0000001150137211 */ /* 0x000fc600000f0c93 */
[--C-:B------:R-:W-:Y:S02]  /*6340*/  IMAD.WIDE R6, R7, 0x2, R16.reuse ;  /* 0x0000000207067825 */ /* 0x100fe400078e0210 */
[----:B------:R1:W-:Y:S02]  /*6350*/  LDGSTS.E.BYPASS.LTC128B.128 [R11+0x11080], [R18.64], !P3 ;  /* 0x11080000120b7fae */ /* 0x0003e4000d901d5e */
[----:B------:R-:W-:Y:S02]  /*6360*/  IMAD.WIDE R16, R5, 0x2, R16 ;  /* 0x0000000205107825 */ /* 0x000fe400078e0210 */
[----:B------:R1:W-:Y:S04]  /*6370*/  LDGSTS.E.BYPASS.LTC128B.128 [R11+0x15080], [R8.64], !P2 ;  /* 0x15080000080b7fae */ /* 0x0003e8000d101d5e */
[----:B------:R1:W-:Y:S04]  /*6380*/  LDGSTS.E.BYPASS.LTC128B.128 [R11+0x19080], [R6.64], !P5 ;  /* 0x19080000060b7fae */ /* 0x0003e8000e901d5e */
[----:B------:R1:W-:Y:S02]  /*6390*/  LDGSTS.E.BYPASS.LTC128B.128 [R11+0x1d080], [R16.64], !P4 ;  /* 0x1d080000100b7fae */ /* 0x0003e4000e101d5e */
.L_x_347:
[----:B-1-34-:R-:W-:Y:S05]  /*63a0*/  BSYNC B0 ;  /* 0x0000000000007941 */ /* 0x01afea0003800000 */
.L_x_346:
[----:B------:R-:W-:Y:S01]  /*63b0*/  IADD3 R5, R14, 0x40, RZ ;  /* 0x000000400e057810 */ /* 0x000fe20007ffe0ff */
[----:B------:R1:W2:Y:S01]  /*63c0*/  SHFL.IDX PT, R17, R12, 0x2, 0x181f ;  /* 0x00581f000c117f89 */ /* 0x0002a200000e0000 */
[----:B------:R-:W-:Y:S02]  /*63d0*/  BSSY B0, `(.L_x_348) ;  /* 0x000001b000007945 */ /* 0x000fe40003800000 */
[----:B------:R-:W-:Y:S01]  /*63e0*/  ISETP.GE.AND P0, PT, R5, UR7, PT ;  /* 0x0000000705007c0c */ /* 0x000fe2000bf06270 */
[----:B------:R1:W3:Y:S03]  /*63f0*/  SHFL.IDX PT, R16, R13, 0x2, 0x181f ;  /* 0x00581f000d107f89 */ /* 0x0002e600000e0000 */
[----:B------:R-:W-:-:S09]  /*6400*/  P2R R9, PR, RZ, 0x1 ;  /* 0x00000001ff097803 */ /* 0x000fd20000000000 */
[----:B------:R-:W-:Y:S05]  /*6410*/  @P0 BRA `(.L_x_349) ;  /* 0x0000016000000947 */ /* 0x000fea0003800000 */
[----:B------:R-:W-:Y:S01]  /*6420*/  IADD3 R8, R80, 0x80, RZ ;  /* 0x0000008050087810 */ /* 0x000fe20007ffe0ff */
        /* <DEDUP_REMOVED lines=8> */
[C---:B---3--:R-:W-:Y:S02]  /*64b0*/  LEA R18, P0, R80.reuse, R16, 0x1 ;  /* 0x0000001050127211 */ /* 0x048fe400078008ff */
[----:B------:R-:W-:Y:S02]  /*64c0*/  LOP3.LUT R11, R11, 0xfffffff8, RZ, 0xc0, !PT ;  /* 0xfffffff80b0b7812 */ /* 0x000fe400078ec0ff */
[----:B------:R-:W-:Y:S02]  /*64d0*/  LOP3.LUT R7, R7, 0xfffffff8, RZ, 0xc0, !PT ;  /* 0xfffffff807077812 */ /* 0x000fe400078ec0ff */
[----:B------:R-:W-:Y:S01]  /*64e0*/  LOP3.LUT R5, R5, 0xfffffff8, RZ, 0xc0, !PT ;  /* 0xfffffff805057812 */ /* 0x000fe200078ec0ff */
[----:B--2---:R-:W-:Y:S01]  /*64f0*/  IMAD.WIDE R20, R11, 0x2, R16 ;  /* 0x000000020b147825 */ /* 0x004fe200078e0210 */
[----:B------:R-:W-:-:S03]  /*6500*/  LEA.HI.X R19, R80, R17, R147, 0x1, P0 ;  /* 0x0000001150137211 */ /* 0x000fc600000f0c93 */
[--C-:B------:R-:W-:Y:S02]  /*6510*/  IMAD.WIDE R6, R7, 0x2, R16.reuse ;  /* 0x0000000207067825 */ /* 0x100fe400078e0210 */
[----:B------:R-:W-:Y:S01]  /*6520*/  @!PT LDS RZ, [RZ] ;  /* 0x00000000fffff984 */ /* 0x000fe20000000800 */
[----:B------:R2:W-:Y:S02]  /*6530*/  LDGSTS.E.BYPASS.LTC128B.128 [R15+0x12080], [R18.64], !P3 ;  /* 0x12080000120f7fae */ /* 0x0005e4000d901d5e */
[----:B------:R-:W-:Y:S02]  /*6540*/  IMAD.WIDE R16, R5, 0x2, R16 ;  /* 0x0000000205107825 */ /* 0x000fe400078e0210 */
[----:B------:R2:W-:Y:S04]  /*6550*/  LDGSTS.E.BYPASS.LTC128B.128 [R15+0x16080], [R20.64], !P2 ;  /* 0x16080000140f7fae */ /* 0x0005e8000d101d5e */
[----:B------:R2:W-:Y:S04]  /*6560*/  LDGSTS.E.BYPASS.LTC128B.128 [R15+0x1a080], [R6.64], !P5 ;  /* 0x1a080000060f7fae */ /* 0x0005e8000e901d5e */
[----:B------:R2:W-:Y:S02]  /*6570*/  LDGSTS.E.BYPASS.LTC128B.128 [R15+0x1e080], [R16.64], !P4 ;  /* 0x1e080000100f7fae */ /* 0x0005e4000e101d5e */
.L_x_349:
[----:B------:R-:W-:Y:S05]  /*6580*/  BSYNC B0 ;  /* 0x0000000000007941 */ /* 0x000fea0003800000 */
.L_x_348:
[----:B------:R-:W-:Y:S01]  /*6590*/  IADD3 R5, R14, 0x60, RZ ;  /* 0x000000600e057810 */ /* 0x000fe20007ffe0ff */
[----:B--2---:R2:W4:Y:S01]  /*65a0*/  SHFL.IDX PT, R17, R12, 0x3, 0x181f ;  /* 0x00781f000c117f89 */ /* 0x00452200000e0000 */
[----:B------:R-:W-:Y:S01]  /*65b0*/  UIADD3 UR10, UR13, -0x1, URZ ;  /* 0xffffffff0d0a7890 */ /* 0x000fe2000fffe03f */
[----:B------:R-:W-:Y:S01]  /*65c0*/  BSSY B0, `(.L_x_350) ;  /* 0x000001b000007945 */ /* 0x000fe20003800000 */
[----:B------:R-:W-:Y:S01]  /*65d0*/  ISETP.GE.AND P0, PT, R5, UR7, PT ;  /* 0x0000000705007c0c */ /* 0x000fe2000bf06270 */
[----:B---3--:R2:W3:Y:S03]  /*65e0*/  SHFL.IDX PT, R16, R13, 0x3, 0x181f ;  /* 0x00781f000d107f89 */ /* 0x0084e600000e0000 */
[----:B------:R-:W-:-:S09]  /*65f0*/  P2R R8, PR, RZ, 0x1 ;  /* 0x00000001ff087803 */ /* 0x000fd20000000000 */
[----:B------:R-:W-:Y:S05]  /*6600*/  @P0 BRA `(.L_x_351) ;  /* 0x0000016000000947 */ /* 0x000fea0003800000 */
[----:B------:R-:W-:Y:S01]  /*6610*/  SHF.R.S32.HI R5, RZ, 0x1f, R42 ;  /* 0x0000001fff057819 */ /* 0x000fe2000001142a */
[----:B------:R-:W-:Y:S01]  /*6620*/  IMAD.SHL.U32 R7, R0, 0x2, RZ ;  /* 0x0000000200077824 */ /* 0x000fe200078e00ff */
[C---:B------:R-:W-:Y:S02]  /*6630*/  IADD3 R6, R80.reuse, 0x80, RZ ;  /* 0x0000008050067810 */ /* 0x040fe40007ffe0ff */
[----:B------:R-:W-:Y:S02]  /*6640*/  LEA.HI R5, R5, R42, RZ, 0x3 ;  /* 0x0000002a05057211 */ /* 0x000fe400078f18ff */
[C---:B-123--:R-:W-:Y:S02]  /*6650*/  LEA R12, P0, R80.reuse, R16, 0x1 ;  /* 0x00000010500c7211 */ /* 0x04efe400078008ff */
[----:B------:R-:W-:Y:S02]  /*6660*/  LOP3.LUT R5, R5, 0xfffffff8, RZ, 0xc0, !PT ;  /* 0xfffffff805057812 */ /* 0x000fe400078ec0ff */
[----:B----4-:R-:W-:-:S03]  /*6670*/  LEA.HI.X R13, R80, R17, R147, 0x1, P0 ;  /* 0x00000011500d7211 */ /* 0x010fc600000f0c93 */
[----:B------:R-:W-:Y:S01]  /*6680*/  IMAD.WIDE R20, R5, 0x2, R16 ;  /* 0x0000000205147825 */ /* 0x000fe200078e0210 */
[----:B------:R-:W-:Y:S01]  /*6690*/  SHF.R.S32.HI R5, RZ, 0x1f, R6 ;  /* 0x0000001fff057819 */ /* 0x000fe20000011406 */
[----:B------:R-:W-:Y:S01]  /*66a0*/  @!PT LDS RZ, [RZ] ;  /* 0x00000000fffff984 */ /* 0x000fe20000000800 */
[----:B------:R1:W-:Y:S03]  /*66b0*/  LDGSTS.E.BYPASS.LTC128B.128 [R7+0x13080], [R12.64], !P3 ;  /* 0x130800000c077fae */ /* 0x0003e6000d901d5e */
[----:B------:R-:W-:Y:S01]  /*66c0*/  LEA.HI R5, R5, R6, RZ, 0x3 ;  /* 0x0000000605057211 */ /* 0x000fe200078f18ff */
[----:B------:R1:W-:Y:S01]  /*66d0*/  LDGSTS.E.BYPASS.LTC128B.128 [R7+0x17080], [R20.64], !P2 ;  /* 0x1708000014077fae */ /* 0x0003e2000d101d5e */
[----:B------:R-:W-:Y:S02]  /*66e0*/  IADD3 R6, R80, 0xc0, RZ ;  /* 0x000000c050067810 */ /* 0x000fe40007ffe0ff */
[----:B------:R-:W-:-:S05]  /*66f0*/  LOP3.LUT R5, R5, 0xfffffff8, RZ, 0xc0, !PT ;  /* 0xfffffff805057812 */ /* 0x000fca00078ec0ff */
[----:B------:R-:W-:Y:S01]  /*6700*/  IMAD.WIDE R18, R5, 0x2, R16 ;  /* 0x0000000205127825 */ /* 0x000fe200078e0210 */
[----:B------:R-:W-:-:S04]  /*6710*/  SHF.R.S32.HI R5, RZ, 0x1f, R6 ;  /* 0x0000001fff057819 */ /* 0x000fc80000011406 */
[----:B------:R-:W-:Y:S01]  /*6720*/  LEA.HI R5, R5, R6, RZ, 0x3 ;  /* 0x0000000605057211 */ /* 0x000fe200078f18ff */
[----:B------:R1:W-:Y:S03]  /*6730*/  LDGSTS.E.BYPASS.LTC128B.128 [R7+0x1b080], [R18.64], !P5 ;  /* 0x1b08000012077fae */ /* 0x0003e6000e901d5e */
[----:B------:R-:W-:-:S05]  /*6740*/  LOP3.LUT R5, R5, 0xfffffff8, RZ, 0xc0, !PT ;  /* 0xfffffff805057812 */ /* 0x000fca00078ec0ff */
[----:B------:R-:W-:-:S05]  /*6750*/  IMAD.WIDE R16, R5, 0x2, R16 ;  /* 0x0000000205107825 */ /* 0x000fca00078e0210 */
[----:B------:R1:W-:Y:S02]  /*6760*/  LDGSTS.E.BYPASS.LTC128B.128 [R7+0x1f080], [R16.64], !P4 ;  /* 0x1f08000010077fae */ /* 0x0003e4000e101d5e */
.L_x_351:
[----:B------:R-:W-:Y:S05]  /*6770*/  BSYNC B0 ;  /* 0x0000000000007941 */ /* 0x000fea0003800000 */
.L_x_350:
[----:B------:R-:W-:Y:S01]  /*6780*/  USHF.L.U32 UR9, UR10, 0x5, URZ ;  /* 0x000000050a097899 */ /* 0x000fe2000800063f */
[----:B------:R-:W0:Y:S01]  /*6790*/  LDGDEPBAR ;  /* 0x00000000000079af */ /* 0x000e220000000000 */
[----:B------:R-:W-:Y:S01]  /*67a0*/  ULDC.64 UR4, c[0x0][0x1e0] ;  /* 0x0000780000047ab9 */ /* 0x000fe20000000a00 */
[C---:B------:R-:W-:Y:S01]  /*67b0*/  LOP3.LUT P5, RZ, R215.reuse, 0x4, RZ, 0xc0, !PT ;  /* 0x00000004d7ff7812 */ /* 0x040fe200078ac0ff */
[----:B------:R-:W-:Y:S01]  /*67c0*/  UMOV UR11, 0x5 ;  /* 0x00000005000b7882 */ /* 0x000fe20000000000 */
[----:B------:R-:W-:Y:S01]  /*67d0*/  BAR.SYNC.DEFER_BLOCKING 0x0 ;  /* 0x0000000000007b1d */ /* 0x000fe20000010000 */
[----:B------:R-:W-:Y:S01]  /*67e0*/  IMAD.U32 R5, RZ, RZ, UR9 ;  /* 0x00000009ff057e24 */ /* 0x000fe2000f8e00ff */
[----:B------:R-:W-:Y:S01]  /*67f0*/  USHF.L.U32 UR8, UR4, 0x5, URZ ;  /* 0x0000000504087899 */ /* 0x000fe2000800063f */
[C---:B------:R-:W-:Y:S01]  /*6800*/  LOP3.LUT P4, RZ, R215.reuse, 0x2, RZ, 0xc0, !PT ;  /* 0x00000002d7ff7812 */ /* 0x040fe2000788c0ff */
[----:B------:R-:W-:Y:S01]  /*6810*/  USHF.L.U64.HI UR11, UR4, UR11, UR5 ;  /* 0x0000000b040b7299 */ /* 0x000fe20008010205 */
[----:B------:R-:W-:Y:S01]  /*6820*/  LOP3.LUT P3, RZ, R215, 0x1, RZ, 0xc0, !PT ;  /* 0x00000001d7ff7812 */ /* 0x000fe2000786c0ff */
[----:B------:R-:W-:Y:S01]  /*6830*/  USHF.R.S32.HI UR12, URZ, 0x1f, UR10 ;  /* 0x0000001f3f0c7899 */ /* 0x000fe2000801140a */
[----:B------:R-:W-:Y:S01]  /*6840*/  IADD3 R6, -R5, UR16, -R40 ;  /* 0x0000001005067c10 */ /* 0x000fe2000fffe928 */
[----:B-1----:R-:W-:Y:S01]  /*6850*/  IMAD.U32 R7, RZ, RZ, UR8 ;  /* 0x00000008ff077e24 */ /* 0x002fe2000f8e00ff */
[----:B------:R-:W-:-:S02]  /*6860*/  SEL R41, RZ, 0x1, P6 ;  /* 0x00000001ff297807 */ /* 0x000fc40003000000 */
[----:B------:R-:W-:-:S13]  /*6870*/  ISETP.GE.AND P0, PT, R6, 0x1, PT ;  /* 0x000000010600780c */ /* 0x000fda0003f06270 */
[----:B------:R-:W-:Y:S01]  /*6880*/  VOTEU.ANY UP0, P0 ;  /* 0x00000000003f7886 */ /* 0x000fe20000000100 */
[----:B------:R-:W-:Y:S02]  /*6890*/  @P0 IMAD.MOV.U32 R222, RZ, RZ, R216 ;  /* 0x000000ffffde0224 */ /* 0x000fe400078e00d8 */
[----:B------:R-:W-:Y:S02]  /*68a0*/  @P0 IMAD.SHL.U32 R11, R0, 0x2, RZ ;  /* 0x00000002000b0824 */ /* 0x000fe400078e00ff */
[----:B------:R-:W-:Y:S01]  /*68b0*/  @UP0 UIMAD UR4, UR11, UR10, URZ ;  /* 0x0000000a0b0402a4 */ /* 0x000fe2000f8e023f */
[----:B---34-:R-:W-:-:S03]  /*68c0*/  @P0 IMAD.WIDE.U32 R16, R7, UR10, R222 ;  /* 0x0000000a07100c25 */ /* 0x018fc6000f8e00de */
[----:B------:R-:W-:Y:S02]  /*68d0*/  @UP0 UIMAD UR4, UR12, UR8, UR4 ;  /* 0x000000080c0402a4 */ /* 0x000fe4000f8e0204 */
[----:B--2---:R-:W-:-:S04]  /*68e0*/  @P0 LEA R12, P2, R16, c[0x0][0x1c8], 0x1 ;  /* 0x00007200100c0a11 */ /* 0x004fc800078408ff */
[----:B------:R-:W-:-:S04]  /*68f0*/  @P0 IADD3 R6, R17, UR4, RZ ;  /* 0x0000000411060c10 */ /* 0x000fc8000fffe0ff */
[----:B------:R-:W-:Y:S02]  /*6900*/  @P0 LEA.HI.X R13, R16, c[0x0][0x1cc], R6, 0x1, P2 ;  /* 0x00007300100d0a11 */ /* 0x000fe400010f0c06 */
[----:B------:R-:W-:-:S03]  /*6910*/  LEA.HI R6, R57, R64, RZ, 0x5 ;  /* 0x0000004039067211 */ /* 0x000fc600078f28ff */
[----:B------:R-:W-:Y:S01]  /*6920*/  @!PT LDS RZ, [RZ] ;  /* 0x00000000fffff984 */ /* 0x000fe20000000800 */
[----:B------:R-:W-:Y:S01]  /*6930*/  @!PT LDS RZ, [RZ] ;  /* 0x00000000fffff984 */ /* 0x000fe20000000800 */
[----:B------:R-:W-:Y:S01]  /*6940*/  @!PT LDS RZ, [RZ] ;  /* 0x00000000fffff984 */ /* 0x000fe20000000800 */
[----:B------:R1:W-:Y:S01]  /*6950*/  @P0 LDGSTS.E.BYPASS.LTC128B.128 [R11+0xc080], [R12.64], !P6 ;  /* 0x0c0800000c0b0fae */ /* 0x0003e2000f101d5e */
[----:B------:R-:W-:-:S03]  /*6960*/  SHF.R.S32.HI R59, RZ, 0x5, R6 ;  /* 0x00000005ff3b7819 */ /* 0x000fc60000011406 */
[----:B------:R1:W-:Y:S04]  /*6970*/  @P0 LDGSTS.E.BYPASS.LTC128B.128 [R11+0xd080], [R12.64+0x80], !P5 ;  /* 0x0d0800800c0b0fae */ /* 0x0003e8000e901d5e */
[----:B------:R1:W-:Y:S04]  /*6980*/  @P0 LDGSTS.E.BYPASS.LTC128B.128 [R11+0xe080], [R12.64+0x100], !P4 ;  /* 0x0e0801000c0b0fae */ /* 0x0003e8000e101d5e */
[----:B------:R1:W-:Y:S01]  /*6990*/  @P0 LDGSTS.E.BYPASS.LTC128B.128 [R11+0xf080], [R12.64+0x180], !P3 ;  /* 0x0f0801800c0b0fae */ /* 0x0003e2000d901d5e */
[----:B------:R-:W-:-:S03]  /*69a0*/  ISETP.LT.AND P0, PT, RZ, c[0x0][0x27c], PT ;  /* 0x00009f00ff007a0c */ /* 0x000fc60003f01270 */
[----:B------:R-:W0:Y:S10]  /*69b0*/  LDGDEPBAR ;  /* 0x00000000000079af */ /* 0x000e340000000000 */
[----:B------:R-:W-:Y:S05]  /*69c0*/  @P0 BRA `(.L_x_352) ;  /* 0x0000002000000947 */ /* 0x000fea0003800000 */
[----:B------:R-:W-:-:S04]  /*69d0*/  DEPBAR.LE SB0, 0x1 ;  /* 0x000080400000791a */ /* 0x000fc80000000000 */
[----:B------:R-:W-:Y:S05]  /*69e0*/  BRA `(.L_x_353) ;  /* 0x00009b6000007947 */ /* 0x000fea0003800000 */
.L_x_352:
[----:B------:R-:W-:Y:S01]  /*69f0*/  ULDC.U8 UR4, c[0x0][0x298] ;  /* 0x0000a60000047ab9 */ /* 0x000fe20000000000 */
[----:B------:R-:W-:Y:S01]  /*6a00*/  SHF.R.S32.HI R18, RZ, 0x1f, R65 ;  /* 0x0000001fff127819 */ /* 0x000fe20000011441 */
[----:B------:R-:W-:Y:S01]  /*6a10*/  IMAD.WIDE.U32 R16, R65, c[0x0][0x280], RZ ;  /* 0x0000a00041107a25 */ /* 0x000fe200078e00ff */
[----:B------:R-:W-:Y:S01]  /*6a20*/  ISETP.NE.AND P0, PT, RZ, UR4, PT ;  /* 0x00000004ff007c0c */ /* 0x000fe2000bf05270 */
[----:B------:R-:W-:Y:S01]  /*6a30*/  BSSY B2, `(.L_x_353) ;  /* 0x00009b1000027945 */ /* 0x000fe20003800000 */
[----:B-1----:R-:W-:Y:S01]  /*6a40*/  LEA R11, R43, R14, 0x5 ;  /* 0x0000000e2b0b7211 */ /* 0x002fe200078e28ff */
[----:B------:R-:W-:Y:S01]  /*6a50*/  IMAD R12, R18, c[0x0][0x280], RZ ;  /* 0x0000a000120c7a24 */ /* 0x000fe200078e02ff */
[----:B------:R-:W-:Y:S01]  /*6a60*/  SHF.L.U32 R150, R0, 0x1, RZ ;  /* 0x0000000100967819 */ /* 0x000fe200000006ff */
[----:B------:R-:W-:Y:S02]  /*6a70*/  IMAD R18, R18, c[0x0][0x290], RZ ;  /* 0x0000a40012127a24 */ /* 0x000fe400078e02ff */
[----:B------:R-:W-:-:S02]  /*6a80*/  IMAD R12, R65, c[0x0][0x284], R12 ;  /* 0x0000a100410c7a24 */ /* 0x000fc400078e020c */
[C---:B------:R-:W-:Y:S02]  /*6a90*/  IMAD R13, R65.reuse, c[0x0][0x294], R18 ;  /* 0x0000a500410d7a24 */ /* 0x040fe400078e0212 */
[----:B------:R-:W-:Y:S01]  /*6aa0*/  IMAD.WIDE.U32 R20, R65, c[0x0][0x290], RZ ;  /* 0x0000a40041147a25 */ /* 0x000fe200078e00ff */
[----:B------:R-:W-:-:S04]  /*6ab0*/  IADD3 R15, R12, R17, RZ ;  /* 0x000000110c0f7210 */ /* 0x000fc80007ffe0ff */
[----:B------:R-:W-:Y:S01]  /*6ac0*/  IADD3 R13, R13, R21, RZ ;  /* 0x000000150d0d7210 */ /* 0x000fe20007ffe0ff */
[----:B------:R-:W-:Y:S05]  /*6ad0*/  @!P0 BRA `(.L_x_354) ;  /* 0x00004ae000008947 */ /* 0x000fea0003800000 */
[----:B------:R-:W-:Y:S01]  /*6ae0*/  PLOP3.LUT P0, PT, PT, PT, UP3, 0x80, 0x0 ;  /* 0x000000000000781c */ /* 0x000fe20003f0f038 */
[----:B------:R-:W-:Y:S01]  /*6af0*/  IMAD.MOV.U32 R14, RZ, RZ, R16 ;  /* 0x000000ffff0e7224 */ /* 0x000fe200078e0010 */
        /* <DEDUP_REMOVED lines=9> */
[----:B------:R-:W-:-:S02]  /*6b90*/  CS2R R128, SRZ ;  /* 0x0000000000807805 */ /* 0x000fc4000001ff00 */
[----:B------:R-:W-:Y:S01]  /*6ba0*/  @P0 IMAD.HI.U32 R12, R11, c[0x0][0x2c8], RZ ;  /* 0x0000b2000b0c0a27 */ /* 0x000fe200078e00ff */
[----:B------:R-:W-:-:S13]  /*6bb0*/  PLOP3.LUT P0, PT, PT, PT, UP3, 0x80, 0x0 ;  /* 0x000000000000781c */ /* 0x000fda0003f0f038 */
[----:B------:R-:W-:-:S04]  /*6bc0*/  @P0 SHF.R.U32.HI R11, RZ, c[0x0][0x2cc], R12 ;  /* 0x0000b300ff0b0a19 */ /* 0x000fc8000001160c */
[----:B------:R-:W-:Y:S01]  /*6bd0*/  SHF.R.S32.HI R12, RZ, 0x1f, R11 ;  /* 0x0000001fff0c7819 */ /* 0x000fe2000001140b */
[----:B------:R-:W-:-:S04]  /*6be0*/  IMAD.WIDE.U32 R14, R11, c[0x0][0x280], R14 ;  /* 0x0000a0000b0e7a25 */ /* 0x000fc800078e000e */
[----:B------:R-:W-:Y:S01]  /*6bf0*/  IMAD R18, R12, c[0x0][0x280], RZ ;  /* 0x0000a0000c127a24 */ /* 0x000fe200078e02ff */
[----:B------:R-:W-:-:S03]  /*6c00*/  LEA R16, P0, R14, c[0x0][0x270], 0x1 ;  /* 0x00009c000e107a11 */ /* 0x000fc600078008ff */
[----:B------:R-:W-:Y:S02]  /*6c10*/  IMAD R18, R11, c[0x0][0x284], R18 ;  /* 0x0000a1000b127a24 */ /* 0x000fe400078e0212 */
[----:B------:R1:W2:Y:S03]  /*6c20*/  SHFL.IDX PT, R24, R16, RZ, 0x181f ;  /* 0x00181fff10187589 */ /* 0x0002a600000e0000 */
[----:B------:R-:W-:-:S04]  /*6c30*/  IADD3 R18, R15, R18, RZ ;  /* 0x000000120f127210 */ /* 0x000fc80007ffe0ff */
[----:B------:R-:W-:Y:S01]  /*6c40*/  LEA.HI.X R18, R14, c[0x0][0x274], R18, 0x1, P0 ;  /* 0x00009d000e127a11 */ /* 0x000fe200000f0c12 */
[----:B------:R-:W-:Y:S02]  /*6c50*/  IMAD R14, R12, c[0x0][0x290], RZ ;  /* 0x0000a4000c0e7a24 */ /* 0x000fe400078e02ff */
[----:B------:R-:W-:Y:S02]  /*6c60*/  IMAD.MOV.U32 R12, RZ, RZ, R20 ;  /* 0x000000ffff0c7224 */ /* 0x000fe400078e0014 */
[----:B------:R1:W3:Y:S02]  /*6c70*/  SHFL.IDX PT, R25, R18, RZ, 0x181f ;  /* 0x00181fff12197589 */ /* 0x0002e400000e0000 */
[----:B------:R-:W-:-:S04]  /*6c80*/  IMAD.WIDE.U32 R20, R11, c[0x0][0x290], R12 ;  /* 0x0000a4000b147a25 */ /* 0x000fc800078e000c */
[----:B------:R-:W-:Y:S01]  /*6c90*/  IMAD R13, R11, c[0x0][0x294], R14 ;  /* 0x0000a5000b0d7a24 */ /* 0x000fe200078e020e */
[----:B------:R-:W-:-:S04]  /*6ca0*/  LEA R12, P0, R20, c[0x0][0x288], 0x1 ;  /* 0x0000a200140c7a11 */ /* 0x000fc800078008ff */
[----:B------:R-:W-:Y:S01]  /*6cb0*/  IADD3 R13, R21, R13, RZ ;  /* 0x0000000d150d7210 */ /* 0x000fe20007ffe0ff */
[----:B------:R1:W4:Y:S03]  /*6cc0*/  SHFL.IDX PT, R22, R12, RZ, 0x181f ;  /* 0x00181fff0c167589 */ /* 0x00032600000e0000 */
[----:B------:R-:W-:Y:S01]  /*6cd0*/  LEA.HI.X R13, R20, c[0x0][0x28c], R13, 0x1, P0 ;  /* 0x0000a300140d7a11 */ /* 0x000fe200000f0c0d */
[----:B------:R-:W-:-:S04]  /*6ce0*/  IMAD.SHL.U32 R20, R43, 0x4, RZ ;  /* 0x000000042b147824 */ /* 0x000fc800078e00ff */
[----:B------:R1:W1:Y:S01]  /*6cf0*/  SHFL.IDX PT, R23, R13, RZ, 0x181f ;  /* 0x00181fff0d177589 */ /* 0x00026200000e0000 */
[----:B------:R-:W-:Y:S05]  /*6d00*/  @P1 BRA `(.L_x_356) ;  /* 0x0000028000001947 */ /* 0x000fea0003800000 */
[C---:B--2---:R-:W-:Y:S01]  /*6d10*/  ISETP.GE.AND P0, PT, R20.reuse, c[0x0][0x27c], PT ;  /* 0x00009f0014007a0c */ /* 0x044fe20003f06270 */
[----:B------:R-:W-:Y:S01]  /*6d20*/  CS2R R130, SRZ ;  /* 0x0000000000827805 */ /* 0x000fe2000001ff00 */
[----:B------:R-:W-:Y:S01]  /*6d30*/  CS2R R128, SRZ ;  /* 0x0000000000807805 */ /* 0x000fe2000001ff00 */
[----:B------:R-:W-:-:S10]  /*6d40*/  IADD3 R11, R20, 0x20, RZ ;  /* 0x00000020140b7810 */ /* 0x000fd40007ffe0ff */
[----:B---3--:R-:W-:-:S04]  /*6d50*/  @!P0 IMAD.WIDE R28, R20, 0x2, R24 ;  /* 0x00000002141c8825 */ /* 0x008fc800078e0218 */
[----:B-1--4-:R-:W-:Y:S01]  /*6d60*/  @!P0 IMAD.WIDE R26, R20, 0x2, R22 ;  /* 0x00000002141a8825 */ /* 0x012fe200078e0216 */
[----:B------:R1:W5:Y:S04]  /*6d70*/  @!P0 LD.E.64 R130, [R28.64] ;  /* 0x0000001e1c828980 */ /* 0x000368000c101b00 */
[----:B------:R2:W5:Y:S01]  /*6d80*/  @!P0 LD.E.64 R128, [R26.64] ;  /* 0x0000001e1a808980 */ /* 0x000562000c101b00 */
[----:B------:R-:W-:Y:S01]  /*6d90*/  ISETP.GE.AND P0, PT, R11, c[0x0][0x27c], PT ;  /* 0x00009f000b007a0c */ /* 0x000fe20003f06270 */
[----:B------:R-:W-:Y:S01]  /*6da0*/  CS2R R154, SRZ ;  /* 0x00000000009a7805 */ /* 0x000fe2000001ff00 */
[----:B------:R-:W-:-:S11]  /*6db0*/  CS2R R152, SRZ ;  /* 0x0000000000987805 */ /* 0x000fd6000001ff00 */
[----:B------:R-:W-:-:S04]  /*6dc0*/  @!P0 SHF.R.S32.HI R14, RZ, 0x1f, R11 ;  /* 0x0000001fff0e8819 */ /* 0x000fc8000001140b */
[----:B------:R-:W-:-:S04]  /*6dd0*/  @!P0 LEA.HI R11, R14, R11, RZ, 0x2 ;  /* 0x0000000b0e0b8211 */ /* 0x000fc800078f10ff */
[----:B------:R-:W-:-:S05]  /*6de0*/  @!P0 LOP3.LUT R11, R11, 0xfffffffc, RZ, 0xc0, !PT ;  /* 0xfffffffc0b0b8812 */ /* 0x000fca00078ec0ff */
[----:B------:R-:W-:-:S04]  /*6df0*/  @!P0 IMAD.WIDE R30, R11, 0x2, R24 ;  /* 0x000000020b1e8825 */ /* 0x000fc800078e0218 */
[----:B------:R-:W-:Y:S01]  /*6e00*/  @!P0 IMAD.WIDE R32, R11, 0x2, R22 ;  /* 0x000000020b208825 */ /* 0x000fe200078e0216 */
[----:B------:R-:W-:Y:S01]  /*6e10*/  IADD3 R11, R20, 0x40, RZ ;  /* 0x00000040140b7810 */ /* 0x000fe20007ffe0ff */
        /* <DEDUP_REMOVED lines=8> */
[----:B--2---:R-:W-:-:S04]  /*6ea0*/  @!P0 IMAD.WIDE R26, R11, 0x2, R24 ;  /* 0x000000020b1a8825 */ /* 0x004fc800078e0218 */
[----:B-1----:R-:W-:Y:S01]  /*6eb0*/  @!P0 IMAD.WIDE R28, R11, 0x2, R22 ;  /* 0x000000020b1c8825 */ /* 0x002fe200078e0216 */
        /* <DEDUP_REMOVED lines=11> */
[----:B------:R3:W5:Y:S04]  /*6f70*/  @!P0 LD.E.64 R144, [R24.64] ;  /* 0x0000001e18908980 */ /* 0x000768000c101b00 */
[----:B------:R3:W5:Y:S02]  /*6f80*/  @!P0 LD.E.64 R142, [R22.64] ;  /* 0x0000001e168e8980 */ /* 0x000764000c101b00 */
.L_x_356:
[----:B--2---:R-:W-:Y:S05]  /*6f90*/  BSYNC B0 ;  /* 0x0000000000007941 */ /* 0x004fea0003800000 */
.L_x_355:
[----:B------:R-:W-:Y:S01]  /*6fa0*/  ISETP.NE.AND P0, PT, R10, RZ, PT ;  /* 0x000000ff0a00720c */ /* 0x000fe20003f05270 */
[----:B-----5:R-:W-:Y:S01]  /*6fb0*/  IMAD.MOV.U32 R11, RZ, RZ, R148 ;  /* 0x000000ffff0b7224 */ /* 0x020fe200078e0094 */
[----:B-1-3--:R1:W2:Y:S01]  /*6fc0*/  SHFL.IDX PT, R23, R18, 0x1, 0x181f ;  /* 0x00381f0012177f89 */ /* 0x00a2a200000e0000 */
[----:B------:R-:W-:Y:S01]  /*6fd0*/  IMAD.MOV.U32 R10, RZ, RZ, R149 ;  /* 0x000000ffff0a7224 */ /* 0x000fe200078e0095 */
[----:B------:R-:W-:Y:S01]  /*6fe0*/  BSSY B0, `(.L_x_357) ;  /* 0x0000052000007945 */ /* 0x000fe20003800000 */
        /* <DEDUP_REMOVED lines=25> */
[----:B----4-:R1:W3:Y:S01]  /*7180*/  SHFL.IDX PT, R22, R16, 0x1, 0x181f ;  /* 0x00381f0010167f89 */ /* 0x0102e200000e0000 */
[----:B------:R-:W-:Y:S01]  /*7190*/  IMAD.MOV.U32 R10, RZ, RZ, R129 ;  /* 0x000000ffff0a7224 */ /* 0x000fe200078e0081 */
[----:B------:R-:W-:Y:S01]  /*71a0*/  PRMT R117, R19, 0x7610, R117 ;  /* 0x0000761013757816 */ /* 0x000fe20000000075 */
[----:B------:R-:W-:Y:S01]  /*71b0*/  CS2R R114, SRZ ;  /* 0x0000000000727805 */ /* 0x000fe2000001ff00 */
[----:B------:R1:W4:Y:S01]  /*71c0*/  SHFL.IDX PT, R15, R13, 0x1, 0x181f ;  /* 0x00381f000d0f7f89 */ /* 0x00032200000e0000 */
[----:B------:R-:W-:Y:S01]  /*71d0*/  PRMT R116, R17, 0x7610, R116 ;  /* 0x0000761011747816 */ /* 0x000fe20000000074 */
[----:B------:R-:W-:Y:S01]  /*71e0*/  CS2R R122, SRZ ;  /* 0x00000000007a7805 */ /* 0x000fe2000001ff00 */
[----:B------:R-:W-:Y:S01]  /*71f0*/  PRMT R125, R11, 0x7610, R125 ;  /* 0x000076100b7d7816 */ /* 0x000fe2000000007d */
[----:B------:R1:W1:Y:S01]  /*7200*/  SHFL.IDX PT, R14, R12, 0x1, 0x181f ;  /* 0x00381f000c0e7f89 */ /* 0x00026200000e0000 */
[----:B------:R-:W-:Y:S01]  /*7210*/  PRMT R124, R10, 0x7610, R124 ;  /* 0x000076100a7c7816 */ /* 0x000fe2000000007c */
[----:B------:R-:W-:Y:S01]  /*7220*/  CS2R R140, SRZ ;  /* 0x00000000008c7805 */ /* 0x000fe2000001ff00 */
[----:B------:R-:W-:Y:S01]  /*7230*/  CS2R R104, SRZ ;  /* 0x0000000000687805 */ /* 0x000fe2000001ff00 */
[----:B------:R-:W-:Y:S01]  /*7240*/  CS2R R112, SRZ ;  /* 0x0000000000707805 */ /* 0x000fe2000001ff00 */
[----:B------:R-:W-:Y:S01]  /*7250*/  CS2R R120, SRZ ;  /* 0x0000000000787805 */ /* 0x000fe2000001ff00 */
[----:B------:R-:W-:Y:S01]  /*7260*/  CS2R R138, SRZ ;  /* 0x00000000008a7805 */ /* 0x000fe2000001ff00 */
        /* <DEDUP_REMOVED lines=13> */
[----:B------:R-:W-:Y:S02]  /*7340*/  @!P0 LEA.HI R10, R10, R11, RZ, 0x2 ;  /* 0x0000000b0a0a8211 */ /* 0x000fe400078f10ff */
[----:B------:R-:W-:Y:S02]  /*7350*/  IADD3 R11, R20, 0x40, RZ ;  /* 0x00000040140b7810 */ /* 0x000fe40007ffe0ff */
[----:B------:R-:W-:-:S05]  /*7360*/  @!P0 LOP3.LUT R10, R10, 0xfffffffc, RZ, 0xc0, !PT ;  /* 0xfffffffc0a0a8812 */ /* 0x000fca00078ec0ff */
[----:B------:R-:W-:-:S04]  /*7370*/  @!P0 IMAD.WIDE R28, R10, 0x2, R22 ;  /* 0x000000020a1c8825 */ /* 0x000fc800078e0216 */
[----:B------:R-:W-:Y:S01]  /*7380*/  @!P0 IMAD.WIDE R30, R10, 0x2, R14 ;  /* 0x000000020a1e8825 */ /* 0x000fe200078e020e */
        /* <DEDUP_REMOVED lines=9> */
[----:B--2---:R-:W-:-:S04]  /*7420*/  @!P0 IMAD.WIDE R24, R10, 0x2, R22 ;  /* 0x000000020a188825 */ /* 0x004fc800078e0216 */
[----:B-1----:R-:W-:Y:S01]  /*7430*/  @!P0 IMAD.WIDE R26, R10, 0x2, R14 ;  /* 0x000000020a1a8825 */ /* 0x002fe200078e020e */
        /* <DEDUP_REMOVED lines=12> */
.L_x_358:
[----:B--2---:R-:W-:Y:S05]  /*7500*/  BSYNC B0 ;  /* 0x0000000000007941 */ /* 0x004fea0003800000 */
.L_x_357:
[----:B------:R-:W-:Y:S01]  /*7510*/  ISETP.NE.AND P0, PT, R9, RZ, PT ;  /* 0x000000ff0900720c */ /* 0x000fe20003f05270 */
[----:B-1---5:R-:W-:Y:S01]  /*7520*/  IMAD.MOV.U32 R14, RZ, RZ, R110 ;  /* 0x000000ffff0e7224 */ /* 0x022fe200078e006e */
[----:B---3--:R1:W2:Y:S01]  /*7530*/  SHFL.IDX PT, R25, R18, 0x2, 0x181f ;  /* 0x00581f0012197f89 */ /* 0x0082a200000e0000 */
        /* <DEDUP_REMOVED lines=27> */
[----:B------:R1:W3:Y:S01]  /*76f0*/  SHFL.IDX PT, R24, R16, 0x2, 0x181f ;  /* 0x00581f0010187f89 */ /* 0x0002e200000e0000 */
        /* <DEDUP_REMOVED lines=14> */
[----:B------:R-:W-:Y:S01]  /*77e0*/  CS2R R92, SRZ ;  /* 0x00000000005c7805 */ /* 0x000fe2000001ff00 */
[----:B------:R-:W-:Y:S01]  /*77f0*/  CS2R R100, SRZ ;  /* 0x0000000000647805 */ /* 0x000fe2000001ff00 */
[----:B------:R-:W-:Y:S05]  /*7800*/  @P0 BRA `(.L_x_360) ;  /* 0x0000028000000947 */ /* 0x000fea0003800000 */
[C---:B--2---:R-:W-:Y:S01]  /*7810*/  IADD3 R10, R20.reuse, 0x20, RZ ;  /* 0x00000020140a7810 */ /* 0x044fe20007ffe0ff */
[----:B------:R-:W-:Y:S01]  /*7820*/  CS2R R102, SRZ ;  /* 0x0000000000667805 */ /* 0x000fe2000001ff00 */
[----:B------:R-:W-:Y:S01]  /*7830*/  ISETP.GE.AND P1, PT, R20, c[0x0][0x27c], PT ;  /* 0x00009f0014007a0c */ /* 0x000fe20003f26270 */
[----:B------:R-:W-:Y:S01]  /*7840*/  CS2R R100, SRZ ;  /* 0x0000000000647805 */ /* 0x000fe2000001ff00 */
[----:B------:R-:W-:Y:S01]  /*7850*/  ISETP.GE.AND P0, PT, R10, c[0x0][0x27c], PT ;  /* 0x00009f000a007a0c */ /* 0x000fe20003f06270 */
[----:B------:R-:W-:Y:S01]  /*7860*/  CS2R R94, SRZ ;  /* 0x00000000005e7805 */ /* 0x000fe2000001ff00 */
[----:B------:R-:W-:Y:S01]  /*7870*/  CS2R R92, SRZ ;  /* 0x00000000005c7805 */ /* 0x000fe2000001ff00 */
[----:B------:R-:W-:-:S08]  /*7880*/  IADD3 R14, R20, 0x40, RZ ;  /* 0x00000040140e7810 */ /* 0x000fd00007ffe0ff */
[C---:B---3--:R-:W-:Y:S02]  /*7890*/  @!P1 IMAD.WIDE R32, R20.reuse, 0x2, R24 ;  /* 0x0000000214209825 */ /* 0x048fe400078e0218 */
[----:B------:R-:W-:Y:S02]  /*78a0*/  @!P0 SHF.R.S32.HI R9, RZ, 0x1f, R10 ;  /* 0x0000001fff098819 */ /* 0x000fe4000001140a */
[----:B-1--4-:R-:W-:Y:S01]  /*78b0*/  @!P1 IMAD.WIDE R30, R20, 0x2, R22 ;  /* 0x00000002141e9825 */ /* 0x012fe200078e0216 */
[----:B------:R1:W5:Y:S01]  /*78c0*/  @!P1 LD.E.64 R102, [R32.64] ;  /* 0x0000001e20669980 */ /* 0x000362000c101b00 */
[----:B------:R-:W-:-:S03]  /*78d0*/  @!P0 LEA.HI R9, R9, R10, RZ, 0x2 ;  /* 0x0000000a09098211 */ /* 0x000fc600078f10ff */
[----:B------:R1:W5:Y:S01]  /*78e0*/  @!P1 LD.E.64 R100, [R30.64] ;  /* 0x0000001e1e649980 */ /* 0x000362000c101b00 */
[----:B------:R-:W-:Y:S02]  /*78f0*/  @!P0 LOP3.LUT R9, R9, 0xfffffffc, RZ, 0xc0, !PT ;  /* 0xfffffffc09098812 */ /* 0x000fe400078ec0ff */
[----:B------:R-:W-:-:S03]  /*7900*/  IADD3 R10, R20, 0x60, RZ ;  /* 0x00000060140a7810 */ /* 0x000fc60007ffe0ff */
[----:B------:R-:W-:-:S04]  /*7910*/  @!P0 IMAD.WIDE R26, R9, 0x2, R24 ;  /* 0x00000002091a8825 */ /* 0x000fc800078e0218 */
[----:B------:R-:W-:Y:S01]  /*7920*/  @!P0 IMAD.WIDE R28, R9, 0x2, R22 ;  /* 0x00000002091c8825 */ /* 0x000fe200078e0216 */
[----:B------:R-:W-:Y:S01]  /*7930*/  ISETP.GE.AND P1, PT, R14, c[0x0][0x27c], PT ;  /* 0x00009f000e007a0c */ /* 0x000fe20003f26270 */
[----:B------:R1:W5:Y:S04]  /*7940*/  @!P0 LD.E.64 R94, [R26.64] ;  /* 0x0000001e1a5e8980 */ /* 0x000368000c101b00 */
[----:B------:R1:W5:Y:S01]  /*7950*/  @!P0 LD.E.64 R92, [R28.64] ;  /* 0x0000001e1c5c8980 */ /* 0x000362000c101b00 */
[----:B------:R-:W-:-:S07]  /*7960*/  ISETP.GE.AND P0, PT, R10, c[0x0][0x27c], PT ;  /* 0x00009f000a007a0c */ /* 0x000fce0003f06270 */
[----:B------:R-:W-:-:S04]  /*7970*/  @!P1 SHF.R.S32.HI R11, RZ, 0x1f, R14 ;  /* 0x0000001fff0b9819 */ /* 0x000fc8000001140e */
[----:B------:R-:W-:Y:S02]  /*7980*/  @!P1 LEA.HI R11, R11, R14, RZ, 0x2 ;  /* 0x0000000e0b0b9211 */ /* 0x000fe400078f10ff */
[----:B------:R-:W-:Y:S02]  /*7990*/  @!P0 SHF.R.S32.HI R9, RZ, 0x1f, R10 ;  /* 0x0000001fff098819 */ /* 0x000fe4000001140a */
[----:B------:R-:W-:Y:S02]  /*79a0*/  @!P1 LOP3.LUT R11, R11, 0xfffffffc, RZ, 0xc0, !PT ;  /* 0xfffffffc0b0b9812 */ /* 0x000fe400078ec0ff */
[----:B------:R-:W-:-:S04]  /*79b0*/  @!P0 LEA.HI R9, R9, R10, RZ, 0x2 ;  /* 0x0000000a09098211 */ /* 0x000fc800078f10ff */
[----:B------:R-:W-:Y:S01]  /*79c0*/  @!P0 LOP3.LUT R9, R9, 0xfffffffc, RZ, 0xc0, !PT ;  /* 0xfffffffc09098812 */ /* 0x000fe200078ec0ff */
[C---:B------:R-:W-:Y:S01]  /*79d0*/  @!P1 IMAD.WIDE R14, R11.reuse, 0x2, R24 ;  /* 0x000000020b0e9825 */ /* 0x040fe200078e0218 */
[----:B------:R-:W-:Y:S01]  /*79e0*/  CS2R R86, SRZ ;  /* 0x0000000000567805 */ /* 0x000fe2000001ff00 */
[----:B------:R-:W-:Y:S01]  /*79f0*/  CS2R R82, SRZ ;  /* 0x0000000000527805 */ /* 0x000fe2000001ff00 */
[----:B------:R-:W-:Y:S01]  /*7a00*/  CS2R R84, SRZ ;  /* 0x0000000000547805 */ /* 0x000fe2000001ff00 */
[----:B------:R-:W-:Y:S01]  /*7a10*/  @!P1 IMAD.WIDE R10, R11, 0x2, R22 ;  /* 0x000000020b0a9825 */ /* 0x000fe200078e0216 */
[----:B------:R-:W-:Y:S02]  /*7a20*/  CS2R R76, SRZ ;  /* 0x00000000004c7805 */ /* 0x000fe4000001ff00 */
[----:B------:R1:W5:Y:S01]  /*7a30*/  @!P1 LD.E.64 R86, [R14.64] ;  /* 0x0000001e0e569980 */ /* 0x000362000c101b00 */
[----:B------:R-:W-:-:S03]  /*7a40*/  @!P0 IMAD.WIDE R24, R9, 0x2, R24 ;  /* 0x0000000209188825 */ /* 0x000fc600078e0218 */
[----:B------:R1:W5:Y:S01]  /*7a50*/  @!P1 LD.E.64 R84, [R10.64] ;  /* 0x0000001e0a549980 */ /* 0x000362000c101b00 */
[----:B------:R-:W-:-:S03]  /*7a60*/  @!P0 IMAD.WIDE R22, R9, 0x2, R22 ;  /* 0x0000000209168825 */ /* 0x000fc600078e0216 */
[----:B------:R1:W5:Y:S04]  /*7a70*/  @!P0 LD.E.64 R82, [R24.64] ;  /* 0x0000001e18528980 */ /* 0x000368000c101b00 */
[----:B------:R1:W5:Y:S02]  /*7a80*/  @!P0 LD.E.64 R76, [R22.64] ;  /* 0x0000001e164c8980 */ /* 0x000364000c101b00 */
.L_x_360:
[----:B--2---:R-:W-:Y:S05]  /*7a90*/  BSYNC B0 ;  /* 0x0000000000007941 */ /* 0x004fea0003800000 */
.L_x_359:
[----:B------:R-:W-:Y:S01]  /*7aa0*/  ISETP.NE.AND P0, PT, R8, RZ, PT ;  /* 0x000000ff0800720c */ /* 0x000fe20003f05270 */
[----:B-1---5:R-:W-:Y:S01]  /*7ab0*/  IMAD.MOV.U32 R11, RZ, RZ, R82 ;  /* 0x000000ffff0b7224 */ /* 0x022fe200078e0052 */
[----:B------:R1:W2:Y:S01]  /*7ac0*/  SHFL.IDX PT, R17, R18, 0x3, 0x181f ;  /* 0x00781f0012117f89 */ /* 0x0002a200000e0000 */
        /* <DEDUP_REMOVED lines=27> */
[----:B------:R-:W4:Y:S01]  /*7c80*/  SHFL.IDX PT, R16, R16, 0x3, 0x181f ;  /* 0x00781f0010107f89 */ /* 0x000f2200000e0000 */
[----:B------:R-:W-:Y:S01]  /*7c90*/  IMAD.MOV.U32 R8, RZ, RZ, R101 ;  /* 0x000000ffff087224 */ /* 0x000fe200078e0065 */
[----:B------:R-:W-:Y:S01]  /*7ca0*/  PRMT R51, R11, 0x7610, R51 ;  /* 0x000076100b337816 */ /* 0x000fe20000000033 */
[----:B------:R-:W-:Y:S01]  /*7cb0*/  CS2R R30, SRZ ;  /* 0x00000000001e7805 */ /* 0x000fe2000001ff00 */
[----:B----4-:R1:W4:Y:S01]  /*7cc0*/  SHFL.IDX PT, R15, R13, 0x3, 0x181f ;  /* 0x00781f000d0f7f89 */ /* 0x01032200000e0000 */
[----:B------:R-:W-:Y:S01]  /*7cd0*/  PRMT R50, R10, 0x7610, R50 ;  /* 0x000076100a327816 */ /* 0x000fe20000000032 */
[----:B------:R-:W-:Y:S01]  /*7ce0*/  CS2R R66, SRZ ;  /* 0x0000000000427805 */ /* 0x000fe2000001ff00 */
[----:B------:R-:W-:Y:S01]  /*7cf0*/  PRMT R55, R9, 0x7610, R55 ;  /* 0x0000761009377816 */ /* 0x000fe20000000037 */
[----:B------:R1:W3:Y:S01]  /*7d00*/  SHFL.IDX PT, R14, R12, 0x3, 0x181f ;  /* 0x00781f000c0e7f89 */ /* 0x0002e200000e0000 */
        /* <DEDUP_REMOVED lines=10> */
[----:B-1----:R-:W-:-:S02]  /*7db0*/  IADD3 R13, R20, 0x20, RZ ;  /* 0x00000020140d7810 */ /* 0x002fc40007ffe0ff */
[C---:B------:R-:W-:Y:S02]  /*7dc0*/  IADD3 R11, R20.reuse, 0x40, RZ ;  /* 0x00000040140b7810 */ /* 0x040fe40007ffe0ff */
[----:B------:R-:W-:-:S06]  /*7dd0*/  IADD3 R9, R20, 0x60, RZ ;  /* 0x0000006014097810 */ /* 0x000fcc0007ffe0ff */
[----:B------:R-:W-:-:S04]  /*7de0*/  @!P0 IMAD.WIDE R22, R20, 0x2, R16 ;  /* 0x0000000214168825 */ /* 0x000fc800078e0210 */
[----:B---34-:R-:W-:Y:S01]  /*7df0*/  @!P0 IMAD.WIDE R18, R20, 0x2, R14 ;  /* 0x0000000214128825 */ /* 0x018fe200078e020e */
        /* <DEDUP_REMOVED lines=15> */
[--C-:B-1----:R-:W-:Y:S01]  /*7ef0*/  @!P2 IMAD.WIDE R22, R10, 0x2, R16.reuse ;  /* 0x000000020a16a825 */ /* 0x102fe200078e0210 */
[----:B------:R-:W-:Y:S01]  /*7f00*/  CS2R R44, SRZ ;  /* 0x00000000002c7805 */ /* 0x000fe2000001ff00 */
[----:B------:R-:W-:Y:S01]  /*7f10*/  CS2R R30, SRZ ;  /* 0x00000000001e7805 */ /* 0x000fe2000001ff00 */
[----:B------:R-:W-:Y:S01]  /*7f20*/  CS2R R36, SRZ ;  /* 0x0000000000247805 */ /* 0x000fe2000001ff00 */
[--C-:B------:R-:W-:Y:S01]  /*7f30*/  @!P1 IMAD.WIDE R12, R9, 0x2, R16.reuse ;  /* 0x00000002090c9825 */ /* 0x100fe200078e0210 */
[----:B------:R-:W-:Y:S01]  /*7f40*/  CS2R R26, SRZ ;  /* 0x00000000001a7805 */ /* 0x000fe2000001ff00 */
[----:B------:R-:W-:Y:S01]  /*7f50*/  CS2R R28, SRZ ;  /* 0x00000000001c7805 */ /* 0x000fe2000001ff00 */
[----:B------:R1:W5:Y:S01]  /*7f60*/  @!P2 LD.E.64 R66, [R22.64] ;  /* 0x0000001e1642a980 */ /* 0x000362000c101b00 */
[----:B------:R-:W-:-:S03]  /*7f70*/  @!P0 IMAD.WIDE R16, R8, 0x2, R16 ;  /* 0x0000000208108825 */ /* 0x000fc600078e0210 */
[----:B------:R1:W5:Y:S01]  /*7f80*/  @!P1 LD.E.64 R30, [R12.64] ;  /* 0x0000001e0c1e9980 */ /* 0x000362000c101b00 */
[----:B--2---:R-:W-:-:S03]  /*7f90*/  @!P1 IMAD.WIDE R18, R9, 0x2, R14 ;  /* 0x0000000209129825 */ /* 0x004fc600078e020e */
[----:B------:R1:W5:Y:S01]  /*7fa0*/  @!P0 LD.E.64 R36, [R16.64] ;  /* 0x0000001e10248980 */ /* 0x000362000c101b00 */
[----:B------:R-:W-:-:S03]  /*7fb0*/  @!P2 IMAD.WIDE R10, R10, 0x2, R14 ;  /* 0x000000020a0aa825 */ /* 0x000fc600078e020e */
[----:B------:R1:W5:Y:S01]  /*7fc0*/  @!P1 LD.E.64 R26, [R18.64] ;  /* 0x0000001e121a9980 */ /* 0x000362000c101b00 */
[----:B------:R-:W-:-:S03]  /*7fd0*/  @!P0 IMAD.WIDE R8, R8, 0x2, R14 ;  /* 0x0000000208088825 */ /* 0x000fc600078e020e */
[----:B------:R1:W5:Y:S04]  /*7fe0*/  @!P2 LD.E.64 R44, [R10.64] ;  /* 0x0000001e0a2ca980 */ /* 0x000368000c101b00 */
[----:B------:R1:W5:Y:S02]  /*7ff0*/  @!P0 LD.E.64 R28, [R8.64] ;  /* 0x0000001e081c8980 */ /* 0x000364000c101b00 */
.L_x_362:
[----:B--2---:R-:W-:Y:S05]  /*8000*/  BSYNC B0 ;  /* 0x0000000000007941 */ /* 0x004fea0003800000 */
.L_x_361:
[----:B-1---5:R-:W-:Y:S01]  /*8010*/  IMAD.MOV.U32 R8, RZ, RZ, R36 ;  /* 0x000000ffff087224 */ /* 0x022fe200078e0024 */
[----:B------:R-:W-:Y:S01]  /*8020*/  UIADD3 UR4, -UR23, UR7, URZ ;  /* 0x0000000717047290 */ /* 0x000fe2000fffe13f */
[----:B------:R-:W-:Y:S01]  /*8030*/  IMAD.MOV.U32 R10, RZ, RZ, R30 ;  /* 0x000000ffff0a7224 */ /* 0x000fe200078e001e */
[----:B------:R-:W-:-:S04]  /*8040*/  DEPBAR.LE SB0, 0x1 ;  /* 0x000080400000791a */ /* 0x000fc80000000000 */
[----:B------:R-:W-:Y:S01]  /*8050*/  UISETP.LT.AND UP0, UPT, UR4, 0x80, UPT ;  /* 0x000000800400788c */ /* 0x000fe2000bf01270 */
[----:B------:R-:W-:Y:S01]  /*8060*/  PRMT R19, R8, 0x7610, R19 ;  /* 0x0000761008137816 */ /* 0x000fe20000000013 */
[----:B------:R-:W-:Y:S01]  /*8070*/  IMAD.MOV.U32 R9, RZ, RZ, R31 ;  /* 0x000000ffff097224 */ /* 0x000fe200078e001f */
[----:B------:R-:W-:Y:S01]  /*8080*/  PRMT R17, R10, 0x7610, R17 ;  /* 0x000076100a117816 */ /* 0x000fe20000000011 */
[----:B------:R-:W-:Y:S01]  /*8090*/  IMAD.MOV.U32 R8, RZ, RZ, R66 ;  /* 0x000000ffff087224 */ /* 0x000fe200078e0042 */
[----:B------:R-:W-:Y:S01]  /*80a0*/  USEL UR4, UR4, 0x80, UP0 ;  /* 0x0000008004047887 */ /* 0x000fe20008000000 */
[----:B------:R-:W-:Y:S01]  /*80b0*/  IMAD.MOV.U32 R11, RZ, RZ, R37 ;  /* 0x000000ffff0b7224 */ /* 0x000fe200078e0025 */
[----:B------:R-:W-:Y:S01]  /*80c0*/  PRMT R16, R9, 0x7610, R16 ;  /* 0x0000761009107816 */ /* 0x000fe20000000010 */
[----:B------:R-:W-:Y:S01]  /*80d0*/  IMAD.MOV.U32 R10, RZ, RZ, R74 ;  /* 0x000000ffff0a7224 */ /* 0x000fe200078e004a */
[----:B---3--:R-:W-:Y:S01]  /*80e0*/  PRMT R24, R8, 0x7610, R24 ;  /* 0x0000761008187816 */ /* 0x008fe20000000018 */
[----:B------:R-:W-:Y:S01]  /*80f0*/  IMAD.MOV.U32 R9, RZ, RZ, R75 ;  /* 0x000000ffff097224 */ /* 0x000fe200078e004b */
[----:B------:R-:W-:Y:S01]  /*8100*/  BAR.SYNC.DEFER_BLOCKING 0x0 ;  /* 0x0000000000007b1d */ /* 0x000fe20000010000 */
[----:B------:R-:W-:Y:S01]  /*8110*/  IMAD.MOV.U32 R8, RZ, RZ, R28 ;  /* 0x000000ffff087224 */ /* 0x000fe200078e001c */
[----:B------:R-:W-:-:S02]  /*8120*/  ISETP.GE.AND P0, PT, R40, UR4, PT ;  /* 0x0000000428007c0c */ /* 0x000fc4000bf06270 */
[----:B------:R-:W-:Y:S01]  /*8130*/  PRMT R18, R11, 0x7610, R18 ;  /* 0x000076100b127816 */ /* 0x000fe20000000012 */
[----:B------:R-:W-:Y:S01]  /*8140*/  IMAD.MOV.U32 R11, RZ, RZ, R67 ;  /* 0x000000ffff0b7224 */ /* 0x000fe200078e0043 */
[----:B------:R-:W-:Y:S01]  /*8150*/  PRMT R34, R10, 0x7610, R34 ;  /* 0x000076100a227816 */ /* 0x000fe20000000022 */
[----:B------:R-:W-:Y:S01]  /*8160*/  IMAD.MOV.U32 R10, RZ, RZ, R29 ;  /* 0x000000ffff0a7224 */ /* 0x000fe200078e001d */
[----:B------:R-:W-:Y:S01]  /*8170*/  PRMT R33, R9, 0x7610, R33 ;  /* 0x0000761009217816 */ /* 0x000fe20000000021 */
[----:B------:R-:W-:Y:S01]  /*8180*/  IMAD.MOV.U32 R9, RZ, RZ, R26 ;  /* 0x000000ffff097224 */ /* 0x000fe200078e001a */
[----:B----4-:R-:W-:Y:S01]  /*8190*/  PRMT R15, R8, 0x7610, R15 ;  /* 0x00007610080f7816 */ /* 0x010fe2000000000f */
        /* <DEDUP_REMOVED lines=9> */
[----:B------:R-:W-:Y:S01]  /*8230*/  BSSY B1, `(.L_x_363) ;  /* 0x00000cf000017945 */ /* 0x000fe20003800000 */
[----:B------:R-:W-:-:S02]  /*8240*/  PRMT R22, R11, 0x7610, R22 ;  /* 0x000076100b167816 */ /* 0x000fc40000000016 */
[----:B------:R-:W-:Y:S02]  /*8250*/  PRMT R21, R10, 0x7610, R21 ;  /* 0x000076100a157816 */ /* 0x000fe40000000015 */
[----:B------:R-:W-:Y:S02]  /*8260*/  PRMT R32, R9, 0x7610, R32 ;  /* 0x0000761009207816 */ /* 0x000fe40000000020 */
[----:B------:R-:W-:Y:S01]  /*8270*/  PRMT R25, R8, 0x7610, R25 ;  /* 0x0000761008197816 */ /* 0x000fe20000000019 */
[----:B------:R-:W-:Y:S05]  /*8280*/  @P0 BRA `(.L_x_364) ;  /* 0x00000c9000000947 */ /* 0x000fea0003800000 */
[----:B------:R-:W-:Y:S01]  /*8290*/  ISETP.GE.AND P0, PT, R20, c[0x0][0x27c], PT ;  /* 0x00009f0014007a0c */ /* 0x000fe20003f06270 */
[----:B------:R-:W-:-:S12]  /*82a0*/  BSSY B0, `(.L_x_365) ;  /* 0x0000030000007945 */ /* 0x000fd80003800000 */
[----:B------:R-:W-:Y:S05]  /*82b0*/  @P0 BRA `(.L_x_366) ;  /* 0x000002e000000947 */ /* 0x000fea0003800000 */
[----:B------:R-:W1:Y:S01]  /*82c0*/  LDS.128 R8, [R150+0x10080] ;  /* 0x0100800096087984 */ /* 0x000e620000000c00 */
[----:B------:R-:W-:Y:S02]  /*82d0*/  SHF.R.U64 R128, R128, 0x10, R129 ;  /* 0x0000001080807819 */ /* 0x000fe40000001281 */
[----:B------:R-:W-:Y:S02]  /*82e0*/  SHF.R.U64 R130, R130, 0x10, R131 ;  /* 0x0000001082827819 */ /* 0x000fe40000001283 */
[----:B------:R-:W-:Y:S02]  /*82f0*/  SHF.R.U32.HI R129, RZ, 0x10, R129 ;  /* 0x00000010ff817819 */ /* 0x000fe40000011681 */
[----:B------:R-:W-:Y:S02]  /*8300*/  SHF.R.U32.HI R131, RZ, 0x10, R131 ;  /* 0x00000010ff837819 */ /* 0x000fe40000011683 */
[----:B------:R-:W-:Y:S02]  /*8310*/  PRMT R124, R124, 0x5410, R129 ;  /* 0x000054107c7c7816 */ /* 0x000fe40000000081 */
[----:B------:R-:W-:-:S02]  /*8320*/  PRMT R126, R126, 0x5410, R131 ;  /* 0x000054107e7e7816 */ /* 0x000fc40000000083 */
[----:B------:R-:W-:Y:S02]  /*8330*/  PRMT R125, R125, 0x5410, R128 ;  /* 0x000054107d7d7816 */ /* 0x000fe40000000080 */
[----:B------:R-:W-:Y:S02]  /*8340*/  PRMT R127, R127, 0x5410, R130 ;  /* 0x000054107f7f7816 */ /* 0x000fe40000000082 */
[----:B------:R-:W-:Y:S02]  /*8350*/  LOP3.LUT R135, R124, 0xffff0000, RZ, 0xc0, !PT ;  /* 0xffff00007c877812 */ /* 0x000fe400078ec0ff */
[----:B------:R-:W-:Y:S01]  /*8360*/  LOP3.LUT R137, R126, 0xffff0000, RZ, 0xc0, !PT ;  /* 0xffff00007e897812 */ /* 0x000fe200078ec0ff */
[C---:B-1----:R-:W-:Y:S01]  /*8370*/  IMAD.U32 R129, R10.reuse, 0x10000, RZ ;  /* 0x000100000a817824 */ /* 0x042fe200078e00ff */
[----:B------:R-:W-:Y:S01]  /*8380*/  LOP3.LUT R128, R10, 0xffff0000, RZ, 0xc0, !PT ;  /* 0xffff00000a807812 */ /* 0x000fe200078ec0ff */
[----:B------:R-:W-:Y:S01]  /*8390*/  IMAD.U32 R10, R11, 0x10000, RZ ;  /* 0x000100000b0a7824 */ /* 0x000fe200078e00ff */
[----:B------:R-:W-:-:S02]  /*83a0*/  SHF.L.U32 R133, R8, 0x10, RZ ;  /* 0x0000001008857819 */ /* 0x000fc400000006ff */
[----:B------:R-:W-:Y:S01]  /*83b0*/  LOP3.LUT R132, R8, 0xffff0000, RZ, 0xc0, !PT ;  /* 0xffff000008847812 */ /* 0x000fe200078ec0ff */
[----:B------:R-:W-:Y:S01]  /*83c0*/  IMAD.U32 R8, R124, 0x10000, RZ ;  /* 0x000100007c087824 */ /* 0x000fe200078e00ff */
[----:B------:R-:W-:Y:S01]  /*83d0*/  LOP3.LUT R130, R11, 0xffff0000, RZ, 0xc0, !PT ;  /* 0xffff00000b827812 */ /* 0x000fe200078ec0ff */
[----:B------:R-:W-:Y:S01]  /*83e0*/  IMAD.U32 R11, R126, 0x10000, RZ ;  /* 0x000100007e0b7824 */ /* 0x000fe200078e00ff */
[C---:B------:R-:W-:Y:S01]  /*83f0*/  SHF.L.U32 R131, R9.reuse, 0x10, RZ ;  /* 0x0000001009837819 */ /* 0x040fe200000006ff */
[CC--:B------:R-:W-:Y:S01]  /*8400*/  FMUL.FTZ R124, R128.reuse, R8.reuse ;  /* 0x00000008807c7220 */ /* 0x0c0fe20000410000 */
[----:B------:R-:W-:Y:S01]  /*8410*/  LOP3.LUT R126, R9, 0xffff0000, RZ, 0xc0, !PT ;  /* 0xffff0000097e7812 */ /* 0x000fe200078ec0ff */
[-C--:B------:R-:W-:Y:S02]  /*8420*/  FMUL.FTZ R128, R128, R11.reuse ;  /* 0x0000000b80807220 */ /* 0x080fe40000410000 */
[----:B------:R-:W-:Y:S01]  /*8430*/  FFMA.FTZ R124, R129, R11, -R124 ;  /* 0x0000000b817c7223 */ /* 0x000fe2000001087c */
[----:B------:R-:W-:Y:S01]  /*8440*/  SHF.L.U32 R11, R127, 0x10, RZ ;  /* 0x000000107f0b7819 */ /* 0x000fe200000006ff */
[----:B------:R-:W-:Y:S01]  /*8450*/  FFMA.FTZ R129, R129, R8, R128 ;  /* 0x0000000881817223 */ /* 0x000fe20000010080 */
[----:B------:R-:W-:Y:S01]  /*8460*/  LOP3.LUT R127, R127, 0xffff0000, RZ, 0xc0, !PT ;  /* 0xffff00007f7f7812 */ /* 0x000fe200078ec0ff */
[----:B------:R-:W-:-:S02]  /*8470*/  FMUL.FTZ R9, R130, R135 ;  /* 0x0000008782097220 */ /* 0x000fc40000410000 */
[C---:B------:R-:W-:Y:S01]  /*8480*/  IMAD.U32 R8, R125.reuse, 0x10000, RZ ;  /* 0x000100007d087824 */ /* 0x040fe200078e00ff */
[----:B------:R-:W-:Y:S01]  /*8490*/  LOP3.LUT R125, R125, 0xffff0000, RZ, 0xc0, !PT ;  /* 0xffff00007d7d7812 */ /* 0x000fe200078ec0ff */
[-C--:B------:R-:W-:Y:S02]  /*84a0*/  FMUL.FTZ R130, R130, R137.reuse ;  /* 0x0000008982827220 */ /* 0x080fe40000410000 */
[C---:B------:R-:W-:Y:S02]  /*84b0*/  FFMA.FTZ R9, R10.reuse, R137, -R9 ;  /* 0x000000890a097223 */ /* 0x040fe40000010809 */
[----:B------:R-:W-:Y:S02]  /*84c0*/  FFMA.FTZ R130, R10, R135, R130 ;  /* 0x000000870a827223 */ /* 0x000fe40000010082 */
[----:B------:R-:W-:Y:S02]  /*84d0*/  FMUL.FTZ R10, R132, R8 ;  /* 0x00000008840a7220 */ /* 0x000fe40000410000 */
[----:B------:R-:W-:-:S02]  /*84e0*/  FMUL.FTZ R128, R126, R125 ;  /* 0x0000007d7e807220 */ /* 0x000fc40000410000 */
[----:B------:R-:W-:Y:S02]  /*84f0*/  FMUL.FTZ R132, R132, R11 ;  /* 0x0000000b84847220 */ /* 0x000fe40000410000 */
[----:B------:R-:W-:Y:S02]  /*8500*/  FMUL.FTZ R126, R126, R127 ;  /* 0x0000007f7e7e7220 */ /* 0x000fe40000410000 */
[C---:B------:R-:W-:Y:S01]  /*8510*/  FFMA.FTZ R134, R133.reuse, R11, -R10 ;  /* 0x0000000b85867223 */ /* 0x040fe2000001080a */
[----:B------:R-:W-:Y:S01]  /*8520*/  F2FP.BF16.PACK_AB R11, R130, R9 ;  /* 0x00000009820b723e */ /* 0x000fe200000010ff */
[----:B------:R-:W-:Y:S01]  /*8530*/  FFMA.FTZ R133, R133, R8, R132 ;  /* 0x0000000885857223 */ /* 0x000fe20000010084 */
[----:B------:R-:W-:Y:S01]  /*8540*/  F2FP.BF16.PACK_AB R10, R129, R124 ;  /* 0x0000007c810a723e */ /* 0x000fe200000010ff */
[C---:B------:R-:W-:Y:S02]  /*8550*/  FFMA.FTZ R128, R131.reuse, R127, -R128 ;  /* 0x0000007f83807223 */ /* 0x040fe40000010880 */
[----:B------:R-:W-:Y:S01]  /*8560*/  FFMA.FTZ R125, R131, R125, R126 ;  /* 0x0000007d837d7223 */ /* 0x000fe2000001007e */
[----:B------:R-:W-:-:S04]  /*8570*/  F2FP.BF16.PACK_AB R8, R133, R134 ;  /* 0x000000868508723e */ /* 0x000fc800000010ff */
[----:B------:R-:W-:-:S05]  /*8580*/  F2FP.BF16.PACK_AB R9, R125, R128 ;  /* 0x000000807d09723e */ /* 0x000fca00000010ff */
[----:B------:R1:W-:Y:S02]  /*8590*/  STS.128 [R150+0x10080], R8 ;  /* 0x0100800896007388 */ /* 0x0003e40000000c00 */
.L_x_366:
[----:B------:R-:W-:Y:S05]  /*85a0*/  BSYNC B0 ;  /* 0x0000000000007941 */ /* 0x000fea0003800000 */
.L_x_365:
[----:B-1----:R-:W-:Y:S01]  /*85b0*/  IADD3 R8, R20, 0x20, RZ ;  /* 0x0000002014087810 */ /* 0x002fe20007ffe0ff */
[----:B------:R-:W-:Y:S03]  /*85c0*/  BSSY B0, `(.L_x_367) ;  /* 0x0000031000007945 */ /* 0x000fe60003800000 */
[----:B------:R-:W-:-:S13]  /*85d0*/  ISETP.GE.AND P0, PT, R8, c[0x0][0x27c], PT ;  /* 0x00009f0008007a0c */ /* 0x000fda0003f06270 */
        /* <DEDUP_REMOVED lines=47> */
.L_x_368:
[----:B------:R-:W-:Y:S05]  /*88d0*/  BSYNC B0 ;  /* 0x0000000000007941 */ /* 0x000fea0003800000 */
.L_x_367:
        /* <DEDUP_REMOVED lines=50> */
.L_x_370:
[----:B------:R-:W-:Y:S05]  /*8c00*/  BSYNC B0 ;  /* 0x0000000000007941 */ /* 0x000fea0003800000 */
.L_x_369:
[----:B-1----:R-:W-:-:S04]  /*8c10*/  IADD3 R8, R20, 0x60, RZ ;  /* 0x0000006014087810 */ /* 0x002fc80007ffe0ff */
        /* <DEDUP_REMOVED lines=48> */
.L_x_364:
[----:B------:R-:W-:Y:S05]  /*8f20*/  BSYNC B1 ;  /* 0x0000000000017941 */ /* 0x000fea0003800000 */
.L_x_363:
[----:B-1----:R-:W-:Y:S01]  /*8f30*/  IADD3 R8, R40, 0x20, RZ ;  /* 0x0000002028087810 */ /* 0x002fe20007ffe0ff */
[----:B------:R-:W-:Y:S03]  /*8f40*/  BSSY B1, `(.L_x_371) ;  /* 0x00000cc000017945 */ /* 0x000fe60003800000 */
[----:B------:R-:W-:-:S13]  /*8f50*/  ISETP.GE.AND P0, PT, R8, UR4, PT ;  /* 0x0000000408007c0c */ /* 0x000fda000bf06270 */
        /* <DEDUP_REMOVED lines=50> */
.L_x_374:
[----:B------:R-:W-:Y:S05]  /*9280*/  BSYNC B0 ;  /* 0x0000000000007941 */ /* 0x000fea0003800000 */
.L_x_373:
        /* <DEDUP_REMOVED lines=50> */
.L_x_376:
[----:B------:R-:W-:Y:S05]  /*95b0*/  BSYNC B0 ;  /* 0x0000000000007941 */ /* 0x000fea0003800000 */
.L_x_375:
        /* <DEDUP_REMOVED lines=50> */
.L_x_378:
[----:B------:R-:W-:Y:S05]  /*98e0*/  BSYNC B0 ;  /* 0x0000000000007941 */ /* 0x000fea0003800000 */
.L_x_377:
        /* <DEDUP_REMOVED lines=11> */
[----:B------:R-:W-:Y:S01]  /*99a0*/  PRMT R62, R62, 0x5410, R69 ;  /* 0x000054103e3e7816 */ /* 0x000fe20000000045 */
[C---:B-1----:R-:W-:Y:S01]  /*99b0*/  IMAD.U32 R69, R10.reuse, 0x10000, RZ ;  /* 0x000100000a457824 */ /* 0x042fe200078e00ff */
[----:B------:R-:W-:Y:S01]  /*99c0*/  LOP3.LUT R68, R10, 0xffff0000, RZ, 0xc0, !PT ;  /* 0xffff00000a447812 */ /* 0x000fe200078ec0ff */
[----:B------:R-:W-:Y:S01]  /*99d0*/  IMAD.U32 R10, R11, 0x10000, RZ ;  /* 0x000100000b0a7824 */ /* 0x000fe200078e00ff */
[C---:B------:R-:W-:Y:S02]  /*99e0*/  SHF.L.U32 R79, R8.reuse, 0x10, RZ ;  /* 0x00000010084f7819 */ /* 0x040fe400000006ff */
[----:B------:R-:W-:Y:S01]  /*99f0*/  LOP3.LUT R78, R8, 0xffff0000, RZ, 0xc0, !PT ;  /* 0xffff0000084e7812 */ /* 0x000fe200078ec0ff */
[----:B------:R-:W-:Y:S01]  /*9a00*/  IMAD.U32 R8, R61, 0x10000, RZ ;  /* 0x000100003d087824 */ /* 0x000fe200078e00ff */
[----:B------:R-:W-:Y:S01]  /*9a10*/  LOP3.LUT R70, R11, 0xffff0000, RZ, 0xc0, !PT ;  /* 0xffff00000b467812 */ /* 0x000fe200078ec0ff */
[----:B------:R-:W-:Y:S01]  /*9a20*/  IMAD.U32 R11, R63, 0x10000, RZ ;  /* 0x000100003f0b7824 */ /* 0x000fe200078e00ff */
[----:B------:R-:W-:Y:S01]  /*9a30*/  LOP3.LUT R61, R61, 0xffff0000, RZ, 0xc0, !PT ;  /* 0xffff00003d3d7812 */ /* 0x000fe200078ec0ff */
[CC--:B------:R-:W-:Y:S01]  /*9a40*/  FMUL.FTZ R80, R68.reuse, R8.reuse ;  /* 0x0000000844507220 */ /* 0x0c0fe20000410000 */
[----:B------:R-:W-:Y:S01]  /*9a50*/  LOP3.LUT R63, R63, 0xffff0000, RZ, 0xc0, !PT ;  /* 0xffff00003f3f7812 */ /* 0x000fe200078ec0ff */
[-C--:B------:R-:W-:Y:S01]  /*9a60*/  FMUL.FTZ R68, R68, R11.reuse ;  /* 0x0000000b44447220 */ /* 0x080fe20000410000 */
[----:B------:R-:W-:Y:S01]  /*9a70*/  SHF.L.U32 R71, R9, 0x10, RZ ;  /* 0x0000001009477819 */ /* 0x000fe200000006ff */
[----:B------:R-:W-:Y:S01]  /*9a80*/  FFMA.FTZ R80, R69, R11, -R80 ;  /* 0x0000000b45507223 */ /* 0x000fe20000010850 */
[----:B------:R-:W-:Y:S01]  /*9a90*/  LOP3.LUT R81, R9, 0xffff0000, RZ, 0xc0, !PT ;  /* 0xffff000009517812 */ /* 0x000fe200078ec0ff */
[----:B------:R-:W-:Y:S01]  /*9aa0*/  FFMA.FTZ R69, R69, R8, R68 ;  /* 0x0000000845457223 */ /* 0x000fe20000010044 */
[C---:B------:R-:W-:Y:S01]  /*9ab0*/  SHF.L.U32 R11, R65.reuse, 0x10, RZ ;  /* 0x00000010410b7819 */ /* 0x040fe200000006ff */
[----:B------:R-:W-:Y:S01]  /*9ac0*/  FMUL.FTZ R9, R70, R61 ;  /* 0x0000003d46097220 */ /* 0x000fe20000410000 */
[----:B------:R-:W-:Y:S01]  /*9ad0*/  LOP3.LUT R68, R65, 0xffff0000, RZ, 0xc0, !PT ;  /* 0xffff000041447812 */ /* 0x000fe200078ec0ff */
[C---:B------:R-:W-:Y:S01]  /*9ae0*/  IMAD.U32 R8, R62.reuse, 0x10000, RZ ;  /* 0x000100003e087824 */ /* 0x040fe200078e00ff */
[----:B------:R-:W-:Y:S01]  /*9af0*/  LOP3.LUT R62, R62, 0xffff0000, RZ, 0xc0, !PT ;  /* 0xffff00003e3e7812 */ /* 0x000fe200078ec0ff */
[----:B------:R-:W-:-:S02]  /*9b00*/  FMUL.FTZ R70, R70, R63 ;  /* 0x0000003f46467220 */ /* 0x000fc40000410000 */
[C---:B------:R-:W-:Y:S02]  /*9b10*/  FFMA.FTZ R9, R10.reuse, R63, -R9 ;  /* 0x0000003f0a097223 */ /* 0x040fe40000010809 */
[----:B------:R-:W-:Y:S02]  /*9b20*/  FFMA.FTZ R70, R10, R61, R70 ;  /* 0x0000003d0a467223 */ /* 0x000fe40000010046 */
[C---:B------:R-:W-:Y:S02]  /*9b30*/  FMUL.FTZ R10, R78.reuse, R8 ;  /* 0x000000084e0a7220 */ /* 0x040fe40000410000 */
[C---:B------:R-:W-:Y:S02]  /*9b40*/  FMUL.FTZ R61, R81.reuse, R62 ;  /* 0x0000003e513d7220 */ /* 0x040fe40000410000 */
[----:B------:R-:W-:Y:S02]  /*9b50*/  FMUL.FTZ R78, R78, R11 ;  /* 0x0000000b4e4e7220 */ /* 0x000fe40000410000 */
[----:B------:R-:W-:-:S02]  /*9b60*/  FMUL.FTZ R81, R81, R68 ;  /* 0x0000004451517220 */ /* 0x000fc40000410000 */
        /* <DEDUP_REMOVED lines=9> */
.L_x_372:
[----:B------:R-:W-:Y:S05]  /*9c00*/  BSYNC B1 ;  /* 0x0000000000017941 */ /* 0x000fea0003800000 */
.L_x_371:
        /* <DEDUP_REMOVED lines=16> */
[----:B------:R-:W-:Y:S01]  /*9d10*/  LOP3.LUT R70, R58, 0xffff0000, RZ, 0xc0, !PT ;  /* 0xffff00003a467812 */ /* 0x000fe200078ec0ff */
[C---:B-1----:R-:W-:Y:S01]  /*9d20*/  IMAD.U32 R62, R10.reuse, 0x10000, RZ ;  /* 0x000100000a3e7824 */ /* 0x042fe200078e00ff */
[----:B------:R-:W-:Y:S01]  /*9d30*/  LOP3.LUT R61, R10, 0xffff0000, RZ, 0xc0, !PT ;  /* 0xffff00000a3d7812 */ /* 0x000fe200078ec0ff */
[C---:B------:R-:W-:Y:S01]  /*9d40*/  IMAD.U32 R10, R11.reuse, 0x10000, RZ ;  /* 0x000100000b0a7824 */ /* 0x040fe200078e00ff */
[C---:B------:R-:W-:Y:S02]  /*9d50*/  SHF.L.U32 R69, R8.reuse, 0x10, RZ ;  /* 0x0000001008457819 */ /* 0x040fe400000006ff */
[----:B------:R-:W-:Y:S01]  /*9d60*/  LOP3.LUT R68, R8, 0xffff0000, RZ, 0xc0, !PT ;  /* 0xffff000008447812 */ /* 0x000fe200078ec0ff */
[----:B------:R-:W-:Y:S01]  /*9d70*/  IMAD.U32 R8, R54, 0x10000, RZ ;  /* 0x0001000036087824 */ /* 0x000fe200078e00ff */
[----:B------:R-:W-:Y:S01]  /*9d80*/  LOP3.LUT R63, R11, 0xffff0000, RZ, 0xc0, !PT ;  /* 0xffff00000b3f7812 */ /* 0x000fe200078ec0ff */
[----:B------:R-:W-:Y:S01]  /*9d90*/  IMAD.U32 R11, R58, 0x10000, RZ ;  /* 0x000100003a0b7824 */ /* 0x000fe200078e00ff */
[----:B------:R-:W-:Y:S01]  /*9da0*/  LOP3.LUT R54, R54, 0xffff0000, RZ, 0xc0, !PT ;  /* 0xffff000036367812 */ /* 0x000fe200078ec0ff */
[----:B------:R-:W-:Y:S01]  /*9db0*/  FMUL.FTZ R58, R61, R8 ;  /* 0x000000083d3a7220 */ /* 0x000fe20000410000 */
[----:B------:R-:W-:Y:S01]  /*9dc0*/  SHF.L.U32 R65, R9, 0x10, RZ ;  /* 0x0000001009417819 */ /* 0x000fe200000006ff */
[----:B------:R-:W-:Y:S01]  /*9dd0*/  FMUL.FTZ R61, R61, R11 ;  /* 0x0000000b3d3d7220 */ /* 0x000fe20000410000 */
[----:B------:R-:W-:Y:S01]  /*9de0*/  LOP3.LUT R71, R9, 0xffff0000, RZ, 0xc0, !PT ;  /* 0xffff000009477812 */ /* 0x000fe200078ec0ff */
[----:B------:R-:W-:-:S02]  /*9df0*/  FMUL.FTZ R9, R63, R54 ;  /* 0x000000363f097220 */ /* 0x000fc40000410000 */
[----:B------:R-:W-:Y:S01]  /*9e00*/  FFMA.FTZ R58, R62, R11, -R58 ;  /* 0x0000000b3e3a7223 */ /* 0x000fe2000001083a */
[----:B------:R-:W-:Y:S01]  /*9e10*/  SHF.L.U32 R11, R60, 0x10, RZ ;  /* 0x000000103c0b7819 */ /* 0x000fe200000006ff */
[----:B------:R-:W-:Y:S01]  /*9e20*/  FFMA.FTZ R61, R62, R8, R61 ;  /* 0x000000083e3d7223 */ /* 0x000fe2000001003d */
[----:B------:R-:W-:Y:S01]  /*9e30*/  LOP3.LUT R62, R55, 0xffff0000, RZ, 0xc0, !PT ;  /* 0xffff0000373e7812 */ /* 0x000fe200078ec0ff */
[-C--:B------:R-:W-:Y:S01]  /*9e40*/  FMUL.FTZ R63, R63, R70.reuse ;  /* 0x000000463f3f7220 */ /* 0x080fe20000410000 */
[----:B------:R-:W-:Y:S01]  /*9e50*/  LOP3.LUT R60, R60, 0xffff0000, RZ, 0xc0, !PT ;  /* 0xffff00003c3c7812 */ /* 0x000fe200078ec0ff */
[----:B------:R-:W-:Y:S02]  /*9e60*/  IMAD.U32 R8, R55, 0x10000, RZ ;  /* 0x0001000037087824 */ /* 0x000fe400078e00ff */
[C---:B------:R-:W-:Y:S02]  /*9e70*/  FFMA.FTZ R9, R10.reuse, R70, -R9 ;  /* 0x000000460a097223 */ /* 0x040fe40000010809 */
[----:B------:R-:W-:-:S02]  /*9e80*/  FFMA.FTZ R54, R10, R54, R63 ;  /* 0x000000360a367223 */ /* 0x000fc4000001003f */
[C---:B------:R-:W-:Y:S02]  /*9e90*/  FMUL.FTZ R10, R68.reuse, R8 ;  /* 0x00000008440a7220 */ /* 0x040fe40000410000 */
[C---:B------:R-:W-:Y:S02]  /*9ea0*/  FMUL.FTZ R55, R71.reuse, R62 ;  /* 0x0000003e47377220 */ /* 0x040fe40000410000 */
[-C--:B------:R-:W-:Y:S02]  /*9eb0*/  FMUL.FTZ R68, R68, R11.reuse ;  /* 0x0000000b44447220 */ /* 0x080fe40000410000 */
[----:B------:R-:W-:Y:S02]  /*9ec0*/  FMUL.FTZ R71, R71, R60 ;  /* 0x0000003c47477220 */ /* 0x000fe40000410000 */
[C---:B------:R-:W-:Y:S01]  /*9ed0*/  FFMA.FTZ R63, R69.reuse, R11, -R10 ;  /* 0x0000000b453f7223 */ /* 0x040fe2000001080a */
[----:B------:R-:W-:Y:S01]  /*9ee0*/  F2FP.BF16.PACK_AB R11, R54, R9 ;  /* 0x00000009360b723e */ /* 0x000fe200000010ff */
[----:B------:R-:W-:Y:S01]  /*9ef0*/  FFMA.FTZ R8, R69, R8, R68 ;  /* 0x0000000845087223 */ /* 0x000fe20000010044 */
[----:B------:R-:W-:Y:S01]  /*9f00*/  F2FP.BF16.PACK_AB R10, R61, R58 ;  /* 0x0000003a3d0a723e */ /* 0x000fe200000010ff */
[----:B------:R-:W-:-:S02]  /*9f10*/  FFMA.FTZ R55, R65, R60, -R55 ;  /* 0x0000003c41377223 */ /* 0x000fc40000010837 */
[----:B------:R-:W-:Y:S01]  /*9f20*/  FFMA.FTZ R62, R65, R62, R71 ;  /* 0x0000003e413e7223 */ /* 0x000fe20000010047 */
[----:B------:R-:W-:-:S04]  /*9f30*/  F2FP.BF16.PACK_AB R8, R8, R63 ;  /* 0x0000003f0808723e */ /* 0x000fc800000010ff */
[----:B------:R-:W-:-:S05]  /*9f40*/  F2FP.BF16.PACK_AB R9, R62, R55 ;  /* 0x000000373e09723e */ /* 0x000fca00000010ff */
[----:B------:R1:W-:Y:S02]  /*9f50*/  STS.128 [R150+0x12080], R8 ;  /* 0x0120800896007388 */ /* 0x0003e40000000c00 */
.L_x_382:
[----:B------:R-:W-:Y:S05]  /*9f60*/  BSYNC B0 ;  /* 0x0000000000007941 */ /* 0x000fea0003800000 */
.L_x_381:
        /* <DEDUP_REMOVED lines=41> */
[----:B------:R-:W-:Y:S01]  /*a200*/  FFMA.FTZ R63, R62, R11, -R10 ;  /* 0x0000000b3e3f7223 */ /* 0x000fe2000001080a */
        /* <DEDUP_REMOVED lines=8> */
.L_x_384:
[----:B------:R-:W-:Y:S05]  /*a290*/  BSYNC B0 ;  /* 0x0000000000007941 */ /* 0x000fea0003800000 */
.L_x_383:
        /* <DEDUP_REMOVED lines=50> */
.L_x_386:
[----:B------:R-:W-:Y:S05]  /*a5c0*/  BSYNC B0 ;  /* 0x0000000000007941 */ /* 0x000fea0003800000 */
.L_x_385:
        /* <DEDUP_REMOVED lines=28> */
[----:B------:R-:W-:Y:S01]  /*a790*/  SHF.L.U32 R11, R42, 0x10, RZ ;  /* 0x000000102a0b7819 */ /* 0x000fe200000006ff */
        /* <DEDUP_REMOVED lines=20> */
.L_x_380:
[----:B------:R-:W-:Y:S05]  /*a8e0*/  BSYNC B1 ;  /* 0x0000000000017941 */ /* 0x000fea0003800000 */
.L_x_379:
[----:B-1----:R-:W-:-:S04]  /*a8f0*/  IADD3 R8, R40, 0x60, RZ ;  /* 0x0000006028087810 */ /* 0x002fc80007ffe0ff */
        /* <DEDUP_REMOVED lines=26> */
[-C--:B------:R-:W-:Y:S01]  /*aaa0*/  FMUL.FTZ R35, R35, R11.reuse ;  /* 0x0000000b23237220 */ /* 0x080fe20000410000 */
[----:B------:R-:W-:Y:S01]  /*aab0*/  LOP3.LUT R49, R9, 0xffff0000, RZ, 0xc0, !PT ;  /* 0xffff000009317812 */ /* 0x000fe200078ec0ff */
[----:B------:R-:W-:-:S02]  /*aac0*/  FFMA.FTZ R33, R38, R11, -R33 ;  /* 0x0000000b26217223 */ /* 0x000fc40000010821 */
[CC--:B------:R-:W-:Y:S02]  /*aad0*/  FMUL.FTZ R9, R39.reuse, R25.reuse ;  /* 0x0000001927097220 */ /* 0x0c0fe40000410000 */
[----:B------:R-:W-:Y:S01]  /*aae0*/  FFMA.FTZ R8, R38, R8, R35 ;  /* 0x0000000826087223 */ /* 0x000fe20000010023 */
[----:B------:R-:W-:Y:S01]  /*aaf0*/  SHF.L.U32 R35, R34, 0x10, RZ ;  /* 0x0000001022237819 */ /* 0x000fe200000006ff */
[C---:B------:R-:W-:Y:S01]  /*ab00*/  IMAD.U32 R11, R32.reuse, 0x10000, RZ ;  /* 0x00010000200b7824 */ /* 0x040fe200078e00ff */
[----:B------:R-:W-:Y:S01]  /*ab10*/  LOP3.LUT R32, R32, 0xffff0000, RZ, 0xc0, !PT ;  /* 0xffff000020207812 */ /* 0x000fe200078ec0ff */
[-C--:B------:R-:W-:Y:S01]  /*ab20*/  FMUL.FTZ R39, R39, R48.reuse ;  /* 0x0000003027277220 */ /* 0x080fe20000410000 */
[----:B------:R-:W-:Y:S01]  /*ab30*/  LOP3.LUT R34, R34, 0xffff0000, RZ, 0xc0, !PT ;  /* 0xffff000022227812 */ /* 0x000fe200078ec0ff */
[C---:B------:R-:W-:Y:S02]  /*ab40*/  FFMA.FTZ R9, R10.reuse, R48, -R9 ;  /* 0x000000300a097223 */ /* 0x040fe40000010809 */
[----:B------:R-:W-:-:S02]  /*ab50*/  FFMA.FTZ R38, R10, R25, R39 ;  /* 0x000000190a267223 */ /* 0x000fc40000010027 */
[C---:B------:R-:W-:Y:S02]  /*ab60*/  FMUL.FTZ R10, R46.reuse, R11 ;  /* 0x0000000b2e0a7220 */ /* 0x040fe40000410000 */
[C---:B------:R-:W-:Y:S02]  /*ab70*/  FMUL.FTZ R25, R49.reuse, R32 ;  /* 0x0000002031197220 */ /* 0x040fe40000410000 */
[-C--:B------:R-:W-:Y:S02]  /*ab80*/  FMUL.FTZ R46, R46, R35.reuse ;  /* 0x000000232e2e7220 */ /* 0x080fe40000410000 */
[-C--:B------:R-:W-:Y:S02]  /*ab90*/  FMUL.FTZ R49, R49, R34.reuse ;  /* 0x0000002231317220 */ /* 0x080fe40000410000 */
        /* <DEDUP_REMOVED lines=9> */
.L_x_389:
[----:B------:R-:W-:Y:S05]  /*ac30*/  BSYNC B0 ;  /* 0x0000000000007941 */ /* 0x000fea0003800000 */
.L_x_388:
[----:B-1----:R-:W-:Y:S01]  /*ac40*/  IADD3 R8, R20, 0x20, RZ ;  /* 0x0000002014087810 */ /* 0x002fe20007ffe0ff */
[----:B------:R-:W-:Y:S03]  /*ac50*/  BSSY B0, `(.L_x_390) ;  /* 0x0000031000007945 */ /* 0x000fe60003800000 */
[----:B------:R-:W-:-:S13]  /*ac60*/  ISETP.GE.AND P0, PT, R8, c[0x0][0x27c], PT ;  /* 0x00009f0008007a0c */ /* 0x000fda0003f06270 */
[----:B------:R-:W-:Y:S05]  /*ac70*/  @P0 BRA `(.L_x_391) ;  /* 0x000002e000000947 */ /* 0x000fea0003800000 */
[----:B------:R-:W1:Y:S01]  /*ac80*/  LDS.128 R8, [R150+0x17080] ;  /* 0x0170800096087984 */ /* 0x000e620000000c00 */
[--C-:B------:R-:W-:Y:S02]  /*ac90*/  SHF.R.U64 R33, R44, 0x10, R45.reuse ;  /* 0x000000102c217819 */ /* 0x100fe4000000122d */
[----:B------:R-:W-:Y:S02]  /*aca0*/  SHF.R.U32.HI R44, RZ, 0x10, R45 ;  /* 0x00000010ff2c7819 */ /* 0x000fe4000001162d */
[--C-:B------:R-:W-:Y:S02]  /*acb0*/  SHF.R.U64 R25, R66, 0x10, R67.reuse ;  /* 0x0000001042197819 */ /* 0x100fe40000001243 */
[----:B------:R-:W-:Y:S02]  /*acc0*/  SHF.R.U32.HI R66, RZ, 0x10, R67 ;  /* 0x00000010ff427819 */ /* 0x000fe40000011643 */
[----:B------:R-:W-:Y:S02]  /*acd0*/  PRMT R21, R21, 0x5410, R44 ;  /* 0x0000541015157816 */ /* 0x000fe4000000002c */
[----:B------:R-:W-:-:S02]  /*ace0*/  PRMT R23, R23, 0x5410, R66 ;  /* 0x0000541017177816 */ /* 0x000fc40000000042 */
[----:B------:R-:W-:Y:S02]  /*acf0*/  PRMT R24, R24, 0x5410, R25 ;  /* 0x0000541018187816 */ /* 0x000fe40000000019 */
[----:B------:R-:W-:Y:S02]  /*ad00*/  PRMT R22, R22, 0x5410, R33 ;  /* 0x0000541016167816 */ /* 0x000fe40000000021 */
[----:B------:R-:W-:Y:S02]  /*ad10*/  LOP3.LUT R39, R23, 0xffff0000, RZ, 0xc0, !PT ;  /* 0xffff000017277812 */ /* 0x000fe400078ec0ff */
[----:B------:R-:W-:Y:S02]  /*ad20*/  LOP3.LUT R45, R24, 0xffff0000, RZ, 0xc0, !PT ;  /* 0xffff0000182d7812 */ /* 0x000fe400078ec0ff */
[----:B-1----:R-:W-:Y:S01]  /*ad30*/  SHF.L.U32 R38, R8, 0x10, RZ ;  /* 0x0000001008267819 */ /* 0x002fe200000006ff */
[----:B------:R-:W-:Y:S01]  /*ad40*/  IMAD.U32 R32, R10, 0x10000, RZ ;  /* 0x000100000a207824 */ /* 0x000fe200078e00ff */
[----:B------:R-:W-:Y:S01]  /*ad50*/  LOP3.LUT R35, R8, 0xffff0000, RZ, 0xc0, !PT ;  /* 0xffff000008237812 */ /* 0x000fe200078ec0ff */
[----:B------:R-:W-:Y:S01]  /*ad60*/  IMAD.U32 R8, R21, 0x10000, RZ ;  /* 0x0001000015087824 */ /* 0x000fe200078e00ff */
[----:B------:R-:W-:Y:S01]  /*ad70*/  LOP3.LUT R25, R10, 0xffff0000, RZ, 0xc0, !PT ;  /* 0xffff00000a197812 */ /* 0x000fe200078ec0ff */
[C---:B------:R-:W-:Y:S01]  /*ad80*/  IMAD.U32 R10, R11.reuse, 0x10000, RZ ;  /* 0x000100000b0a7824 */ /* 0x040fe200078e00ff */
        /* <DEDUP_REMOVED lines=8> */
[-C--:B------:R-:W-:Y:S02]  /*ae10*/  FMUL.FTZ R33, R33, R39.reuse ;  /* 0x0000002721217220 */ /* 0x080fe40000410000 */
[----:B------:R-:W-:Y:S01]  /*ae20*/  FFMA.FTZ R9, R10, R39, -R9 ;  /* 0x000000270a097223 */ /* 0x000fe20000010809 */
[----:B------:R-:W-:Y:S01]  /*ae30*/  LOP3.LUT R39, R22, 0xffff0000, RZ, 0xc0, !PT ;  /* 0xffff000016277812 */ /* 0x000fe200078ec0ff */
[C---:B------:R-:W-:Y:S02]  /*ae40*/  FFMA.FTZ R23, R32.reuse, R11, -R23 ;  /* 0x0000000b20177223 */ /* 0x040fe40000010817 */
[----:B------:R-:W-:Y:S01]  /*ae50*/  FFMA.FTZ R8, R32, R8, R25 ;  /* 0x0000000820087223 */ /* 0x000fe20000010019 */
[----:B------:R-:W-:Y:S01]  /*ae60*/  SHF.L.U32 R25, R24, 0x10, RZ ;  /* 0x0000001018197819 */ /* 0x000fe200000006ff */
[----:B------:R-:W-:Y:S02]  /*ae70*/  IMAD.U32 R11, R22, 0x10000, RZ ;  /* 0x00010000160b7824 */ /* 0x000fe400078e00ff */
[----:B------:R-:W-:-:S02]  /*ae80*/  FFMA.FTZ R22, R10, R21, R33 ;  /* 0x000000150a167223 */ /* 0x000fc40000010021 */
[C---:B------:R-:W-:Y:S02]  /*ae90*/  FMUL.FTZ R10, R35.reuse, R11 ;  /* 0x0000000b230a7220 */ /* 0x040fe40000410000 */
[C---:B------:R-:W-:Y:S02]  /*aea0*/  FMUL.FTZ R21, R42.reuse, R39 ;  /* 0x000000272a157220 */ /* 0x040fe40000410000 */
[----:B------:R-:W-:Y:S02]  /*aeb0*/  FMUL.FTZ R35, R35, R25 ;  /* 0x0000001923237220 */ /* 0x000fe40000410000 */
[----:B------:R-:W-:Y:S02]  /*aec0*/  FMUL.FTZ R42, R42, R45 ;  /* 0x0000002d2a2a7220 */ /* 0x000fe40000410000 */
[----:B------:R-:W-:Y:S01]  /*aed0*/  FFMA.FTZ R25, R38, R25, -R10 ;  /* 0x0000001926197223 */ /* 0x000fe2000001080a */
        /* <DEDUP_REMOVED lines=8> */
.L_x_391:
[----:B------:R-:W-:Y:S05]  /*af60*/  BSYNC B0 ;  /* 0x0000000000007941 */ /* 0x000fea0003800000 */
.L_x_390:
        /* <DEDUP_REMOVED lines=12> */
[----:B------:R-:W-:Y:S02]  /*b030*/  LOP3.LUT R27, R16, 0xffff0000, RZ, 0xc0, !PT ;  /* 0xffff0000101b7812 */ /* 0x000fe400078ec0ff */
[----:B------:R-:W-:Y:S01]  /*b040*/  PRMT R13, R13, 0x5410, R24 ;  /* 0x000054100d0d7816 */ /* 0x000fe20000000018 */
        /* <DEDUP_REMOVED lines=14> */
[C---:B------:R-:W-:Y:S02]  /*b130*/  FFMA.FTZ R21, R22.reuse, R8, R21 ;  /* 0x0000000816157223 */ /* 0x040fe40000010015 */
[----:B------:R-:W-:Y:S01]  /*b140*/  FFMA.FTZ R16, R22, R11, -R16 ;  /* 0x0000000b16107223 */ /* 0x000fe20000010810 */
[----:B------:R-:W-:Y:S01]  /*b150*/  SHF.L.U32 R11, R17, 0x10, RZ ;  /* 0x00000010110b7819 */ /* 0x000fe200000006ff */
[C---:B------:R-:W-:Y:S01]  /*b160*/  IMAD.U32 R8, R13.reuse, 0x10000, RZ ;  /* 0x000100000d087824 */ /* 0x040fe200078e00ff */
[----:B------:R-:W-:Y:S01]  /*b170*/  LOP3.LUT R13, R13, 0xffff0000, RZ, 0xc0, !PT ;  /* 0xffff00000d0d7812 */ /* 0x000fe200078ec0ff */
[-C--:B------:R-:W-:Y:S01]  /*b180*/  FMUL.FTZ R23, R23, R27.reuse ;  /* 0x0000001b17177220 */ /* 0x080fe20000410000 */
[----:B------:R-:W-:Y:S01]  /*b190*/  LOP3.LUT R17, R17, 0xffff0000, RZ, 0xc0, !PT ;  /* 0xffff000011117812 */ /* 0x000fe200078ec0ff */
[C---:B------:R-:W-:Y:S02]  /*b1a0*/  FFMA.FTZ R9, R10.reuse, R27, -R9 ;  /* 0x0000001b0a097223 */ /* 0x040fe40000010809 */
[----:B------:R-:W-:-:S02]  /*b1b0*/  FFMA.FTZ R12, R10, R12, R23 ;  /* 0x0000000c0a0c7223 */ /* 0x000fc40000010017 */
[CC--:B------:R-:W-:Y:S02]  /*b1c0*/  FMUL.FTZ R10, R25.reuse, R8.reuse ;  /* 0x00000008190a7220 */ /* 0x0c0fe40000410000 */
        /* <DEDUP_REMOVED lines=12> */
.L_x_393:
[----:B------:R-:W-:Y:S05]  /*b290*/  BSYNC B0 ;  /* 0x0000000000007941 */ /* 0x000fea0003800000 */
.L_x_392:
[----:B------:R-:W-:-:S04]  /*b2a0*/  IADD3 R20, R20, 0x60, RZ ;  /* 0x0000006014147810 */ /* 0x000fc80007ffe0ff */
[----:B------:R-:W-:-:S13]  /*b2b0*/  ISETP.GE.AND P0, PT, R20, c[0x0][0x27c], PT ;  /* 0x00009f0014007a0c */ /* 0x000fda0003f06270 */
[----:B------:R-:W-:Y:S05]  /*b2c0*/  @P0 BRA `(.L_x_387) ;  /* 0x0000527000000947 */ /* 0x000fea0003800000 */
[----:B-1----:R-:W1:Y:S01]  /*b2d0*/  LDS.128 R8, [R150+0x1f080] ;  /* 0x01f0800096087984 */ /* 0x002e620000000c00 */
        /* <DEDUP_REMOVED lines=44> */
[----:B------:R1:W-:Y:S01]  /*b5a0*/  STS.128 [R150+0x1f080], R8 ;  /* 0x01f0800896007388 */ /* 0x0003e20000000c00 */
[----:B------:R-:W-:Y:S05]  /*b5b0*/  BRA `(.L_x_387) ;  /* 0x00004f8000007947 */ /* 0x000fea0003800000 */
.L_x_354:
        /* <DEDUP_REMOVED lines=18> */
[----:B------:R-:W-:Y:S01]  /*b6e0*/  LEA R15, P0, R16, c[0x0][0x270], 0x1 ;  /* 0x00009c00100f7a11 */ /* 0x000fe200078008ff */
[----:B------:R-:W-:Y:S02]  /*b6f0*/  IMAD R12, R12, c[0x0][0x290], RZ ;  /* 0x0000a4000c0c7a24 */ /* 0x000fe400078e02ff */
[C---:B------:R-:W-:Y:S02]  /*b700*/  IMAD R14, R11.reuse, c[0x0][0x284], R14 ;  /* 0x0000a1000b0e7a24 */ /* 0x040fe400078e020e */
[----:B------:R-:W-:Y:S01]  /*b710*/  IMAD R12, R11, c[0x0][0x294], R12 ;  /* 0x0000a5000b0c7a24 */ /* 0x000fe200078e020c */
[----:B------:R1:W2:Y:S02]  /*b720*/  SHFL.IDX PT, R18, R15, RZ, 0x181f ;  /* 0x00181fff0f127589 */ /* 0x0002a400000e0000 */
[----:B------:R-:W-:Y:S02]  /*b730*/  IADD3 R14, R17, R14, RZ ;  /* 0x0000000e110e7210 */ /* 0x000fe40007ffe0ff */
[----:B------:R-:W-:-:S02]  /*b740*/  MOV R17, R13 ;  /* 0x0000000d00117202 */ /* 0x000fc40000000f00 */
[----:B------:R-:W-:Y:S01]  /*b750*/  LEA.HI.X R14, R16, c[0x0][0x274], R14, 0x1, P0 ;  /* 0x00009d00100e7a11 */ /* 0x000fe200000f0c0e */
[----:B------:R-:W-:-:S04]  /*b760*/  IMAD.MOV.U32 R16, RZ, RZ, R20 ;  /* 0x000000ffff107224 */ /* 0x000fc800078e0014 */
[----:B------:R-:W-:Y:S01]  /*b770*/  IMAD.WIDE.U32 R16, R11, c[0x0][0x290], R16 ;  /* 0x0000a4000b107a25 */ /* 0x000fe200078e0010 */
[----:B------:R1:W3:Y:S03]  /*b780*/  SHFL.IDX PT, R19, R14, RZ, 0x181f ;  /* 0x00181fff0e137589 */ /* 0x0002e600000e0000 */
[----:B------:R-:W-:Y:S01]  /*b790*/  IMAD.IADD R12, R17, 0x1, R12 ;  /* 0x00000001110c7824 */ /* 0x000fe200078e020c */
[----:B------:R-:W-:-:S04]  /*b7a0*/  LEA R13, P0, R16, c[0x0][0x288], 0x1 ;  /* 0x0000a200100d7a11 */ /* 0x000fc800078008ff */
[----:B------:R-:W-:Y:S02]  /*b7b0*/  LEA.HI.X R12, R16, c[0x0][0x28c], R12, 0x1, P0 ;  /* 0x0000a300100c7a11 */ /* 0x000fe400000f0c0c */
[----:B------:R1:W4:Y:S04]  /*b7c0*/  SHFL.IDX PT, R16, R13, RZ, 0x181f ;  /* 0x00181fff0d107589 */ /* 0x00032800000e0000 */
[----:B------:R1:W1:Y:S01]  /*b7d0*/  SHFL.IDX PT, R17, R12, RZ, 0x181f ;  /* 0x00181fff0c117589 */ /* 0x00026200000e0000 */
[----:B------:R-:W-:Y:S05]  /*b7e0*/  @P1 BRA `(.L_x_395) ;  /* 0x0000019000001947 */ /* 0x000fea0003800000 */
[----:B--2---:R-:W-:Y:S01]  /*b7f0*/  ISETP.GE.AND P0, PT, R80, c[0x0][0x27c], PT ;  /* 0x00009f0050007a0c */ /* 0x004fe20003f06270 */
[----:B------:R-:W-:Y:S01]  /*b800*/  CS2R R110, SRZ ;  /* 0x00000000006e7805 */ /* 0x000fe2000001ff00 */
[----:B------:R-:W-:Y:S01]  /*b810*/  CS2R R108, SRZ ;  /* 0x00000000006c7805 */ /* 0x000fe2000001ff00 */
[----:B------:R-:W-:Y:S01]  /*b820*/  CS2R R106, SRZ ;  /* 0x00000000006a7805 */ /* 0x000fe2000001ff00 */
[----:B------:R-:W-:-:S09]  /*b830*/  CS2R R104, SRZ ;  /* 0x0000000000687805 */ /* 0x000fd2000001ff00 */
[C---:B------:R-:W-:Y:S01]  /*b840*/  @!P0 IMAD.SHL.U32 R21, R80.reuse, 0x2, RZ ;  /* 0x0000000250158824 */ /* 0x040fe200078e00ff */
[----:B------:R-:W-:-:S04]  /*b850*/  @!P0 SHF.L.U64.HI R11, R80, 0x1, R147 ;  /* 0x00000001500b8819 */ /* 0x000fc80000010293 */
[----:B------:R-:W-:-:S05]  /*b860*/  @!P0 IADD3 R22, P1, R18, R21, RZ ;  /* 0x0000001512168210 */ /* 0x000fca0007f3e0ff */
[----:B---3--:R-:W-:Y:S01]  /*b870*/  @!P0 IMAD.X R23, R19, 0x1, R11, P1 ;  /* 0x0000000113178824 */ /* 0x008fe200008e060b */
[----:B----4-:R-:W-:-:S04]  /*b880*/  @!P0 IADD3 R20, P1, R16, R21, RZ ;  /* 0x0000001510148210 */ /* 0x010fc80007f3e0ff */
[----:B------:R2:W5:Y:S01]  /*b890*/  @!P0 LD.E.128 R108, [R22.64] ;  /* 0x0000001e166c8980 */ /* 0x000562000c101d00 */
[----:B-1----:R-:W-:-:S05]  /*b8a0*/  @!P0 IMAD.X R21, R17, 0x1, R11, P1 ;  /* 0x0000000111158824 */ /* 0x002fca00008e060b */
[----:B------:R2:W5:Y:S01]  /*b8b0*/  @!P0 LD.E.128 R104, [R20.64] ;  /* 0x0000001e14688980 */ /* 0x000562000c101d00 */
[----:B------:R-:W-:Y:S01]  /*b8c0*/  ISETP.GE.AND P0, PT, R42, c[0x0][0x27c], PT ;  /* 0x00009f002a007a0c */ /* 0x000fe20003f06270 */
[----:B------:R-:W-:-:S12]  /*b8d0*/  CS2R R94, SRZ ;  /* 0x00000000005e7805 */ /* 0x000fd8000001ff00 */
[----:B------:R-:W-:-:S04]  /*b8e0*/  @!P0 SHF.R.S32.HI R11, RZ, 0x1f, R42 ;  /* 0x0000001fff0b8819 */ /* 0x000fc8000001142a */
[----:B------:R-:W-:-:S04]  /*b8f0*/  @!P0 LEA.HI R11, R11, R42, RZ, 0x3 ;  /* 0x0000002a0b0b8211 */ /* 0x000fc800078f18ff */
[----:B------:R-:W-:Y:S01]  /*b900*/  @!P0 LOP3.LUT R11, R11, 0xfffffff8, RZ, 0xc0, !PT ;  /* 0xfffffff80b0b8812 */ /* 0x000fe200078ec0ff */
[----:B------:R-:W-:Y:S01]  /*b910*/  CS2R R92, SRZ ;  /* 0x00000000005c7805 */ /* 0x000fe2000001ff00 */
[----:B------:R-:W-:Y:S01]  /*b920*/  CS2R R90, SRZ ;  /* 0x00000000005a7805 */ /* 0x000fe2000001ff00 */
[----:B------:R-:W-:Y:S02]  /*b930*/  CS2R R88, SRZ ;  /* 0x0000000000587805 */ /* 0x000fe4000001ff00 */
[----:B------:R-:W-:-:S04]  /*b940*/  @!P0 IMAD.WIDE R18, R11, 0x2, R18 ;  /* 0x000000020b128825 */ /* 0x000fc800078e0212 */
[----:B------:R-:W-:Y:S01]  /*b950*/  @!P0 IMAD.WIDE R16, R11, 0x2, R16 ;  /* 0x000000020b108825 */ /* 0x000fe200078e0210 */
[----:B------:R2:W5:Y:S04]  /*b960*/  @!P0 LD.E.128 R92, [R18.64] ;  /* 0x0000001e125c8980 */ /* 0x000568000c101d00 */
[----:B------:R2:W5:Y:S02]  /*b970*/  @!P0 LD.E.128 R88, [R16.64] ;  /* 0x0000001e10588980 */ /* 0x000564000c101d00 */
.L_x_395:
[----:B--2---:R-:W-:Y:S05]  /*b980*/  BSYNC B0 ;  /* 0x0000000000007941 */ /* 0x004fea0003800000 */
.L_x_394:
[----:B------:R-:W-:Y:S01]  /*b990*/  ISETP.NE.AND P0, PT, R10, RZ, PT ;  /* 0x000000ff0a00720c */ /* 0x000fe20003f05270 */
[----:B-----5:R-:W-:Y:S01]  /*b9a0*/  IMAD.MOV.U32 R11, RZ, RZ, R94 ;  /* 0x000000ffff0b7224 */ /* 0x020fe200078e005e */
[----:B------:R2:W4:Y:S01]  /*b9b0*/  SHFL.IDX PT, R21, R14, 0x1, 0x181f ;  /* 0x00381f000e157f89 */ /* 0x00052200000e0000 */
[----:B------:R-:W-:Y:S01]  /*b9c0*/  IMAD.MOV.U32 R10, RZ, RZ, R95 ;  /* 0x000000ffff0a7224 */ /* 0x000fe200078e005f */
[----:B------:R-:W-:Y:S01]  /*b9d0*/  BSSY B0, `(.L_x_396) ;  /* 0x0000043000007945 */ /* 0x000fe20003800000 */
[----:B-1----:R-:W-:Y:S01]  /*b9e0*/  IMAD.MOV.U32 R17, RZ, RZ, R92 ;  /* 0x000000ffff117224 */ /* 0x002fe200078e005c */
[----:B------:R-:W-:Y:S01]  /*b9f0*/  PRMT R144, R11, 0x7610, R144 ;  /* 0x000076100b907816 */ /* 0x000fe20000000090 */
[----:B------:R-:W-:Y:S01]  /*ba00*/  IMAD.MOV.U32 R11, RZ, RZ, R110 ;  /* 0x000000ffff0b7224 */ /* 0x000fe200078e006e */
[----:B------:R-:W-:Y:S01]  /*ba10*/  PRMT R143, R10, 0x7610, R143 ;  /* 0x000076100a8f7816 */ /* 0x000fe2000000008f */
[----:B------:R-:W-:Y:S01]  /*ba20*/  IMAD.MOV.U32 R10, RZ, RZ, R111 ;  /* 0x000000ffff0a7224 */ /* 0x000fe200078e006f */
[----:B------:R-:W-:Y:S01]  /*ba30*/  PRMT R142, R17, 0x7610, R142 ;  /* 0x00007610118e7816 */ /* 0x000fe2000000008e */
[----:B----4-:R-:W-:Y:S01]  /*ba40*/  IMAD.MOV.U32 R16, RZ, RZ, R93 ;  /* 0x000000ffff107224 */ /* 0x010fe200078e005d */
        /* <DEDUP_REMOVED lines=18> */
[----:B------:R2:W1:Y:S01]  /*bb70*/  SHFL.IDX PT, R20, R15, 0x1, 0x181f ;  /* 0x00381f000f147f89 */ /* 0x00046200000e0000 */
[----:B------:R-:W-:Y:S01]  /*bb80*/  IMAD.MOV.U32 R10, RZ, RZ, R105 ;  /* 0x000000ffff0a7224 */ /* 0x000fe200078e0069 */
[----:B------:R-:W-:Y:S01]  /*bb90*/  PRMT R155, R17, 0x7610, R155 ;  /* 0x00007610119b7816 */ /* 0x000fe2000000009b */
[----:B------:R-:W-:Y:S01]  /*bba0*/  CS2R R60, SRZ ;  /* 0x00000000003c7805 */ /* 0x000fe2000001ff00 */
[----:B---3--:R2:W3:Y:S01]  /*bbb0*/  SHFL.IDX PT, R19, R12, 0x1, 0x181f ;  /* 0x00381f000c137f89 */ /* 0x0084e200000e0000 */
[----:B------:R-:W-:Y:S01]  /*bbc0*/  PRMT R154, R16, 0x7610, R154 ;  /* 0x00007610109a7816 */ /* 0x000fe2000000009a */
[----:B------:R-:W-:Y:S01]  /*bbd0*/  CS2R R78, SRZ ;  /* 0x00000000004e7805 */ /* 0x000fe2000001ff00 */
[----:B------:R-:W-:Y:S01]  /*bbe0*/  PRMT R153, R11, 0x7610, R153 ;  /* 0x000076100b997816 */ /* 0x000fe20000000099 */
[----:B------:R2:W4:Y:S01]  /*bbf0*/  SHFL.IDX PT, R18, R13, 0x1, 0x181f ;  /* 0x00381f000d127f89 */ /* 0x00052200000e0000 */
[----:B------:R-:W-:Y:S01]  /*bc00*/  PRMT R152, R10, 0x7610, R152 ;  /* 0x000076100a987816 */ /* 0x000fe20000000098 */
        /* <DEDUP_REMOVED lines=8> */
[----:B------:R-:W-:Y:S01]  /*bc90*/  CS2R R76, SRZ ;  /* 0x00000000004c7805 */ /* 0x000fe2000001ff00 */
[----:B------:R-:W-:Y:S01]  /*bca0*/  CS2R R74, SRZ ;  /* 0x00000000004a7805 */ /* 0x000fe2000001ff00 */
[----:B------:R-:W-:-:S09]  /*bcb0*/  CS2R R72, SRZ ;  /* 0x0000000000487805 */ /* 0x000fd2000001ff00 */
[C---:B------:R-:W-:Y:S01]  /*bcc0*/  @!P0 IMAD.SHL.U32 R11, R80.reuse, 0x2, RZ ;  /* 0x00000002500b8824 */ /* 0x040fe200078e00ff */
[----:B------:R-:W-:-:S04]  /*bcd0*/  @!P0 SHF.L.U64.HI R17, R80, 0x1, R147 ;  /* 0x0000000150118819 */ /* 0x000fc80000010293 */
[----:B-1----:R-:W-:-:S05]  /*bce0*/  @!P0 IADD3 R22, P1, R20, R11, RZ ;  /* 0x0000000b14168210 */ /* 0x002fca0007f3e0ff */
[----:B------:R-:W-:Y:S01]  /*bcf0*/  @!P0 IMAD.X R23, R21, 0x1, R17, P1 ;  /* 0x0000000115178824 */ /* 0x000fe200008e0611 */
[----:B----4-:R-:W-:-:S04]  /*bd00*/  @!P0 IADD3 R16, P1, R18, R11, RZ ;  /* 0x0000000b12108210 */ /* 0x010fc80007f3e0ff */
[----:B------:R1:W5:Y:S01]  /*bd10*/  @!P0 LD.E.128 R76, [R22.64] ;  /* 0x0000001e164c8980 */ /* 0x000362000c101d00 */
[----:B---3--:R-:W-:-:S05]  /*bd20*/  @!P0 IMAD.X R17, R19, 0x1, R17, P1 ;  /* 0x0000000113118824 */ /* 0x008fca00008e0611 */
[----:B------:R1:W5:Y:S01]  /*bd30*/  @!P0 LD.E.128 R72, [R16.64] ;  /* 0x0000001e10488980 */ /* 0x000362000c101d00 */
[----:B------:R-:W-:-:S13]  /*bd40*/  ISETP.GE.AND P0, PT, R42, c[0x0][0x27c], PT ;  /* 0x00009f002a007a0c */ /* 0x000fda0003f06270 */
[----:B------:R-:W-:-:S04]  /*bd50*/  @!P0 SHF.R.S32.HI R11, RZ, 0x1f, R42 ;  /* 0x0000001fff0b8819 */ /* 0x000fc8000001142a */
[----:B------:R-:W-:-:S04]  /*bd60*/  @!P0 LEA.HI R10, R11, R42, RZ, 0x3 ;  /* 0x0000002a0b0a8211 */ /* 0x000fc800078f18ff */
[----:B------:R-:W-:Y:S01]  /*bd70*/  @!P0 LOP3.LUT R10, R10, 0xfffffff8, RZ, 0xc0, !PT ;  /* 0xfffffff80a0a8812 */ /* 0x000fe200078ec0ff */
[----:B------:R-:W-:Y:S01]  /*bd80*/  CS2R R62, SRZ ;  /* 0x00000000003e7805 */ /* 0x000fe2000001ff00 */
[----:B------:R-:W-:Y:S01]  /*bd90*/  CS2R R60, SRZ ;  /* 0x00000000003c7805 */ /* 0x000fe2000001ff00 */
[----:B------:R-:W-:Y:S01]  /*bda0*/  CS2R R54, SRZ ;  /* 0x0000000000367805 */ /* 0x000fe2000001ff00 */
[----:B------:R-:W-:Y:S01]  /*bdb0*/  CS2R R52, SRZ ;  /* 0x0000000000347805 */ /* 0x000fe2000001ff00 */
[----:B------:R-:W-:-:S04]  /*bdc0*/  @!P0 IMAD.WIDE R20, R10, 0x2, R20 ;  /* 0x000000020a148825 */ /* 0x000fc800078e0214 */
[----:B------:R-:W-:Y:S01]  /*bdd0*/  @!P0 IMAD.WIDE R10, R10, 0x2, R18 ;  /* 0x000000020a0a8825 */ /* 0x000fe200078e0212 */
[----:B------:R1:W5:Y:S04]  /*bde0*/  @!P0 LD.E.128 R60, [R20.64] ;  /* 0x0000001e143c8980 */ /* 0x000368000c101d00 */
[----:B------:R1:W5:Y:S02]  /*bdf0*/  @!P0 LD.E.128 R52, [R10.64] ;  /* 0x0000001e0a348980 */ /* 0x000364000c101d00 */
.L_x_397:
[----:B------:R-:W-:Y:S05]  /*be00*/  BSYNC B0 ;  /* 0x0000000000007941 */ /* 0x000fea0003800000 */
.L_x_396:
        /* <DEDUP_REMOVED lines=30> */
[----:B------:R1:W4:Y:S01]  /*bff0*/  SHFL.IDX PT, R20, R15, 0x2, 0x181f ;  /* 0x00581f000f147f89 */ /* 0x00032200000e0000 */
[----:B------:R-:W-:Y:S01]  /*c000*/  IMAD.MOV.U32 R9, RZ, RZ, R73 ;  /* 0x000000ffff097224 */ /* 0x000fe200078e0049 */
[----:B------:R-:W-:Y:S01]  /*c010*/  PRMT R132, R16, 0x7610, R132 ;  /* 0x0000761010847816 */ /* 0x000fe20000000084 */
[----:B------:R-:W-:Y:S01]  /*c020*/  CS2R R30, SRZ ;  /* 0x00000000001e7805 */ /* 0x000fe2000001ff00 */
[----:B---3--:R1:W3:Y:S01]  /*c030*/  SHFL.IDX PT, R19, R12, 0x2, 0x181f ;  /* 0x00581f000c137f89 */ /* 0x0082e200000e0000 */
[----:B------:R-:W-:Y:S01]  /*c040*/  PRMT R131, R11, 0x7610, R131 ;  /* 0x000076100b837816 */ /* 0x000fe20000000083 */
[----:B------:R-:W-:Y:S01]  /*c050*/  CS2R R38, SRZ ;  /* 0x0000000000267805 */ /* 0x000fe2000001ff00 */
[----:B------:R-:W-:Y:S01]  /*c060*/  PRMT R130, R10, 0x7610, R130 ;  /* 0x000076100a827816 */ /* 0x000fe20000000082 */
[----:B----4-:R1:W4:Y:S01]  /*c070*/  SHFL.IDX PT, R18, R13, 0x2, 0x181f ;  /* 0x00581f000d127f89 */ /* 0x01032200000e0000 */
        /* <DEDUP_REMOVED lines=9> */
[----:B--2---:R-:W-:Y:S01]  /*c110*/  ISETP.GE.AND P0, PT, R80, c[0x0][0x27c], PT ;  /* 0x00009f0050007a0c */ /* 0x004fe20003f06270 */
[----:B------:R-:W-:Y:S01]  /*c120*/  CS2R R50, SRZ ;  /* 0x0000000000327805 */ /* 0x000fe2000001ff00 */
[----:B------:R-:W-:Y:S01]  /*c130*/  CS2R R48, SRZ ;  /* 0x0000000000307805 */ /* 0x000fe2000001ff00 */
[----:B------:R-:W-:Y:S01]  /*c140*/  CS2R R46, SRZ ;  /* 0x00000000002e7805 */ /* 0x000fe2000001ff00 */
[----:B------:R-:W-:Y:S01]  /*c150*/  CS2R R44, SRZ ;  /* 0x00000000002c7805 */ /* 0x000fe2000001ff00 */
[----:B------:R-:W-:Y:S01]  /*c160*/  CS2R R38, SRZ ;  /* 0x0000000000267805 */ /* 0x000fe2000001ff00 */
[----:B------:R-:W-:Y:S01]  /*c170*/  CS2R R36, SRZ ;  /* 0x0000000000247805 */ /* 0x000fe2000001ff00 */
[----:B------:R-:W-:Y:S01]  /*c180*/  CS2R R34, SRZ ;  /* 0x0000000000227805 */ /* 0x000fe2000001ff00 */
[----:B------:R-:W-:-:S05]  /*c190*/  CS2R R32, SRZ ;  /* 0x0000000000207805 */ /* 0x000fca000001ff00 */
[C---:B------:R-:W-:Y:S01]  /*c1a0*/  @!P0 IMAD.SHL.U32 R9, R80.reuse, 0x2, RZ ;  /* 0x0000000250098824 */ /* 0x040fe200078e00ff */
[----:B------:R-:W-:-:S04]  /*c1b0*/  @!P0 SHF.L.U64.HI R10, R80, 0x1, R147 ;  /* 0x00000001500a8819 */ /* 0x000fc80000010293 */
[----:B------:R-:W-:-:S05]  /*c1c0*/  @!P0 IADD3 R16, P1, R20, R9, RZ ;  /* 0x0000000914108210 */ /* 0x000fca0007f3e0ff */
[----:B------:R-:W-:Y:S01]  /*c1d0*/  @!P0 IMAD.X R17, R21, 0x1, R10, P1 ;  /* 0x0000000115118824 */ /* 0x000fe200008e060a */
[----:B----4-:R-:W-:-:S04]  /*c1e0*/  @!P0 IADD3 R22, P1, R18, R9, RZ ;  /* 0x0000000912168210 */ /* 0x010fc80007f3e0ff */
[----:B------:R2:W5:Y:S01]  /*c1f0*/  @!P0 LD.E.128 R48, [R16.64] ;  /* 0x0000001e10308980 */ /* 0x000562000c101d00 */
[----:B---3--:R-:W-:Y:S01]  /*c200*/  @!P0 IMAD.X R23, R19, 0x1, R10, P1 ;  /* 0x0000000113178824 */ /* 0x008fe200008e060a */
[----:B------:R-:W-:-:S04]  /*c210*/  ISETP.GE.AND P1, PT, R42, c[0x0][0x27c], PT ;  /* 0x00009f002a007a0c */ /* 0x000fc80003f26270 */
[----:B------:R2:W5:Y:S09]  /*c220*/  @!P0 LD.E.128 R44, [R22.64] ;  /* 0x0000001e162c8980 */ /* 0x000572000c101d00 */
[----:B------:R-:W-:-:S04]  /*c230*/  @!P1 SHF.R.S32.HI R9, RZ, 0x1f, R42 ;  /* 0x0000001fff099819 */ /* 0x000fc8000001142a */
[----:B------:R-:W-:-:S04]  /*c240*/  @!P1 LEA.HI R9, R9, R42, RZ, 0x3 ;  /* 0x0000002a09099211 */ /* 0x000fc800078f18ff */
[----:B------:R-:W-:-:S05]  /*c250*/  @!P1 LOP3.LUT R9, R9, 0xfffffff8, RZ, 0xc0, !PT ;  /* 0xfffffff809099812 */ /* 0x000fca00078ec0ff */
[----:B------:R-:W-:-:S04]  /*c260*/  @!P1 IMAD.WIDE R20, R9, 0x2, R20 ;  /* 0x0000000209149825 */ /* 0x000fc800078e0214 */
[----:B------:R-:W-:Y:S01]  /*c270*/  @!P1 IMAD.WIDE R18, R9, 0x2, R18 ;  /* 0x0000000209129825 */ /* 0x000fe200078e0212 */
[----:B------:R2:W5:Y:S04]  /*c280*/  @!P1 LD.E.128 R36, [R20.64] ;  /* 0x0000001e14249980 */ /* 0x000568000c101d00 */
[----:B------:R2:W5:Y:S02]  /*c290*/  @!P1 LD.E.128 R32, [R18.64] ;  /* 0x0000001e12209980 */ /* 0x000564000c101d00 */
.L_x_399:
[----:B--2---:R-:W-:Y:S05]  /*c2a0*/  BSYNC B0 ;  /* 0x0000000000007941 */ /* 0x004fea0003800000 */
.L_x_398:
[----:B------:R-:W-:Y:S01]  /*c2b0*/  ISETP.NE.AND P0, PT, R8, RZ, PT ;  /* 0x000000ff0800720c */ /* 0x000fe20003f05270 */
[----:B-----5:R-:W-:Y:S01]  /*c2c0*/  IMAD.MOV.U32 R9, RZ, RZ, R38 ;  /* 0x000000ffff097224 */ /* 0x020fe200078e0026 */
[----:B------:R2:W1:Y:S01]  /*c2d0*/  SHFL.IDX PT, R67, R14, 0x3, 0x181f ;  /* 0x00781f000e437f89 */ /* 0x00046200000e0000 */
        /* <DEDUP_REMOVED lines=31> */
[----:B------:R2:W3:Y:S01]  /*c4d0*/  SHFL.IDX PT, R69, R12, 0x3, 0x181f ;  /* 0x00781f000c457f89 */ /* 0x0004e200000e0000 */
        /* <DEDUP_REMOVED lines=8> */
[----:B---34-:R-:W-:Y:S01]  /*c560*/  CS2R R18, SRZ ;  /* 0x0000000000127805 */ /* 0x018fe2000001ff00 */
[----:B------:R-:W-:Y:S01]  /*c570*/  CS2R R16, SRZ ;  /* 0x0000000000107805 */ /* 0x000fe2000001ff00 */
[----:B------:R-:W-:Y:S05]  /*c580*/  @P0 BRA `(.L_x_401) ;  /* 0x0000019000000947 */ /* 0x000fea0003800000 */
[----:B------:R-:W-:Y:S01]  /*c590*/  ISETP.GE.AND P0, PT, R80, c[0x0][0x27c], PT ;  /* 0x00009f0050007a0c */ /* 0x000fe20003f06270 */
[----:B------:R-:W-:Y:S01]  /*c5a0*/  CS2R R26, SRZ ;  /* 0x00000000001a7805 */ /* 0x000fe2000001ff00 */
[----:B------:R-:W-:Y:S01]  /*c5b0*/  ISETP.GE.AND P1, PT, R42, c[0x0][0x27c], PT ;  /* 0x00009f002a007a0c */ /* 0x000fe20003f26270 */
[----:B------:R-:W-:Y:S01]  /*c5c0*/  CS2R R24, SRZ ;  /* 0x0000000000187805 */ /* 0x000fe2000001ff00 */
[----:B------:R-:W-:Y:S01]  /*c5d0*/  CS2R R18, SRZ ;  /* 0x0000000000127805 */ /* 0x000fe2000001ff00 */
[----:B------:R-:W-:Y:S01]  /*c5e0*/  CS2R R16, SRZ ;  /* 0x0000000000107805 */ /* 0x000fe2000001ff00 */
[----:B------:R-:W-:Y:S01]  /*c5f0*/  CS2R R30, SRZ ;  /* 0x00000000001e7805 */ /* 0x000fe2000001ff00 */
[----:B------:R-:W-:Y:S01]  /*c600*/  CS2R R28, SRZ ;  /* 0x00000000001c7805 */ /* 0x000fe2000001ff00 */
[----:B------:R-:W-:Y:S01]  /*c610*/  CS2R R22, SRZ ;  /* 0x0000000000167805 */ /* 0x000fe2000001ff00 */
[----:B------:R-:W-:-:S04]  /*c620*/  CS2R R20, SRZ ;  /* 0x0000000000147805 */ /* 0x000fc8000001ff00 */
[C---:B------:R-:W-:Y:S01]  /*c630*/  @!P0 IMAD.SHL.U32 R9, R80.reuse, 0x2, RZ ;  /* 0x0000000250098824 */ /* 0x040fe200078e00ff */
[----:B------:R-:W-:Y:S02]  /*c640*/  @!P0 SHF.L.U64.HI R10, R80, 0x1, R147 ;  /* 0x00000001500a8819 */ /* 0x000fe40000010293 */
[----:B------:R-:W-:Y:S02]  /*c650*/  @!P1 SHF.R.S32.HI R11, RZ, 0x1f, R42 ;  /* 0x0000001fff0b9819 */ /* 0x000fe4000001142a */
[----:B-12---:R-:W-:Y:S02]  /*c660*/  @!P0 IADD3 R12, P2, R66, R9, RZ ;  /* 0x00000009420c8210 */ /* 0x006fe40007f5e0ff */
[----:B------:R-:W-:-:S03]  /*c670*/  @!P1 LEA.HI R8, R11, R42, RZ, 0x3 ;  /* 0x0000002a0b089211 */ /* 0x000fc600078f18ff */
[----:B------:R-:W-:Y:S01]  /*c680*/  @!P0 IMAD.X R13, R67, 0x1, R10, P2 ;  /* 0x00000001430d8824 */ /* 0x000fe200010e060a */
[----:B------:R-:W-:Y:S02]  /*c690*/  @!P1 LOP3.LUT R8, R8, 0xfffffff8, RZ, 0xc0, !PT ;  /* 0xfffffff808089812 */ /* 0x000fe400078ec0ff */
[----:B------:R-:W-:Y:S02]  /*c6a0*/  @!P0 IADD3 R14, P2, R68, R9, RZ ;  /* 0x00000009440e8210 */ /* 0x000fe40007f5e0ff */
[----:B------:R1:W5:Y:S01]  /*c6b0*/  @!P0 LD.E.128 R24, [R12.64] ;  /* 0x0000001e0c188980 */ /* 0x000362000c101d00 */
[----:B------:R-:W-:-:S04]  /*c6c0*/  @!P1 IMAD.WIDE R66, R8, 0x2, R66 ;  /* 0x0000000208429825 */ /* 0x000fc800078e0242 */
[----:B------:R-:W-:Y:S01]  /*c6d0*/  @!P0 IMAD.X R15, R69, 0x1, R10, P2 ;  /* 0x00000001450f8824 */ /* 0x000fe200010e060a */
[----:B------:R1:W5:Y:S01]  /*c6e0*/  @!P1 LD.E.128 R28, [R66.64] ;  /* 0x0000001e421c9980 */ /* 0x000362000c101d00 */
[----:B------:R-:W-:-:S03]  /*c6f0*/  @!P1 IMAD.WIDE R8, R8, 0x2, R68 ;  /* 0x0000000208089825 */ /* 0x000fc600078e0244 */
[----:B------:R1:W5:Y:S04]  /*c700*/  @!P0 LD.E.128 R16, [R14.64] ;  /* 0x0000001e0e108980 */ /* 0x000368000c101d00 */
[----:B------:R1:W5:Y:S02]  /*c710*/  @!P1 LD.E.128 R20, [R8.64] ;  /* 0x0000001e08149980 */ /* 0x000364000c101d00 */
.L_x_401:
[----:B------:R-:W-:Y:S05]  /*c720*/  BSYNC B0 ;  /* 0x0000000000007941 */ /* 0x000fea0003800000 */
.L_x_400:
        /* <DEDUP_REMOVED lines=13> */
[----:B------:R-:W-:Y:S01]  /*c800*/  PRMT R96, R8, 0x7610, R96 ;  /* 0x0000761008607816 */ /* 0x000fe20000000060 */
        /* <DEDUP_REMOVED lines=29> */
[----:B------:R-:W-:Y:S01]  /*c9e0*/  IMAD.MOV.U32 R8, RZ, RZ, c[0x0][0x27c] ;  /* 0x00009f00ff087624 */ /* 0x000fe200078e00ff */
[----:B--2---:R-:W1:Y:S01]  /*c9f0*/  LDS.128 R12, [R150+0x10080] ;  /* 0x01008000960c7984 */ /* 0x004e620000000c00 */
[----:B------:R-:W-:Y:S02]  /*ca00*/  SHF.R.U64 R104, R104, 0x10, R105 ;  /* 0x0000001068687819 */ /* 0x000fe40000001269 */
[----:B------:R-:W-:Y:S02]  /*ca10*/  SHF.R.U64 R108, R108, 0x10, R109 ;  /* 0x000000106c6c7819 */ /* 0x000fe4000000126d */
[----:B------:R-:W-:Y:S02]  /*ca20*/  LEA.HI R9, R8, R43, RZ, 0x1d ;  /* 0x0000002b08097211 */ /* 0x000fe400078fe8ff */
[----:B------:R-:W-:Y:S02]  /*ca30*/  SHF.R.U64 R106, R106, 0x10, R107 ;  /* 0x000000106a6a7819 */ /* 0x000fe4000000126b */
[----:B------:R-:W-:Y:S01]  /*ca40*/  SHF.R.S32.HI R8, RZ, 0x1f, R9 ;  /* 0x0000001fff087819 */ /* 0x000fe20000011409 */
[----:B------:R-:W-:Y:S01]  /*ca50*/  IMAD.SHL.U32 R10, R9, 0x8, RZ ;  /* 0x00000008090a7824 */ /* 0x000fe200078e00ff */
[----:B------:R-:W-:-:S02]  /*ca60*/  SHF.R.U32.HI R107, RZ, 0x10, R107 ;  /* 0x00000010ff6b7819 */ /* 0x000fc4000001166b */
[----:B------:R-:W-:Y:S02]  /*ca70*/  LEA.HI R8, R8, R9, RZ, 0x3 ;  /* 0x0000000908087211 */ /* 0x000fe400078f18ff */
[----:B------:R-:W-:Y:S02]  /*ca80*/  LOP3.LUT R9, R149, 0x38, R10, 0xf8, !PT ;  /* 0x0000003895097812 */ /* 0x000fe400078ef80a */
[----:B------:R-:W-:Y:S01]  /*ca90*/  PRMT R153, R153, 0x5410, R104 ;  /* 0x0000541099997816 */ /* 0x000fe20000000068 */
[----:B------:R-:W-:Y:S01]  /*caa0*/  IMAD.SHL.U32 R8, R8, 0x400, RZ ;  /* 0x0000040008087824 */ /* 0x000fe200078e00ff */
[----:B------:R-:W-:Y:S02]  /*cab0*/  LOP3.LUT R10, R9, R148, RZ, 0x3c, !PT ;  /* 0x00000094090a7212 */ /* 0x000fe400078e3cff */
[----:B------:R-:W-:Y:S01]  /*cac0*/  PRMT R157, R157, 0x5410, R108 ;  /* 0x000054109d9d7816 */ /* 0x000fe2000000006c */
[----:B------:R-:W-:Y:S01]  /*cad0*/  IMAD.U32 R164, R153, 0x10000, RZ ;  /* 0x0001000099a47824 */ /* 0x000fe200078e00ff */
[----:B------:R-:W-:-:S02]  /*cae0*/  LOP3.LUT R8, R8, 0x7fffe000, RZ, 0xc0, !PT ;  /* 0x7fffe00008087812 */ /* 0x000fc400078ec0ff */
[----:B------:R-:W-:Y:S01]  /*caf0*/  SHF.R.U64 R110, R110, 0x10, R111 ;  /* 0x000000106e6e7819 */ /* 0x000fe2000000126f */
[----:B------:R-:W-:Y:S01]  /*cb00*/  IMAD.U32 R160, R157, 0x10000, RZ ;  /* 0x000100009da07824 */ /* 0x000fe200078e00ff */
[----:B------:R-:W-:Y:S02]  /*cb10*/  IADD3 R151, R10, R8, R145 ;  /* 0x000000080a977210 */ /* 0x000fe40007ffe091 */
[----:B------:R-:W-:Y:S02]  /*cb20*/  SHF.R.U32.HI R109, RZ, 0x10, R109 ;  /* 0x00000010ff6d7819 */ /* 0x000fe4000001166d */
[----:B------:R-:W-:Y:S01]  /*cb30*/  SHF.R.U32.HI R105, RZ, 0x10, R105 ;  /* 0x00000010ff697819 */ /* 0x000fe20000011669 */
[----:B------:R-:W-:Y:S01]  /*cb40*/  IMAD.SHL.U32 R151, R151, 0x2, RZ ;  /* 0x0000000297977824 */ /* 0x000fe200078e00ff */
[----:B------:R-:W-:Y:S02]  /*cb50*/  PRMT R154, R154, 0x5410, R107 ;  /* 0x000054109a9a7816 */ /* 0x000fe4000000006b */
[----:B------:R-:W-:-:S02]  /*cb60*/  PRMT R159, R159, 0x5410, R110 ;  /* 0x000054109f9f7816 */ /* 0x000fc4000000006e */
[----:B------:R-:W2:Y:S01]  /*cb70*/  LDS.128 R8, [R151+0x10080] ;  /* 0x0100800097087984 */ /* 0x000ea20000000c00 */
[----:B------:R-:W-:Y:S02]  /*cb80*/  SHF.R.U32.HI R111, RZ, 0x10, R111 ;  /* 0x00000010ff6f7819 */ /* 0x000fe4000001166f */
[C---:B-1----:R-:W-:Y:S02]  /*cb90*/  SHF.L.U32 R104, R13.reuse, 0x10, RZ ;  /* 0x000000100d687819 */ /* 0x042fe400000006ff */
[----:B------:R-:W-:Y:S01]  /*cba0*/  LOP3.LUT R107, R13, 0xffff0000, RZ, 0xc0, !PT ;  /* 0xffff00000d6b7812 */ /* 0x000fe200078ec0ff */
[C---:B------:R-:W-:Y:S01]  /*cbb0*/  IMAD.U32 R13, R15.reuse, 0x10000, RZ ;  /* 0x000100000f0d7824 */ /* 0x040fe200078e00ff */
[----:B------:R-:W-:Y:S02]  /*cbc0*/  LOP3.LUT R108, R15, 0xffff0000, RZ, 0xc0, !PT ;  /* 0xffff00000f6c7812 */ /* 0x000fe400078ec0ff */
[----:B------:R-:W-:Y:S02]  /*cbd0*/  PRMT R156, R156, 0x5410, R109 ;  /* 0x000054109c9c7816 */ /* 0x000fe4000000006d */
[----:B------:R-:W-:Y:S01]  /*cbe0*/  PRMT R152, R152, 0x5410, R105 ;  /* 0x0000541098987816 */ /* 0x000fe20000000069 */
[----:B------:R-:W-:Y:S01]  /*cbf0*/  IMAD.U32 R105, R12, 0x10000, RZ ;  /* 0x000100000c697824 */ /* 0x000fe200078e00ff */
[----:B------:R-:W-:-:S02]  /*cc00*/  PRMT R158, R158, 0x5410, R111 ;  /* 0x000054109e9e7816 */ /* 0x000fc4000000006f */
[----:B------:R-:W-:Y:S01]  /*cc10*/  LOP3.LUT R153, R153, 0xffff0000, RZ, 0xc0, !PT ;  /* 0xffff000099997812 */ /* 0x000fe200078ec0ff */
[----:B------:R-:W-:Y:S01]  /*cc20*/  IMAD.U32 R162, R152, 0x10000, RZ ;  /* 0x0001000098a27824 */ /* 0x000fe200078e00ff */
[----:B------:R-:W-:Y:S02]  /*cc30*/  LOP3.LUT R12, R12, 0xffff0000, RZ, 0xc0, !PT ;  /* 0xffff00000c0c7812 */ /* 0x000fe400078ec0ff */
[----:B------:R-:W-:Y:S02]  /*cc40*/  LOP3.LUT R157, R157, 0xffff0000, RZ, 0xc0, !PT ;  /* 0xffff00009d9d7812 */ /* 0x000fe400078ec0ff */
[----:B------:R-:W-:Y:S01]  /*cc50*/  PRMT R155, R155, 0x5410, R106 ;  /* 0x000054109b9b7816 */ /* 0x000fe2000000006a */
[----:B------:R-:W-:Y:S01]  /*cc60*/  IMAD.U32 R106, R14, 0x10000, RZ ;  /* 0x000100000e6a7824 */ /* 0x000fe200078e00ff */
[----:B------:R-:W-:Y:S02]  /*cc70*/  LOP3.LUT R152, R152, 0xffff0000, RZ, 0xc0, !PT ;  /* 0xffff000098987812 */ /* 0x000fe400078ec0ff */
[----:B------:R-:W-:Y:S01]  /*cc80*/  LOP3.LUT R14, R14, 0xffff0000, RZ, 0xc0, !PT ;  /* 0xffff00000e0e7812 */ /* 0x000fe200078ec0ff */
[----:B--2---:R-:W-:Y:S01]  /*cc90*/  IMAD.U32 R163, R8, 0x10000, RZ ;  /* 0x0001000008a37824 */ /* 0x004fe200078e00ff */
[----:B------:R-:W-:Y:S01]  /*cca0*/  SHF.L.U32 R15, R9, 0x10, RZ ;  /* 0x00000010090f7819 */ /* 0x000fe200000006ff */
[----:B------:R-:W-:Y:S01]  /*ccb0*/  IMAD.U32 R111, R11, 0x10000, RZ ;  /* 0x000100000b6f7824 */ /* 0x000fe200078e00ff */
[----:B------:R-:W-:-:S02]  /*ccc0*/  LOP3.LUT R110, R9, 0xffff0000, RZ, 0xc0, !PT ;  /* 0xffff0000096e7812 */ /* 0x000fc400078ec0ff */
[C---:B------:R-:W-:Y:S01]  /*ccd0*/  SHF.L.U32 R109, R10.reuse, 0x10, RZ ;  /* 0x000000100a6d7819 */ /* 0x040fe200000006ff */
[----:B------:R-:W-:Y:S01]  /*cce0*/  FMUL.FTZ R165, R15, R162 ;  /* 0x000000a20fa57220 */ /* 0x000fe20000410000 */
[----:B------:R-:W-:Y:S01]  /*ccf0*/  LOP3.LUT R9, R10, 0xffff0000, RZ, 0xc0, !PT ;  /* 0xffff00000a097812 */ /* 0x000fe200078ec0ff */
[----:B------:R-:W-:Y:S01]  /*cd00*/  FMUL.FTZ R10, R163, R164 ;  /* 0x000000a4a30a7220 */ /* 0x000fe20000410000 */
[----:B------:R-:W-:Y:S01]  /*cd10*/  LOP3.LUT R161, R11, 0xffff0000, RZ, 0xc0, !PT ;  /* 0xffff00000ba17812 */ /* 0x000fe200078ec0ff */
[-C--:B------:R-:W-:Y:S01]  /*cd20*/  FMUL.FTZ R163, R163, R160.reuse ;  /* 0x000000a0a3a37220 */ /* 0x080fe20000410000 */
[----:B------:R-:W-:Y:S01]  /*cd30*/  LOP3.LUT R8, R8, 0xffff0000, RZ, 0xc0, !PT ;  /* 0xffff000008087812 */ /* 0x000fe200078ec0ff */
[C---:B------:R-:W-:Y:S02]  /*cd40*/  FFMA.FTZ R11, R105.reuse, R160, -R10 ;  /* 0x000000a0690b7223 */ /* 0x040fe4000001080a */
[C---:B------:R-:W-:Y:S01]  /*cd50*/  IMAD.U32 R10, R156.reuse, 0x10000, RZ ;  /* 0x000100009c0a7824 */ /* 0x040fe200078e00ff */
[----:B------:R-:W-:Y:S01]  /*cd60*/  LOP3.LUT R156, R156, 0xffff0000, RZ, 0xc0, !PT ;  /* 0xffff00009c9c7812 */ /* 0x000fe200078ec0ff */
[----:B------:R-:W-:Y:S01]  /*cd70*/  FFMA.FTZ R105, R105, R164, R163 ;  /* 0x000000a469697223 */ /* 0x000fe200000100a3 */
[----:B------:R-:W-:Y:S01]  /*cd80*/  SHF.L.U32 R164, R158, 0x10, RZ ;  /* 0x000000109ea47819 */ /* 0x000fe200000006ff */
[C---:B------:R-:W-:Y:S01]  /*cd90*/  IMAD.U32 R160, R154.reuse, 0x10000, RZ ;  /* 0x000100009aa07824 */ /* 0x040fe200078e00ff */
[----:B------:R-:W-:Y:S01]  /*cda0*/  LOP3.LUT R154, R154, 0xffff0000, RZ, 0xc0, !PT ;  /* 0xffff00009a9a7812 */ /* 0x000fe200078ec0ff */
[----:B------:R-:W-:Y:S01]  /*cdb0*/  FMUL.FTZ R163, R15, R10 ;  /* 0x0000000a0fa37220 */ /* 0x000fe20000410000 */
[----:B------:R-:W-:Y:S01]  /*cdc0*/  LOP3.LUT R158, R158, 0xffff0000, RZ, 0xc0, !PT ;  /* 0xffff00009e9e7812 */ /* 0x000fe200078ec0ff */
[----:B------:R-:W-:-:S02]  /*cdd0*/  FMUL.FTZ R15, R111, R160 ;  /* 0x000000a06f0f7220 */ /* 0x000fc40000410000 */
[-C--:B------:R-:W-:Y:S02]  /*cde0*/  FMUL.FTZ R111, R111, R164.reuse ;  /* 0x000000a46f6f7220 */ /* 0x080fe40000410000 */
[C---:B------:R-:W-:Y:S02]  /*cdf0*/  FFMA.FTZ R15, R13.reuse, R164, -R15 ;  /* 0x000000a40d0f7223 */ /* 0x040fe4000001080f */
[----:B------:R-:W-:Y:S02]  /*ce00*/  FFMA.FTZ R111, R13, R160, R111 ;  /* 0x000000a00d6f7223 */ /* 0x000fe4000001006f */
[----:B------:R-:W-:Y:S02]  /*ce10*/  FMUL.FTZ R13, R8, R153 ;  /* 0x00000099080d7220 */ /* 0x000fe40000410000 */
[----:B------:R-:W-:Y:S02]  /*ce20*/  FFMA.FTZ R10, R104, R10, -R165 ;  /* 0x0000000a680a7223 */ /* 0x000fe400000108a5 */
[----:B------:R-:W-:-:S02]  /*ce30*/  FMUL.FTZ R8, R8, R157 ;  /* 0x0000009d08087220 */ /* 0x000fc40000410000 */
[----:B------:R-:W-:Y:S02]  /*ce40*/  FFMA.FTZ R160, R12, R157, -R13 ;  /* 0x0000009d0ca07223 */ /* 0x000fe4000001080d */
[----:B------:R-:W-:Y:S02]  /*ce50*/  FFMA.FTZ R104, R104, R162, R163 ;  /* 0x000000a268687223 */ /* 0x000fe400000100a3 */
[C---:B------:R-:W-:Y:S01]  /*ce60*/  IMAD.U32 R157, R155.reuse, 0x10000, RZ ;  /* 0x000100009b9d7824 */ /* 0x040fe200078e00ff */
[----:B------:R-:W-:Y:S01]  /*ce70*/  LOP3.LUT R155, R155, 0xffff0000, RZ, 0xc0, !PT ;  /* 0xffff00009b9b7812 */ /* 0x000fe200078ec0ff */
[C---:B------:R-:W-:Y:S01]  /*ce80*/  IMAD.U32 R162, R159.reuse, 0x10000, RZ ;  /* 0x000100009fa27824 */ /* 0x040fe200078e00ff */
[----:B------:R-:W-:Y:S01]  /*ce90*/  LOP3.LUT R159, R159, 0xffff0000, RZ, 0xc0, !PT ;  /* 0xffff00009f9f7812 */ /* 0x000fe200078ec0ff */
[----:B------:R-:W-:Y:S01]  /*cea0*/  FFMA.FTZ R8, R12, R153, R8 ;  /* 0x000000990c087223 */ /* 0x000fe20000010008 */
[----:B------:R-:W-:Y:S01]  /*ceb0*/  F2FP.BF16.PACK_AB R12, R160, R11 ;  /* 0x0000000ba00c723e */ /* 0x000fe200000010ff */
[----:B------:R-:W-:-:S02]  /*cec0*/  FMUL.FTZ R13, R110, R152 ;  /* 0x000000986e0d7220 */ /* 0x000fc40000410000 */
[C---:B------:R-:W-:Y:S01]  /*ced0*/  FMUL.FTZ R153, R109.reuse, R157 ;  /* 0x0000009d6d997220 */ /* 0x040fe20000410000 */
[----:B------:R-:W-:Y:S01]  /*cee0*/  F2FP.BF16.PACK_AB R8, R8, R105 ;  /* 0x000000690808723e */ /* 0x000fe200000010ff */
[----:B------:R-:W-:Y:S02]  /*cef0*/  FMUL.FTZ R110, R110, R156 ;  /* 0x0000009c6e6e7220 */ /* 0x000fe40000410000 */
[----:B------:R-:W-:Y:S02]  /*cf00*/  FMUL.FTZ R109, R109, R162 ;  /* 0x000000a26d6d7220 */ /* 0x000fe40000410000 */
[C---:B------:R-:W-:Y:S02]  /*cf10*/  FFMA.FTZ R13, R107.reuse, R156, -R13 ;  /* 0x0000009c6b0d7223 */ /* 0x040fe4000001080d */
[----:B------:R-:W-:Y:S02]  /*cf20*/  FFMA.FTZ R107, R107, R152, R110 ;  /* 0x000000986b6b7223 */ /* 0x000fe4000001006e */
[C---:B------:R-:W-:Y:S01]  /*cf30*/  FFMA.FTZ R153, R106.reuse, R162, -R153 ;  /* 0x000000a26a997223 */ /* 0x040fe20000010899 */
[----:B------:R-:W-:Y:S01]  /*cf40*/  F2FP.BF16.PACK_AB R13, R13, R10 ;  /* 0x0000000a0d0d723e */ /* 0x000fe200000010ff */
[----:B------:R-:W-:-:S02]  /*cf50*/  FFMA.FTZ R109, R106, R157, R109 ;  /* 0x0000009d6a6d7223 */ /* 0x000fc4000001006d */
[C---:B------:R-:W-:Y:S02]  /*cf60*/  FMUL.FTZ R106, R9.reuse, R155 ;  /* 0x0000009b096a7220 */ /* 0x040fe40000410000 */
[-C--:B------:R-:W-:Y:S02]  /*cf70*/  FMUL.FTZ R110, R9, R159.reuse ;  /* 0x0000009f096e7220 */ /* 0x080fe40000410000 */
[C---:B------:R-:W-:Y:S02]  /*cf80*/  FMUL.FTZ R9, R161.reuse, R154 ;  /* 0x0000009aa1097220 */ /* 0x040fe40000410000 */
[-C--:B------:R-:W-:Y:S02]  /*cf90*/  FMUL.FTZ R161, R161, R158.reuse ;  /* 0x0000009ea1a17220 */ /* 0x080fe40000410000 */
[----:B------:R-:W-:Y:S02]  /*cfa0*/  FFMA.FTZ R106, R14, R159, -R106 ;  /* 0x0000009f0e6a7223 */ /* 0x000fe4000001086a */
[----:B------:R-:W-:Y:S01]  /*cfb0*/  FFMA.FTZ R158, R108, R158, -R9 ;  /* 0x0000009e6c9e7223 */ /* 0x000fe20000010809 */
[----:B------:R-:W-:Y:S01]  /*cfc0*/  F2FP.BF16.PACK_AB R9, R107, R104 ;  /* 0x000000686b09723e */ /* 0x000fe200000010ff */
[----:B------:R-:W-:Y:S01]  /*cfd0*/  FFMA.FTZ R110, R14, R155, R110 ;  /* 0x0000009b0e6e7223 */ /* 0x000fe2000001006e */
[----:B------:R-:W-:Y:S01]  /*cfe0*/  F2FP.BF16.PACK_AB R14, R106, R153 ;  /* 0x000000996a0e723e */ /* 0x000fe200000010ff */
[----:B------:R-:W-:Y:S01]  /*cff0*/  FFMA.FTZ R108, R108, R154, R161 ;  /* 0x0000009a6c6c7223 */ /* 0x000fe200000100a1 */
[----:B------:R-:W-:-:S02]  /*d000*/  F2FP.BF16.PACK_AB R15, R158, R15 ;  /* 0x0000000f9e0f723e */ /* 0x000fc400000010ff */
[----:B------:R-:W-:Y:S02]  /*d010*/  F2FP.BF16.PACK_AB R10, R110, R109 ;  /* 0x0000006d6e0a723e */ /* 0x000fe400000010ff */
[----:B------:R-:W-:Y:S01]  /*d020*/  F2FP.BF16.PACK_AB R11, R108, R111 ;  /* 0x0000006f6c0b723e */ /* 0x000fe200000010ff */
[----:B------:R1:W-:Y:S04]  /*d030*/  STS.128 [R150+0x10080], R12 ;  /* 0x0100800c96007388 */ /* 0x0003e80000000c00 */
[----:B------:R1:W-:Y:S02]  /*d040*/  STS.128 [R151+0x10080], R8 ;  /* 0x0100800897007388 */ /* 0x0003e40000000c00 */
.L_x_405:
[----:B------:R-:W-:Y:S05]  /*d050*/  BSYNC B0 ;  /* 0x0000000000007941 */ /* 0x000fea0003800000 */
.L_x_404:
[----:B------:R-:W-:-:S13]  /*d060*/  ISETP.GE.AND P0, PT, R42, c[0x0][0x27c], PT ;  /* 0x00009f002a007a0c */ /* 0x000fda0003f06270 */
[----:B------:R-:W-:Y:S05]  /*d070*/  @P0 BRA `(.L_x_403) ;  /* 0x0000071000000947 */ /* 0x000fea0003800000 */
[----:B-1----:R-:W-:Y:S01]  /*d080*/  SHF.R.S32.HI R11, RZ, 0x1f, R42 ;  /* 0x0000001fff0b7819 */ /* 0x002fe2000001142a */
[----:B------:R-:W-:Y:S01]  /*d090*/  IMAD.MOV.U32 R9, RZ, RZ, c[0x0][0x27c] ;  /* 0x00009f00ff097624 */ /* 0x000fe200078e00ff */
[----:B------:R-:W-:Y:S02]  /*d0a0*/  SHF.R.U64 R107, R92, 0x10, R93 ;  /* 0x000000105c6b7819 */ /* 0x000fe4000000125d */
[CC--:B------:R-:W-:Y:S02]  /*d0b0*/  LEA.HI R8, R11.reuse, R42.reuse, RZ, 0x3 ;  /* 0x0000002a0b087211 */ /* 0x0c0fe400078f18ff */
[----:B------:R-:W-:Y:S02]  /*d0c0*/  LEA.HI R11, R11, R42, RZ, 0x6 ;  /* 0x0000002a0b0b7211 */ /* 0x000fe400078f30ff */
[--C-:B------:R-:W-:Y:S02]  /*d0d0*/  SHF.R.S32.HI R10, RZ, 0x3, R8.reuse ;  /* 0x00000003ff0a7819 */ /* 0x100fe40000011408 */
[----:B--2---:R-:W-:Y:S01]  /*d0e0*/  LOP3.LUT R13, R149, 0x38, R8, 0xf8, !PT ;  /* 0x00000038950d7812 */ /* 0x004fe200078ef808 */
[----:B------:R-:W-:Y:S01]  /*d0f0*/  IMAD.SHL.U32 R11, R11, 0x80, RZ ;  /* 0x000000800b0b7824 */ /* 0x000fe200078e00ff */
[----:B------:R-:W-:-:S02]  /*d100*/  LEA.HI R9, R9, R10, RZ, 0x1d ;  /* 0x0000000a09097211 */ /* 0x000fc400078fe8ff */
[-C--:B------:R-:W-:Y:S02]  /*d110*/  LOP3.LUT R12, R13, R148.reuse, RZ, 0x3c, !PT ;  /* 0x000000940d0c7212 */ /* 0x080fe400078e3cff */
[----:B------:R-:W-:Y:S01]  /*d120*/  SHF.R.S32.HI R8, RZ, 0x1f, R9 ;  /* 0x0000001fff087819 */ /* 0x000fe20000011409 */
[----:B------:R-:W-:Y:S01]  /*d130*/  IMAD.SHL.U32 R10, R9, 0x8, RZ ;  /* 0x00000008090a7824 */ /* 0x000fe200078e00ff */
[----:B------:R-:W-:Y:S02]  /*d140*/  LOP3.LUT R11, R11, 0x7fffe000, RZ, 0xc0, !PT ;  /* 0x7fffe0000b0b7812 */ /* 0x000fe400078ec0ff */
[----:B------:R-:W-:Y:S02]  /*d150*/  LEA.HI R8, R8, R9, RZ, 0x3 ;  /* 0x0000000908087211 */ /* 0x000fe400078f18ff */
[----:B------:R-:W-:Y:S02]  /*d160*/  LOP3.LUT R149, R149, 0x38, R10, 0xf8, !PT ;  /* 0x0000003895957812 */ /* 0x000fe400078ef80a */
[----:B------:R-:W-:Y:S01]  /*d170*/  IADD3 R11, R12, R11, R145 ;  /* 0x0000000b0c0b7210 */ /* 0x000fe20007ffe091 */
[----:B------:R-:W-:Y:S01]  /*d180*/  IMAD.SHL.U32 R8, R8, 0x400, RZ ;  /* 0x0000040008087824 */ /* 0x000fe200078e00ff */
[----:B------:R-:W-:-:S02]  /*d190*/  LOP3.LUT R148, R149, R148, RZ, 0x3c, !PT ;  /* 0x0000009495947212 */ /* 0x000fc400078e3cff */
[----:B------:R-:W-:Y:S01]  /*d1a0*/  SHF.R.U32.HI R92, RZ, 0x10, R93 ;  /* 0x00000010ff5c7819 */ /* 0x000fe2000001165d */
[----:B------:R-:W-:Y:S01]  /*d1b0*/  IMAD.SHL.U32 R104, R11, 0x2, RZ ;  /* 0x000000020b687824 */ /* 0x000fe200078e00ff */
[----:B------:R-:W-:Y:S02]  /*d1c0*/  LOP3.LUT R8, R8, 0x7fffe000, RZ, 0xc0, !PT ;  /* 0x7fffe00008087812 */ /* 0x000fe400078ec0ff */
[----:B------:R-:W-:Y:S02]  /*d1d0*/  SHF.R.U64 R93, R94, 0x10, R95 ;  /* 0x000000105e5d7819 */ /* 0x000fe4000000125f */
[----:B------:R-:W-:Y:S01]  /*d1e0*/  IADD3 R105, R148, R8, R145 ;  /* 0x0000000894697210 */ /* 0x000fe20007ffe091 */
[----:B------:R-:W1:Y:S01]  /*d1f0*/  LDS.128 R12, [R104+0x10080] ;  /* 0x01008000680c7984 */ /* 0x000e620000000c00 */
[----:B------:R-:W-:Y:S02]  /*d200*/  SHF.R.U32.HI R94, RZ, 0x10, R95 ;  /* 0x00000010ff5e7819 */ /* 0x000fe4000001165f */
[--C-:B------:R-:W-:Y:S01]  /*d210*/  SHF.R.U64 R95, R88, 0x10, R89.reuse ;  /* 0x00000010585f7819 */ /* 0x100fe20000001259 */
[----:B------:R-:W-:Y:S01]  /*d220*/  IMAD.SHL.U32 R105, R105, 0x2, RZ ;  /* 0x0000000269697824 */ /* 0x000fe200078e00ff */
[----:B------:R-:W-:-:S02]  /*d230*/  SHF.R.U32.HI R88, RZ, 0x10, R89 ;  /* 0x00000010ff587819 */ /* 0x000fc40000011659 */
[----:B------:R-:W-:Y:S02]  /*d240*/  SHF.R.U64 R89, R90, 0x10, R91 ;  /* 0x000000105a597819 */ /* 0x000fe4000000125b */
[----:B------:R-:W2:Y:S01]  /*d250*/  LDS.128 R8, [R105+0x10080] ;  /* 0x0100800069087984 */ /* 0x000ea20000000c00 */
[----:B------:R-:W-:Y:S02]  /*d260*/  PRMT R137, R137, 0x5410, R88 ;  /* 0x0000541089897816 */ /* 0x000fe40000000058 */
[----:B------:R-:W-:Y:S02]  /*d270*/  PRMT R140, R140, 0x5410, R89 ;  /* 0x000054108c8c7816 */ /* 0x000fe40000000059 */
[----:B------:R-:W-:Y:S01]  /*d280*/  SHF.R.U32.HI R90, RZ, 0x10, R91 ;  /* 0x00000010ff5a7819 */ /* 0x000fe2000001165b */
[----:B------:R-:W-:Y:S01]  /*d290*/  IMAD.U32 R109, R137, 0x10000, RZ ;  /* 0x00010000896d7824 */ /* 0x000fe200078e00ff */
[----:B------:R-:W-:Y:S02]  /*d2a0*/  PRMT R138, R138, 0x5410, R95 ;  /* 0x000054108a8a7816 */ /* 0x000fe4000000005f */
[----:B------:R-:W-:-:S02]  /*d2b0*/  PRMT R142, R142, 0x5410, R107 ;  /* 0x000054108e8e7816 */ /* 0x000fc4000000006b */
[----:B------:R-:W-:Y:S02]  /*d2c0*/  PRMT R144, R144, 0x5410, R93 ;  /* 0x0000541090907816 */ /* 0x000fe4000000005d */
[----:B------:R-:W-:Y:S01]  /*d2d0*/  PRMT R141, R141, 0x5410, R92 ;  /* 0x000054108d8d7816 */ /* 0x000fe2000000005c */
[C---:B------:R-:W-:Y:S01]  /*d2e0*/  IMAD.U32 R95, R142.reuse, 0x10000, RZ ;  /* 0x000100008e5f7824 */ /* 0x040fe200078e00ff */
[----:B------:R-:W-:Y:S02]  /*d2f0*/  LOP3.LUT R142, R142, 0xffff0000, RZ, 0xc0, !PT ;  /* 0xffff00008e8e7812 */ /* 0x000fe400078ec0ff */
[----:B------:R-:W-:Y:S02]  /*d300*/  PRMT R139, R139, 0x5410, R90 ;  /* 0x000054108b8b7816 */ /* 0x000fe4000000005a */
[----:B------:R-:W-:Y:S02]  /*d310*/  PRMT R143, R143, 0x5410, R94 ;  /* 0x000054108f8f7816 */ /* 0x000fe4000000005e */
[----:B------:R-:W-:Y:S01]  /*d320*/  LOP3.LUT R137, R137, 0xffff0000, RZ, 0xc0, !PT ;  /* 0xffff000089897812 */ /* 0x000fe200078ec0ff */
[----:B------:R-:W-:-:S02]  /*d330*/  IMAD.U32 R110, R139, 0x10000, RZ ;  /* 0x000100008b6e7824 */ /* 0x000fc400078e00ff */
[C---:B-1----:R-:W-:Y:S01]  /*d340*/  IMAD.U32 R89, R12.reuse, 0x10000, RZ ;  /* 0x000100000c597824 */ /* 0x042fe200078e00ff */
[----:B------:R-:W-:Y:S01]  /*d350*/  LOP3.LUT R88, R12, 0xffff0000, RZ, 0xc0, !PT ;  /* 0xffff00000c587812 */ /* 0x000fe200078ec0ff */
[C---:B------:R-:W-:Y:S01]  /*d360*/  IMAD.U32 R12, R13.reuse, 0x10000, RZ ;  /* 0x000100000d0c7824 */ /* 0x040fe200078e00ff */
[----:B------:R-:W-:Y:S01]  /*d370*/  LOP3.LUT R91, R13, 0xffff0000, RZ, 0xc0, !PT ;  /* 0xffff00000d5b7812 */ /* 0x000fe200078ec0ff */
[C---:B------:R-:W-:Y:S01]  /*d380*/  IMAD.U32 R13, R15.reuse, 0x10000, RZ ;  /* 0x000100000f0d7824 */ /* 0x040fe200078e00ff */
        /* <DEDUP_REMOVED lines=8> */
[C---:B------:R-:W-:Y:S01]  /*d410*/  LOP3.LUT R106, R10.reuse, 0xffff0000, RZ, 0xc0, !PT ;  /* 0xffff00000a6a7812 */ /* 0x040fe200078ec0ff */
[----:B------:R-:W-:Y:S01]  /*d420*/  IMAD.U32 R107, R10, 0x10000, RZ ;  /* 0x000100000a6b7824 */ /* 0x000fe200078e00ff */
[----:B------:R-:W-:Y:S01]  /*d430*/  LOP3.LUT R138, R138, 0xffff0000, RZ, 0xc0, !PT ;  /* 0xffff00008a8a7812 */ /* 0x000fe200078ec0ff */
[----:B------:R-:W-:-:S02]  /*d440*/  FMUL.FTZ R10, R92, R9 ;  /* 0x000000095c0a7220 */ /* 0x000fc40000410000 */
[-C--:B------:R-:W-:Y:S02]  /*d450*/  FMUL.FTZ R92, R92, R95.reuse ;  /* 0x0000005f5c5c7220 */ /* 0x080fe40000410000 */
[C---:B------:R-:W-:Y:S02]  /*d460*/  FFMA.FTZ R10, R89.reuse, R95, -R10 ;  /* 0x0000005f590a7223 */ /* 0x040fe4000001080a */
[----:B------:R-:W-:Y:S02]  /*d470*/  FFMA.FTZ R92, R89, R9, R92 ;  /* 0x00000009595c7223 */ /* 0x000fe4000001005c */
[----:B------:R-:W-:Y:S02]  /*d480*/  FMUL.FTZ R95, R15, R138 ;  /* 0x0000008a0f5f7220 */ /* 0x000fe40000410000 */
[C---:B------:R-:W-:Y:S01]  /*d490*/  IMAD.U32 R9, R141.reuse, 0x10000, RZ ;  /* 0x000100008d097824 */ /* 0x040fe200078e00ff */
[----:B------:R-:W-:Y:S01]  /*d4a0*/  LOP3.LUT R141, R141, 0xffff0000, RZ, 0xc0, !PT ;  /* 0xffff00008d8d7812 */ /* 0x000fe200078ec0ff */
[----:B------:R-:W-:-:S02]  /*d4b0*/  FMUL.FTZ R15, R15, R142 ;  /* 0x0000008e0f0f7220 */ /* 0x000fc40000410000 */
[C---:B------:R-:W-:Y:S02]  /*d4c0*/  FMUL.FTZ R89, R8.reuse, R109 ;  /* 0x0000006d08597220 */ /* 0x040fe40000410000 */
[----:B------:R-:W-:Y:S02]  /*d4d0*/  FMUL.FTZ R8, R8, R9 ;  /* 0x0000000908087220 */ /* 0x000fe40000410000 */
[C---:B------:R-:W-:Y:S01]  /*d4e0*/  IMAD.U32 R94, R11.reuse, 0x10000, RZ ;  /* 0x000100000b5e7824 */ /* 0x040fe200078e00ff */
[----:B------:R-:W-:Y:S01]  /*d4f0*/  LOP3.LUT R11, R11, 0xffff0000, RZ, 0xc0, !PT ;  /* 0xffff00000b0b7812 */ /* 0x000fe200078ec0ff */
[C---:B------:R-:W-:Y:S02]  /*d500*/  FFMA.FTZ R95, R88.reuse, R142, -R95 ;  /* 0x0000008e585f7223 */ /* 0x040fe4000001085f */
[----:B------:R-:W-:Y:S01]  /*d510*/  FFMA.FTZ R15, R88, R138, R15 ;  /* 0x0000008a580f7223 */ /* 0x000fe2000001000f */
[C---:B------:R-:W-:Y:S01]  /*d520*/  LOP3.LUT R138, R143.reuse, 0xffff0000, RZ, 0xc0, !PT ;  /* 0xffff00008f8a7812 */ /* 0x040fe200078ec0ff */
[----:B------:R-:W-:-:S02]  /*d530*/  IMAD.U32 R88, R143, 0x10000, RZ ;  /* 0x000100008f587824 */ /* 0x000fc400078e00ff */
[C---:B------:R-:W-:Y:S02]  /*d540*/  FFMA.FTZ R89, R12.reuse, R9, -R89 ;  /* 0x000000090c597223 */ /* 0x040fe40000010859 */
[----:B------:R-:W-:Y:S02]  /*d550*/  FFMA.FTZ R9, R12, R109, R8 ;  /* 0x0000006d0c097223 */ /* 0x000fe40000010008 */
[C---:B------:R-:W-:Y:S02]  /*d560*/  FMUL.FTZ R8, R94.reuse, R110 ;  /* 0x0000006e5e087220 */ /* 0x040fe40000410000 */
[-C--:B------:R-:W-:Y:S02]  /*d570*/  FMUL.FTZ R94, R94, R88.reuse ;  /* 0x000000585e5e7220 */ /* 0x080fe40000410000 */
[----:B------:R-:W-:Y:S02]  /*d580*/  IMAD.U32 R12, R140, 0x10000, RZ ;  /* 0x000100008c0c7824 */ /* 0x000fe400078e00ff */
[----:B------:R-:W-:-:S02]  /*d590*/  FFMA.FTZ R88, R13, R88, -R8 ;  /* 0x000000580d587223 */ /* 0x000fc40000010808 */
[----:B------:R-:W-:Y:S02]  /*d5a0*/  IMAD.U32 R109, R144, 0x10000, RZ ;  /* 0x00010000906d7824 */ /* 0x000fe400078e00ff */
[----:B------:R-:W-:Y:S02]  /*d5b0*/  FFMA.FTZ R110, R13, R110, R94 ;  /* 0x0000006e0d6e7223 */ /* 0x000fe4000001005e */
[C---:B------:R-:W-:Y:S02]  /*d5c0*/  FMUL.FTZ R8, R108.reuse, R137 ;  /* 0x000000896c087220 */ /* 0x040fe40000410000 */
[C---:B------:R-:W-:Y:S02]  /*d5d0*/  FMUL.FTZ R13, R107.reuse, R12 ;  /* 0x0000000c6b0d7220 */ /* 0x040fe40000410000 */
[----:B------:R-:W-:Y:S02]  /*d5e0*/  FMUL.FTZ R108, R108, R141 ;  /* 0x0000008d6c6c7220 */ /* 0x000fe40000410000 */
[----:B------:R-:W-:-:S02]  /*d5f0*/  FMUL.FTZ R107, R107, R109 ;  /* 0x0000006d6b6b7220 */ /* 0x000fc40000410000 */
[----:B------:R-:W-:Y:S01]  /*d600*/  FFMA.FTZ R94, R91, R141, -R8 ;  /* 0x0000008d5b5e7223 */ /* 0x000fe20000010808 */
[----:B------:R-:W-:Y:S01]  /*d610*/  LOP3.LUT R8, R139, 0xffff0000, RZ, 0xc0, !PT ;  /* 0xffff00008b087812 */ /* 0x000fe200078ec0ff */
[----:B------:R-:W-:Y:S01]  /*d620*/  FFMA.FTZ R109, R90, R109, -R13 ;  /* 0x0000006d5a6d7223 */ /* 0x000fe2000001080d */
[----:B------:R-:W-:Y:S01]  /*d630*/  LOP3.LUT R13, R140, 0xffff0000, RZ, 0xc0, !PT ;  /* 0xffff00008c0d7812 */ /* 0x000fe200078ec0ff */
[----:B------:R-:W-:Y:S01]  /*d640*/  FFMA.FTZ R108, R91, R137, R108 ;  /* 0x000000895b6c7223 */ /* 0x000fe2000001006c */
[----:B------:R-:W-:Y:S01]  /*d650*/  LOP3.LUT R91, R144, 0xffff0000, RZ, 0xc0, !PT ;  /* 0xffff0000905b7812 */ /* 0x000fe200078ec0ff */
[----:B------:R-:W-:Y:S02]  /*d660*/  FFMA.FTZ R107, R90, R12, R107 ;  /* 0x0000000c5a6b7223 */ /* 0x000fe4000001006b */
[----:B------:R-:W-:Y:S01]  /*d670*/  FMUL.FTZ R90, R106, R13 ;  /* 0x0000000d6a5a7220 */ /* 0x000fe20000410000 */
[----:B------:R-:W-:Y:S01]  /*d680*/  F2FP.BF16.PACK_AB R9, R108, R9 ;  /* 0x000000096c09723e */ /* 0x000fe200000010ff */
[----:B------:R-:W-:-:S02]  /*d690*/  FMUL.FTZ R111, R11, R8 ;  /* 0x000000080b6f7220 */ /* 0x000fc40000410000 */
[-C--:B------:R-:W-:Y:S02]  /*d6a0*/  FMUL.FTZ R106, R106, R91.reuse ;  /* 0x0000005b6a6a7220 */ /* 0x080fe40000410000 */
[-C--:B------:R-:W-:Y:S02]  /*d6b0*/  FMUL.FTZ R12, R11, R138.reuse ;  /* 0x0000008a0b0c7220 */ /* 0x080fe40000410000 */
[C---:B------:R-:W-:Y:S02]  /*d6c0*/  FFMA.FTZ R90, R14.reuse, R91, -R90 ;  /* 0x0000005b0e5a7223 */ /* 0x040fe4000001085a */
[C---:B------:R-:W-:Y:S02]  /*d6d0*/  FFMA.FTZ R11, R93.reuse, R138, -R111 ;  /* 0x0000008a5d0b7223 */ /* 0x040fe4000001086f */
[----:B------:R-:W-:Y:S01]  /*d6e0*/  FFMA.FTZ R106, R14, R13, R106 ;  /* 0x0000000d0e6a7223 */ /* 0x000fe2000001006a */
[----:B------:R-:W-:Y:S01]  /*d6f0*/  F2FP.BF16.PACK_AB R13, R94, R89 ;  /* 0x000000595e0d723e */ /* 0x000fe200000010ff */
[----:B------:R-:W-:Y:S01]  /*d700*/  FFMA.FTZ R93, R93, R8, R12 ;  /* 0x000000085d5d7223 */ /* 0x000fe2000001000c */
[----:B------:R-:W-:-:S02]  /*d710*/  F2FP.BF16.PACK_AB R8, R15, R92 ;  /* 0x0000005c0f08723e */ /* 0x000fc400000010ff */
[----:B------:R-:W-:Y:S02]  /*d720*/  F2FP.BF16.PACK_AB R12, R95, R10 ;  /* 0x0000000a5f0c723e */ /* 0x000fe400000010ff */
[----:B------:R-:W-:Y:S02]  /*d730*/  F2FP.BF16.PACK_AB R14, R90, R109 ;  /* 0x0000006d5a0e723e */ /* 0x000fe400000010ff */
[----:B------:R-:W-:Y:S02]  /*d740*/  F2FP.BF16.PACK_AB R15, R11, R88 ;  /* 0x000000580b0f723e */ /* 0x000fe400000010ff */
[----:B------:R-:W-:Y:S02]  /*d750*/  F2FP.BF16.PACK_AB R10, R106, R107 ;  /* 0x0000006b6a0a723e */ /* 0x000fe400000010ff */
[----:B------:R-:W-:Y:S01]  /*d760*/  F2FP.BF16.PACK_AB R11, R93, R110 ;  /* 0x0000006e5d0b723e */ /* 0x000fe200000010ff */
[----:B------:R1:W-:Y:S04]  /*d770*/  STS.128 [R104+0x10080], R12 ;  /* 0x0100800c68007388 */ /* 0x0003e80000000c00 */
[----:B------:R1:W-:Y:S02]  /*d780*/  STS.128 [R105+0x10080], R8 ;  /* 0x0100800869007388 */ /* 0x0003e40000000c00 */
.L_x_403:
[----:B------:R-:W-:Y:S05]  /*d790*/  BSYNC B1 ;  /* 0x0000000000017941 */ /* 0x000fea0003800000 */
.L_x_402:
[----:B------:R-:W-:Y:S01]  /*d7a0*/  IADD3 R88, R40, 0x20, RZ ;  /* 0x0000002028587810 */ /* 0x000fe20007ffe0ff */
[----:B------:R-:W-:Y:S03]  /*d7b0*/  BSSY B1, `(.L_x_406) ;  /* 0x00000f2000017945 */ /* 0x000fe60003800000 */
[----:B------:R-:W-:-:S13]  /*d7c0*/  ISETP.GE.AND P0, PT, R88, UR4, PT ;  /* 0x0000000458007c0c */ /* 0x000fda000bf06270 */
[----:B------:R-:W-:Y:S05]  /*d7d0*/  @P0 BRA `(.L_x_407) ;  /* 0x00000ef000000947 */ /* 0x000fea0003800000 */
[----:B------:R-:W-:Y:S01]  /*d7e0*/  ISETP.GE.AND P0, PT, R80, c[0x0][0x27c], PT ;  /* 0x00009f0050007a0c */ /* 0x000fe20003f06270 */
[----:B------:R-:W-:-:S12]  /*d7f0*/  BSSY B0, `(.L_x_408) ;  /* 0x0000073000007945 */ /* 0x000fd80003800000 */
[----:B------:R-:W-:Y:S05]  /*d800*/  @P0 BRA `(.L_x_409) ;  /* 0x0000071000000947 */ /* 0x000fea0003800000 */
[----:B-12---:R-:W-:Y:S01]  /*d810*/  IMAD.MOV.U32 R12, RZ, RZ, c[0x0][0x27c] ;  /* 0x00009f00ff0c7624 */ /* 0x006fe200078e00ff */
[----:B------:R-:W-:Y:S01]  /*d820*/  SHF.R.S32.HI R9, RZ, 0x1f, R88 ;  /* 0x0000001fff097819 */ /* 0x000fe20000011458 */
[----:B------:R-:W-:Y:S01]  /*d830*/  IMAD.SHL.U32 R15, R88, 0x40, RZ ;  /* 0x00000040580f7824 */ /* 0x000fe200078e00ff */
[----:B------:R-:W-:Y:S02]  /*d840*/  SHF.R.U64 R91, R76, 0x10, R77 ;  /* 0x000000104c5b7819 */ /* 0x000fe4000000124d */
[----:B------:R-:W-:Y:S02]  /*d850*/  LEA.HI R12, R12, R43, RZ, 0x1d ;  /* 0x0000002b0c0c7211 */ /* 0x000fe400078fe8ff */
[----:B------:R-:W-:Y:S02]  /*d860*/  LEA.HI R8, R9, R88, RZ, 0x3 ;  /* 0x0000005809087211 */ /* 0x000fe400078f18ff */
[----:B------:R-:W-:Y:S01]  /*d870*/  SHF.R.S32.HI R9, RZ, 0x1f, R12 ;  /* 0x0000001fff097819 */ /* 0x000fe2000001140c */
[----:B------:R-:W-:Y:S01]  /*d880*/  IMAD.SHL.U32 R10, R12, 0x8, RZ ;  /* 0x000000080c0a7824 */ /* 0x000fe200078e00ff */
[----:B------:R-:W-:Y:S01]  /*d890*/  LOP3.LUT R15, R15, 0x1c0, RZ, 0xc0, !PT ;  /* 0x000001c00f0f7812 */ /* 0x000fe200078ec0ff */
[----:B------:R-:W-:Y:S01]  /*d8a0*/  IMAD.SHL.U32 R8, R8, 0x40, RZ ;  /* 0x0000004008087824 */ /* 0x000fe200078e00ff */
[----:B------:R-:W-:-:S02]  /*d8b0*/  LEA.HI R9, R9, R12, RZ, 0x3 ;  /* 0x0000000c09097211 */ /* 0x000fc400078f18ff */
[----:B------:R-:W-:Y:S02]  /*d8c0*/  SHF.R.U32.HI R11, RZ, 0x3, R15 ;  /* 0x00000003ff0b7819 */ /* 0x000fe4000001160f */
[----:B------:R-:W-:Y:S01]  /*d8d0*/  LOP3.LUT R10, R15, 0x38, R10, 0xf8, !PT ;  /* 0x000000380f0a7812 */ /* 0x000fe200078ef80a */
[----:B------:R-:W-:Y:S01]  /*d8e0*/  IMAD.SHL.U32 R9, R9, 0x400, RZ ;  /* 0x0000040009097824 */ /* 0x000fe200078e00ff */
[----:B------:R-:W-:Y:S02]  /*d8f0*/  LOP3.LUT R13, R15, 0x38, R146, 0xf8, !PT ;  /* 0x000000380f0d7812 */ /* 0x000fe400078ef892 */
[----:B------:R-:W-:Y:S02]  /*d900*/  LOP3.LUT R8, R8, 0xfffffe00, RZ, 0xc0, !PT ;  /* 0xfffffe0008087812 */ /* 0x000fe400078ec0ff */
[----:B------:R-:W-:Y:S02]  /*d910*/  LOP3.LUT R89, R10, R11, RZ, 0x3c, !PT ;  /* 0x0000000b0a597212 */ /* 0x000fe400078e3cff */
[----:B------:R-:W-:-:S02]  /*d920*/  LOP3.LUT R9, R9, 0x7fffe000, RZ, 0xc0, !PT ;  /* 0x7fffe00009097812 */ /* 0x000fc400078ec0ff */
[----:B------:R-:W-:Y:S02]  /*d930*/  LOP3.LUT R13, R8, R13, R11, 0xf6, !PT ;  /* 0x0000000d080d7212 */ /* 0x000fe400078ef60b */
[----:B------:R-:W-:Y:S02]  /*d940*/  IADD3 R89, R89, R9, R8 ;  /* 0x0000000959597210 */ /* 0x000fe40007ffe008 */
[----:B------:R-:W-:Y:S01]  /*d950*/  SHF.R.U32.HI R76, RZ, 0x10, R77 ;  /* 0x00000010ff4c7819 */ /* 0x000fe2000001164d */
[----:B------:R-:W-:Y:S01]  /*d960*/  IMAD.SHL.U32 R90, R13, 0x2, RZ ;  /* 0x000000020d5a7824 */ /* 0x000fe200078e00ff */
[--C-:B------:R-:W-:Y:S01]  /*d970*/  SHF.R.U64 R77, R78, 0x10, R79.reuse ;  /* 0x000000104e4d7819 */ /* 0x100fe2000000124f */
[----:B------:R-:W-:Y:S01]  /*d980*/  IMAD.SHL.U32 R89, R89, 0x2, RZ ;  /* 0x0000000259597824 */ /* 0x000fe200078e00ff */
[----:B------:R-:W-:Y:S02]  /*d990*/  SHF.R.U32.HI R78, RZ, 0x10, R79 ;  /* 0x00000010ff4e7819 */ /* 0x000fe4000001164f */
[----:B------:R-:W1:Y:S01]  /*d9a0*/  LDS.128 R12, [R90+0x10080] ;  /* 0x010080005a0c7984 */ /* 0x000e620000000c00 */
[----:B------:R-:W-:-:S02]  /*d9b0*/  SHF.R.U64 R79, R72, 0x10, R73 ;  /* 0x00000010484f7819 */ /* 0x000fc40000001249 */
[----:B------:R-:W-:Y:S01]  /*d9c0*/  SHF.R.U32.HI R72, RZ, 0x10, R73 ;  /* 0x00000010ff487819 */ /* 0x000fe20000011649 */
[----:B------:R-:W2:Y:S01]  /*d9d0*/  LDS.128 R8, [R89+0x10080] ;  /* 0x0100800059087984 */ /* 0x000ea20000000c00 */
[----:B------:R-:W-:Y:S02]  /*d9e0*/  SHF.R.U64 R73, R74, 0x10, R75 ;  /* 0x000000104a497819 */ /* 0x000fe4000000124b */
[----:B------:R-:W-:Y:S02]  /*d9f0*/  PRMT R129, R129, 0x5410, R72 ;  /* 0x0000541081817816 */ /* 0x000fe40000000048 */
[----:B------:R-:W-:Y:S02]  /*da00*/  PRMT R132, R132, 0x5410, R73 ;  /* 0x0000541084847816 */ /* 0x000fe40000000049 */
[----:B------:R-:W-:Y:S01]  /*da10*/  SHF.R.U32.HI R74, RZ, 0x10, R75 ;  /* 0x00000010ff4a7819 */ /* 0x000fe2000001164b */
[----:B------:R-:W-:Y:S01]  /*da20*/  IMAD.U32 R95, R129, 0x10000, RZ ;  /* 0x00010000815f7824 */ /* 0x000fe200078e00ff */
[----:B------:R-:W-:-:S02]  /*da30*/  PRMT R130, R130, 0x5410, R79 ;  /* 0x0000541082827816 */ /* 0x000fc4000000004f */
[----:B------:R-:W-:Y:S02]  /*da40*/  PRMT R134, R134, 0x5410, R91 ;  /* 0x0000541086867816 */ /* 0x000fe4000000005b */
[----:B------:R-:W-:Y:S02]  /*da50*/  PRMT R136, R136, 0x5410, R77 ;  /* 0x0000541088887816 */ /* 0x000fe4000000004d */
[----:B------:R-:W-:Y:S01]  /*da60*/  PRMT R133, R133, 0x5410, R76 ;  /* 0x0000541085857816 */ /* 0x000fe2000000004c */
[C---:B------:R-:W-:Y:S01]  /*da70*/  IMAD.U32 R79, R134.reuse, 0x10000, RZ ;  /* 0x00010000864f7824 */ /* 0x040fe200078e00ff */
[----:B------:R-:W-:Y:S01]  /*da80*/  LOP3.LUT R134, R134, 0xffff0000, RZ, 0xc0, !PT ;  /* 0xffff000086867812 */ /* 0x000fe200078ec0ff */
[----:B------:R-:W-:Y:S01]  /*da90*/  IMAD.U32 R105, R136, 0x10000, RZ ;  /* 0x0001000088697824 */ /* 0x000fe200078e00ff */
[----:B------:R-:W-:Y:S02]  /*daa0*/  PRMT R131, R131, 0x5410, R74 ;  /* 0x0000541083837816 */ /* 0x000fe4000000004a */
[----:B------:R-:W-:-:S02]  /*dab0*/  PRMT R135, R135, 0x5410, R78 ;  /* 0x0000541087877816 */ /* 0x000fc4000000004e */
[----:B------:R-:W-:Y:S01]  /*dac0*/  LOP3.LUT R104, R129, 0xffff0000, RZ, 0xc0, !PT ;  /* 0xffff000081687812 */ /* 0x000fe200078ec0ff */
[----:B------:R-:W-:Y:S01]  /*dad0*/  IMAD.U32 R94, R131, 0x10000, RZ ;  /* 0x00010000835e7824 */ /* 0x000fe200078e00ff */
[----:B------:R-:W-:Y:S01]  /*dae0*/  LOP3.LUT R136, R136, 0xffff0000, RZ, 0xc0, !PT ;  /* 0xffff000088887812 */ /* 0x000fe200078ec0ff */
[C---:B-1----:R-:W-:Y:S01]  /*daf0*/  IMAD.U32 R73, R12.reuse, 0x10000, RZ ;  /* 0x000100000c497824 */ /* 0x042fe200078e00ff */
[----:B------:R-:W-:Y:S01]  /*db00*/  LOP3.LUT R72, R12, 0xffff0000, RZ, 0xc0, !PT ;  /* 0xffff00000c487812 */ /* 0x000fe200078ec0ff */
[C---:B------:R-:W-:Y:S01]  /*db10*/  IMAD.U32 R12, R13.reuse, 0x10000, RZ ;  /* 0x000100000d0c7824 */ /* 0x040fe200078e00ff */
[----:B------:R-:W-:Y:S01]  /*db20*/  LOP3.LUT R75, R13, 0xffff0000, RZ, 0xc0, !PT ;  /* 0xffff00000d4b7812 */ /* 0x000fe200078ec0ff */
[C---:B------:R-:W-:Y:S01]  /*db30*/  IMAD.U32 R13, R15.reuse, 0x10000, RZ ;  /* 0x000100000f0d7824 */ /* 0x040fe200078e00ff */
[----:B------:R-:W-:Y:S01]  /*db40*/  LOP3.LUT R77, R15, 0xffff0000, RZ, 0xc0, !PT ;  /* 0xffff00000f4d7812 */ /* 0x000fe200078ec0ff */
[----:B--2---:R-:W-:Y:S01]  /*db50*/  IMAD.U32 R92, R10, 0x10000, RZ ;  /* 0x000100000a5c7824 */ /* 0x004fe200078e00ff */
[C---:B------:R-:W-:Y:S01]  /*db60*/  SHF.L.U32 R76, R8.reuse, 0x10, RZ ;  /* 0x00000010084c7819 */ /* 0x040fe200000006ff */
[----:B------:R-:W-:Y:S01]  /*db70*/  IMAD.U32 R78, R11, 0x10000, RZ ;  /* 0x000100000b4e7824 */ /* 0x000fe200078e00ff */
[----:B------:R-:W-:Y:S01]  /*db80*/  LOP3.LUT R15, R8, 0xffff0000, RZ, 0xc0, !PT ;  /* 0xffff0000080f7812 */ /* 0x000fe200078ec0ff */
[C---:B------:R-:W-:Y:S01]  /*db90*/  IMAD.U32 R8, R9.reuse, 0x10000, RZ ;  /* 0x0001000009087824 */ /* 0x040fe200078e00ff */
[----:B------:R-:W-:Y:S01]  /*dba0*/  LOP3.LUT R93, R9, 0xffff0000, RZ, 0xc0, !PT ;  /* 0xffff0000095d7812 */ /* 0x000fe200078ec0ff */
[----:B------:R-:W-:Y:S01]  /*dbb0*/  IMAD.U32 R9, R130, 0x10000, RZ ;  /* 0x0001000082097824 */ /* 0x000fe200078e00ff */
[----:B------:R-:W-:Y:S01]  /*dbc0*/  LOP3.LUT R91, R10, 0xffff0000, RZ, 0xc0, !PT ;  /* 0xffff00000a5b7812 */ /* 0x000fe200078ec0ff */
[----:B------:R-:W-:Y:S01]  /*dbd0*/  IMAD.U32 R74, R14, 0x10000, RZ ;  /* 0x000100000e4a7824 */ /* 0x000fe200078e00ff */
[----:B------:R-:W-:Y:S01]  /*dbe0*/  LOP3.LUT R130, R130, 0xffff0000, RZ, 0xc0, !PT ;  /* 0xffff000082827812 */ /* 0x000fe200078ec0ff */
[C---:B------:R-:W-:Y:S01]  /*dbf0*/  FMUL.FTZ R10, R76.reuse, R9 ;  /* 0x000000094c0a7220 */ /* 0x040fe20000410000 */
[----:B------:R-:W-:Y:S01]  /*dc00*/  LOP3.LUT R11, R11, 0xffff0000, RZ, 0xc0, !PT ;  /* 0xffff00000b0b7812 */ /* 0x000fe200078ec0ff */
[-C--:B------:R-:W-:Y:S01]  /*dc10*/  FMUL.FTZ R76, R76, R79.reuse ;  /* 0x0000004f4c4c7220 */ /* 0x080fe20000410000 */
[----:B------:R-:W-:Y:S01]  /*dc20*/  LOP3.LUT R14, R14, 0xffff0000, RZ, 0xc0, !PT ;  /* 0xffff00000e0e7812 */ /* 0x000fe200078ec0ff */
[----:B------:R-:W-:-:S02]  /*dc30*/  FFMA.FTZ R10, R73, R79, -R10 ;  /* 0x0000004f490a7223 */ /* 0x000fc4000001080a */
[----:B------:R-:W-:Y:S01]  /*dc40*/  FFMA.FTZ R76, R73, R9, R76 ;  /* 0x00000009494c7223 */ /* 0x000fe2000001004c */
[----:B------:R-:W-:Y:S01]  /*dc50*/  SHF.L.U32 R9, R133, 0x10, RZ ;  /* 0x0000001085097819 */ /* 0x000fe200000006ff */
[C---:B------:R-:W-:Y:S02]  /*dc60*/  FMUL.FTZ R79, R15.reuse, R130 ;  /* 0x000000820f4f7220 */ /* 0x040fe40000410000 */
[-C--:B------:R-:W-:Y:S02]  /*dc70*/  FMUL.FTZ R15, R15, R134.reuse ;  /* 0x000000860f0f7220 */ /* 0x080fe40000410000 */
[C---:B------:R-:W-:Y:S02]  /*dc80*/  FMUL.FTZ R73, R8.reuse, R95 ;  /* 0x0000005f08497220 */ /* 0x040fe40000410000 */
[----:B------:R-:W-:Y:S02]  /*dc90*/  FMUL.FTZ R8, R8, R9 ;  /* 0x0000000908087220 */ /* 0x000fe40000410000 */
[----:B------:R-:W-:-:S02]  /*dca0*/  FFMA.FTZ R79, R72, R134, -R79 ;  /* 0x00000086484f7223 */ /* 0x000fc4000001084f */
[----:B------:R-:W-:Y:S02]  /*dcb0*/  FFMA.FTZ R15, R72, R130, R15 ;  /* 0x00000082480f7223 */ /* 0x000fe4000001000f */
[C---:B------:R-:W-:Y:S02]  /*dcc0*/  FFMA.FTZ R73, R12.reuse, R9, -R73 ;  /* 0x000000090c497223 */ /* 0x040fe40000010849 */
[----:B------:R-:W-:Y:S02]  /*dcd0*/  IMAD.U32 R72, R135, 0x10000, RZ ;  /* 0x0001000087487824 */ /* 0x000fe400078e00ff */
[----:B------:R-:W-:Y:S01]  /*dce0*/  FFMA.FTZ R9, R12, R95, R8 ;  /* 0x0000005f0c097223 */ /* 0x000fe20000010008 */
[----:B------:R-:W-:Y:S01]  /*dcf0*/  LOP3.LUT R8, R133, 0xffff0000, RZ, 0xc0, !PT ;  /* 0xffff000085087812 */ /* 0x000fe200078ec0ff */
[C---:B------:R-:W-:Y:S02]  /*dd00*/  FMUL.FTZ R12, R78.reuse, R94 ;  /* 0x0000005e4e0c7220 */ /* 0x040fe40000410000 */
[----:B------:R-:W-:-:S02]  /*dd10*/  FMUL.FTZ R78, R78, R72 ;  /* 0x000000484e4e7220 */ /* 0x000fc40000410000 */
[----:B------:R-:W-:Y:S02]  /*dd20*/  FFMA.FTZ R72, R13, R72, -R12 ;  /* 0x000000480d487223 */ /* 0x000fe4000001080c */
[C---:B------:R-:W-:Y:S01]  /*dd30*/  IMAD.U32 R95, R132.reuse, 0x10000, RZ ;  /* 0x00010000845f7824 */ /* 0x040fe200078e00ff */
[----:B------:R-:W-:Y:S01]  /*dd40*/  LOP3.LUT R132, R132, 0xffff0000, RZ, 0xc0, !PT ;  /* 0xffff000084847812 */ /* 0x000fe200078ec0ff */
[----:B------:R-:W-:Y:S02]  /*dd50*/  FMUL.FTZ R12, R93, R104 ;  /* 0x000000685d0c7220 */ /* 0x000fe40000410000 */
[----:B------:R-:W-:Y:S02]  /*dd60*/  FFMA.FTZ R94, R13, R94, R78 ;  /* 0x0000005e0d5e7223 */ /* 0x000fe4000001004e */
[----:B------:R-:W-:Y:S02]  /*dd70*/  FMUL.FTZ R93, R93, R8 ;  /* 0x000000085d5d7220 */ /* 0x000fe40000410000 */
[----:B------:R-:W-:-:S02]  /*dd80*/  FMUL.FTZ R13, R92, R95 ;  /* 0x0000005f5c0d7220 */ /* 0x000fc40000410000 */
[----:B------:R-:W-:Y:S01]  /*dd90*/  FFMA.FTZ R78, R75, R8, -R12 ;  /* 0x000000084b4e7223 */ /* 0x000fe2000001080c */
[----:B------:R-:W-:Y:S01]  /*dda0*/  LOP3.LUT R8, R131, 0xffff0000, RZ, 0xc0, !PT ;  /* 0xffff000083087812 */ /* 0x000fe200078ec0ff */
[-C--:B------:R-:W-:Y:S01]  /*ddb0*/  FMUL.FTZ R92, R92, R105.reuse ;  /* 0x000000695c5c7220 */ /* 0x080fe20000410000 */
[----:B------:R-:W-:Y:S01]  /*ddc0*/  LOP3.LUT R12, R135, 0xffff0000, RZ, 0xc0, !PT ;  /* 0xffff0000870c7812 */ /* 0x000fe200078ec0ff */
[----:B------:R-:W-:Y:S02]  /*ddd0*/  FFMA.FTZ R104, R75, R104, R93 ;  /* 0x000000684b687223 */ /* 0x000fe4000001005d */
[C---:B------:R-:W-:Y:S02]  /*dde0*/  FFMA.FTZ R105, R74.reuse, R105, -R13 ;  /* 0x000000694a697223 */ /* 0x040fe4000001080d */
[----:B------:R-:W-:Y:S01]  /*ddf0*/  FFMA.FTZ R92, R74, R95, R92 ;  /* 0x0000005f4a5c7223 */ /* 0x000fe2000001005c */
[----:B------:R-:W-:Y:S01]  /*de00*/  F2FP.BF16.PACK_AB R9, R104, R9 ;  /* 0x000000096809723e */ /* 0x000fe200000010ff */
[----:B------:R-:W-:-:S02]  /*de10*/  FMUL.FTZ R93, R91, R132 ;  /* 0x000000845b5d7220 */ /* 0x000fc40000410000 */
[----:B------:R-:W-:Y:S02]  /*de20*/  FMUL.FTZ R74, R11, R8 ;  /* 0x000000080b4a7220 */ /* 0x000fe40000410000 */
[----:B------:R-:W-:Y:S02]  /*de30*/  FMUL.FTZ R75, R91, R136 ;  /* 0x000000885b4b7220 */ /* 0x000fe40000410000 */
[----:B------:R-:W-:Y:S02]  /*de40*/  FMUL.FTZ R13, R11, R12 ;  /* 0x0000000c0b0d7220 */ /* 0x000fe40000410000 */
[C---:B------:R-:W-:Y:S02]  /*de50*/  FFMA.FTZ R136, R14.reuse, R136, -R93 ;  /* 0x000000880e887223 */ /* 0x040fe4000001085d */
[----:B------:R-:W-:Y:S01]  /*de60*/  FFMA.FTZ R11, R77, R12, -R74 ;  /* 0x0000000c4d0b7223 */ /* 0x000fe2000001084a */
[----:B------:R-:W-:Y:S01]  /*de70*/  F2FP.BF16.PACK_AB R12, R79, R10 ;  /* 0x0000000a4f0c723e */ /* 0x000fe200000010ff */
        /* <DEDUP_REMOVED lines=10> */
.L_x_409:
[----:B------:R-:W-:Y:S05]  /*df20*/  BSYNC B0 ;  /* 0x0000000000007941 */ /* 0x000fea0003800000 */
.L_x_408:
[----:B------:R-:W-:-:S13]  /*df30*/  ISETP.GE.AND P0, PT, R42, c[0x0][0x27c], PT ;  /* 0x00009f002a007a0c */ /* 0x000fda0003f06270 */
[----:B------:R-:W-:Y:S05]  /*df40*/  @P0 BRA `(.L_x_407) ;  /* 0x0000078000000947 */ /* 0x000fea0003800000 */
[----:B-1----:R-:W-:Y:S01]  /*df50*/  SHF.R.S32.HI R11, RZ, 0x1f, R42 ;  /* 0x0000001fff0b7819 */ /* 0x002fe2000001142a */
[----:B--2---:R-:W-:Y:S01]  /*df60*/  IMAD.MOV.U32 R13, RZ, RZ, c[0x0][0x27c] ;  /* 0x00009f00ff0d7624 */ /* 0x004fe200078e00ff */
[----:B------:R-:W-:Y:S01]  /*df70*/  SHF.R.S32.HI R9, RZ, 0x1f, R88 ;  /* 0x0000001fff097819 */ /* 0x000fe20000011458 */
[----:B------:R-:W-:Y:S01]  /*df80*/  IMAD.SHL.U32 R14, R88, 0x40, RZ ;  /* 0x00000040580e7824 */ /* 0x000fe200078e00ff */
[----:B------:R-:W-:Y:S02]  /*df90*/  LEA.HI R15, R11, R42, RZ, 0x3 ;  /* 0x0000002a0b0f7211 */ /* 0x000fe400078f18ff */
[----:B------:R-:W-:Y:S02]  /*dfa0*/  LEA.HI R9, R9, R88, RZ, 0x3 ;  /* 0x0000005809097211 */ /* 0x000fe400078f18ff */
[----:B------:R-:W-:Y:S02]  /*dfb0*/  SHF.R.S32.HI R8, RZ, 0x3, R15 ;  /* 0x00000003ff087819 */ /* 0x000fe4000001140f */
[----:B------:R-:W-:Y:S01]  /*dfc0*/  LEA.HI R12, R11, R42, RZ, 0x6 ;  /* 0x0000002a0b0c7211 */ /* 0x000fe200078f30ff */
[----:B------:R-:W-:Y:S01]  /*dfd0*/  IMAD.SHL.U32 R9, R9, 0x40, RZ ;  /* 0x0000004009097824 */ /* 0x000fe200078e00ff */
[----:B------:R-:W-:-:S02]  /*dfe0*/  LEA.HI R13, R13, R8, RZ, 0x1d ;  /* 0x000000080d0d7211 */ /* 0x000fc400078fe8ff */
[----:B------:R-:W-:Y:S01]  /*dff0*/  LOP3.LUT R14, R14, 0x1c0, RZ, 0xc0, !PT ;  /* 0x000001c00e0e7812 */ /* 0x000fe200078ec0ff */
[----:B------:R-:W-:Y:S01]  /*e000*/  IMAD.SHL.U32 R12, R12, 0x80, RZ ;  /* 0x000000800c0c7824 */ /* 0x000fe200078e00ff */
[----:B------:R-:W-:Y:S01]  /*e010*/  SHF.R.S32.HI R10, RZ, 0x1f, R13 ;  /* 0x0000001fff0a7819 */ /* 0x000fe2000001140d */
[----:B------:R-:W-:Y:S01]  /*e020*/  IMAD.SHL.U32 R11, R13, 0x8, RZ ;  /* 0x000000080d0b7824 */ /* 0x000fe200078e00ff */
[----:B------:R-:W-:Y:S02]  /*e030*/  LOP3.LUT R15, R14, 0x38, R15, 0xf8, !PT ;  /* 0x000000380e0f7812 */ /* 0x000fe400078ef80f */
[----:B------:R-:W-:Y:S02]  /*e040*/  LEA.HI R10, R10, R13, RZ, 0x3 ;  /* 0x0000000d0a0a7211 */ /* 0x000fe400078f18ff */
[----:B------:R-:W-:Y:S02]  /*e050*/  SHF.R.U32.HI R8, RZ, 0x3, R14 ;  /* 0x00000003ff087819 */ /* 0x000fe4000001160e */
[----:B------:R-:W-:Y:S01]  /*e060*/  LOP3.LUT R11, R14, 0x38, R11, 0xf8, !PT ;  /* 0x000000380e0b7812 */ /* 0x000fe200078ef80b */
[----:B------:R-:W-:Y:S01]  /*e070*/  IMAD.SHL.U32 R10, R10, 0x400, RZ ;  /* 0x000004000a0a7824 */ /* 0x000fe200078e00ff */
[----:B------:R-:W-:-:S02]  /*e080*/  LOP3.LUT R9, R9, 0xfffffe00, RZ, 0xc0, !PT ;  /* 0xfffffe0009097812 */ /* 0x000fc400078ec0ff */
[----:B------:R-:W-:Y:S02]  /*e090*/  LOP3.LUT R12, R12, 0x7fffe000, RZ, 0xc0, !PT ;  /* 0x7fffe0000c0c7812 */ /* 0x000fe400078ec0ff */
[-C--:B------:R-:W-:Y:S02]  /*e0a0*/  LOP3.LUT R15, R15, R8.reuse, RZ, 0x3c, !PT ;  /* 0x000000080f0f7212 */ /* 0x080fe400078e3cff */
[----:B------:R-:W-:Y:S02]  /*e0b0*/  LOP3.LUT R72, R11, R8, RZ, 0x3c, !PT ;  /* 0x000000080b487212 */ /* 0x000fe400078e3cff */
[----:B------:R-:W-:Y:S02]  /*e0c0*/  LOP3.LUT R10, R10, 0x7fffe000, RZ, 0xc0, !PT ;  /* 0x7fffe0000a0a7812 */ /* 0x000fe400078ec0ff */
[--C-:B------:R-:W-:Y:S02]  /*e0d0*/  IADD3 R12, R15, R12, R9.reuse ;  /* 0x0000000c0f0c7210 */ /* 0x100fe40007ffe009 */
[----:B------:R-:W-:-:S02]  /*e0e0*/  IADD3 R72, R72, R10, R9 ;  /* 0x0000000a48487210 */ /* 0x000fc40007ffe009 */
[--C-:B------:R-:W-:Y:S01]  /*e0f0*/  SHF.R.U64 R75, R60, 0x10, R61.reuse ;  /* 0x000000103c4b7819 */ /* 0x100fe2000000123d */
[----:B------:R-:W-:Y:S01]  /*e100*/  IMAD.SHL.U32 R73, R12, 0x2, RZ ;  /* 0x000000020c497824 */ /* 0x000fe200078e00ff */
[----:B------:R-:W-:Y:S01]  /*e110*/  SHF.R.U32.HI R60, RZ, 0x10, R61 ;  /* 0x00000010ff3c7819 */ /* 0x000fe2000001163d */
[----:B------:R-:W-:Y:S01]  /*e120*/  IMAD.SHL.U32 R72, R72, 0x2, RZ ;  /* 0x0000000248487824 */ /* 0x000fe200078e00ff */
[--C-:B------:R-:W-:Y:S02]  /*e130*/  SHF.R.U64 R61, R62, 0x10, R63.reuse ;  /* 0x000000103e3d7819 */ /* 0x100fe4000000123f */
[----:B------:R-:W1:Y:S01]  /*e140*/  LDS.128 R12, [R73+0x10080] ;  /* 0x01008000490c7984 */ /* 0x000e620000000c00 */
[----:B------:R-:W-:Y:S02]  /*e150*/  SHF.R.U32.HI R62, RZ, 0x10, R63 ;  /* 0x00000010ff3e7819 */ /* 0x000fe4000001163f */
[--C-:B------:R-:W-:Y:S01]  /*e160*/  SHF.R.U64 R63, R52, 0x10, R53.reuse ;  /* 0x00000010343f7819 */ /* 0x100fe20000001235 */
[----:B------:R-:W2:Y:S01]  /*e170*/  LDS.128 R8, [R72+0x10080] ;  /* 0x0100800048087984 */ /* 0x000ea20000000c00 */
[----:B------:R-:W-:-:S02]  /*e180*/  SHF.R.U32.HI R52, RZ, 0x10, R53 ;  /* 0x00000010ff347819 */ /* 0x000fc40000011635 */
[----:B------:R-:W-:Y:S02]  /*e190*/  SHF.R.U64 R53, R54, 0x10, R55 ;  /* 0x0000001036357819 */ /* 0x000fe40000001237 */
        /* <DEDUP_REMOVED lines=42> */
[----:B------:R-:W-:Y:S02]  /*e440*/  FFMA.FTZ R15, R52, R122, R15 ;  /* 0x0000007a340f7223 */ /* 0x000fe4000001000f */
        /* <DEDUP_REMOVED lines=9> */
[C---:B------:R-:W-:Y:S01]  /*e4e0*/  IMAD.U32 R54, R14.reuse, 0x10000, RZ ;  /* 0x000100000e367824 */ /* 0x040fe200078e00ff */
[----:B------:R-:W-:Y:S01]  /*e4f0*/  LOP3.LUT R14, R14, 0xffff0000, RZ, 0xc0, !PT ;  /* 0xffff00000e0e7812 */ /* 0x000fe200078ec0ff */
[C---:B------:R-:W-:Y:S02]  /*e500*/  FMUL.FTZ R8, R76.reuse, R121 ;  /* 0x000000794c087220 */ /* 0x040fe40000410000 */
[----:B------:R-:W-:Y:S02]  /*e510*/  FMUL.FTZ R13, R75, R12 ;  /* 0x0000000c4b0d7220 */ /* 0x000fe40000410000 */
[----:B------:R-:W-:-:S02]  /*e520*/  FMUL.FTZ R76, R76, R125 ;  /* 0x0000007d4c4c7220 */ /* 0x000fc40000410000 */
[----:B------:R-:W-:Y:S02]  /*e530*/  FMUL.FTZ R75, R75, R77 ;  /* 0x0000004d4b4b7220 */ /* 0x000fe40000410000 */
        /* <DEDUP_REMOVED lines=25> */
.L_x_407:
[----:B------:R-:W-:Y:S05]  /*e6d0*/  BSYNC B1 ;  /* 0x0000000000017941 */ /* 0x000fea0003800000 */
.L_x_406:
        /* <DEDUP_REMOVED lines=120> */
.L_x_413:
[----:B------:R-:W-:Y:S05]  /*ee60*/  BSYNC B0 ;  /* 0x0000000000007941 */ /* 0x000fea0003800000 */
.L_x_412:
        /* <DEDUP_REMOVED lines=122> */
.L_x_411:
[----:B------:R-:W-:Y:S05]  /*f610*/  BSYNC B1 ;  /* 0x0000000000017941 */ /* 0x000fea0003800000 */
.L_x_410:
[----:B------:R-:W-:-:S04]  /*f620*/  IADD3 R32, R40, 0x60, RZ ;  /* 0x0000006028207810 */ /* 0x000fc80007ffe0ff */
[----:B------:R-:W-:-:S13]  /*f630*/  ISETP.GE.AND P0, PT, R32, UR4, PT ;  /* 0x0000000420007c0c */ /* 0x000fda000bf06270 */
[----:B------:R-:W-:Y:S05]  /*f640*/  @P0 BRA `(.L_x_387) ;  /* 0x00000ef000000947 */ /* 0x000fea0003800000 */
[----:B------:R-:W-:Y:S01]  /*f650*/  ISETP.GE.AND P0, PT, R80, c[0x0][0x27c], PT ;  /* 0x00009f0050007a0c */ /* 0x000fe20003f06270 */
[----:B------:R-:W-:-:S12]  /*f660*/  BSSY B0, `(.L_x_414) ;  /* 0x0000073000007945 */ /* 0x000fd80003800000 */
[----:B------:R-:W-:Y:S05]  /*f670*/  @P0 BRA `(.L_x_415) ;  /* 0x0000071000000947 */ /* 0x000fea0003800000 */
[----:B-1----:R-:W-:Y:S01]  /*f680*/  IMAD.MOV.U32 R8, RZ, RZ, c[0x0][0x27c] ;  /* 0x00009f00ff087624 */ /* 0x002fe200078e00ff */
[----:B------:R-:W-:Y:S01]  /*f690*/  SHF.R.S32.HI R11, RZ, 0x1f, R32 ;  /* 0x0000001fff0b7819 */ /* 0x000fe20000011420 */
[----:B------:R-:W-:Y:S01]  /*f6a0*/  IMAD.SHL.U32 R9, R32, 0x40, RZ ;  /* 0x0000004020097824 */ /* 0x000fe200078e00ff */
[----:B------:R-:W-:Y:S02]  /*f6b0*/  SHF.R.U64 R35, R24, 0x10, R25 ;  /* 0x0000001018237819 */ /* 0x000fe40000001219 */
[----:B------:R-:W-:Y:S02]  /*f6c0*/  LEA.HI R8, R8, R43, RZ, 0x1d ;  /* 0x0000002b08087211 */ /* 0x000fe400078fe8ff */
[----:B------:R-:W-:Y:S02]  /*f6d0*/  LEA.HI R10, R11, R32, RZ, 0x3 ;  /* 0x000000200b0a7211 */ /* 0x000fe400078f18ff */
[----:B------:R-:W-:Y:S01]  /*f6e0*/  SHF.R.S32.HI R11, RZ, 0x1f, R8 ;  /* 0x0000001fff0b7819 */ /* 0x000fe20000011408 */
[----:B--2---:R-:W-:Y:S01]  /*f6f0*/  IMAD.SHL.U32 R12, R8, 0x8, RZ ;  /* 0x00000008080c7824 */ /* 0x004fe200078e00ff */
        /* <DEDUP_REMOVED lines=105> */
.L_x_415:
[----:B------:R-:W-:Y:S05]  /*fd90*/  BSYNC B0 ;  /* 0x0000000000007941 */ /* 0x000fea0003800000 */
.L_x_414:
[----:B------:R-:W-:-:S13]  /*fda0*/  ISETP.GE.AND P0, PT, R42, c[0x0][0x27c], PT ;  /* 0x00009f002a007a0c */ /* 0x000fda0003f06270 */
[----:B------:R-:W-:Y:S05]  /*fdb0*/  @P0 BRA `(.L_x_387) ;  /* 0x0000078000000947 */ /* 0x000fea0003800000 */
[----:B-12---:R-:W-:Y:S01]  /*fdc0*/  SHF.R.S32.HI R15, RZ, 0x1f, R42 ;  /* 0x0000001fff0f7819 */ /* 0x006fe2000001142a */
[----:B------:R-:W-:Y:S01]  /*fdd0*/  IMAD.MOV.U32 R11, RZ, RZ, c[0x0][0x27c] ;  /* 0x00009f00ff0b7624 */ /* 0x000fe200078e00ff */
[----:B------:R-:W-:Y:S01]  /*fde0*/  SHF.R.S32.HI R9, RZ, 0x1f, R32 ;  /* 0x0000001fff097819 */ /* 0x000fe20000011420 */
[----:B------:R-:W-:Y:S01]  /*fdf0*/  IMAD.SHL.U32 R13, R32, 0x40, RZ ;  /* 0x00000040200d7824 */ /* 0x000fe200078e00ff */
[CC--:B------:R-:W-:Y:S02]  /*fe00*/  LEA.HI R8, R15.reuse, R42.reuse, RZ, 0x3 ;  /* 0x0000002a0f087211 */ /* 0x0c0fe400078f18ff */
        /* <DEDUP_REMOVED lines=9> */
[C---:B------:R-:W-:Y:S02]  /*fea0*/  LOP3.LUT R15, R13.reuse, 0x38, R8, 0xf8, !PT ;  /* 0x000000380d0f7812 */ /* 0x040fe400078ef808 */
        /* <DEDUP_REMOVED lines=11> */
[----:B------:R-:W-:Y:S01]  /*ff60*/  SHF.R.U64 R18, R28, 0x10, R29 ;  /* 0x000000101c127819 */ /* 0x000fe2000000121d */
[----:B------:R-:W-:Y:S01]  /*ff70*/  IMAD.SHL.U32 R17, R12, 0x2, RZ ;  /* 0x000000020c117824 */ /* 0x000fe200078e00ff */
[--C-:B------:R-:W-:Y:S01]  /*ff80*/  SHF.R.U64 R20, R20, 0x10, R21.reuse ;  /* 0x0000001014147819 */ /* 0x100fe20000001215 */
[----:B------:R-:W-:Y:S01]  /*ff90*/  IMAD.SHL.U32 R16, R16, 0x2, RZ ;  /* 0x0000000210107824 */ /* 0x000fe200078e00ff */
[----:B------:R-:W-:Y:S02]  /*ffa0*/  SHF.R.U32.HI R21, RZ, 0x10, R21 ;  /* 0x00000010ff157819 */ /* 0x000fe40000011615 */
[----:B------:R-:W1:Y:S01]  /*ffb0*/  LDS.128 R12, [R17+0x10080] ;  /* 0x01008000110c7984 */ /* 0x000e620000000c00 */
[--C-:B------:R-:W-:Y:S02]  /*ffc0*/  SHF.R.U64 R22, R22, 0x10, R23.reuse ;  /* 0x0000001016167819 */ /* 0x100fe40000001217 */
[----:B------:R-:W-:Y:S01]  /*ffd0*/  SHF.R.U32.HI R23, RZ, 0x10, R23 ;  /* 0x00000010ff177819 */ /* 0x000fe20000011617 */
[----:B------:R-:W2:Y:S01]  /*ffe0*/  LDS.128 R8, [R16+0x10080] ;  /* 0x0100800010087984 */ /* 0x000ea20000000c00 */
[----:B------:R-:W-:-:S02]  /*fff0*/  PRMT R69, R69, 0x5410, R18 ;  /* 0x0000541045457816 */ /* 0x000fc40000000012 */
[----:B------:R-:W-:Y:S02]  /*10000*/  PRMT R65, R65, 0x5410, R20 ;  /* 0x0000541041417816 */ /* 0x000fe40000000014 */
[----:B------:R-:W-:Y:S01]  /*10010*/  PRMT R58, R58, 0x5410, R21 ;  /* 0x000054103a3a7816 */ /* 0x000fe20000000015 */
[----:B------:R-:W-:Y:S01]  /*10020*/  IMAD.U32 R25, R69, 0x10000, RZ ;  /* 0x0001000045197824 */ /* 0x000fe200078e00ff */
[----:B------:R-:W-:Y:S02]  /*10030*/  PRMT R66, R66, 0x5410, R23 ;  /* 0x0000541042427816 */ /* 0x000fe40000000017 */
[----:B------:R-:W-:Y:S02]  /*10040*/  PRMT R67, R67, 0x5410, R22 ;  /* 0x0000541043437816 */ /* 0x000fe40000000016 */
[----:B------:R-:W-:Y:S02]  /*10050*/  SHF.R.U32.HI R29, RZ, 0x10, R29 ;  /* 0x00000010ff1d7819 */ /* 0x000fe4000001161d */
[----:B------:R-:W-:-:S02]  /*10060*/  SHF.R.U64 R24, R30, 0x10, R31 ;  /* 0x000000101e187819 */ /* 0x000fc4000000121f */
[----:B------:R-:W-:Y:S01]  /*10070*/  PRMT R68, R68, 0x5410, R29 ;  /* 0x0000541044447816 */ /* 0x000fe2000000001d */
[----:B------:R-:W-:Y:S01]  /*10080*/  IMAD.U32 R29, R58, 0x10000, RZ ;  /* 0x000100003a1d7824 */ /* 0x000fe200078e00ff */
[----:B------:R-:W-:Y:S02]  /*10090*/  LOP3.LUT R30, R69, 0xffff0000, RZ, 0xc0, !PT ;  /* 0xffff0000451e7812 */ /* 0x000fe400078ec0ff */
[----:B------:R-:W-:Y:S02]  /*100a0*/  SHF.R.U32.HI R31, RZ, 0x10, R31 ;  /* 0x00000010ff1f7819 */ /* 0x000fe4000001161f */
[----:B------:R-:W-:Y:S02]  /*100b0*/  PRMT R71, R71, 0x5410, R24 ;  /* 0x0000541047477816 */ /* 0x000fe40000000018 */
[----:B------:R-:W-:Y:S02]  /*100c0*/  PRMT R70, R70, 0x5410, R31 ;  /* 0x0000541046467816 */ /* 0x000fe4000000001f */
        /* <DEDUP_REMOVED lines=11> */
[C---:B------:R-:W-:Y:S01]  /*10180*/  IMAD.U32 R9, R65.reuse, 0x10000, RZ ;  /* 0x0001000041097824 */ /* 0x040fe200078e00ff */
[C---:B------:R-:W-:Y:S01]  /*10190*/  LOP3.LUT R26, R10.reuse, 0xffff0000, RZ, 0xc0, !PT ;  /* 0xffff00000a1a7812 */ /* 0x040fe200078ec0ff */
[----:B------:R-:W-:Y:S01]  /*101a0*/  IMAD.U32 R27, R10, 0x10000, RZ ;  /* 0x000100000a1b7824 */ /* 0x000fe200078e00ff */
[----:B------:R-:W-:Y:S01]  /*101b0*/  LOP3.LUT R65, R65, 0xffff0000, RZ, 0xc0, !PT ;  /* 0xffff000041417812 */ /* 0x000fe200078ec0ff */
[----:B------:R-:W-:-:S02]  /*101c0*/  FMUL.FTZ R10, R22, R9 ;  /* 0x00000009160a7220 */ /* 0x000fc40000410000 */
[-C--:B------:R-:W-:Y:S02]  /*101d0*/  FMUL.FTZ R22, R22, R25.reuse ;  /* 0x0000001916167220 */ /* 0x080fe40000410000 */
[C---:B------:R-:W-:Y:S02]  /*101e0*/  FFMA.FTZ R10, R19.reuse, R25, -R10 ;  /* 0x00000019130a7223 */ /* 0x040fe4000001080a */
[----:B------:R-:W-:Y:S02]  /*101f0*/  FFMA.FTZ R22, R19, R9, R22 ;  /* 0x0000000913167223 */ /* 0x000fe40000010016 */
[C---:B------:R-:W-:Y:S02]  /*10200*/  FMUL.FTZ R25, R15.reuse, R65 ;  /* 0x000000410f197220 */ /* 0x040fe40000410000 */
[C---:B------:R-:W-:Y:S01]  /*10210*/  IMAD.U32 R9, R68.reuse, 0x10000, RZ ;  /* 0x0001000044097824 */ /* 0x040fe200078e00ff */
[----:B------:R-:W-:Y:S01]  /*10220*/  LOP3.LUT R68, R68, 0xffff0000, RZ, 0xc0, !PT ;  /* 0xffff000044447812 */ /* 0x000fe200078ec0ff */
[----:B------:R-:W-:-:S02]  /*10230*/  FMUL.FTZ R15, R15, R30 ;  /* 0x0000001e0f0f7220 */ /* 0x000fc40000410000 */
[----:B------:R-:W-:Y:S02]  /*10240*/  FMUL.FTZ R19, R8, R29 ;  /* 0x0000001d08137220 */ /* 0x000fe40000410000 */
[----:B------:R-:W-:Y:S02]  /*10250*/  FFMA.FTZ R25, R18, R30, -R25 ;  /* 0x0000001e12197223 */ /* 0x000fe40000010819 */
[----:B------:R-:W-:Y:S02]  /*10260*/  FMUL.FTZ R8, R8, R9 ;  /* 0x0000000908087220 */ /* 0x000fe40000410000 */
[C---:B------:R-:W-:Y:S01]  /*10270*/  IMAD.U32 R24, R11.reuse, 0x10000, RZ ;  /* 0x000100000b187824 */ /* 0x040fe200078e00ff */
[----:B------:R-:W-:Y:S01]  /*10280*/  LOP3.LUT R11, R11, 0xffff0000, RZ, 0xc0, !PT ;  /* 0xffff00000b0b7812 */ /* 0x000fe200078ec0ff */
[C---:B------:R-:W-:Y:S01]  /*10290*/  IMAD.U32 R30, R66.reuse, 0x10000, RZ ;  /* 0x00010000421e7824 */ /* 0x040fe200078e00ff */
[----:B------:R-:W-:Y:S01]  /*102a0*/  LOP3.LUT R66, R66, 0xffff0000, RZ, 0xc0, !PT ;  /* 0xffff000042427812 */ /* 0x000fe200078ec0ff */
[----:B------:R-:W-:-:S02]  /*102b0*/  FFMA.FTZ R15, R18, R65, R15 ;  /* 0x00000041120f7223 */ /* 0x000fc4000001000f */
[C---:B------:R-:W-:Y:S01]  /*102c0*/  IMAD.U32 R18, R70.reuse, 0x10000, RZ ;  /* 0x0001000046127824 */ /* 0x040fe200078e00ff */
[----:B------:R-:W-:Y:S01]  /*102d0*/  LOP3.LUT R70, R70, 0xffff0000, RZ, 0xc0, !PT ;  /* 0xffff000046467812 */ /* 0x000fe200078ec0ff */
[C---:B------:R-:W-:Y:S02]  /*102e0*/  FFMA.FTZ R19, R12.reuse, R9, -R19 ;  /* 0x000000090c137223 */ /* 0x040fe40000010813 */
[----:B------:R-:W-:Y:S02]  /*102f0*/  FFMA.FTZ R9, R12, R29, R8 ;  /* 0x0000001d0c097223 */ /* 0x000fe40000010008 */
[C---:B------:R-:W-:Y:S02]  /*10300*/  FMUL.FTZ R8, R24.reuse, R30 ;  /* 0x0000001e18087220 */ /* 0x040fe40000410000 */
[-C--:B------:R-:W-:Y:S02]  /*10310*/  FMUL.FTZ R24, R24, R18.reuse ;  /* 0x0000001218187220 */ /* 0x080fe40000410000 */
[C---:B------:R-:W-:Y:S01]  /*10320*/  IMAD.U32 R12, R67.reuse, 0x10000, RZ ;  /* 0x00010000430c7824 */ /* 0x040fe200078e00ff */
[----:B------:R-:W-:Y:S01]  /*10330*/  LOP3.LUT R67, R67, 0xffff0000, RZ, 0xc0, !PT ;  /* 0xffff000043437812 */ /* 0x000fe200078ec0ff */
[C---:B------:R-:W-:Y:S01]  /*10340*/  IMAD.U32 R29, R71.reuse, 0x10000, RZ ;  /* 0x00010000471d7824 */ /* 0x040fe200078e00ff */
[----:B------:R-:W-:Y:S01]  /*10350*/  LOP3.LUT R71, R71, 0xffff0000, RZ, 0xc0, !PT ;  /* 0xffff000047477812 */ /* 0x000fe200078ec0ff */
[----:B------:R-:W-:-:S02]  /*10360*/  FFMA.FTZ R18, R13, R18, -R8 ;  /* 0x000000120d127223 */ /* 0x000fc40000010808 */
[----:B------:R-:W-:Y:S02]  /*10370*/  FFMA.FTZ R30, R13, R30, R24 ;  /* 0x0000001e0d1e7223 */ /* 0x000fe40000010018 */
[C---:B------:R-:W-:Y:S02]  /*10380*/  FMUL.FTZ R13, R27.reuse, R12 ;  /* 0x0000000c1b0d7220 */ /* 0x040fe40000410000 */
[C---:B------:R-:W-:Y:S01]  /*10390*/  IMAD.U32 R20, R14.reuse, 0x10000, RZ ;  /* 0x000100000e147824 */ /* 0x040fe200078e00ff */
[----:B------:R-:W-:Y:S01]  /*103a0*/  LOP3.LUT R14, R14, 0xffff0000, RZ, 0xc0, !PT ;  /* 0xffff00000e0e7812 */ /* 0x000fe200078ec0ff */
[----:B------:R-:W-:Y:S02]  /*103b0*/  FMUL.FTZ R27, R27, R29 ;  /* 0x0000001d1b1b7220 */ /* 0x000fe40000410000 */
[C---:B------:R-:W-:Y:S02]  /*103c0*/  FMUL.FTZ R8, R28.reuse, R58 ;  /* 0x0000003a1c087220 */ /* 0x040fe40000410000 */
[----:B------:R-:W-:-:S02]  /*103d0*/  FMUL.FTZ R28, R28, R68 ;  /* 0x000000441c1c7220 */ /* 0x000fc40000410000 */
[C---:B------:R-:W-:Y:S02]  /*103e0*/  FFMA.FTZ R29, R20.reuse, R29, -R13 ;  /* 0x0000001d141d7223 */ /* 0x040fe4000001080d */
[----:B------:R-:W-:Y:S02]  /*103f0*/  FFMA.FTZ R27, R20, R12, R27 ;  /* 0x0000000c141b7223 */ /* 0x000fe4000001001b */
[----:B------:R-:W-:Y:S02]  /*10400*/  FFMA.FTZ R68, R21, R68, -R8 ;  /* 0x0000004415447223 */ /* 0x000fe40000010808 */
[----:B------:R-:W-:Y:S02]  /*10410*/  FMUL.FTZ R20, R26, R67 ;  /* 0x000000431a147220 */ /* 0x000fe40000410000 */
[----:B------:R-:W-:Y:S01]  /*10420*/  FMUL.FTZ R12, R11, R66 ;  /* 0x000000420b0c7220 */ /* 0x000fe20000410000 */
[----:B------:R-:W-:Y:S01]  /*10430*/  F2FP.BF16.PACK_AB R13, R68, R19 ;  /* 0x00000013440d723e */ /* 0x000fe200000010ff */
[----:B------:R-:W-:-:S02]  /*10440*/  FMUL.FTZ R24, R26, R71 ;  /* 0x000000471a187220 */ /* 0x000fc40000410000 */
[-C--:B------:R-:W-:Y:S02]  /*10450*/  FMUL.FTZ R8, R11, R70.reuse ;  /* 0x000000460b087220 */ /* 0x080fe40000410000 */
[C---:B------:R-:W-:Y:S02]  /*10460*/  FFMA.FTZ R20, R14.reuse, R71, -R20 ;  /* 0x000000470e147223 */ /* 0x040fe40000010814 */
[----:B------:R-:W-:Y:S01]  /*10470*/  FFMA.FTZ R11, R23, R70, -R12 ;  /* 0x00000046170b7223 */ /* 0x000fe2000001080c */
[----:B------:R-:W-:Y:S01]  /*10480*/  F2FP.BF16.PACK_AB R12, R25, R10 ;  /* 0x0000000a190c723e */ /* 0x000fe200000010ff */
[----:B------:R-:W-:Y:S02]  /*10490*/  FFMA.FTZ R28, R21, R58, R28 ;  /* 0x0000003a151c7223 */ /* 0x000fe4000001001c */
[----:B------:R-:W-:Y:S01]  /*104a0*/  FFMA.FTZ R24, R14, R67, R24 ;  /* 0x000000430e187223 */ /* 0x000fe20000010018 */
[----:B------:R-:W-:Y:S01]  /*104b0*/  F2FP.BF16.PACK_AB R14, R20, R29 ;  /* 0x0000001d140e723e */ /* 0x000fe200000010ff */
[----:B------:R-:W-:Y:S01]  /*104c0*/  FFMA.FTZ R23, R23, R66, R8 ;  /* 0x0000004217177223 */ /* 0x000fe20000010008 */
[----:B------:R-:W-:-:S02]  /*104d0*/  F2FP.BF16.PACK_AB R8, R15, R22 ;  /* 0x000000160f08723e */ /* 0x000fc400000010ff */
[----:B------:R-:W-:Y:S02]  /*104e0*/  F2FP.BF16.PACK_AB R15, R11, R18 ;  /* 0x000000120b0f723e */ /* 0x000fe400000010ff */
[----:B------:R-:W-:Y:S02]  /*104f0*/  F2FP.BF16.PACK_AB R9, R28, R9 ;  /* 0x000000091c09723e */ /* 0x000fe400000010ff */
[----:B------:R-:W-:Y:S01]  /*10500*/  F2FP.BF16.PACK_AB R10, R24, R27 ;  /* 0x0000001b180a723e */ /* 0x000fe200000010ff */
[----:B------:R1:W-:Y:S01]  /*10510*/  STS.128 [R17+0x10080], R12 ;  /* 0x0100800c11007388 */ /* 0x0003e20000000c00 */
[----:B------:R-:W-:-:S05]  /*10520*/  F2FP.BF16.PACK_AB R11, R23, R30 ;  /* 0x0000001e170b723e */ /* 0x000fca00000010ff */
[----:B------:R1:W-:Y:S02]  /*10530*/  STS.128 [R16+0x10080], R8 ;  /* 0x0100800810007388 */ /* 0x0003e40000000c00 */
.L_x_387:
[----:B------:R-:W-:Y:S05]  /*10540*/  BSYNC B2 ;  /* 0x0000000000027941 */ /* 0x000fea0003800000 */
.L_x_353:
[----:B-1----:R-:W-:Y:S01]  /*10550*/  IMAD.SHL.U32 R9, R43, 0x40, RZ ;  /* 0x000000402b097824 */ /* 0x002fe200078e00ff */
[----:B------:R-:W-:-:S04]  /*10560*/  DEPBAR.LE SB0, 0x0 ;  /* 0x000080000000791a */ /* 0x000fc80000000000 */
[----:B------:R-:W-:Y:S01]  /*10570*/  IMAD.SHL.U32 R8, R40, 0x8, RZ ;  /* 0x0000000828087824 */ /* 0x000fe200078e00ff */
[----:B------:R-:W-:Y:S01]  /*10580*/  LOP3.LUT R9, R9, 0x1c0, RZ, 0xc0, !PT ;  /* 0x000001c009097812 */ /* 0x000fe200078ec0ff */
[----:B------:R-:W-:Y:S01]  /*10590*/  IMAD R214, R59, 0x400, R4 ;  /* 0x000004003bd67824 */ /* 0x000fe200078e0204 */
[----:B------:R-:W-:Y:S01]  /*105a0*/  ULDC.64 UR4, c[0x0][0x208] ;  /* 0x0000820000047ab9 */ /* 0x000fe20000000a00 */
[----:B------:R-:W-:Y:S01]  /*105b0*/  LOP3.LUT P1, RZ, R43, 0x2, RZ, 0xc0, !PT ;  /* 0x000000022bff7812 */ /* 0x000fe2000782c0ff */
[----:B------:R-:W-:Y:S01]  /*105c0*/  UIMAD UR12, UR12, UR4, URZ ;  /* 0x000000040c0c72a4 */ /* 0x000fe2000f8e023f */
[----:B------:R-:W-:Y:S01]  /*105d0*/  LOP3.LUT R8, R9, 0x8, R8, 0xf8, !PT ;  /* 0x0000000809087812 */ /* 0x000fe200078ef808 */
[----:B------:R-:W-:Y:S01]  /*105e0*/  IMAD.SHL.U32 R214, R214, 0x2, RZ ;  /* 0x00000002d6d67824 */ /* 0x000fe200078e00ff */
[----:B------:R-:W-:Y:S01]  /*105f0*/  BAR.SYNC.DEFER_BLOCKING 0x0 ;  /* 0x0000000000007b1d */ /* 0x000fe20000010000 */
[----:B------:R-:W-:Y:S01]  /*10600*/  SHF.R.U32.HI R9, RZ, 0x3, R9 ;  /* 0x00000003ff097819 */ /* 0x000fe20000011609 */
[----:B------:R-:W-:Y:S01]  /*10610*/  UIMAD.WIDE.U32 UR18, UR10, UR4, URZ ;  /* 0x000000040a1272a5 */ /* 0x000fe2000f8e003f */
[C---:B------:R-:W-:Y:S01]  /*10620*/  LOP3.LUT P3, RZ, R215.reuse, 0x4, RZ, 0xc0, !PT ;  /* 0x00000004d7ff7812 */ /* 0x040fe2000786c0ff */
[----:B------:R-:W-:Y:S01]  /*10630*/  UIMAD UR5, UR10, UR5, UR12 ;  /* 0x000000050a0572a4 */ /* 0x000fe2000f8e020c */
[----:B------:R-:W-:Y:S01]  /*10640*/  LOP3.LUT R9, R8, R9, RZ, 0x3c, !PT ;  /* 0x0000000908097212 */ /* 0x000fe200078e3cff */
[----:B------:R-:W-:Y:S01]  /*10650*/  UIADD3 UR4, UR16, -UR9, URZ ;  /* 0x8000000910047290 */ /* 0x000fe2000fffe03f */
[C---:B------:R-:W-:Y:S01]  /*10660*/  LOP3.LUT P0, RZ, R215.reuse, 0x2, RZ, 0xc0, !PT ;  /* 0x00000002d7ff7812 */ /* 0x040fe2000780c0ff */
[----:B------:R-:W-:Y:S01]  /*10670*/  UIADD3 UR5, UR19, UR5, URZ ;  /* 0x0000000513057290 */ /* 0x000fe2000fffe03f */
[----:B--2---:R-:W-:Y:S01]  /*10680*/  IMAD.U32 R14, RZ, RZ, UR18 ;  /* 0x00000012ff0e7e24 */ /* 0x004fe2000f8e00ff */
[----:B------:R-:W-:Y:S01]  /*10690*/  SEL R12, RZ, 0x2, P3 ;  /* 0x00000002ff0c7807 */ /* 0x000fe20001800000 */
[----:B------:R-:W-:Y:S01]  /*106a0*/  IMAD R213, R56, 0x200, R9 ;  /* 0x0000020038d57824 */ /* 0x000fe200078e0209 */
[----:B------:R-:W-:Y:S01]  /*106b0*/  SEL R8, RZ, 0x4, P0 ;  /* 0x00000004ff087807 */ /* 0x000fe20000000000 */
[----:B------:R-:W-:Y:S01]  /*106c0*/  IMAD.U32 R15, RZ, RZ, UR19 ;  /* 0x00000013ff0f7e24 */ /* 0x000fe2000f8e00ff */
[----:B------:R-:W-:Y:S01]  /*106d0*/  LOP3.LUT P5, RZ, R215, 0x1, RZ, 0xc0, !PT ;  /* 0x00000001d7ff7812 */ /* 0x000fe200078ac0ff */
[----:B------:R-:W-:Y:S01]  /*106e0*/  IMAD.SHL.U32 R213, R213, 0x2, RZ ;  /* 0x00000002d5d57824 */ /* 0x000fe200078e00ff */
[----:B------:R-:W-:Y:S01]  /*106f0*/  LEA R10, P0, R14, R228, 0x5 ;  /* 0x000000e40e0a7211 */ /* 0x000fe200078028ff */
[----:B------:R-:W-:Y:S01]  /*10700*/  IMAD.U32 R11, RZ, RZ, UR5 ;  /* 0x00000005ff0b7e24 */ /* 0x000fe2000f8e00ff */
[----:B------:R-:W-:Y:S01]  /*10710*/  IADD3 R41, R8, R12, R41 ;  /* 0x0000000c08297210 */ /* 0x000fe20007ffe029 */
[--C-:B------:R-:W-:Y:S01]  /*10720*/  IMAD R210, R2, 0x2, R214.reuse ;  /* 0x0000000202d27824 */ /* 0x100fe200078e02d6 */
[C---:B------:R-:W-:Y:S01]  /*10730*/  IADD3 R9, R213.reuse, 0xc080, RZ ;  /* 0x0000c080d5097810 */ /* 0x040fe20007ffe0ff */
[----:B------:R-:W-:Y:S01]  /*10740*/  IMAD.SHL.U32 R218, R0, 0x2, RZ ;  /* 0x0000000200da7824 */ /* 0x000fe200078e00ff */
[----:B------:R-:W-:Y:S01]  /*10750*/  IADD3 R212, R213, 0xc0a0, RZ ;  /* 0x0000c0a0d5d47810 */ /* 0x000fe20007ffe0ff */
[----:B------:R-:W-:Y:S01]  /*10760*/  IMAD R209, R3, 0x2, R214 ;  /* 0x0000000203d17824 */ /* 0x000fe200078e02d6 */
[----:B------:R-:W-:Y:S01]  /*10770*/  LDSM.16.M88.4 R36, [R214+0x10080] ;  /* 0x01008000d624783b */ /* 0x000fe20000000200 */
[----:B------:R-:W-:Y:S01]  /*10780*/  @P1 IADD3 R212, R9, -0x20, RZ ;  /* 0xffffffe009d41810 */ /* 0x000fe20007ffe0ff */
[----:B------:R-:W-:Y:S01]  /*10790*/  IMAD.MOV.U32 R9, RZ, RZ, 0x40 ;  /* 0x00000040ff097424 */ /* 0x000fe200078e00ff */
[----:B------:R-:W-:Y:S01]  /*107a0*/  ISETP.GE.OR P1, PT, R40, UR4, P6 ;  /* 0x0000000428007c0c */ /* 0x000fe2000b726670 */
[----:B------:R-:W1:Y:S01]  /*107b0*/  LDSM.16.M88.4 R24, [R213+0xc080] ;  /* 0x00c08000d518783b */ /* 0x000e620000000200 */
[----:B------:R-:W-:Y:S01]  /*107c0*/  LEA.HI.X R11, R14, R221, R11, 0x5, P0 ;  /* 0x000000dd0e0b7211 */ /* 0x000fe200000f2c0b */
[----:B------:R-:W-:Y:S01]  /*107d0*/  IMAD R207, R3, 0x2, R210 ;  /* 0x0000000203cf7824 */ /* 0x000fe200078e02d2 */
[----:B------:R-:W-:Y:S01]  /*107e0*/  SEL R8, RZ, 0x8, P5 ;  /* 0x00000008ff087807 */ /* 0x000fe20002800000 */
[----:B------:R-:W2:Y:S01]  /*107f0*/  LDSM.16.M88.4 R16, [R213+0xc880] ;  /* 0x00c88000d510783b */ /* 0x000ea20000000200 */
[----:B------:R-:W-:Y:S01]  /*10800*/  LEA R32, P0, R10, c[0x0][0x1f8], 0x1 ;  /* 0x00007e000a207a11 */ /* 0x000fe200078008ff */
[----:B------:R-:W-:Y:S01]  /*10810*/  UISETP.GT.AND UP0, UPT, UR10, UR6, UPT ;  /* 0x000000060a00728c */ /* 0x000fe2000bf04270 */
[----:B------:R-:W-:Y:S01]  /*10820*/  LOP3.LUT P2, RZ, R43, 0x4, RZ, 0xc0, !PT ;  /* 0x000000042bff7812 */ /* 0x000fe2000784c0ff */
[----:B------:R-:W-:Y:S01]  /*10830*/  IMAD.IADD R8, R8, 0x1, R41 ;  /* 0x0000000108087824 */ /* 0x000fe200078e0229 */
[----:B------:R-:W-:Y:S01]  /*10840*/  LEA.HI.X R33, R10, c[0x0][0x1fc], R11, 0x1, P0 ;  /* 0x00007f000a217a11 */ /* 0x000fe200000f0c0b */
[----:B------:R-:W-:Y:S01]  /*10850*/  LDSM.16.M88.4 R48, [R210+0x10080] ;  /* 0x01008000d230783b */ /* 0x000fe20000000200 */
[----:B------:R-:W-:Y:S01]  /*10860*/  SEL R0, R9, 0xffffffc0, !P2 ;  /* 0xffffffc009007807 */ /* 0x000fe20005000000 */
[----:B------:R-:W-:Y:S01]  /*10870*/  UIADD3 UR9, UR16, 0x1, -UR9 ;  /* 0x0000000110097890 */ /* 0x000fe2000fffe809 */
[C---:B------:R-:W-:Y:S01]  /*10880*/  LOP3.LUT P2, RZ, R8.reuse, 0x2, RZ, 0xc0, !PT ;  /* 0x0000000208ff7812 */ /* 0x040fe2000784c0ff */
[----:B------:R-:W3:Y:S01]  /*10890*/  LDSM.16.M88.4 R12, [R212] ;  /* 0x00000000d40c783b */ /* 0x000ee20000000200 */
[----:B------:R-:W-:Y:S01]  /*108a0*/  LOP3.LUT P0, RZ, R8, 0x8, RZ, 0xc0, !PT ;  /* 0x0000000808ff7812 */ /* 0x000fe2000780c0ff */
[----:B------:R-:W-:Y:S01]  /*108b0*/  IMAD.IADD R208, R213, 0x1, R0 ;  /* 0x00000001d5d07824 */ /* 0x000fe200078e0200 */
[C---:B------:R-:W-:Y:S01]  /*108c0*/  ISETP.GE.OR P2, PT, R40.reuse, UR4, !P2 ;  /* 0x0000000428007c0c */ /* 0x040fe2000d746670 */
[----:B------:R-:W4:Y:S01]  /*108d0*/  LDSM.16.M88.4 R52, [R212+0x800] ;  /* 0x00080000d434783b */ /* 0x000f220000000200 */
[----:B------:R-:W-:Y:S01]  /*108e0*/  ISETP.GE.OR P0, PT, R40, UR4, !P0 ;  /* 0x0000000428007c0c */ /* 0x000fe2000c706670 */
[----:B------:R-:W-:Y:S01]  /*108f0*/  IMAD.IADD R202, R0, 0x1, R212 ;  /* 0x0000000100ca7824 */ /* 0x000fe200078e02d4 */
[----:B------:R-:W-:Y:S01]  /*10900*/  @UP0 UIADD3 UR5, UR13, -0x2, URZ ;  /* 0xfffffffe0d050890 */ /* 0x000fe2000fffe03f */
[----:B------:R-:W-:Y:S01]  /*10910*/  @!PT LDS RZ, [RZ] ;  /* 0x00000000fffff984 */ /* 0x000fe20000000800 */
[----:B------:R-:W-:Y:S01]  /*10920*/  @!PT LDS RZ, [RZ] ;  /* 0x00000000fffff984 */ /* 0x000fe20000000800 */
[----:B------:R-:W-:Y:S01]  /*10930*/  @!PT LDS RZ, [RZ] ;  /* 0x00000000fffff984 */ /* 0x000fe20000000800 */
[----:B------:R5:W-:Y:S01]  /*10940*/  LDGSTS.E.BYPASS.LTC128B.128 [R218+0x8080], [R32.64], !P1 ;  /* 0x0808000020da7fae */ /* 0x000be2000c901d5e */
[----:B------:R-:W-:Y:S01]  /*10950*/  LOP3.LUT P1, RZ, R8, 0x4, RZ, 0xc0, !PT ;  /* 0x0000000408ff7812 */ /* 0x000fe2000782c0ff */
[----:B------:R-:W-:Y:S01]  /*10960*/  ULDC UR7, c[0x0][0x324] ;  /* 0x0000c90000077ab9 */ /* 0x000fe20000000800 */
[----:B------:R-:W-:Y:S01]  /*10970*/  PLOP3.LUT P3, PT, PT, PT, UP0, 0x80, 0x0 ;  /* 0x000000000000781c */ /* 0x000fe20003f6f008 */
[----:B------:R-:W-:Y:S01]  /*10980*/  ULOP3.LUT UR7, URZ, UR7, URZ, 0x33, !UPT ;  /* 0x000000073f077292 */ /* 0x000fe2000f8e333f */
[----:B------:R-:W-:Y:S01]  /*10990*/  ISETP.GE.OR P1, PT, R40, UR4, !P1 ;  /* 0x0000000428007c0c */ /* 0x000fe2000cf26670 */
[----:B------:R-:W-:Y:S01]  /*109a0*/  @UP0 USHF.R.S32.HI UR4, URZ, 0x1f, UR5 ;  /* 0x0000001f3f040899 */ /* 0x000fe20008011405 */
[----:B------:R-:W-:Y:S01]  /*109b0*/  PLOP3.LUT P4, PT, PT, PT, UP0, 0x80, 0x0 ;  /* 0x000000000000781c */ /* 0x000fe20003f8f008 */
[----:B------:R5:W-:Y:S01]  /*109c0*/  LDGSTS.E.BYPASS.LTC128B.128 [R218+0x9080], [R32.64+0x80], !P2 ;  /* 0x0908008020da7fae */ /* 0x000be2000d101d5e */
[----:B------:R-:W-:-:S02]  /*109d0*/  PLOP3.LUT P2, PT, PT, PT, UP0, 0x80, 0x0 ;  /* 0x000000000000781c */ /* 0x000fc40003f4f008 */
[----:B------:R-:W-:Y:S02]  /*109e0*/  LOP3.LUT P4, RZ, R215, 0x2, RZ, 0xc0, !PT ;  /* 0x00000002d7ff7812 */ /* 0x000fe4000788c0ff */
[C---:B------:R-:W-:Y:S02]  /*109f0*/  IADD3 R203, R212.reuse, 0x800, RZ ;  /* 0x00000800d4cb7810 */ /* 0x040fe40007ffe0ff */
[C---:B------:R-:W-:Y:S02]  /*10a00*/  IADD3 R201, R212.reuse, 0x1000, RZ ;  /* 0x00001000d4c97810 */ /* 0x040fe40007ffe0ff */
[C---:B------:R-:W-:Y:S01]  /*10a10*/  IADD3 R200, R212.reuse, 0x1800, RZ ;  /* 0x00001800d4c87810 */ /* 0x040fe20007ffe0ff */
[----:B-1----:R-:W-:Y:S01]  /*10a20*/  HMMA.16816.F32.BF16 R28, R36, R24, RZ ;  /* 0x00000018241c723c */ /* 0x002fe200000418ff */
[----:B------:R5:W-:Y:S01]  /*10a30*/  LDGSTS.E.BYPASS.LTC128B.128 [R218+0xa080], [R32.64+0x100], !P1 ;  /* 0x0a08010020da7fae */ /* 0x000be2000c901d5e */
[----:B------:R-:W-:Y:S02]  /*10a40*/  PLOP3.LUT P1, PT, PT, PT, UP0, 0x80, 0x0 ;  /* 0x000000000000781c */ /* 0x000fe40003f2f008 */
[----:B------:R-:W-:Y:S01]  /*10a50*/  IADD3 R199, R212, 0x2000, RZ ;  /* 0x00002000d4c77810 */ /* 0x000fe20007ffe0ff */
[----:B------:R5:W-:Y:S01]  /*10a60*/  LDGSTS.E.BYPASS.LTC128B.128 [R218+0xb080], [R32.64+0x180], !P0 ;  /* 0x0b08018020da7fae */ /* 0x000be2000c101d5e */
[----:B------:R-:W-:-:S02]  /*10a70*/  PLOP3.LUT P0, PT, PT, PT, UP0, 0x80, 0x0 ;  /* 0x000000000000781c */ /* 0x000fc40003f0f008 */
[C---:B------:R-:W-:Y:S01]  /*10a80*/  HMMA.16816.F32.BF16 R24, R36.reuse, R26, RZ ;  /* 0x0000001a2418723c */ /* 0x040fe200000418ff */
[----:B------:R-:W-:Y:S01]  /*10a90*/  LDSM.16.M88.4 R44, [R209+0x10080] ;  /* 0x01008000d12c783b */ /* 0x000fe20000000200 */
[C---:B------:R-:W-:Y:S02]  /*10aa0*/  IADD3 R198, R212.reuse, 0x2800, RZ ;  /* 0x00002800d4c67810 */ /* 0x040fe40007ffe0ff */
[C---:B------:R-:W-:Y:S01]  /*10ab0*/  IADD3 R197, R212.reuse, 0x3000, RZ ;  /* 0x00003000d4c57810 */ /* 0x040fe20007ffe0ff */
[----:B------:R-:W1:Y:S01]  /*10ac0*/  LDSM.16.M88.4 R8, [R208+0xc080] ;  /* 0x00c08000d008783b */ /* 0x000e620000000200 */
[----:B------:R-:W-:Y:S02]  /*10ad0*/  IADD3 R196, R212, 0x3800, RZ ;  /* 0x00003800d4c47810 */ /* 0x000fe40007ffe0ff */
[C---:B--2---:R-:W-:Y:S01]  /*10ae0*/  HMMA.16816.F32.BF16 R20, R36.reuse, R16, RZ ;  /* 0x000000102414723c */ /* 0x044fe200000418ff */
[----:B------:R-:W2:Y:S04]  /*10af0*/  LDSM.16.M88.4 R40, [R208+0xc880] ;  /* 0x00c88000d028783b */ /* 0x000ea80000000200 */
[----:B------:R-:W0:Y:S03]  /*10b00*/  LDGDEPBAR ;  /* 0x00000000000079af */ /* 0x000e260000000000 */
[----:B------:R-:W-:Y:S01]  /*10b10*/  HMMA.16816.F32.BF16 R36, R36, R18, RZ ;  /* 0x000000122424723c */ /* 0x000fe200000418ff */
[----:B------:R-:W-:Y:S07]  /*10b20*/  LDSM.16.M88.4 R16, [R207+0x10080] ;  /* 0x01008000cf10783b */ /* 0x000fee0000000200 */
[C---:B---3--:R-:W-:Y:S01]  /*10b30*/  HMMA.16816.F32.BF16 R28, R48.reuse, R12, R28 ;  /* 0x0000000c301c723c */ /* 0x048fe2000004181c */
[----:B-----5:R-:W-:Y:S07]  /*10b40*/  LDSM.16.M88.4 R32, [R202+0x800] ;  /* 0x00080000ca20783b */ /* 0x020fee0000000200 */
[C---:B------:R-:W-:Y:S01]  /*10b50*/  HMMA.16816.F32.BF16 R24, R48.reuse, R14, R24 ;  /* 0x0000000e3018723c */ /* 0x040fe20000041818 */
[----:B------:R-:W3:Y:S07]  /*10b60*/  LDSM.16.M88.4 R12, [R202] ;  /* 0x00000000ca0c783b */ /* 0x000eee0000000200 */
[C---:B----4-:R-:W-:Y:S08]  /*10b70*/  HMMA.16816.F32.BF16 R20, R48.reuse, R52, R20 ;  /* 0x000000343014723c */ /* 0x050ff00000041814 */
        /* <DEDUP_REMOVED lines=13> */
[C---:B------:R-:W-:Y:S08]  /*10c50*/  HMMA.16816.F32.BF16 R20, R16.reuse, R32, R20 ;  /* 0x000000201014723c */ /* 0x040ff00000041814 */
[----:B------:R-:W-:Y:S01]  /*10c60*/  HMMA.16816.F32.BF16 R44, R16, R34, R44 ;  /* 0x00000022102c723c */ /* 0x000fe2000004182c */
[----:B------:R-:W-:Y:S04]  /*10c70*/  LDSM.16.M88.4 R16, [R209+0x14080] ;  /* 0x01408000d110783b */ /* 0x000fe80000000200 */
[----:B------:R-:W-:Y:S03]  /*10c80*/  LDSM.16.M88.4 R32, [R208+0xd880] ;  /* 0x00d88000d020783b */ /* 0x000fe60000000200 */
[C---:B-1----:R-:W-:Y:S08]  /*10c90*/  HMMA.16816.F32.BF16 R28, R48.reuse, R8, R28 ;  /* 0x00000008301c723c */ /* 0x042ff0000004181c */
[C---:B------:R-:W-:Y:S01]  /*10ca0*/  HMMA.16816.F32.BF16 R24, R48.reuse, R10, R24 ;  /* 0x0000000a3018723c */ /* 0x040fe20000041818 */
[----:B------:R-:W1:Y:S07]  /*10cb0*/  LDSM.16.M88.4 R8, [R208+0xd080] ;  /* 0x00d08000d008783b */ /* 0x000e6e0000000200 */
[C---:B------:R-:W-:Y:S08]  /*10cc0*/  HMMA.16816.F32.BF16 R20, R48.reuse, R52, R20 ;  /* 0x000000343014723c */ /* 0x040ff00000041814 */
        /* <DEDUP_REMOVED lines=30> */
[----:B------:R-:W3:Y:S03]  /*10eb0*/  LDSM.16.M88.4 R36, [R202+0x2000] ;  /* 0x00200000ca24783b */ /* 0x000ee60000000200 */
[C---:B--2---:R-:W-:Y:S08]  /*10ec0*/  HMMA.16816.F32.BF16 R28, R12.reuse, R32, R28 ;  /* 0x000000200c1c723c */ /* 0x044ff0000004181c */
[C---:B------:R-:W-:Y:S01]  /*10ed0*/  HMMA.16816.F32.BF16 R24, R12.reuse, R34, R24 ;  /* 0x000000220c18723c */ /* 0x040fe20000041818 */
[----:B------:R-:W2:Y:S07]  /*10ee0*/  LDSM.16.M88.4 R32, [R202+0x2800] ;  /* 0x00280000ca20783b */ /* 0x000eae0000000200 */
[C---:B------:R-:W-:Y:S08]  /*10ef0*/  HMMA.16816.F32.BF16 R20, R12.reuse, R16, R20 ;  /* 0x000000100c14723c */ /* 0x040ff00000041814 */
[----:B------:R-:W-:Y:S01]  /*10f00*/  HMMA.16816.F32.BF16 R44, R12, R18, R44 ;  /* 0x000000120c2c723c */ /* 0x000fe2000004182c */
[----:B------:R-:W-:Y:S04]  /*10f10*/  LDSM.16.M88.4 R16, [R214+0x1c080] ;  /* 0x01c08000d610783b */ /* 0x000fe80000000200 */
[----:B------:R-:W4:Y:S03]  /*10f20*/  LDSM.16.M88.4 R12, [R213+0xf080] ;  /* 0x00f08000d50c783b */ /* 0x000f260000000200 */
[C---:B-1----:R-:W-:Y:S08]  /*10f30*/  HMMA.16816.F32.BF16 R28, R48.reuse, R8, R28 ;  /* 0x00000008301c723c */ /* 0x042ff0000004181c */
[C---:B------:R-:W-:Y:S01]  /*10f40*/  HMMA.16816.F32.BF16 R24, R48.reuse, R10, R24 ;  /* 0x0000000a3018723c */ /* 0x040fe20000041818 */
[----:B------:R-:W1:Y:S07]  /*10f50*/  LDSM.16.M88.4 R8, [R213+0xf880] ;  /* 0x00f88000d508783b */ /* 0x000e6e0000000200 */
[C---:B------:R-:W-:Y:S08]  /*10f60*/  HMMA.16816.F32.BF16 R20, R48.reuse, R52, R20 ;  /* 0x000000343014723c */ /* 0x040ff00000041814 */
[----:B------:R-:W-:Y:S08]  /*10f70*/  HMMA.16816.F32.BF16 R44, R48, R54, R44 ;  /* 0x00000036302c723c */ /* 0x000ff0000004182c */
[C---:B---3--:R-:W-:Y:S08]  /*10f80*/  HMMA.16816.F32.BF16 R28, R40.reuse, R36, R28 ;  /* 0x00000024281c723c */ /* 0x048ff0000004181c */
[C---:B------:R-:W-:Y:S01]  /*10f90*/  HMMA.16816.F32.BF16 R24, R40.reuse, R38, R24 ;  /* 0x000000262818723c */ /* 0x040fe20000041818 */
[----:B------:R-:W-:Y:S07]  /*10fa0*/  LDSM.16.M88.4 R36, [R210+0x1c080] ;  /* 0x01c08000d224783b */ /* 0x000fee0000000200 */
[C---:B--2---:R-:W-:Y:S01]  /*10fb0*/  HMMA.16816.F32.BF16 R48, R40.reuse, R32, R20 ;  /* 0x000000202830723c */ /* 0x044fe20000041814 */
[----:B------:R-:W2:Y:S07]  /*10fc0*/  LDSM.16.M88.4 R20, [R212+0x3000] ;  /* 0x00300000d414783b */ /* 0x000eae0000000200 */
[----:B------:R-:W-:Y:S01]  /*10fd0*/  HMMA.16816.F32.BF16 R44, R40, R34, R44 ;  /* 0x00000022282c723c */ /* 0x000fe2000004182c */
[----:B------:R-:W3:Y:S04]  /*10fe0*/  LDSM.16.M88.4 R32, [R212+0x3800] ;  /* 0x00380000d420783b */ /* 0x000ee80000000200 */
[----:B------:R-:W-:Y:S03]  /*10ff0*/  LDSM.16.M88.4 R40, [R209+0x1c080] ;  /* 0x01c08000d128783b */ /* 0x000fe60000000200 */
[C---:B----4-:R-:W-:Y:S08]  /*11000*/  HMMA.16816.F32.BF16 R28, R16.reuse, R12, R28 ;  /* 0x0000000c101c723c */ /* 0x050ff0000004181c */
[C---:B------:R-:W-:Y:S01]  /*11010*/  HMMA.16816.F32.BF16 R24, R16.reuse, R14, R24 ;  /* 0x0000000e1018723c */ /* 0x040fe20000041818 */
[----:B------:R-:W4:Y:S07]  /*11020*/  LDSM.16.M88.4 R12, [R208+0xf080] ;  /* 0x00f08000d00c783b */ /* 0x000f2e0000000200 */
[C---:B-1----:R-:W-:Y:S08]  /*11030*/  HMMA.16816.F32.BF16 R44, R16.reuse, R10, R44 ;  /* 0x0000000a102c723c */ /* 0x042ff0000004182c */
[----:B------:R-:W-:Y:S01]  /*11040*/  HMMA.16816.F32.BF16 R48, R16, R8, R48 ;  /* 0x000000081030723c */ /* 0x000fe20000041830 */
[----:B------:R-:W1:Y:S04]  /*11050*/  LDSM.16.M88.4 R8, [R208+0xf880] ;  /* 0x00f88000d008783b */ /* 0x000e680000000200 */
[----:B------:R-:W-:Y:S03]  /*11060*/  LDSM.16.M88.4 R16, [R202+0x3000] ;  /* 0x00300000ca10783b */ /* 0x000fe60000000200 */
[C---:B--2---:R-:W-:Y:S08]  /*11070*/  HMMA.16816.F32.BF16 R28, R36.reuse, R20, R28 ;  /* 0x00000014241c723c */ /* 0x044ff0000004181c */
[C---:B------:R-:W-:Y:S01]  /*11080*/  HMMA.16816.F32.BF16 R24, R36.reuse, R22, R24 ;  /* 0x000000162418723c */ /* 0x040fe20000041818 */
[----:B------:R-:W2:Y:S07]  /*11090*/  LDSM.16.M88.4 R20, [R207+0x1c080] ;  /* 0x01c08000cf14783b */ /* 0x000eae0000000200 */
[C---:B---3--:R-:W-:Y:S07]  /*110a0*/  HMMA.16816.F32.BF16 R44, R36.reuse, R34, R44 ;  /* 0x00000022242c723c */ /* 0x048fee000004182c */
[----:B------:R-:W-:Y:S01]  /*110b0*/  @P1 IMAD.MOV.U32 R34, RZ, RZ, R216 ;  /* 0x000000ffff221224 */ /* 0x000fe200078e00d8 */
[----:B------:R-:W-:Y:S01]  /*110c0*/  HMMA.16816.F32.BF16 R48, R36, R32, R48 ;  /* 0x000000202430723c */ /* 0x000fe20000041830 */
[----:B------:R-:W-:Y:S01]  /*110d0*/  @P1 IMAD.MOV.U32 R35, RZ, RZ, R223 ;  /* 0x000000ffff231224 */ /* 0x000fe200078e00df */
[----:B------:R-:W-:-:S03]  /*110e0*/  PLOP3.LUT P1, PT, PT, PT, UP0, 0x80, 0x0 ;  /* 0x000000000000781c */ /* 0x000fc60003f2f008 */
[----:B------:R-:W-:Y:S01]  /*110f0*/  @P0 IMAD.WIDE.U32 R34, R7, UR5, R34 ;  /* 0x0000000507220c25 */ /* 0x000fe2000f8e0022 */
[----:B------:R-:W-:Y:S01]  /*11100*/  LOP3.LUT R7, R6, 0xffffffe0, RZ, 0xc0, !PT ;  /* 0xffffffe006077812 */ /* 0x000fe200078ec0ff */
[----:B------:R-:W-:Y:S01]  /*11110*/  @UP0 UIMAD UR5, UR11, UR5, URZ ;  /* 0x000000050b0502a4 */ /* 0x000fe2000f8e023f */
[C---:B----4-:R-:W-:Y:S01]  /*11120*/  HMMA.16816.F32.BF16 R28, R40.reuse, R12, R28 ;  /* 0x0000000c281c723c */ /* 0x050fe2000004181c */
[----:B------:R-:W-:Y:S02]  /*11130*/  SHF.R.S32.HI R6, RZ, 0x1f, R59 ;  /* 0x0000001fff067819 */ /* 0x000fe4000001143b */
[----:B------:R-:W-:Y:S01]  /*11140*/  IMAD.IADD R0, R64, 0x1, -R7 ;  /* 0x0000000140007824 */ /* 0x000fe200078e0a07 */
[----:B------:R-:W-:Y:S01]  /*11150*/  PLOP3.LUT P0, PT, PT, PT, UP0, 0x80, 0x0 ;  /* 0x000000000000781c */ /* 0x000fe20003f0f008 */
[----:B------:R-:W-:Y:S01]  /*11160*/  @UP0 UIMAD UR4, UR4, UR8, UR5 ;  /* 0x00000008040402a4 */ /* 0x000fe2000f8e0205 */
[----:B------:R-:W-:Y:S02]  /*11170*/  LEA.HI R6, R6, R59, RZ, 0x3 ;  /* 0x0000003b06067211 */ /* 0x000fe400078f18ff */
[----:B------:R-:W-:Y:S01]  /*11180*/  LEA.HI R13, R57, R64, RZ, 0x2 ;  /* 0x00000040390d7211 */ /* 0x000fe200078f10ff */
[----:B------:R-:W-:Y:S01]  /*11190*/  HMMA.16816.F32.BF16 R24, R40, R14, R24 ;  /* 0x0000000e2818723c */ /* 0x000fe20000041818 */
[----:B------:R-:W-:-:S02]  /*111a0*/  LOP3.LUT R6, R6, 0xffffff8, RZ, 0xc0, !PT ;  /* 0x0ffffff806067812 */ /* 0x000fc400078ec0ff */
[----:B------:R-:W-:Y:S02]  /*111b0*/  LOP3.LUT R13, R13, 0xfffffffc, RZ, 0xc0, !PT ;  /* 0xfffffffc0d0d7812 */ /* 0x000fe400078ec0ff */
[----:B------:R-:W-:Y:S01]  /*111c0*/  @P2 LEA R32, P2, R34, c[0x0][0x1c8], 0x1 ;  /* 0x0000720022202a11 */ /* 0x000fe200078408ff */
[----:B------:R-:W-:Y:S01]  /*111d0*/  IMAD.IADD R59, R59, 0x1, -R6 ;  /* 0x000000013b3b7824 */ /* 0x000fe200078e0a06 */
[----:B------:R-:W-:Y:S01]  /*111e0*/  SHF.R.S32.HI R7, RZ, 0x1f, R0 ;  /* 0x0000001fff077819 */ /* 0x000fe20000011400 */
[----:B------:R-:W-:Y:S01]  /*111f0*/  IMAD.IADD R64, R64, 0x1, -R13 ;  /* 0x0000000140407824 */ /* 0x000fe200078e0a0d */
[----:B------:R-:W-:Y:S01]  /*11200*/  @P1 IADD3 R33, R35, UR4, RZ ;  /* 0x0000000423211c10 */ /* 0x000fe2000fffe0ff */
[----:B------:R-:W3:Y:S01]  /*11210*/  LDSM.16.M88.4 R12, [R202+0x3800] ;  /* 0x00380000ca0c783b */ /* 0x000ee20000000200 */
[----:B------:R-:W-:Y:S01]  /*11220*/  LEA.HI R6, R7, R0, RZ, 0x2 ;  /* 0x0000000007067211 */ /* 0x000fe200078f10ff */
[----:B------:R-:W-:-:S04]  /*11230*/  DEPBAR.LE SB0, 0x0 ;  /* 0x000080000000791a */ /* 0x000fc80000000000 */
[----:B------:R-:W-:Y:S01]  /*11240*/  LEA.HI R7, R64, R64, RZ, 0x1 ;  /* 0x0000004040077211 */ /* 0x000fe200078f08ff */
[C---:B-1----:R-:W-:Y:S01]  /*11250*/  HMMA.16816.F32.BF16 R48, R40.reuse, R8, R48 ;  /* 0x000000082830723c */ /* 0x042fe20000041830 */
[----:B------:R-:W-:Y:S02]  /*11260*/  PLOP3.LUT P1, PT, PT, PT, UP3, 0x80, 0x0 ;  /* 0x000000000000781c */ /* 0x000fe40003f2f038 */
[----:B------:R-:W-:Y:S02]  /*11270*/  LOP3.LUT R7, R7, 0x1ffffffe, RZ, 0xc0, !PT ;  /* 0x1ffffffe07077812 */ /* 0x000fe400078ec0ff */
[----:B------:R-:W-:Y:S01]  /*11280*/  @P0 LEA.HI.X R33, R34, c[0x0][0x1cc], R33, 0x1, P2 ;  /* 0x0000730022210a11 */ /* 0x000fe200010f0c21 */
[----:B------:R-:W-:Y:S01]  /*11290*/  BAR.SYNC.DEFER_BLOCKING 0x0 ;  /* 0x0000000000007b1d */ /* 0x000fe20000010000 */
[----:B------:R-:W-:Y:S01]  /*112a0*/  LEA.HI.SX32 R8, R6, UR23, 0x1e ;  /* 0x0000001706087c11 */ /* 0x000fe2000f8ff2ff */
[----:B------:R-:W-:Y:S01]  /*112b0*/  IMAD.IADD R219, R64, 0x1, -R7 ;  /* 0x0000000140db7824 */ /* 0x000fe200078e0a07 */
[----:B------:R-:W-:Y:S01]  /*112c0*/  PLOP3.LUT P0, PT, PT, PT, UP3, 0x80, 0x0 ;  /* 0x000000000000781c */ /* 0x000fe20003f0f038 */
[----:B------:R-:W-:Y:S01]  /*112d0*/  HMMA.16816.F32.BF16 R44, R40, R10, R44 ;  /* 0x0000000a282c723c */ /* 0x000fe2000004182c */
[----:B------:R-:W-:Y:S01]  /*112e0*/  PLOP3.LUT P2, PT, PT, PT, UP0, 0x80, 0x0 ;  /* 0x000000000000781c */ /* 0x000fe20003f4f008 */
[----:B------:R-:W-:Y:S01]  /*112f0*/  IMAD R8, R59, 0x10, R8 ;  /* 0x000000103b087824 */ /* 0x000fe200078e0208 */
[----:B------:R-:W-:-:S03]  /*11300*/  LOP3.LUT R9, R6, 0x7ffffffc, RZ, 0xc0, !PT ;  /* 0x7ffffffc06097812 */ /* 0x000fc600078ec0ff */
[----:B------:R-:W-:Y:S02]  /*11310*/  IMAD R219, R219, 0x8, R8 ;  /* 0x00000008dbdb7824 */ /* 0x000fe400078e0208 */
[----:B------:R-:W-:Y:S01]  /*11320*/  IMAD.IADD R224, R0, 0x1, -R9 ;  /* 0x0000000100e07824 */ /* 0x000fe200078e0a09 */
[----:B--2---:R-:W-:Y:S01]  /*11330*/  HMMA.16816.F32.BF16 R28, R20, R16, R28 ;  /* 0x00000010141c723c */ /* 0x004fe2000004181c */
[----:B------:R-:W-:Y:S01]  /*11340*/  @P1 IMAD.HI.U32 R8, R219, c[0x0][0x2c8], RZ ;  /* 0x0000b200db081a27 */ /* 0x000fe200078e00ff */
[----:B------:R-:W-:-:S03]  /*11350*/  PLOP3.LUT P1, PT, PT, PT, UP0, 0x80, 0x0 ;  /* 0x000000000000781c */ /* 0x000fc60003f2f008 */
[----:B------:R-:W-:Y:S01]  /*11360*/  IMAD.MOV.U32 R7, RZ, RZ, R219 ;  /* 0x000000ffff077224 */ /* 0x000fe200078e00db */
[----:B------:R-:W-:Y:S01]  /*11370*/  @P0 SHF.R.U32.HI R7, RZ, c[0x0][0x2cc], R8 ;  /* 0x0000b300ff070a19 */ /* 0x000fe20000011608 */
[----:B------:R-:W-:Y:S01]  /*11380*/  IMAD.U32 R9, RZ, RZ, UR9 ;  /* 0x00000009ff097e24 */ /* 0x000fe2000f8e00ff */
[----:B------:R-:W-:Y:S01]  /*11390*/  PLOP3.LUT P0, PT, PT, PT, UP0, 0x80, 0x0 ;  /* 0x000000000000781c */ /* 0x000fe20003f0f008 */
[----:B------:R-:W-:Y:S01]  /*113a0*/  IMAD.SHL.U32 R224, R224, 0x2, RZ ;  /* 0x00000002e0e07824 */ /* 0x000fe200078e00ff */
[----:B------:R-:W-:Y:S01]  /*113b0*/  HMMA.16816.F32.BF16 R24, R20, R18, R24 ;  /* 0x000000121418723c */ /* 0x000fe20000041818 */
[----:B------:R-:W-:Y:S01]  /*113c0*/  @!PT LDS RZ, [RZ] ;  /* 0x00000000fffff984 */ /* 0x000fe20000000800 */
[----:B------:R-:W-:Y:S01]  /*113d0*/  @!PT LDS RZ, [RZ] ;  /* 0x00000000fffff984 */ /* 0x000fe20000000800 */
[----:B------:R-:W-:Y:S01]  /*113e0*/  @!PT LDS RZ, [RZ] ;  /* 0x00000000fffff984 */ /* 0x000fe20000000800 */
[----:B------:R1:W-:Y:S01]  /*113f0*/  @P3 LDGSTS.E.BYPASS.LTC128B.128 [R218+0xc080], [R32.64], !P6 ;  /* 0x0c08000020da3fae */ /* 0x0003e2000f101d5e */
[----:B------:R-:W-:Y:S02]  /*11400*/  LOP3.LUT P3, RZ, R215, 0x4, RZ, 0xc0, !PT ;  /* 0x00000004d7ff7812 */ /* 0x000fe4000786c0ff */
[----:B------:R-:W-:Y:S01]  /*11410*/  IADD3 R9, R9, -UR28, -R224 ;  /* 0x8000001c09097c10 */ /* 0x000fe2000fffe8e0 */
[----:B------:R-:W2:Y:S01]  /*11420*/  SHFL.IDX PT, R6, R7, RZ, 0x1c1f ;  /* 0x001c1fff07067589 */ /* 0x000ea200000e0000 */
[----:B------:R-:W-:-:S02]  /*11430*/  IADD3 R0, -R224, UR16, -R5 ;  /* 0x00000010e0007c10 */ /* 0x000fc4000fffe905 */
[C---:B------:R-:W-:Y:S01]  /*11440*/  IADD3 R11, R9.reuse, c[0x0][0x328], RZ ;  /* 0x0000ca00090b7a10 */ /* 0x040fe20007ffe0ff */
[----:B---3--:R-:W-:Y:S01]  /*11450*/  HMMA.16816.F32.BF16 R48, R20, R12, R48 ;  /* 0x0000000c1430723c */ /* 0x008fe20000041830 */
[----:B------:R-:W-:-:S05]  /*11460*/  IADD3 R9, R9, UR7, RZ ;  /* 0x0000000709097c10 */ /* 0x000fca000fffe0ff */
[----:B------:R1:W-:Y:S02]  /*11470*/  @P2 LDGSTS.E.BYPASS.LTC128B.128 [R218+0xd080], [R32.64+0x80], !P3 ;  /* 0x0d08008020da2fae */ /* 0x0003e4000d901d5e */
[----:B------:R-:W-:Y:S02]  /*11480*/  HMMA.16816.F32.BF16 R44, R20, R14, R44 ;  /* 0x0000000e142c723c */ /* 0x000fe4000004182c */
[----:B------:R1:W-:Y:S04]  /*11490*/  @P1 LDGSTS.E.BYPASS.LTC128B.128 [R218+0xe080], [R32.64+0x100], !P4 ;  /* 0x0e08010020da1fae */ /* 0x0003e8000e101d5e */
[----:B------:R1:W-:Y:S01]  /*114a0*/  @P0 LDGSTS.E.BYPASS.LTC128B.128 [R218+0xf080], [R32.64+0x180], !P5 ;  /* 0x0f08018020da0fae */ /* 0x0003e2000e901d5e */
[----:B------:R-:W-:-:S03]  /*114b0*/  PLOP3.LUT P0, PT, PT, PT, UP2, 0x40, 0x0 ;  /* 0x000000000000781c */ /* 0x000fc60003f0e828 */
[----:B------:R-:W0:Y:S01]  /*114c0*/  LDGDEPBAR ;  /* 0x00000000000079af */ /* 0x000e220000000000 */
[--C-:B--2---:R-:W-:Y:S02]  /*114d0*/  IMAD.IADD R13, R11, 0x1, R6.reuse ;  /* 0x000000010b0d7824 */ /* 0x104fe400078e0206 */
[----:B------:R-:W-:-:S03]  /*114e0*/  IMAD.IADD R10, R9, 0x1, R6 ;  /* 0x00000001090a7824 */ /* 0x000fc600078e0206 */
[----:B------:R-:W-:-:S04]  /*114f0*/  IMNMX R12, R13, R0, PT ;  /* 0x000000000d0c7217 */ /* 0x000fc80003800200 */
[----:B------:R-:W-:Y:S05]  /*11500*/  @P0 BRA `(.L_x_416) ;  /* 0x0000016000000947 */ /* 0x000fea0003800000 */
[----:B------:R-:W-:Y:S01]  /*11510*/  IMAD.U32 R13, RZ, RZ, UR28 ;  /* 0x0000001cff0d7e24 */ /* 0x000fe2000f8e00ff */
[----:B------:R-:W-:Y:S04]  /*11520*/  BSSY B0, `(.L_x_417) ;  /* 0x000000f000007945 */ /* 0x000fe80003800000 */
[----:B------:R-:W-:-:S04]  /*11530*/  IADD3 R8, -R13, UR16, R6 ;  /* 0x000000100d087c10 */ /* 0x000fc8000fffe106 */
        /* <DEDUP_REMOVED lines=9> */
.L_x_418:
[----:B------:R-:W-:-:S04]  /*115d0*/  MOV R6, c[0x0][0x32c] ;  /* 0x0000cb0000067a02 */ /* 0x000fc80000000f00 */
[----:B------:R-:W-:-:S13]  /*115e0*/  ISETP.NE.AND P0, PT, R6, 0x1, PT ;  /* 0x000000010600780c */ /* 0x000fda0003f05270 */
[----:B------:R-:W-:-:S05]  /*115f0*/  @P0 IMAD.HI.U32 R6, R8, c[0x0][0x330], RZ ;  /* 0x0000cc0008060a27 */ /* 0x000fca00078e00ff */
[----:B------:R-:W-:Y:S02]  /*11600*/  @P0 SHF.R.U32.HI R8, RZ, c[0x0][0x334], R6 ;  /* 0x0000cd00ff080a19 */ /* 0x000fe40000011606 */
.L_x_419:
[----:B------:R-:W-:Y:S05]  /*11610*/  BSYNC B0 ;  /* 0x0000000000007941 */ /* 0x000fea0003800000 */
.L_x_417:
[----:B------:R-:W-:-:S04]  /*11620*/  IMAD R15, R8, c[0x0][0x32c], -R5 ;  /* 0x0000cb00080f7a24 */ /* 0x000fc800078e0a05 */
[----:B------:R-:W-:-:S05]  /*11630*/  IMAD.IADD R15, R15, 0x1, -R224 ;  /* 0x000000010f0f7824 */ /* 0x000fca00078e0ae0 */
[----:B------:R-:W-:Y:S02]  /*11640*/  IADD3 R13, R15, c[0x0][0x32c], RZ ;  /* 0x0000cb000f0d7a10 */ /* 0x000fe40007ffe0ff */
[----:B------:R-:W-:Y:S02]  /*11650*/  IMNMX R10, R10, R15, !PT ;  /* 0x0000000f0a0a7217 */ /* 0x000fe40007800200 */
[----:B------:R-:W-:Y:S02]  /*11660*/  IMNMX R12, R12, R13, PT ;  /* 0x0000000d0c0c7217 */ /* 0x000fe40003800200 */
.L_x_416:
[----:B------:R-:W-:Y:S01]  /*11670*/  ISETP.LT.AND P2, PT, RZ, UR13, PT ;  /* 0x0000000dff007c0c */ /* 0x000fe2000bf41270 */
[----:B------:R-:W2:Y:S03]  /*11680*/  SHFL.IDX PT, R14, R7, 0x1, 0x1c1f ;  /* 0x003c1f00070e7f89 */ /* 0x000ea600000e0000 */
[C---:B------:R-:W-:Y:S02]  /*11690*/  ISETP.GT.AND P0, PT, R10.reuse, 0x1, P2 ;  /* 0x000000010a00780c */ /* 0x040fe40001704270 */
[----:B------:R-:W-:-:S02]  /*116a0*/  ISETP.GT.AND P1, PT, R10, RZ, P2 ;  /* 0x000000ff0a00720c */ /* 0x000fc40001724270 */
[C---:B------:R-:W-:Y:S02]  /*116b0*/  ISETP.LT.OR P0, PT, R12.reuse, 0x2, P0 ;  /* 0x000000020c00780c */ /* 0x040fe40000701670 */
[----:B------:R-:W-:Y:S02]  /*116c0*/  ISETP.LT.OR P1, PT, R12, 0x1, P1 ;  /* 0x000000010c00780c */ /* 0x000fe40000f21670 */
[----:B------:R-:W-:Y:S02]  /*116d0*/  FSEL R29, R29, -INF , !P0 ;  /* 0xff8000001d1d7808 */ /* 0x000fe40004000000 */
[----:B------:R-:W-:Y:S02]  /*116e0*/  ISETP.GT.AND P0, PT, R10, 0x9, P2 ;  /* 0x000000090a00780c */ /* 0x000fe40001704270 */
[----:B------:R-:W-:Y:S02]  /*116f0*/  FSEL R28, R28, -INF , !P1 ;  /* 0xff8000001c1c7808 */ /* 0x000fe40004800000 */
[----:B------:R-:W-:-:S02]  /*11700*/  ISETP.GT.AND P1, PT, R10, 0x8, P2 ;  /* 0x000000080a00780c */ /* 0x000fc40001724270 */
[C---:B------:R-:W-:Y:S02]  /*11710*/  ISETP.LT.OR P0, PT, R12.reuse, 0xa, P0 ;  /* 0x0000000a0c00780c */ /* 0x040fe40000701670 */
[----:B------:R-:W-:Y:S02]  /*11720*/  ISETP.LT.OR P1, PT, R12, 0x9, P1 ;  /* 0x000000090c00780c */ /* 0x000fe40000f21670 */
[----:B------:R-:W-:Y:S01]  /*11730*/  FSEL R8, R25, -INF , !P0 ;  /* 0xff80000019087808 */ /* 0x000fe20004000000 */
[--C-:B--2---:R-:W-:Y:S01]  /*11740*/  IMAD.IADD R11, R11, 0x1, R14.reuse ;  /* 0x000000010b0b7824 */ /* 0x104fe200078e020e */
[----:B------:R-:W-:Y:S01]  /*11750*/  ISETP.GT.AND P0, PT, R10, 0x11, P2 ;  /* 0x000000110a00780c */ /* 0x000fe20001704270 */
[----:B------:R-:W-:Y:S01]  /*11760*/  IMAD.IADD R9, R9, 0x1, R14 ;  /* 0x0000000109097824 */ /* 0x000fe200078e020e */
[----:B------:R-:W-:Y:S02]  /*11770*/  FSEL R24, R24, -INF , !P1 ;  /* 0xff80000018187808 */ /* 0x000fe40004800000 */
[----:B------:R-:W-:-:S02]  /*11780*/  ISETP.GT.AND P1, PT, R10, 0x10, P2 ;  /* 0x000000100a00780c */ /* 0x000fc40001724270 */
[C---:B------:R-:W-:Y:S02]  /*11790*/  ISETP.LT.OR P0, PT, R12.reuse, 0x12, P0 ;  /* 0x000000120c00780c */ /* 0x040fe40000701670 */
[----:B------:R-:W-:Y:S02]  /*117a0*/  ISETP.LT.OR P1, PT, R12, 0x11, P1 ;  /* 0x000000110c00780c */ /* 0x000fe40000f21670 */
[----:B------:R-:W-:Y:S02]  /*117b0*/  FSEL R16, R49, -INF , !P0 ;  /* 0xff80000031107808 */ /* 0x000fe40004000000 */
[----:B------:R-:W-:Y:S02]  /*117c0*/  ISETP.GT.AND P0, PT, R10, 0x19, P2 ;  /* 0x000000190a00780c */ /* 0x000fe40001704270 */
[----:B------:R-:W-:Y:S02]  /*117d0*/  FSEL R18, R48, -INF , !P1 ;  /* 0xff80000030127808 */ /* 0x000fe40004800000 */
[----:B------:R-:W-:-:S02]  /*117e0*/  ISETP.LT.OR P1, PT, R12, 0x1a, P0 ;  /* 0x0000001a0c00780c */ /* 0x000fc40000721670 */
[----:B------:R-:W-:Y:S02]  /*117f0*/  PLOP3.LUT P0, PT, PT, PT, UP2, 0x40, 0x0 ;  /* 0x000000000000781c */ /* 0x000fe40003f0e828 */
[----:B------:R-:W-:Y:S02]  /*11800*/  ISETP.GT.AND P3, PT, R10, 0x18, P2 ;  /* 0x000000180a00780c */ /* 0x000fe40001764270 */
[----:B------:R-:W-:Y:S02]  /*11810*/  IMNMX R0, R11, R0, PT ;  /* 0x000000000b007217 */ /* 0x000fe40003800200 */
[----:B------:R-:W-:Y:S02]  /*11820*/  ISETP.LT.OR P3, PT, R12, 0x19, P3 ;  /* 0x000000190c00780c */ /* 0x000fe40001f61670 */
[----:B------:R-:W-:Y:S02]  /*11830*/  FSEL R10, R45, -INF , !P1 ;  /* 0xff8000002d0a7808 */ /* 0x000fe40004800000 */
[----:B------:R-:W-:-:S03]  /*11840*/  FSEL R6, R44, -INF , !P3 ;  /* 0xff8000002c067808 */ /* 0x000fc60005800000 */
        /* <DEDUP_REMOVED lines=13> */
.L_x_422:
[----:B------:R-:W-:-:S04]  /*11920*/  MOV R7, c[0x0][0x32c] ;  /* 0x0000cb0000077a02 */ /* 0x000fc80000000f00 */
[----:B------:R-:W-:-:S13]  /*11930*/  ISETP.NE.AND P0, PT, R7, 0x1, PT ;  /* 0x000000010700780c */ /* 0x000fda0003f05270 */
[----:B------:R-:W-:-:S05]  /*11940*/  @P0 IMAD.HI.U32 R7, R14, c[0x0][0x330], RZ ;  /* 0x0000cc000e070a27 */ /* 0x000fca00078e00ff */
[----:B------:R-:W-:Y:S02]  /*11950*/  @P0 SHF.R.U32.HI R14, RZ, c[0x0][0x334], R7 ;  /* 0x0000cd00ff0e0a19 */ /* 0x000fe40000011607 */
.L_x_423:
[----:B------:R-:W-:Y:S05]  /*11960*/  BSYNC B0 ;  /* 0x0000000000007941 */ /* 0x000fea0003800000 */
.L_x_421:
[----:B------:R-:W-:-:S04]  /*11970*/  IMAD R5, R14, c[0x0][0x32c], -R5 ;  /* 0x0000cb000e057a24 */ /* 0x000fc800078e0a05 */
[----:B------:R-:W-:-:S05]  /*11980*/  IMAD.IADD R12, R5, 0x1, -R224 ;  /* 0x00000001050c7824 */ /* 0x000fca00078e0ae0 */
[----:B------:R-:W-:Y:S02]  /*11990*/  IADD3 R5, R12, c[0x0][0x32c], RZ ;  /* 0x0000cb000c057a10 */ /* 0x000fe40007ffe0ff */
[----:B------:R-:W-:Y:S02]  /*119a0*/  IMNMX R9, R9, R12, !PT ;  /* 0x0000000c09097217 */ /* 0x000fe40007800200 */
[----:B------:R-:W-:Y:S02]  /*119b0*/  IMNMX R0, R0, R5, PT ;  /* 0x0000000500007217 */ /* 0x000fe40003800200 */
.L_x_420:
[----:B------:R-:W-:Y:S01]  /*119c0*/  FMNMX.FTZ R7, R28, R29, !PT ;  /* 0x0000001d1c077209 */ /* 0x000fe20007810000 */
[----:B------:R-:W-:Y:S01]  /*119d0*/  IMAD.SHL.U32 R211, R4, 0x2, RZ ;  /* 0x0000000204d37824 */ /* 0x000fe200078e00ff */
[----:B------:R-:W-:Y:S01]  /*119e0*/  ISETP.GT.AND P0, PT, R9, 0x1, P2 ;  /* 0x000000010900780c */ /* 0x000fe20001704270 */
[----:B------:R-:W-:Y:S01]  /*119f0*/  @UP3 USHF.L.U32 UR21, UR21, 0x7, URZ ;  /* 0x0000000715153899 */ /* 0x000fe2000800063f */
[----:B------:R-:W-:Y:S01]  /*11a00*/  FMNMX.FTZ R7, R24, R7, !PT ;  /* 0x0000000718077209 */ /* 0x000fe20007810000 */
[--C-:B------:R-:W-:Y:S01]  /*11a10*/  IMAD R206, R2, 0x2, R211.reuse ;  /* 0x0000000202ce7824 */ /* 0x100fe200078e02d3 */
[----:B------:R-:W-:Y:S01]  /*11a20*/  ISETP.LT.OR P1, PT, R0, 0x2, P0 ;  /* 0x000000020000780c */ /* 0x000fe20000721670 */
[----:B------:R-:W-:Y:S01]  /*11a30*/  LDSM.16.MT88.4 R140, [R211+0x8080] ;  /* 0x00808000d38c783b */ /* 0x000fe20000004200 */
[----:B------:R-:W-:Y:S01]  /*11a40*/  FMNMX.FTZ R7, R8, R7, !PT ;  /* 0x0000000708077209 */ /* 0x000fe20007810000 */
[----:B------:R-:W-:Y:S01]  /*11a50*/  IMAD R205, R3, 0x2, R211 ;  /* 0x0000000203cd7824 */ /* 0x000fe200078e02d3 */
[----:B------:R-:W-:Y:S01]  /*11a60*/  ISETP.GT.AND P0, PT, R9, 0x8, P2 ;  /* 0x000000080900780c */ /* 0x000fe20001704270 */
[----:B------:R-:W-:Y:S01]  /*11a70*/  LDSM.16.MT88.4 R136, [R206+0x8080] ;  /* 0x00808000ce88783b */ /* 0x000fe20000004200 */
[----:B------:R-:W-:Y:S01]  /*11a80*/  FSEL R31, R31, -INF , !P1 ;  /* 0xff8000001f1f7808 */ /* 0x000fe20004800000 */
[----:B------:R-:W-:Y:S01]  /*11a90*/  IMAD R204, R3, 0x2, R206 ;  /* 0x0000000203cc7824 */ /* 0x000fe200078e02ce */
[----:B------:R-:W-:Y:S01]  /*11aa0*/  FMNMX.FTZ R7, R18, R7, !PT ;  /* 0x0000000712077209 */ /* 0x000fe20007810000 */
[----:B------:R-:W-:Y:S01]  /*11ab0*/  LDSM.16.MT88.4 R40, [R211+0x9080] ;  /* 0x00908000d328783b */ /* 0x000fe20000004200 */
[C---:B------:R-:W-:Y:S01]  /*11ac0*/  ISETP.GT.AND P1, PT, R9.reuse, RZ, P2 ;  /* 0x000000ff0900720c */ /* 0x040fe20001724270 */
[----:B------:R-:W-:Y:S01]  /*11ad0*/  ULDC.64 UR4, c[0x0][0x2c8] ;  /* 0x0000b20000047ab9 */ /* 0x000fe20000000a00 */
[----:B------:R-:W-:Y:S01]  /*11ae0*/  ISETP.LT.OR P0, PT, R0, 0x9, P0 ;  /* 0x000000090000780c */ /* 0x000fe20000701670 */
[----:B-1----:R-:W-:Y:S01]  /*11af0*/  LDSM.16.MT88.4 R32, [R204+0x8080] ;  /* 0x00808000cc20783b */ /* 0x002fe20000004200 */
[----:B------:R-:W-:Y:S01]  /*11b00*/  FMNMX.FTZ R7, R16, R7, !PT ;  /* 0x0000000710077209 */ /* 0x000fe20007810000 */
[----:B------:R-:W-:Y:S01]  /*11b10*/  UIMAD.WIDE.U32 UR8, UR21, UR4, URZ ;  /* 0x00000004150872a5 */ /* 0x000fe2000f8e003f */
[----:B------:R-:W-:Y:S01]  /*11b20*/  ISETP.LT.OR P1, PT, R0, 0x1, P1 ;  /* 0x000000010000780c */ /* 0x000fe20000f21670 */
[----:B------:R-:W-:Y:S01]  /*11b30*/  LDSM.16.MT88.4 R56, [R205+0x9080] ;  /* 0x00908000cd38783b */ /* 0x000fe20000004200 */
[----:B------:R-:W-:Y:S01]  /*11b40*/  FSEL R5, R26, -INF , !P0 ;  /* 0xff8000001a057808 */ /* 0x000fe20004000000 */
[----:B------:R-:W-:Y:S01]  /*11b50*/  @UP3 USHF.R.U32.HI UR23, URZ, UR5, UR9 ;  /* 0x000000053f173299 */ /* 0x000fe20008011609 */
[C---:B------:R-:W-:Y:S01]  /*11b60*/  ISETP.GT.AND P0, PT, R9.reuse, 0x9, P2 ;  /* 0x000000090900780c */ /* 0x040fe20001704270 */
[----:B------:R-:W-:Y:S01]  /*11b70*/  LDSM.16.MT88.4 R64, [R204+0x9080] ;  /* 0x00908000cc40783b */ /* 0x000fe20000004200 */
[----:B------:R-:W-:Y:S01]  /*11b80*/  FMNMX.FTZ R7, R6, R7, !PT ;  /* 0x0000000706077209 */ /* 0x000fe20007810000 */
[----:B------:R-:W-:Y:S01]  /*11b90*/  UIADD3 UR14, UR14, UR23, URZ ;  /* 0x000000170e0e7290 */ /* 0x000fe2000fffe03f */
[----:B------:R-:W-:Y:S01]  /*11ba0*/  FSEL R30, R30, -INF , !P1 ;  /* 0xff8000001e1e7808 */ /* 0x000fe20004800000 */
[----:B------:R-:W-:Y:S01]  /*11bb0*/  LDSM.16.MT88.4 R72, [R211+0xa080] ;  /* 0x00a08000d348783b */ /* 0x000fe20000004200 */
[----:B------:R-:W-:Y:S01]  /*11bc0*/  ISETP.LT.OR P0, PT, R0, 0xa, P0 ;  /* 0x0000000a0000780c */ /* 0x000fe20000701670 */
[----:B------:R-:W-:Y:S01]  /*11bd0*/  ULDC UR9, c[0x0][0x328] ;  /* 0x0000ca0000097ab9 */ /* 0x000fe20000000800 */
[----:B------:R-:W-:Y:S01]  /*11be0*/  ISETP.GT.AND P1, PT, R9, 0x10, P2 ;  /* 0x000000100900780c */ /* 0x000fe20001724270 */
[----:B------:R-:W-:Y:S01]  /*11bf0*/  LDSM.16.MT88.4 R80, [R206+0xa080] ;  /* 0x00a08000ce50783b */ /* 0x000fe20000004200 */
[----:B------:R-:W-:Y:S01]  /*11c00*/  FMNMX.FTZ R7, R10, R7, !PT ;  /* 0x000000070a077209 */ /* 0x000fe20007810000 */
[----:B------:R-:W-:Y:S01]  /*11c10*/  UIADD3 UR13, UR13, -0x2, URZ ;  /* 0xfffffffe0d0d7890 */ /* 0x000fe2000fffe03f */
[----:B------:R-:W-:Y:S01]  /*11c20*/  FMNMX.FTZ R14, R30, R31, !PT ;  /* 0x0000001f1e0e7209 */ /* 0x000fe20007810000 */
[----:B------:R-:W-:Y:S01]  /*11c30*/  LDSM.16.MT88.4 R88, [R205+0xa080] ;  /* 0x00a08000cd58783b */ /* 0x000fe20000004200 */
[----:B------:R-:W-:Y:S01]  /*11c40*/  FSEL R27, R27, -INF , !P0 ;  /* 0xff8000001b1b7808 */ /* 0x000fe20004000000 */
[----:B------:R-:W-:Y:S01]  /*11c50*/  UIADD3 UR9, UR14, UR9, URZ ;  /* 0x000000090e097290 */ /* 0x000fe2000fffe03f */
[----:B------:R-:W-:Y:S01]  /*11c60*/  ISETP.LT.OR P1, PT, R0, 0x11, P1 ;  /* 0x000000110000780c */ /* 0x000fe20000f21670 */
[----:B------:R-:W1:Y:S01]  /*11c70*/  SHFL.BFLY PT, R12, R7, 0x2, 0x1f ;  /* 0x0c401f00070c7f89 */ /* 0x000e6200000e0000 */
[----:B------:R-:W-:-:S02]  /*11c80*/  ISETP.GT.AND P0, PT, R9, 0x11, P2 ;  /* 0x000000110900780c */ /* 0x000fc40001704270 */
[----:B------:R-:W-:Y:S01]  /*11c90*/  FMNMX.FTZ R14, R5, R14, !PT ;  /* 0x0000000e050e7209 */ /* 0x000fe20007810000 */
[----:B------:R-:W-:Y:S01]  /*11ca0*/  LDSM.16.MT88.4 R96, [R204+0xa080] ;  /* 0x00a08000cc60783b */ /* 0x000fe20000004200 */
[----:B------:R-:W-:Y:S02]  /*11cb0*/  FSEL R17, R50, -INF , !P1 ;  /* 0xff80000032117808 */ /* 0x000fe40004800000 */
[----:B------:R-:W-:Y:S01]  /*11cc0*/  ISETP.LT.OR P3, PT, R0, 0x12, P0 ;  /* 0x000000120000780c */ /* 0x000fe20000761670 */
[----:B------:R-:W-:Y:S01]  /*11cd0*/  LDSM.16.MT88.4 R104, [R211+0xb080] ;  /* 0x00b08000d368783b */ /* 0x000fe20000004200 */
[----:B------:R-:W-:Y:S02]  /*11ce0*/  ISETP.GT.AND P1, PT, R9, 0x18, P2 ;  /* 0x000000180900780c */ /* 0x000fe40001724270 */
[----:B------:R-:W-:Y:S01]  /*11cf0*/  FMNMX.FTZ R14, R27, R14, !PT ;  /* 0x0000000e1b0e7209 */ /* 0x000fe20007810000 */
[----:B------:R-:W-:Y:S01]  /*11d00*/  LDSM.16.MT88.4 R112, [R206+0xb080] ;  /* 0x00b08000ce70783b */ /* 0x000fe20000004200 */
[----:B------:R-:W-:-:S02]  /*11d10*/  ISETP.GT.AND P0, PT, R9, 0x19, P2 ;  /* 0x000000190900780c */ /* 0x000fc40001704270 */
[----:B------:R-:W-:Y:S01]  /*11d20*/  FSEL R101, R51, -INF , !P3 ;  /* 0xff80000033657808 */ /* 0x000fe20005800000 */
[----:B------:R-:W-:Y:S01]  /*11d30*/  LDSM.16.MT88.4 R120, [R205+0xb080] ;  /* 0x00b08000cd78783b */ /* 0x000fe20000004200 */
[C---:B------:R-:W-:Y:S02]  /*11d40*/  ISETP.LT.OR P1, PT, R0.reuse, 0x19, P1 ;  /* 0x000000190000780c */ /* 0x040fe40000f21670 */
[----:B------:R-:W-:Y:S01]  /*11d50*/  FMNMX.FTZ R14, R17, R14, !PT ;  /* 0x0000000e110e7209 */ /* 0x000fe20007810000 */
[----:B------:R-:W-:Y:S01]  /*11d60*/  LDSM.16.MT88.4 R48, [R206+0x9080] ;  /* 0x00908000ce30783b */ /* 0x000fe20000004200 */
[----:B------:R-:W-:Y:S02]  /*11d70*/  ISETP.LT.OR P0, PT, R0, 0x1a, P0 ;  /* 0x0000001a0000780c */ /* 0x000fe40000701670 */
[----:B------:R-:W-:Y:S01]  /*11d80*/  FSEL R11, R46, -INF , !P1 ;  /* 0xff8000002e0b7808 */ /* 0x000fe20004800000 */
[----:B------:R-:W-:Y:S01]  /*11d90*/  LDSM.16.MT88.4 R192, [R205+0x8880] ;  /* 0x00888000cdc0783b */ /* 0x000fe20000004200 */
[----:B------:R-:W-:-:S02]  /*11da0*/  FMNMX.FTZ R14, R101, R14, !PT ;  /* 0x0000000e650e7209 */ /* 0x000fc40007810000 */
[----:B------:R-:W-:Y:S01]  /*11db0*/  FSEL R9, R47, -INF , !P0 ;  /* 0xff8000002f097808 */ /* 0x000fe20004000000 */
[----:B------:R-:W-:Y:S01]  /*11dc0*/  LDSM.16.MT88.4 R188, [R204+0x8880] ;  /* 0x00888000ccbc783b */ /* 0x000fe20000004200 */
[----:B------:R-:W-:Y:S02]  /*11dd0*/  FMNMX.FTZ R14, R11, R14, !PT ;  /* 0x0000000e0b0e7209 */ /* 0x000fe40007810000 */
[----:B-1----:R-:W-:Y:S01]  /*11de0*/  FMNMX.FTZ R15, R7, R12, !PT ;  /* 0x0000000c070f7209 */ /* 0x002fe20007810000 */
[----:B------:R-:W-:Y:S01]  /*11df0*/  LDSM.16.MT88.4 R184, [R211+0x9880] ;  /* 0x00988000d3b8783b */ /* 0x000fe20000004200 */
[----:B------:R-:W-:-:S03]  /*11e00*/  FMNMX.FTZ R13, R9, R14, !PT ;  /* 0x0000000e090d7209 */ /* 0x000fc60007810000 */
[----:B------:R-:W1:Y:S04]  /*11e10*/  SHFL.BFLY PT, R0, R15, 0x1, 0x1f ;  /* 0x0c201f000f007f89 */ /* 0x000e6800000e0000 */
[----:B------:R-:W2:Y:S04]  /*11e20*/  SHFL.BFLY PT, R12, R13, 0x2, 0x1f ;  /* 0x0c401f000d0c7f89 */ /* 0x000ea800000e0000 */
[----:B------:R-:W-:Y:S04]  /*11e30*/  LDSM.16.MT88.4 R180, [R206+0x9880] ;  /* 0x00988000ceb4783b */ /* 0x000fe80000004200 */
[----:B------:R-:W-:Y:S04]  /*11e40*/  LDSM.16.MT88.4 R176, [R205+0x9880] ;  /* 0x00988000cdb0783b */ /* 0x000fe80000004200 */
[----:B------:R-:W-:Y:S04]  /*11e50*/  LDSM.16.MT88.4 R172, [R204+0x9880] ;  /* 0x00988000ccac783b */ /* 0x000fe80000004200 */
[----:B------:R-:W-:Y:S01]  /*11e60*/  LDSM.16.MT88.4 R168, [R211+0xa880] ;  /* 0x00a88000d3a8783b */ /* 0x000fe20000004200 */
[----:B-1----:R-:W-:-:S03]  /*11e70*/  FMNMX.FTZ R0, R15, R0, !PT ;  /* 0x000000000f007209 */ /* 0x002fc60007810000 */
[----:B------:R-:W-:Y:S01]  /*11e80*/  LDSM.16.MT88.4 R164, [R206+0xa880] ;  /* 0x00a88000cea4783b */ /* 0x000fe20000004200 */
[----:B--2---:R-:W-:Y:S01]  /*11e90*/  FMNMX.FTZ R7, R12, R13, !PT ;  /* 0x0000000d0c077209 */ /* 0x004fe20007810000 */
[C---:B------:R-:W-:Y:S01]  /*11ea0*/  FMUL.FTZ R19, R0.reuse, c[0x0][0x2d0] ;  /* 0x0000b40000137a20 */ /* 0x040fe20000410000 */
[----:B------:R-:W-:Y:S01]  /*11eb0*/  FSETP.NEU.FTZ.AND P0, PT, R0, -INF , PT ;  /* 0xff8000000000780b */ /* 0x000fe20003f1d000 */
[----:B------:R-:W-:Y:S03]  /*11ec0*/  LDSM.16.MT88.4 R160, [R205+0xa880] ;  /* 0x00a88000cda0783b */ /* 0x000fe60000004200 */
[----:B------:R-:W-:Y:S01]  /*11ed0*/  FSEL R19, R19, RZ, P0 ;  /* 0x000000ff13137208 */ /* 0x000fe20000000000 */
[----:B------:R-:W1:Y:S04]  /*11ee0*/  SHFL.BFLY PT, R12, R7, 0x1, 0x1f ;  /* 0x0c201f00070c7f89 */ /* 0x000e6800000e0000 */
[--C-:B------:R-:W-:Y:S01]  /*11ef0*/  FFMA.FTZ R13, R8, c[0x0][0x2d0], -R19.reuse ;  /* 0x0000b400080d7a23 */ /* 0x100fe20000010813 */
[----:B------:R-:W-:Y:S01]  /*11f00*/  LDSM.16.MT88.4 R156, [R204+0xa880] ;  /* 0x00a88000cc9c783b */ /* 0x000fe20000004200 */
[----:B------:R-:W-:-:S02]  /*11f10*/  FFMA.FTZ R226, R28, c[0x0][0x2d0], -R19 ;  /* 0x0000b4001ce27a23 */ /* 0x000fc40000010813 */
[--C-:B------:R-:W-:Y:S01]  /*11f20*/  FFMA.FTZ R225, R29, c[0x0][0x2d0], -R19.reuse ;  /* 0x0000b4001de17a23 */ /* 0x100fe20000010813 */
[----:B------:R-:W-:Y:S01]  /*11f30*/  LDSM.16.MT88.4 R152, [R211+0xb880] ;  /* 0x00b88000d398783b */ /* 0x000fe20000004200 */
[--C-:B------:R-:W-:Y:S01]  /*11f40*/  FFMA.FTZ R14, R24, c[0x0][0x2d0], -R19.reuse ;  /* 0x0000b400180e7a23 */ /* 0x100fe20000010813 */
[----:B------:R-:W-:Y:S01]  /*11f50*/  MUFU.EX2 R13, R13 ;  /* 0x0000000d000d7308 */ /* 0x000fe20000000800 */
[--C-:B------:R-:W-:Y:S01]  /*11f60*/  FFMA.FTZ R231, R6, c[0x0][0x2d0], -R19.reuse ;  /* 0x0000b40006e77a23 */ /* 0x100fe20000010813 */
[----:B------:R-:W-:Y:S01]  /*11f70*/  LDSM.16.MT88.4 R148, [R206+0xb880] ;  /* 0x00b88000ce94783b */ /* 0x000fe20000004200 */
[--C-:B------:R-:W-:Y:S02]  /*11f80*/  FFMA.FTZ R232, R18, c[0x0][0x2d0], -R19.reuse ;  /* 0x0000b40012e87a23 */ /* 0x100fe40000010813 */
[--C-:B------:R-:W-:Y:S02]  /*11f90*/  FFMA.FTZ R3, R16, c[0x0][0x2d0], -R19.reuse ;  /* 0x0000b40010037a23 */ /* 0x100fe40000010813 */
[----:B------:R-:W-:Y:S01]  /*11fa0*/  FFMA.FTZ R234, R10, c[0x0][0x2d0], -R19 ;  /* 0x0000b4000aea7a23 */ /* 0x000fe20000010813 */
[----:B------:R-:W-:Y:S01]  /*11fb0*/  MUFU.EX2 R226, R226 ;  /* 0x000000e200e27308 */ /* 0x000fe20000000800 */
[----:B-1----:R-:W-:-:S07]  /*11fc0*/  FMNMX.FTZ R12, R7, R12, !PT ;  /* 0x0000000c070c7209 */ /* 0x002fce0007810000 */
[----:B------:R-:W1:Y:S01]  /*11fd0*/  MUFU.EX2 R225, R225 ;  /* 0x000000e100e17308 */ /* 0x000e620000000800 */
[C---:B------:R-:W-:Y:S01]  /*11fe0*/  FSETP.NEU.FTZ.AND P0, PT, R12.reuse, -INF , PT ;  /* 0xff8000000c00780b */ /* 0x040fe20003f1d000 */
[----:B------:R-:W-:-:S05]  /*11ff0*/  FMUL.FTZ R7, R12, c[0x0][0x2d0] ;  /* 0x0000b4000c077a20 */ /* 0x000fca0000410000 */
[----:B------:R-:W-:Y:S01]  /*12000*/  FSEL R8, R7, RZ, P0 ;  /* 0x000000ff07087208 */ /* 0x000fe20000000000 */
[----:B------:R-:W2:Y:S01]  /*12010*/  MUFU.EX2 R14, R14 ;  /* 0x0000000e000e7308 */ /* 0x000ea20000000800 */
[----:B------:R-:W-:-:S03]  /*12020*/  PLOP3.LUT P0, PT, PT, PT, UP2, 0x40, 0x0 ;  /* 0x000000000000781c */ /* 0x000fc60003f0e828 */
[--C-:B------:R-:W-:Y:S02]  /*12030*/  FFMA.FTZ R230, R30, c[0x0][0x2d0], -R8.reuse ;  /* 0x0000b4001ee67a23 */ /* 0x100fe40000010808 */
[--C-:B------:R-:W-:Y:S02]  /*12040*/  FFMA.FTZ R227, R31, c[0x0][0x2d0], -R8.reuse ;  /* 0x0000b4001fe37a23 */ /* 0x100fe40000010808 */
[--C-:B------:R-:W-:Y:S01]  /*12050*/  FFMA.FTZ R15, R5, c[0x0][0x2d0], -R8.reuse ;  /* 0x0000b400050f7a23 */ /* 0x100fe20000010808 */
[----:B-1----:R-:W-:Y:S01]  /*12060*/  F2FP.BF16.PACK_AB R128, R225, R226 ;  /* 0x000000e2e180723e */ /* 0x002fe200000010ff */
[--C-:B------:R-:W-:Y:S01]  /*12070*/  FFMA.FTZ R2, R27, c[0x0][0x2d0], -R8.reuse ;  /* 0x0000b4001b027a23 */ /* 0x100fe20000010808 */
[----:B------:R-:W-:Y:S01]  /*12080*/  LDSM.16.MT88.4 R4, [R204+0xb080] ;  /* 0x00b08000cc04783b */ /* 0x000fe20000004200 */
[----:B------:R-:W-:Y:S01]  /*12090*/  MUFU.EX2 R230, R230 ;  /* 0x000000e600e67308 */ /* 0x000fe20000000800 */
[--C-:B------:R-:W-:Y:S02]  /*120a0*/  FFMA.FTZ R233, R17, c[0x0][0x2d0], -R8.reuse ;  /* 0x0000b40011e97a23 */ /* 0x100fe40000010808 */
[----:B------:R-:W1:Y:S01]  /*120b0*/  LDSM.16.MT88.4 R24, [R205+0x8080] ;  /* 0x00808000cd18783b */ /* 0x000e620000004200 */
[--C-:B------:R-:W-:Y:S01]  /*120c0*/  FFMA.FTZ R236, R101, c[0x0][0x2d0], -R8.reuse ;  /* 0x0000b40065ec7a23 */ /* 0x100fe20000010808 */
[----:B--2---:R-:W-:Y:S01]  /*120d0*/  F2FP.BF16.PACK_AB R130, R13, R14 ;  /* 0x0000000e0d82723e */ /* 0x004fe200000010ff */
[--C-:B------:R-:W-:Y:S01]  /*120e0*/  FFMA.FTZ R235, R11, c[0x0][0x2d0], -R8.reuse ;  /* 0x0000b4000beb7a23 */ /* 0x100fe20000010808 */
[----:B------:R-:W2:Y:S01]  /*120f0*/  LDSM.16.MT88.4 R16, [R211+0x8880] ;  /* 0x00888000d310783b */ /* 0x000ea20000004200 */
[----:B------:R-:W3:Y:S01]  /*12100*/  MUFU.EX2 R227, R227 ;  /* 0x000000e300e37308 */ /* 0x000ee20000000800 */
[----:B------:R-:W-:-:S02]  /*12110*/  FFMA.FTZ R238, R9, c[0x0][0x2d0], -R8 ;  /* 0x0000b40009ee7a23 */ /* 0x000fc40000010808 */
[----:B------:R-:W4:Y:S01]  /*12120*/  LDSM.16.MT88.4 R8, [R206+0x8880] ;  /* 0x00888000ce08783b */ /* 0x000f220000004200 */
[----:B------:R-:W-:-:S04]  /*12130*/  FADD.FTZ R225, R226, R225 ;  /* 0x000000e1e2e17221 */ /* 0x000fc80000010000 */
[----:B------:R-:W-:Y:S01]  /*12140*/  MUFU.EX2 R15, R15 ;  /* 0x0000000f000f7308 */ /* 0x000fe20000000800 */
[----:B------:R-:W-:-:S04]  /*12150*/  FADD.FTZ R14, R14, R225 ;  /* 0x000000e10e0e7221 */ /* 0x000fc80000010000 */
[----:B------:R-:W-:-:S03]  /*12160*/  FADD.FTZ R13, R13, R14 ;  /* 0x0000000e0d0d7221 */ /* 0x000fc60000010000 */
[----:B------:R-:W5:Y:S01]  /*12170*/  MUFU.EX2 R2, R2 ;  /* 0x0000000200027308 */ /* 0x000f620000000800 */
[----:B---3--:R-:W-:Y:S01]  /*12180*/  F2FP.BF16.PACK_AB R129, R227, R230 ;  /* 0x000000e6e381723e */ /* 0x008fe200000010ff */
[----:B------:R-:W-:-:S06]  /*12190*/  FADD.FTZ R230, R230, R227 ;  /* 0x000000e3e6e67221 */ /* 0x000fcc0000010000 */
[----:B------:R-:W-:Y:S01]  /*121a0*/  MUFU.EX2 R232, R232 ;  /* 0x000000e800e87308 */ /* 0x000fe20000000800 */
[----:B-----5:R-:W-:-:S07]  /*121b0*/  F2FP.BF16.PACK_AB R131, R2, R15 ;  /* 0x0000000f0283723e */ /* 0x020fce00000010ff */
[----:B------:R-:W3:Y:S01]  /*121c0*/  MUFU.EX2 R3, R3 ;  /* 0x0000000300037308 */ /* 0x000ee20000000800 */
[----:B------:R-:W-:-:S04]  /*121d0*/  FADD.FTZ R15, R15, R230 ;  /* 0x000000e60f0f7221 */ /* 0x000fc80000010000 */
[----:B------:R-:W-:Y:S01]  /*121e0*/  FADD.FTZ R2, R2, R15 ;  /* 0x0000000f02027221 */ /* 0x000fe20000010000 */
[C---:B------:R-:W-:Y:S02]  /*121f0*/  HMMA.16816.F32.BF16 R144, R128.reuse, R140, RZ ;  /* 0x0000008c8090723c */ /* 0x040fe400000418ff */
[----:B------:R-:W-:Y:S06]  /*12200*/  MUFU.EX2 R231, R231 ;  /* 0x000000e700e77308 */ /* 0x000fec0000000800 */
[C---:B------:R-:W-:Y:S02]  /*12210*/  HMMA.16816.F32.BF16 R132, R128.reuse, R136, RZ ;  /* 0x000000888084723c */ /* 0x040fe400000418ff */
[----:B------:R-:W-:Y:S06]  /*12220*/  MUFU.EX2 R234, R234 ;  /* 0x000000ea00ea7308 */ /* 0x000fec0000000800 */
[C---:B------:R-:W-:Y:S02]  /*12230*/  HMMA.16816.F32.BF16 R140, R128.reuse, R142, RZ ;  /* 0x0000008e808c723c */ /* 0x040fe400000418ff */
[----:B------:R-:W-:Y:S06]  /*12240*/  MUFU.EX2 R233, R233 ;  /* 0x000000e900e97308 */ /* 0x000fec0000000800 */
[C---:B------:R-:W-:Y:S02]  /*12250*/  HMMA.16816.F32.BF16 R136, R128.reuse, R138, RZ ;  /* 0x0000008a8088723c */ /* 0x040fe400000418ff */
[----:B------:R-:W5:Y:S06]  /*12260*/  MUFU.EX2 R236, R236 ;  /* 0x000000ec00ec7308 */ /* 0x000f6c0000000800 */
[C---:B-1----:R-:W-:Y:S02]  /*12270*/  HMMA.16816.F32.BF16 R20, R128.reuse, R24, RZ ;  /* 0x000000188014723c */ /* 0x042fe400000418ff */
[----:B------:R-:W-:Y:S06]  /*12280*/  MUFU.EX2 R235, R235 ;  /* 0x000000eb00eb7308 */ /* 0x000fec0000000800 */
[C---:B------:R-:W-:Y:S02]  /*12290*/  HMMA.16816.F32.BF16 R28, R128.reuse, R32, RZ ;  /* 0x00000020801c723c */ /* 0x040fe400000418ff */
[----:B------:R-:W1:Y:S06]  /*122a0*/  MUFU.EX2 R238, R238 ;  /* 0x000000ee00ee7308 */ /* 0x000e6c0000000800 */
        /* <DEDUP_REMOVED lines=25> */
[----:B---3--:R-:W-:Y:S01]  /*12440*/  F2FP.BF16.PACK_AB R4, R3, R232 ;  /* 0x000000e80304723e */ /* 0x008fe200000010ff */
[----:B------:R-:W-:Y:S01]  /*12450*/  HMMA.16816.F32.BF16 R128, R128, R6, RZ ;  /* 0x000000068080723c */ /* 0x000fe200000418ff */
[----:B-----5:R-:W-:Y:S01]  /*12460*/  F2FP.BF16.PACK_AB R5, R236, R233 ;  /* 0x000000e9ec05723e */ /* 0x020fe200000010ff */
[----:B------:R-:W-:-:S02]  /*12470*/  FADD.FTZ R232, R232, R13 ;  /* 0x0000000de8e87221 */ /* 0x000fc40000010000 */
[----:B------:R-:W-:Y:S02]  /*12480*/  FADD.FTZ R233, R233, R2 ;  /* 0x00000002e9e97221 */ /* 0x000fe40000010000 */
[----:B------:R-:W-:Y:S01]  /*12490*/  FADD.FTZ R232, R3, R232 ;  /* 0x000000e803e87221 */ /* 0x000fe20000010000 */
[----:B------:R-:W-:Y:S01]  /*124a0*/  F2FP.BF16.PACK_AB R6, R234, R231 ;  /* 0x000000e7ea06723e */ /* 0x000fe200000010ff */
[----:B------:R-:W-:Y:S01]  /*124b0*/  FADD.FTZ R236, R236, R233 ;  /* 0x000000e9ecec7221 */ /* 0x000fe20000010000 */
[----:B-1----:R-:W-:Y:S01]  /*124c0*/  F2FP.BF16.PACK_AB R7, R238, R235 ;  /* 0x000000ebee07723e */ /* 0x002fe200000010ff */
[----:B------:R-:W-:Y:S02]  /*124d0*/  FADD.FTZ R231, R231, R232 ;  /* 0x000000e8e7e77221 */ /* 0x000fe40000010000 */
[----:B------:R-:W-:Y:S02]  /*124e0*/  FADD.FTZ R225, R235, R236 ;  /* 0x000000ecebe17221 */ /* 0x000fe40000010000 */
[----:B------:R-:W-:-:S02]  /*124f0*/  FADD.FTZ R226, R234, R231 ;  /* 0x000000e7eae27221 */ /* 0x000fc40000010000 */
[----:B--2---:R-:W-:Y:S01]  /*12500*/  HMMA.16816.F32.BF16 R144, R4, R16, R144 ;  /* 0x000000100490723c */ /* 0x004fe20000041890 */
[----:B------:R-:W-:-:S07]  /*12510*/  FADD.FTZ R225, R238, R225 ;  /* 0x000000e1eee17221 */ /* 0x000fce0000010000 */
[C---:B------:R-:W-:Y:S01]  /*12520*/  HMMA.16816.F32.BF16 R140, R4.reuse, R18, R140 ;  /* 0x00000012048c723c */ /* 0x040fe2000004188c */
[----:B------:R-:W1:Y:S07]  /*12530*/  LDSM.16.MT88.4 R16, [R205+0xb880] ;  /* 0x00b88000cd10783b */ /* 0x000e6e0000004200 */
[C---:B----4-:R-:W-:Y:S08]  /*12540*/  HMMA.16816.F32.BF16 R132, R4.reuse, R8, R132 ;  /* 0x000000080484723c */ /* 0x050ff00000041884 */
[C---:B------:R-:W-:Y:S01]  /*12550*/  HMMA.16816.F32.BF16 R136, R4.reuse, R10, R136 ;  /* 0x0000000a0488723c */ /* 0x040fe20000041888 */
[----:B------:R-:W2:Y:S07]  /*12560*/  LDSM.16.MT88.4 R8, [R204+0xb880] ;  /* 0x00b88000cc08783b */ /* 0x000eae0000004200 */
        /* <DEDUP_REMOVED lines=26> */
[C---:B--2---:R-:W-:Y:S08]  /*12710*/  HMMA.16816.F32.BF16 R124, R4.reuse, R8, R124 ;  /* 0x00000008047c723c */ /* 0x044ff0000004187c */
[----:B------:R-:W-:Y:S01]  /*12720*/  HMMA.16816.F32.BF16 R128, R4, R10, R128 ;  /* 0x0000000a0480723c */ /* 0x000fe20000041880 */
[----:B------:R-:W-:Y:S07]  /*12730*/  @P0 BRA `(.L_x_424) ;  /* 0x0000015000000947 */ /* 0x000fee0003800000 */
[----:B------:R-:W-:Y:S01]  /*12740*/  ISETP.LT.AND P0, PT, RZ, UR14, PT ;  /* 0x0000000eff007c0c */ /* 0x000fe2000bf01270 */
[----:B------:R-:W-:-:S02]  /*12750*/  UIADD3 UR10, UR14, -0x1, URZ ;  /* 0xffffffff0e0a7890 */ /* 0x000fc4000fffe03f */
        /* <DEDUP_REMOVED lines=10> */
.L_x_425:
[----:B------:R-:W-:Y:S02]  /*12800*/  UISETP.NE.AND UP0, UPT, UR8, 0x1, UPT ;  /* 0x000000010800788c */ /* 0x000fe4000bf05270 */
[----:B------:R-:W-:Y:S02]  /*12810*/  ULDC.64 UR4, c[0x0][0x330] ;  /* 0x0000cc0000047ab9 */ /* 0x000fe40000000a00 */
[----:B------:R-:W-:-:S07]  /*12820*/  UIMAD.WIDE.U32 UR14, UR10, UR4, URZ ;  /* 0x000000040a0e72a5 */ /* 0x000fce000f8e003f */
[----:B------:R-:W-:Y:S02]  /*12830*/  @UP0 UMOV UR11, UR15 ;  /* 0x0000000f000b0c82 */ /* 0x000fe40008000000 */
[----:B------:R-:W-:Y:S02]  /*12840*/  @UP0 USHF.R.U32.HI UR10, URZ, UR5, UR11 ;  /* 0x000000053f0a0299 */ /* 0x000fe4000801160b */
.L_x_426:
[----:B------:R-:W-:Y:S02]  /*12850*/  ULDC UR4, c[0x0][0x32c] ;  /* 0x0000cb0000047ab9 */ /* 0x000fe40000000800 */
[----:B------:R-:W-:-:S04]  /*12860*/  UIMAD UR4, UR10, UR8, UR4 ;  /* 0x000000080a0472a4 */ /* 0x000fc8000f8e0204 */
[----:B------:R-:W-:-:S04]  /*12870*/  UISETP.LT.AND UP0, UPT, UR9, UR4, UPT ;  /* 0x000000040900728c */ /* 0x000fc8000bf01270 */
[----:B------:R-:W-:-:S04]  /*12880*/  USEL UR9, UR9, UR4, UP0 ;  /* 0x0000000409097287 */ /* 0x000fc80008000000 */
.L_x_424:
[----:B------:R-:W-:-:S04]  /*12890*/  USHF.R.S32.HI UR4, URZ, 0x1f, UR9 ;  /* 0x0000001f3f047899 */ /* 0x000fc80008011409 */
[----:B------:R-:W-:-:S04]  /*128a0*/  ULEA.HI UR4, UR4, UR9, URZ, 0x5 ;  /* 0x0000000904047291 */ /* 0x000fc8000f8f283f */
[----:B------:R-:W-:-:S04]  /*128b0*/  USHF.R.S32.HI UR10, URZ, 0x5, UR4 ;  /* 0x000000053f0a7899 */ /* 0x000fc80008011404 */
[----:B------:R-:W-:-:S04]  /*128c0*/  UISETP.LT.AND UP0, UPT, UR6, UR10, UPT ;  /* 0x0000000a0600728c */ /* 0x000fc8000bf01270 */
[----:B------:R-:W-:-:S04]  /*128d0*/  USEL UR10, UR6, UR10, !UP0 ;  /* 0x0000000a060a7287 */ /* 0x000fc8000c000000 */
[----:B------:R-:W-:-:S06]  /*128e0*/  UISETP.GE.AND UP0, UPT, UR13, UR10, UPT ;  /* 0x0000000a0d00728c */ /* 0x000fcc000bf06270 */
[----:B------:R-:W-:-:S13]  /*128f0*/  PLOP3.LUT P0, PT, PT, PT, UP0, 0x80, 0x0 ;  /* 0x000000000000781c */ /* 0x000fda0003f0f008 */
[----:B------:R-:W-:Y:S05]  /*12900*/  @!P0 BRA `(.L_x_427) ;  /* 0x0000289000008947 */ /* 0x000fea0003800000 */
[----:B------:R-:W-:Y:S01]  /*12910*/  PLOP3.LUT P1, PT, PT, PT, UP3, 0x80, 0x0 ;  /* 0x000000000000781c */ /* 0x000fe20003f2f038 */
[----:B------:R-:W-:Y:S01]  /*12920*/  IMAD.MOV.U32 R2, RZ, RZ, R12 ;  /* 0x000000ffff027224 */ /* 0x000fe200078e000c */
[----:B------:R-:W-:Y:S01]  /*12930*/  PLOP3.LUT P0, PT, PT, PT, UP3, 0x80, 0x0 ;  /* 0x000000000000781c */ /* 0x000fe20003f0f038 */
[----:B------:R-:W-:Y:S01]  /*12940*/  IMAD.MOV.U32 R3, RZ, RZ, R0 ;  /* 0x000000ffff037224 */ /* 0x000fe200078e0000 */
[----:B------:R-:W-:Y:S02]  /*12950*/  ULDC.64 UR8, c[0x0][0x208] ;  /* 0x0000820000087ab9 */ /* 0x000fe40000000a00 */
[----:B------:R-:W-:-:S07]  /*12960*/  ULDC.64 UR4, c[0x0][0x1e0] ;  /* 0x0000780000047ab9 */ /* 0x000fce0000000a00 */
[----:B------:R-:W-:-:S05]  /*12970*/  @P1 IMAD.HI.U32 R227, R219, c[0x0][0x2c8], RZ ;  /* 0x0000b200dbe31a27 */ /* 0x000fca00078e00ff */
[----:B------:R-:W-:Y:S02]  /*12980*/  @P0 SHF.R.U32.HI R227, RZ, c[0x0][0x2cc], R227 ;  /* 0x0000b300ffe30a19 */ /* 0x000fe400000116e3 */
.L_x_436:
[----:B------:R-:W-:Y:S04]  /*12990*/  DEPBAR.LE SB0, 0x0 ;  /* 0x000080000000791a */ /* 0x000fe80000000000 */
[----:B------:R-:W-:Y:S01]  /*129a0*/  BAR.SYNC.DEFER_BLOCKING 0x0 ;  /* 0x0000000000007b1d */ /* 0x000fe20000010000 */
[----:B------:R-:W-:Y:S01]  /*129b0*/  UISETP.GT.AND UP0, UPT, UR6, UR13, UPT ;  /* 0x0000000d0600728c */ /* 0x000fe2000bf04270 */
[C---:B------:R-:W-:Y:S01]  /*129c0*/  LOP3.LUT P5, RZ, R215.reuse, 0x2, RZ, 0xc0, !PT ;  /* 0x00000002d7ff7812 */ /* 0x040fe200078ac0ff */
[----:B------:R-:W-:Y:S01]  /*129d0*/  IMAD.U32 R185, RZ, RZ, UR28 ;  /* 0x0000001cffb97e24 */ /* 0x000fe2000f8e00ff */
[C---:B------:R-:W-:Y:S03]  /*129e0*/  LOP3.LUT P4, RZ, R215.reuse, 0x1, RZ, 0xc0, !PT ;  /* 0x00000001d7ff7812 */ /* 0x040fe6000788c0ff */
[----:B------:R-:W-:Y:S02]  /*129f0*/  PLOP3.LUT P0, PT, PT, PT, UP0, 0x80, 0x0 ;  /* 0x000000000000781c */ /* 0x000fe40003f0f008 */
[----:B------:R-:W-:Y:S02]  /*12a00*/  PLOP3.LUT P2, PT, PT, PT, UP0, 0x80, 0x0 ;  /* 0x000000000000781c */ /* 0x000fe40003f4f008 */
[----:B------:R-:W-:Y:S01]  /*12a10*/  PLOP3.LUT P1, PT, PT, PT, UP0, 0x80, 0x0 ;  /* 0x000000000000781c */ /* 0x000fe20003f2f008 */
[----:B------:R-:W-:Y:S01]  /*12a20*/  @!UP0 UIMAD.WIDE.U32 UR14, UR13, UR8, URZ ;  /* 0x000000080d0e82a5 */ /* 0x000fe2000f8e003f */
[----:B------:R-:W-:Y:S01]  /*12a30*/  PLOP3.LUT P3, PT, PT, PT, UP0, 0x80, 0x0 ;  /* 0x000000000000781c */ /* 0x000fe20003f6f008 */
[----:B------:R-:W-:Y:S01]  /*12a40*/  @!UP0 USHF.R.S32.HI UR11, URZ, 0x1f, UR13 ;  /* 0x0000001f3f0b8899 */ /* 0x000fe2000801140d */
[----:B------:R-:W-:Y:S03]  /*12a50*/  LOP3.LUT P3, RZ, R215, 0x4, RZ, 0xc0, !PT ;  /* 0x00000004d7ff7812 */ /* 0x000fe6000786c0ff */
[----:B------:R-:W-:Y:S01]  /*12a60*/  @!UP0 UIMAD UR11, UR11, UR8, URZ ;  /* 0x000000080b0b82a4 */ /* 0x000fe2000f8e023f */
[----:B------:R-:W-:Y:S02]  /*12a70*/  IMAD.U32 R180, RZ, RZ, UR14 ;  /* 0x0000000effb47e24 */ /* 0x000fe4000f8e00ff */
[----:B------:R-:W-:Y:S01]  /*12a80*/  IMAD.U32 R181, RZ, RZ, UR15 ;  /* 0x0000000fffb57e24 */ /* 0x000fe2000f8e00ff */
[----:B------:R-:W-:Y:S01]  /*12a90*/  @!UP0 UIMAD UR11, UR13, UR9, UR11 ;  /* 0x000000090d0b82a4 */ /* 0x000fe2000f8e020b */
[----:B------:R-:W-:Y:S01]  /*12aa0*/  LDSM.16.M88.4 R148, [R214+0x10080] ;  /* 0x01008000d694783b */ /* 0x000fe20000000200 */
[C---:B------:R-:W-:Y:S02]  /*12ab0*/  @!P0 LEA R0, P0, R180.reuse, R228, 0x5 ;  /* 0x000000e4b4008211 */ /* 0x040fe400078028ff */
[----:B------:R-:W-:Y:S01]  /*12ac0*/  @!UP0 UIADD3 UR11, UR15, UR11, URZ ;  /* 0x0000000b0f0b8290 */ /* 0x000fe2000fffe03f */
[----:B------:R-:W1:Y:S04]  /*12ad0*/  LDSM.16.M88.4 R152, [R213+0xc080] ;  /* 0x00c08000d598783b */ /* 0x000e680000000200 */
[----:B------:R-:W2:Y:S01]  /*12ae0*/  LDSM.16.M88.4 R156, [R213+0xc880] ;  /* 0x00c88000d59c783b */ /* 0x000ea20000000200 */
[----:B------:R-:W-:Y:S03]  /*12af0*/  IMAD.U32 R181, RZ, RZ, UR11 ;  /* 0x0000000bffb57e24 */ /* 0x000fe6000f8e00ff */
[----:B------:R-:W-:Y:S02]  /*12b00*/  LDSM.16.M88.4 R160, [R210+0x10080] ;  /* 0x01008000d2a0783b */ /* 0x000fe40000000200 */
[----:B------:R-:W-:Y:S02]  /*12b10*/  @!P2 LEA.HI.X R181, R180, R221, R181, 0x5, P0 ;  /* 0x000000ddb4b5a211 */ /* 0x000fe400000f2cb5 */
[C---:B------:R-:W-:Y:S01]  /*12b20*/  @!P1 LEA R180, P1, R0.reuse, c[0x0][0x1f8], 0x1 ;  /* 0x00007e0000b49a11 */ /* 0x040fe200078208ff */
[----:B------:R-:W3:Y:S01]  /*12b30*/  LDSM.16.M88.4 R164, [R212] ;  /* 0x00000000d4a4783b */ /* 0x000ee20000000200 */
[----:B------:R-:W-:Y:S02]  /*12b40*/  PLOP3.LUT P0, PT, PT, PT, UP0, 0x80, 0x0 ;  /* 0x000000000000781c */ /* 0x000fe40003f0f008 */
[----:B------:R-:W-:Y:S01]  /*12b50*/  PLOP3.LUT P2, PT, PT, PT, UP0, 0x80, 0x0 ;  /* 0x000000000000781c */ /* 0x000fe20003f4f008 */
[----:B------:R-:W4:Y:S10]  /*12b60*/  LDSM.16.M88.4 R168, [R203] ;  /* 0x00000000cba8783b */ /* 0x000f340000000200 */
[----:B------:R-:W-:Y:S02]  /*12b70*/  @!P0 LEA.HI.X R181, R0, c[0x0][0x1fc], R181, 0x1, P1 ;  /* 0x00007f0000b58a11 */ /* 0x000fe400008f0cb5 */
[----:B------:R-:W-:Y:S02]  /*12b80*/  PLOP3.LUT P0, PT, PT, PT, UP0, 0x80, 0x0 ;  /* 0x000000000000781c */ /* 0x000fe40003f0f008 */
[----:B------:R-:W-:Y:S01]  /*12b90*/  PLOP3.LUT P1, PT, PT, PT, UP0, 0x80, 0x0 ;  /* 0x000000000000781c */ /* 0x000fe20003f2f008 */
[C---:B-1----:R-:W-:Y:S10]  /*12ba0*/  HMMA.16816.F32.BF16 R4, R148.reuse, R152, RZ ;  /* 0x000000989404723c */ /* 0x042ff400000418ff */
[----:B------:R-:W-:Y:S01]  /*12bb0*/  @!PT LDS RZ, [RZ] ;  /* 0x00000000fffff984 */ /* 0x000fe20000000800 */
[----:B------:R-:W-:Y:S01]  /*12bc0*/  @!PT LDS RZ, [RZ] ;  /* 0x00000000fffff984 */ /* 0x000fe20000000800 */
[----:B------:R-:W-:Y:S01]  /*12bd0*/  @!PT LDS RZ, [RZ] ;  /* 0x00000000fffff984 */ /* 0x000fe20000000800 */
[----:B------:R1:W-:Y:S01]  /*12be0*/  @!P0 LDGSTS.E.BYPASS.LTC128B.128 [R218+0x8080], [R180.64], !P6 ;  /* 0x08080000b4da8fae */ /* 0x0003e2000f101d5e */
[----:B------:R-:W-:Y:S01]  /*12bf0*/  PLOP3.LUT P0, PT, PT, PT, UP0, 0x80, 0x0 ;  /* 0x000000000000781c */ /* 0x000fe20003f0f008 */
[----:B------:R-:W-:Y:S02]  /*12c00*/  UISETP.GT.AND UP0, UPT, UR13, UR6, UPT ;  /* 0x000000060d00728c */ /* 0x000fe4000bf04270 */
[----:B------:R1:W-:Y:S01]  /*12c10*/  @!P2 LDGSTS.E.BYPASS.LTC128B.128 [R218+0x9080], [R180.64+0x80], !P3 ;  /* 0x09080080b4daafae */ /* 0x0003e2000d901d5e */
[C---:B------:R-:W-:Y:S03]  /*12c20*/  HMMA.16816.F32.BF16 R8, R148.reuse, R154, RZ ;  /* 0x0000009a9408723c */ /* 0x040fe600000418ff */
[----:B------:R1:W-:Y:S01]  /*12c30*/  @!P1 LDGSTS.E.BYPASS.LTC128B.128 [R218+0xa080], [R180.64+0x100], !P5 ;  /* 0x0a080100b4da9fae */ /* 0x0003e2000e901d5e */
[----:B------:R-:W-:Y:S02]  /*12c40*/  PLOP3.LUT P3, PT, PT, PT, UP0, 0x80, 0x0 ;  /* 0x000000000000781c */ /* 0x000fe40003f6f008 */
[----:B------:R-:W-:Y:S02]  /*12c50*/  PLOP3.LUT P2, PT, PT, PT, UP0, 0x80, 0x0 ;  /* 0x000000000000781c */ /* 0x000fe40003f4f008 */
[----:B------:R-:W-:Y:S01]  /*12c60*/  @UP0 UIADD3 UR12, UR13, -0x1, URZ ;  /* 0xffffffff0d0c0890 */ /* 0x000fe2000fffe03f */
[C---:B--2---:R-:W-:Y:S01]  /*12c70*/  HMMA.16816.F32.BF16 R12, R148.reuse, R156, RZ ;  /* 0x0000009c940c723c */ /* 0x044fe200000418ff */
[----:B------:R1:W-:Y:S01]  /*12c80*/  @!P0 LDGSTS.E.BYPASS.LTC128B.128 [R218+0xb080], [R180.64+0x180], !P4 ;  /* 0x0b080180b4da8fae */ /* 0x0003e2000e101d5e */
[----:B------:R-:W-:Y:S01]  /*12c90*/  PLOP3.LUT P0, PT, PT, PT, UP0, 0x80, 0x0 ;  /* 0x000000000000781c */ /* 0x000fe20003f0f008 */
[----:B------:R-:W-:Y:S02]  /*12ca0*/  @UP0 UIMAD.WIDE.U32 UR14, UR12, UR4, URZ ;  /* 0x000000040c0e02a5 */ /* 0x000fe4000f8e003f */
[----:B------:R-:W-:Y:S01]  /*12cb0*/  LDSM.16.M88.4 R152, [R209+0x10080] ;  /* 0x01008000d198783b */ /* 0x000fe20000000200 */
[----:B------:R-:W-:Y:S02]  /*12cc0*/  @UP0 USHF.R.S32.HI UR11, URZ, 0x1f, UR12 ;  /* 0x0000001f3f0b0899 */ /* 0x000fe4000801140c */
[----:B------:R-:W-:Y:S01]  /*12cd0*/  HMMA.16816.F32.BF16 R16, R148, R158, RZ ;  /* 0x0000009e9410723c */ /* 0x000fe200000418ff */
[----:B------:R-:W2:Y:S01]  /*12ce0*/  LDSM.16.M88.4 R172, [R208+0xc080] ;  /* 0x00c08000d0ac783b */ /* 0x000ea20000000200 */
[----:B------:R-:W-:Y:S03]  /*12cf0*/  @UP0 UIMAD UR11, UR11, UR4, URZ ;  /* 0x000000040b0b02a4 */ /* 0x000fe6000f8e023f */
[----:B------:R-:W0:Y:S01]  /*12d00*/  LDGDEPBAR ;  /* 0x00000000000079af */ /* 0x000e220000000000 */
[----:B------:R-:W-:Y:S02]  /*12d10*/  @UP0 UIMAD UR11, UR12, UR5, UR11 ;  /* 0x000000050c0b02a4 */ /* 0x000fe4000f8e020b */
[C---:B---3--:R-:W-:Y:S01]  /*12d20*/  HMMA.16816.F32.BF16 R4, R160.reuse, R164, R4 ;  /* 0x000000a4a004723c */ /* 0x048fe20000041804 */
[----:B------:R-:W3:Y:S01]  /*12d30*/  LDSM.16.M88.4 R176, [R208+0xc880] ;  /* 0x00c88000d0b0783b */ /* 0x000ee20000000200 */
[----:B------:R-:W-:Y:S03]  /*12d40*/  @UP0 UIADD3 UR11, UR15, UR11, URZ ;  /* 0x0000000b0f0b0290 */ /* 0x000fe6000fffe03f */
[----:B------:R-:W-:Y:S03]  /*12d50*/  LDSM.16.M88.4 R148, [R207+0x10080] ;  /* 0x01008000cf94783b */ /* 0x000fe60000000200 */
[C---:B------:R-:W-:Y:S01]  /*12d60*/  HMMA.16816.F32.BF16 R8, R160.reuse, R166, R8 ;  /* 0x000000a6a008723c */ /* 0x040fe20000041808 */
[----:B------:R-:W5:Y:S03]  /*12d70*/  LDSM.16.M88.4 R156, [R202] ;  /* 0x00000000ca9c783b */ /* 0x000f660000000200 */
[----:B-1----:R-:W-:Y:S01]  /*12d80*/  IMAD.U32 R180, RZ, RZ, UR14 ;  /* 0x0000000effb47e24 */ /* 0x002fe2000f8e00ff */
[----:B------:R-:W1:Y:S01]  /*12d90*/  LDSM.16.M88.4 R164, [R202+0x800] ;  /* 0x00080000caa4783b */ /* 0x000e620000000200 */
[----:B------:R-:W-:Y:S02]  /*12da0*/  IMAD.U32 R181, RZ, RZ, UR15 ;  /* 0x0000000fffb57e24 */ /* 0x000fe4000f8e00ff */
[C---:B----4-:R-:W-:Y:S01]  /*12db0*/  HMMA.16816.F32.BF16 R12, R160.reuse, R168, R12 ;  /* 0x000000a8a00c723c */ /* 0x050fe2000004180c */
[----:B------:R-:W-:Y:S01]  /*12dc0*/  IMAD.U32 R181, RZ, RZ, UR11 ;  /* 0x0000000bffb57e24 */ /* 0x000fe2000f8e00ff */
[----:B------:R-:W-:Y:S02]  /*12dd0*/  USHF.L.U32 UR11, UR13, 0x5, URZ ;  /* 0x000000050d0b7899 */ /* 0x000fe4000800063f */
[C---:B------:R-:W-:Y:S02]  /*12de0*/  @P0 LEA R0, P1, R180.reuse, R216, 0x5 ;  /* 0x000000d8b4000211 */ /* 0x040fe400078228ff */
[----:B------:R-:W-:Y:S02]  /*12df0*/  PLOP3.LUT P0, PT, PT, PT, UP0, 0x80, 0x0 ;  /* 0x000000000000781c */ /* 0x000fe40003f0f008 */
[----:B------:R-:W-:Y:S01]  /*12e00*/  HMMA.16816.F32.BF16 R16, R160, R170, R16 ;  /* 0x000000aaa010723c */ /* 0x000fe20000041810 */
[----:B------:R-:W-:Y:S03]  /*12e10*/  LDSM.16.M88.4 R160, [R214+0x14080] ;  /* 0x01408000d6a0783b */ /* 0x000fe60000000200 */
[----:B------:R-:W-:Y:S01]  /*12e20*/  IMAD.U32 R183, RZ, RZ, UR11 ;  /* 0x0000000bffb77e24 */ /* 0x000fe2000f8e00ff */
[----:B------:R-:W4:Y:S03]  /*12e30*/  LDSM.16.M88.4 R168, [R213+0xd080] ;  /* 0x00d08000d5a8783b */ /* 0x000f260000000200 */
[C---:B--2---:R-:W-:Y:S05]  /*12e40*/  HMMA.16816.F32.BF16 R4, R152.reuse, R172, R4 ;  /* 0x000000ac9804723c */ /* 0x044fea0000041804 */
[----:B------:R-:W-:Y:S02]  /*12e50*/  @P2 LEA.HI.X R181, R180, R223, R181, 0x5, P1 ;  /* 0x000000dfb4b52211 */ /* 0x000fe400008f2cb5 */
[----:B------:R-:W-:Y:S01]  /*12e60*/  @P0 LEA R180, P0, R0, c[0x0][0x1c8], 0x1 ;  /* 0x0000720000b40a11 */ /* 0x000fe200078008ff */
[C---:B------:R-:W-:Y:S01]  /*12e70*/  HMMA.16816.F32.BF16 R8, R152.reuse, R174, R8 ;  /* 0x000000ae9808723c */ /* 0x040fe20000041808 */
[----:B------:R-:W-:Y:S01]  /*12e80*/  LDSM.16.M88.4 R172, [R213+0xd880] ;  /* 0x00d88000d5ac783b */ /* 0x000fe20000000200 */
[----:B------:R-:W-:Y:S02]  /*12e90*/  PLOP3.LUT P2, PT, PT, PT, UP0, 0x80, 0x0 ;  /* 0x000000000000781c */ /* 0x000fe40003f4f008 */
[----:B------:R-:W-:Y:S02]  /*12ea0*/  PLOP3.LUT P1, PT, PT, PT, UP3, 0x80, 0x0 ;  /* 0x000000000000781c */ /* 0x000fe40003f2f038 */
[----:B------:R-:W-:Y:S02]  /*12eb0*/  IADD3 R184, -R224, 0x1, -R183 ;  /* 0x00000001e0b87810 */ /* 0x000fe40007ffe9b7 */
[C---:B---3--:R-:W-:Y:S04]  /*12ec0*/  HMMA.16816.F32.BF16 R12, R152.reuse, R176, R12 ;  /* 0x000000b0980c723c */ /* 0x048fe8000004180c */
[----:B------:R-:W-:Y:S03]  /*12ed0*/  IADD3 R185, -R185, UR16, R184 ;  /* 0x00000010b9b97c10 */ /* 0x000fe6000fffe1b8 */
[----:B------:R-:W-:Y:S01]  /*12ee0*/  @P2 LEA.HI.X R181, R0, c[0x0][0x1cc], R181, 0x1, P0 ;  /* 0x0000730000b52a11 */ /* 0x000fe200000f0cb5 */
[----:B------:R-:W-:Y:S01]  /*12ef0*/  HMMA.16816.F32.BF16 R16, R152, R178, R16 ;  /* 0x000000b29810723c */ /* 0x000fe20000041810 */
[----:B------:R-:W-:Y:S01]  /*12f00*/  LDSM.16.M88.4 R152, [R210+0x14080] ;  /* 0x01408000d298783b */ /* 0x000fe20000000200 */
[----:B------:R-:W-:Y:S02]  /*12f10*/  PLOP3.LUT P2, PT, PT, PT, UP0, 0x80, 0x0 ;  /* 0x000000000000781c */ /* 0x000fe40003f4f008 */
[----:B------:R-:W-:Y:S01]  /*12f20*/  PLOP3.LUT P0, PT, PT, PT, UP0, 0x80, 0x0 ;  /* 0x000000000000781c */ /* 0x000fe20003f0f008 */
[----:B------:R-:W-:Y:S01]  /*12f30*/  LDSM.16.M88.4 R176, [R200] ;  /* 0x00000000c8b0783b */ /* 0x000fe20000000200 */
[----:B------:R-:W-:Y:S01]  /*12f40*/  PLOP3.LUT P0, PT, PT, PT, UP0, 0x80, 0x0 ;  /* 0x000000000000781c */ /* 0x000fe20003f0f008 */
[----:B------:R-:W-:Y:S01]  /*12f50*/  IMAD.MOV.U32 R0, RZ, RZ, R219 ;  /* 0x000000ffff007224 */ /* 0x000fe200078e00db */
[C---:B-----5:R-:W-:Y:S05]  /*12f60*/  HMMA.16816.F32.BF16 R4, R148.reuse, R156, R4 ;  /* 0x0000009c9404723c */ /* 0x060fea0000041804 */
[----:B------:R-:W-:Y:S01]  /*12f70*/  @P1 IMAD.MOV.U32 R0, RZ, RZ, R227 ;  /* 0x000000ffff001224 */ /* 0x000fe200078e00e3 */
[----:B------:R-:W-:Y:S02]  /*12f80*/  PLOP3.LUT P1, PT, PT, PT, UP0, 0x80, 0x0 ;  /* 0x000000000000781c */ /* 0x000fe40003f2f008 */
[C---:B------:R-:W-:Y:S01]  /*12f90*/  HMMA.16816.F32.BF16 R8, R148.reuse, R158, R8 ;  /* 0x0000009e9408723c */ /* 0x040fe20000041808 */
[----:B------:R-:W-:Y:S03]  /*12fa0*/  LDSM.16.M88.4 R156, [R201] ;  /* 0x00000000c99c783b */ /* 0x000fe60000000200 */
[C---:B------:R-:W-:Y:S01]  /*12fb0*/  IADD3 R187, R185.reuse, c[0x0][0x328], RZ ;  /* 0x0000ca00b9bb7a10 */ /* 0x040fe20007ffe0ff */
[----:B------:R-:W2:Y:S01]  /*12fc0*/  SHFL.IDX PT, R182, R0, RZ, 0x1c1f ;  /* 0x001c1fff00b67589 */ /* 0x000ea200000e0000 */
[----:B------:R-:W-:Y:S02]  /*12fd0*/  IADD3 R185, R185, UR7, RZ ;  /* 0x00000007b9b97c10 */ /* 0x000fe4000fffe0ff */
[C---:B-1----:R-:W-:Y:S08]  /*12fe0*/  HMMA.16816.F32.BF16 R12, R148.reuse, R164, R12 ;  /* 0x000000a4940c723c */ /* 0x042ff0000004180c */
[----:B------:R-:W-:Y:S01]  /*12ff0*/  HMMA.16816.F32.BF16 R16, R148, R166, R16 ;  /* 0x000000a69410723c */ /* 0x000fe20000041810 */
[----:B------:R-:W-:Y:S04]  /*13000*/  LDSM.16.M88.4 R148, [R209+0x14080] ;  /* 0x01408000d194783b */ /* 0x000fe80000000200 */
[----:B------:R-:W1:Y:S03]  /*13010*/  LDSM.16.M88.4 R164, [R208+0xd080] ;  /* 0x00d08000d0a4783b */ /* 0x000e660000000200 */
[C---:B----4-:R-:W-:Y:S05]  /*13020*/  HMMA.16816.F32.BF16 R4, R160.reuse, R168, R4 ;  /* 0x000000a8a004723c */ /* 0x050fea0000041804 */
[--C-:B--2---:R-:W-:Y:S03]  /*13030*/  IMAD.IADD R184, R187, 0x1, R182.reuse ;  /* 0x00000001bbb87824 */ /* 0x104fe600078e02b6 */
[C---:B------:R-:W-:Y:S01]  /*13040*/  HMMA.16816.F32.BF16 R8, R160.reuse, R170, R8 ;  /* 0x000000aaa008723c */ /* 0x040fe20000041808 */
[----:B------:R-:W2:Y:S07]  /*13050*/  LDSM.16.M88.4 R168, [R208+0xd880] ;  /* 0x00d88000d0a8783b */ /* 0x000eae0000000200 */
[C---:B------:R-:W-:Y:S08]  /*13060*/  HMMA.16816.F32.BF16 R12, R160.reuse, R172, R12 ;  /* 0x000000aca00c723c */ /* 0x040ff0000004180c */
[----:B------:R-:W-:Y:S01]  /*13070*/  HMMA.16816.F32.BF16 R16, R160, R174, R16 ;  /* 0x000000aea010723c */ /* 0x000fe20000041810 */
[----:B------:R-:W-:Y:S04]  /*13080*/  LDSM.16.M88.4 R160, [R202+0x1000] ;  /* 0x00100000caa0783b */ /* 0x000fe80000000200 */
[----:B------:R-:W-:Y:S03]  /*13090*/  LDSM.16.M88.4 R172, [R202+0x1800] ;  /* 0x00180000caac783b */ /* 0x000fe60000000200 */
[C---:B------:R-:W-:Y:S08]  /*130a0*/  HMMA.16816.F32.BF16 R4, R152.reuse, R156, R4 ;  /* 0x0000009c9804723c */ /* 0x040ff00000041804 */
[C---:B------:R-:W-:Y:S01]  /*130b0*/  HMMA.16816.F32.BF16 R8, R152.reuse, R158, R8 ;  /* 0x0000009e9808723c */ /* 0x040fe20000041808 */
[----:B------:R-:W3:Y:S07]  /*130c0*/  LDSM.16.M88.4 R156, [R207+0x14080] ;  /* 0x01408000cf9c783b */ /* 0x000eee0000000200 */
        /* <DEDUP_REMOVED lines=10> */
[----:B------:R-:W-:Y:S03]  /*13170*/  LDSM.16.M88.4 R168, [R198] ;  /* 0x00000000c6a8783b */ /* 0x000fe60000000200 */
[C---:B---3--:R-:W-:Y:S08]  /*13180*/  HMMA.16816.F32.BF16 R4, R156.reuse, R160, R4 ;  /* 0x000000a09c04723c */ /* 0x048ff00000041804 */
[C---:B------:R-:W-:Y:S01]  /*13190*/  HMMA.16816.F32.BF16 R8, R156.reuse, R162, R8 ;  /* 0x000000a29c08723c */ /* 0x040fe20000041808 */
[----:B------:R-:W2:Y:S07]  /*131a0*/  LDSM.16.M88.4 R160, [R199] ;  /* 0x00000000c7a0783b */ /* 0x000eae0000000200 */
        /* <DEDUP_REMOVED lines=17> */
[----:B------:R-:W-:Y:S03]  /*132c0*/  LDSM.16.M88.4 R168, [R197] ;  /* 0x00000000c5a8783b */ /* 0x000fe60000000200 */
[C---:B-1----:R-:W-:Y:S08]  /*132d0*/  HMMA.16816.F32.BF16 R4, R156.reuse, R164, R4 ;  /* 0x000000a49c04723c */ /* 0x042ff00000041804 */
[C---:B------:R-:W-:Y:S01]  /*132e0*/  HMMA.16816.F32.BF16 R8, R156.reuse, R166, R8 ;  /* 0x000000a69c08723c */ /* 0x040fe20000041808 */
[----:B------:R-:W1:Y:S07]  /*132f0*/  LDSM.16.M88.4 R164, [R213+0xf080] ;  /* 0x00f08000d5a4783b */ /* 0x000e6e0000000200 */
[C---:B------:R-:W-:Y:S08]  /*13300*/  HMMA.16816.F32.BF16 R12, R156.reuse, R172, R12 ;  /* 0x000000ac9c0c723c */ /* 0x040ff0000004180c */
[----:B------:R-:W-:Y:S01]  /*13310*/  HMMA.16816.F32.BF16 R16, R156, R174, R16 ;  /* 0x000000ae9c10723c */ /* 0x000fe20000041810 */
[----:B------:R-:W3:Y:S04]  /*13320*/  LDSM.16.M88.4 R156, [R213+0xf880] ;  /* 0x00f88000d59c783b */ /* 0x000ee80000000200 */
[----:B------:R-:W-:Y:S03]  /*13330*/  LDSM.16.M88.4 R172, [R208+0xf080] ;  /* 0x00f08000d0ac783b */ /* 0x000fe60000000200 */
[C---:B--2---:R-:W-:Y:S08]  /*13340*/  HMMA.16816.F32.BF16 R4, R152.reuse, R160, R4 ;  /* 0x000000a09804723c */ /* 0x044ff00000041804 */
[C---:B------:R-:W-:Y:S01]  /*13350*/  HMMA.16816.F32.BF16 R8, R152.reuse, R162, R8 ;  /* 0x000000a29808723c */ /* 0x040fe20000041808 */
[----:B------:R-:W2:Y:S07]  /*13360*/  LDSM.16.M88.4 R160, [R210+0x1c080] ;  /* 0x01c08000d2a0783b */ /* 0x000eae0000000200 */
[C---:B------:R-:W-:Y:S08]  /*13370*/  HMMA.16816.F32.BF16 R12, R152.reuse, R176, R12 ;  /* 0x000000b0980c723c */ /* 0x040ff0000004180c */
[----:B------:R-:W-:Y:S01]  /*13380*/  HMMA.16816.F32.BF16 R16, R152, R178, R16 ;  /* 0x000000b29810723c */ /* 0x000fe20000041810 */
[----:B------:R-:W4:Y:S07]  /*13390*/  LDSM.16.M88.4 R152, [R196] ;  /* 0x00000000c498783b */ /* 0x000f2e0000000200 */
[C---:B-1----:R-:W-:Y:S08]  /*133a0*/  HMMA.16816.F32.BF16 R4, R148.reuse, R164, R4 ;  /* 0x000000a49404723c */ /* 0x042ff00000041804 */
[C---:B------:R-:W-:Y:S01]  /*133b0*/  HMMA.16816.F32.BF16 R8, R148.reuse, R166, R8 ;  /* 0x000000a69408723c */ /* 0x040fe20000041808 */
[----:B------:R-:W1:Y:S07]  /*133c0*/  LDSM.16.M88.4 R164, [R209+0x1c080] ;  /* 0x01c08000d1a4783b */ /* 0x000e6e0000000200 */
[C---:B---3--:R-:W-:Y:S08]  /*133d0*/  HMMA.16816.F32.BF16 R12, R148.reuse, R156, R12 ;  /* 0x0000009c940c723c */ /* 0x048ff0000004180c */
[----:B------:R-:W-:Y:S01]  /*133e0*/  HMMA.16816.F32.BF16 R16, R148, R158, R16 ;  /* 0x0000009e9410723c */ /* 0x000fe20000041810 */
[----:B------:R-:W3:Y:S04]  /*133f0*/  LDSM.16.M88.4 R148, [R208+0xf880] ;  /* 0x00f88000d094783b */ /* 0x000ee80000000200 */
[----:B------:R-:W-:Y:S03]  /*13400*/  LDSM.16.M88.4 R156, [R207+0x1c080] ;  /* 0x01c08000cf9c783b */ /* 0x000fe60000000200 */
[C---:B--2---:R-:W-:Y:S08]  /*13410*/  HMMA.16816.F32.BF16 R4, R160.reuse, R168, R4 ;  /* 0x000000a8a004723c */ /* 0x044ff00000041804 */
[C---:B------:R-:W-:Y:S01]  /*13420*/  HMMA.16816.F32.BF16 R8, R160.reuse, R170, R8 ;  /* 0x000000aaa008723c */ /* 0x040fe20000041808 */
[----:B------:R-:W2:Y:S07]  /*13430*/  LDSM.16.M88.4 R168, [R202+0x3000] ;  /* 0x00300000caa8783b */ /* 0x000eae0000000200 */
[C---:B----4-:R-:W-:Y:S08]  /*13440*/  HMMA.16816.F32.BF16 R12, R160.reuse, R152, R12 ;  /* 0x00000098a00c723c */ /* 0x050ff0000004180c */
[----:B------:R-:W-:Y:S01]  /*13450*/  HMMA.16816.F32.BF16 R16, R160, R154, R16 ;  /* 0x0000009aa010723c */ /* 0x000fe20000041810 */
[----:B------:R-:W4:Y:S01]  /*13460*/  LDSM.16.M88.4 R152, [R202+0x3800] ;  /* 0x00380000ca98783b */ /* 0x000f220000000200 */
[----:B------:R-:W-:Y:S04]  /*13470*/  DEPBAR.LE SB0, 0x0 ;  /* 0x000080000000791a */ /* 0x000fe80000000000 */
[----:B------:R-:W-:Y:S02]  /*13480*/  BAR.SYNC.DEFER_BLOCKING 0x0 ;  /* 0x0000000000007b1d */ /* 0x000fe40000010000 */
[C---:B-1----:R-:W-:Y:S08]  /*13490*/  HMMA.16816.F32.BF16 R4, R164.reuse, R172, R4 ;  /* 0x000000aca404723c */ /* 0x042ff00000041804 */
[C---:B------:R-:W-:Y:S08]  /*134a0*/  HMMA.16816.F32.BF16 R8, R164.reuse, R174, R8 ;  /* 0x000000aea408723c */ /* 0x040ff00000041808 */
[C---:B---3--:R-:W-:Y:S01]  /*134b0*/  HMMA.16816.F32.BF16 R12, R164.reuse, R148, R12 ;  /* 0x00000094a40c723c */ /* 0x048fe2000004180c */
[----:B------:R-:W-:Y:S01]  /*134c0*/  @!PT LDS RZ, [RZ] ;  /* 0x00000000fffff984 */ /* 0x000fe20000000800 */
[----:B------:R-:W-:Y:S01]  /*134d0*/  @!PT LDS RZ, [RZ] ;  /* 0x00000000fffff984 */ /* 0x000fe20000000800 */
[----:B------:R-:W-:Y:S01]  /*134e0*/  @!PT LDS RZ, [RZ] ;  /* 0x00000000fffff984 */ /* 0x000fe20000000800 */
[----:B------:R1:W-:Y:S02]  /*134f0*/  @P3 LDGSTS.E.BYPASS.LTC128B.128 [R218+0xc080], [R180.64], !P6 ;  /* 0x0c080000b4da3fae */ /* 0x0003e4000f101d5e */
[----:B------:R-:W-:Y:S05]  /*13500*/  LOP3.LUT P3, RZ, R215, 0x4, RZ, 0xc0, !PT ;  /* 0x00000004d7ff7812 */ /* 0x000fea000786c0ff */
[----:B------:R-:W-:Y:S08]  /*13510*/  HMMA.16816.F32.BF16 R16, R164, R150, R16 ;  /* 0x00000096a410723c */ /* 0x000ff00000041810 */
[C---:B--2---:R-:W-:Y:S01]  /*13520*/  HMMA.16816.F32.BF16 R4, R156.reuse, R168, R4 ;  /* 0x000000a89c04723c */ /* 0x044fe20000041804 */
[----:B------:R1:W-:Y:S07]  /*13530*/  @P2 LDGSTS.E.BYPASS.LTC128B.128 [R218+0xd080], [R180.64+0x80], !P3 ;  /* 0x0d080080b4da2fae */ /* 0x0003ee000d901d5e */
[C---:B------:R-:W-:Y:S01]  /*13540*/  HMMA.16816.F32.BF16 R8, R156.reuse, R170, R8 ;  /* 0x000000aa9c08723c */ /* 0x040fe20000041808 */
[----:B------:R1:W-:Y:S04]  /*13550*/  @P1 LDGSTS.E.BYPASS.LTC128B.128 [R218+0xe080], [R180.64+0x100], !P5 ;  /* 0x0e080100b4da1fae */ /* 0x0003e8000e901d5e */
[----:B------:R1:W-:Y:S01]  /*13560*/  @P0 LDGSTS.E.BYPASS.LTC128B.128 [R218+0xf080], [R180.64+0x180], !P4 ;  /* 0x0f080180b4da0fae */ /* 0x0003e2000e101d5e */
[----:B------:R-:W-:Y:S02]  /*13570*/  PLOP3.LUT P0, PT, PT, PT, UP2, 0x40, 0x0 ;  /* 0x000000000000781c */ /* 0x000fe40003f0e828 */
[C---:B----4-:R-:W-:Y:S01]  /*13580*/  HMMA.16816.F32.BF16 R12, R156.reuse, R152, R12 ;  /* 0x000000989c0c723c */ /* 0x050fe2000004180c */
[----:B------:R-:W0:Y:S07]  /*13590*/  LDGDEPBAR ;  /* 0x00000000000079af */ /* 0x000e2e0000000000 */
[----:B------:R-:W-:Y:S04]  /*135a0*/  HMMA.16816.F32.BF16 R16, R156, R154, R16 ;  /* 0x0000009a9c10723c */ /* 0x000fe80000041810 */
[----:B-1----:R-:W-:Y:S04]  /*135b0*/  IMAD.IADD R180, R185, 0x1, R182 ;  /* 0x00000001b9b47824 */ /* 0x002fe800078e02b6 */
        /* <DEDUP_REMOVED lines=15> */
.L_x_430:
[----:B------:R-:W-:Y:S04]  /*136b0*/  MOV R148, c[0x0][0x32c] ;  /* 0x0000cb0000947a02 */ /* 0x000fe80000000f00 */
[----:B------:R-:W-:Y:S11]  /*136c0*/  ISETP.NE.AND P0, PT, R148, 0x1, PT ;  /* 0x000000019400780c */ /* 0x000ff60003f05270 */
[----:B------:R-:W-:Y:S02]  /*136d0*/  @!UPT UIADD3 URZ, URZ, URZ, URZ ;  /* 0x0000003f3f3ff290 */ /* 0x000fe4000fffe03f */
[----:B------:R-:W-:Y:S05]  /*136e0*/  @P0 IMAD.HI.U32 R148, R182, c[0x0][0x330], RZ ;  /* 0x0000cc00b6940a27 */ /* 0x000fea00078e00ff */
[----:B------:R-:W-:Y:S02]  /*136f0*/  @P0 SHF.R.U32.HI R182, RZ, c[0x0][0x334], R148 ;  /* 0x0000cd00ffb60a19 */ /* 0x000fe40000011694 */
.L_x_431:
[----:B------:R-:W-:Y:S05]  /*13700*/  BSYNC B0 ;  /* 0x0000000000007941 */ /* 0x000fea0003800000 */
.L_x_429:
[----:B------:R-:W-:Y:S04]  /*13710*/  IMAD R151, R182, c[0x0][0x32c], -R183 ;  /* 0x0000cb00b6977a24 */ /* 0x000fe800078e0ab7 */
[----:B------:R-:W-:Y:S05]  /*13720*/  IMAD.IADD R151, R151, 0x1, -R224 ;  /* 0x0000000197977824 */ /* 0x000fea00078e0ae0 */
[----:B------:R-:W-:Y:S02]  /*13730*/  IADD3 R149, R151, c[0x0][0x32c], RZ ;  /* 0x0000cb0097957a10 */ /* 0x000fe40007ffe0ff */
[----:B------:R-:W-:Y:S02]  /*13740*/  IMNMX R180, R180, R151, !PT ;  /* 0x00000097b4b47217 */ /* 0x000fe40007800200 */
[----:B------:R-:W-:Y:S02]  /*13750*/  IMNMX R184, R184, R149, PT ;  /* 0x00000095b8b87217 */ /* 0x000fe40003800200 */
.L_x_428:
[----:B------:R-:W-:Y:S01]  /*13760*/  UISETP.GT.AND UP0, UPT, UR13, -0x1, UPT ;  /* 0xffffffff0d00788c */ /* 0x000fe2000bf04270 */
[----:B------:R-:W1:Y:S05]  /*13770*/  SHFL.IDX PT, R0, R0, 0x1, 0x1c1f ;  /* 0x003c1f0000007f89 */ /* 0x000e6a00000e0000 */
[----:B------:R-:W-:Y:S02]  /*13780*/  PLOP3.LUT P1, PT, PT, PT, UP0, 0x80, 0x0 ;  /* 0x000000000000781c */ /* 0x000fe40003f2f008 */
[----:B------:R-:W-:Y:S02]  /*13790*/  PLOP3.LUT P0, PT, PT, PT, UP0, 0x80, 0x0 ;  /* 0x000000000000781c */ /* 0x000fe40003f0f008 */
[C---:B------:R-:W-:Y:S02]  /*137a0*/  ISETP.GT.AND P1, PT, R180.reuse, RZ, P1 ;  /* 0x000000ffb400720c */ /* 0x040fe40000f24270 */
[----:B------:R-:W-:Y:S02]  /*137b0*/  ISETP.GT.AND P0, PT, R180, 0x1, P0 ;  /* 0x00000001b400780c */ /* 0x000fe40000704270 */
[C---:B------:R-:W-:Y:S02]  /*137c0*/  ISETP.LT.OR P1, PT, R184.reuse, 0x1, P1 ;  /* 0x00000001b800780c */ /* 0x040fe40000f21670 */
[----:B------:R-:W-:Y:S02]  /*137d0*/  ISETP.LT.OR P0, PT, R184, 0x2, P0 ;  /* 0x00000002b800780c */ /* 0x000fe40000701670 */
[----:B------:R-:W-:Y:S02]  /*137e0*/  PLOP3.LUT P2, PT, PT, PT, UP0, 0x80, 0x0 ;  /* 0x000000000000781c */ /* 0x000fe40003f4f008 */
[----:B------:R-:W-:Y:S02]  /*137f0*/  FSEL R152, R4, -INF , !P1 ;  /* 0xff80000004987808 */ /* 0x000fe40004800000 */
[----:B------:R-:W-:Y:S02]  /*13800*/  PLOP3.LUT P1, PT, PT, PT, UP0, 0x80, 0x0 ;  /* 0x000000000000781c */ /* 0x000fe40003f2f008 */
[----:B------:R-:W-:Y:S01]  /*13810*/  FSEL R150, R5, -INF , !P0 ;  /* 0xff80000005967808 */ /* 0x000fe20004000000 */
[--C-:B-1----:R-:W-:Y:S01]  /*13820*/  IMAD.IADD R187, R187, 0x1, R0.reuse ;  /* 0x00000001bbbb7824 */ /* 0x102fe200078e0200 */
[----:B------:R-:W-:Y:S01]  /*13830*/  PLOP3.LUT P0, PT, PT, PT, UP0, 0x80, 0x0 ;  /* 0x000000000000781c */ /* 0x000fe20003f0f008 */
[----:B------:R-:W-:Y:S01]  /*13840*/  IMAD.IADD R185, R185, 0x1, R0 ;  /* 0x00000001b9b97824 */ /* 0x000fe200078e0200 */
[C---:B------:R-:W-:Y:S02]  /*13850*/  ISETP.GT.AND P2, PT, R180.reuse, 0x8, P2 ;  /* 0x00000008b400780c */ /* 0x040fe40001744270 */
[C---:B------:R-:W-:Y:S02]  /*13860*/  ISETP.GT.AND P1, PT, R180.reuse, 0x9, P1 ;  /* 0x00000009b400780c */ /* 0x040fe40000f24270 */
[----:B------:R-:W-:Y:S02]  /*13870*/  ISETP.GT.AND P0, PT, R180, 0x10, P0 ;  /* 0x00000010b400780c */ /* 0x000fe40000704270 */
[C---:B------:R-:W-:Y:S02]  /*13880*/  ISETP.LT.OR P2, PT, R184.reuse, 0x9, P2 ;  /* 0x00000009b800780c */ /* 0x040fe40001741670 */
[C---:B------:R-:W-:Y:S02]  /*13890*/  ISETP.LT.OR P1, PT, R184.reuse, 0xa, P1 ;  /* 0x0000000ab800780c */ /* 0x040fe40000f21670 */
[----:B------:R-:W-:Y:S02]  /*138a0*/  ISETP.LT.OR P0, PT, R184, 0x11, P0 ;  /* 0x00000011b800780c */ /* 0x000fe40000701670 */
[----:B------:R-:W-:Y:S02]  /*138b0*/  FSEL R154, R8, -INF , !P2 ;  /* 0xff800000089a7808 */ /* 0x000fe40005000000 */
[----:B------:R-:W-:Y:S02]  /*138c0*/  PLOP3.LUT P2, PT, PT, PT, UP0, 0x80, 0x0 ;  /* 0x000000000000781c */ /* 0x000fe40003f4f008 */
[----:B------:R-:W-:Y:S02]  /*138d0*/  FSEL R8, R9, -INF , !P1 ;  /* 0xff80000009087808 */ /* 0x000fe40004800000 */
[----:B------:R-:W-:Y:S02]  /*138e0*/  PLOP3.LUT P1, PT, PT, PT, UP0, 0x80, 0x0 ;  /* 0x000000000000781c */ /* 0x000fe40003f2f008 */
[----:B------:R-:W-:Y:S02]  /*138f0*/  FSEL R168, R12, -INF , !P0 ;  /* 0xff8000000ca87808 */ /* 0x000fe40004000000 */
[----:B------:R-:W-:Y:S02]  /*13900*/  PLOP3.LUT P0, PT, PT, PT, UP0, 0x80, 0x0 ;  /* 0x000000000000781c */ /* 0x000fe40003f0f008 */
[C---:B------:R-:W-:Y:S02]  /*13910*/  ISETP.GT.AND P2, PT, R180.reuse, 0x11, P2 ;  /* 0x00000011b400780c */ /* 0x040fe40001744270 */
[C---:B------:R-:W-:Y:S02]  /*13920*/  ISETP.GT.AND P1, PT, R180.reuse, 0x18, P1 ;  /* 0x00000018b400780c */ /* 0x040fe40000f24270 */
[----:B------:R-:W-:Y:S02]  /*13930*/  ISETP.GT.AND P0, PT, R180, 0x19, P0 ;  /* 0x00000019b400780c */ /* 0x000fe40000704270 */
[C---:B------:R-:W-:Y:S02]  /*13940*/  ISETP.LT.OR P3, PT, R184.reuse, 0x12, P2 ;  /* 0x00000012b800780c */ /* 0x040fe40001761670 */
[C---:B------:R-:W-:Y:S02]  /*13950*/  ISETP.LT.OR P2, PT, R184.reuse, 0x19, P1 ;  /* 0x00000019b800780c */ /* 0x040fe40000f41670 */
[----:B------:R-:W-:Y:S02]  /*13960*/  ISETP.LT.OR P1, PT, R184, 0x1a, P0 ;  /* 0x0000001ab800780c */ /* 0x000fe40000721670 */
[----:B------:R-:W-:Y:S02]  /*13970*/  PLOP3.LUT P0, PT, PT, PT, UP2, 0x40, 0x0 ;  /* 0x000000000000781c */ /* 0x000fe40003f0e828 */
[----:B------:R-:W-:Y:S02]  /*13980*/  FSEL R166, R13, -INF , !P3 ;  /* 0xff8000000da67808 */ /* 0x000fe40005800000 */
[----:B------:R-:W-:Y:S02]  /*13990*/  FSEL R164, R16, -INF , !P2 ;  /* 0xff80000010a47808 */ /* 0x000fe40005000000 */
[----:B------:R-:W-:Y:S07]  /*139a0*/  FSEL R162, R17, -INF , !P1 ;  /* 0xff80000011a27808 */ /* 0x000fee0004800000 */
        /* <DEDUP_REMOVED lines=15> */
.L_x_434:
[----:B------:R-:W-:Y:S04]  /*13aa0*/  MOV R0, c[0x0][0x32c] ;  /* 0x0000cb0000007a02 */ /* 0x000fe80000000f00 */
[----:B------:R-:W-:Y:S11]  /*13ab0*/  ISETP.NE.AND P0, PT, R0, 0x1, PT ;  /* 0x000000010000780c */ /* 0x000ff60003f05270 */
[----:B------:R-:W-:Y:S02]  /*13ac0*/  @!UPT UIADD3 URZ, URZ, URZ, URZ ;  /* 0x0000003f3f3ff290 */ /* 0x000fe4000fffe03f */
[----:B------:R-:W-:Y:S05]  /*13ad0*/  @P0 IMAD.HI.U32 R0, R4, c[0x0][0x330], RZ ;  /* 0x0000cc0004000a27 */ /* 0x000fea00078e00ff */
[----:B------:R-:W-:Y:S02]  /*13ae0*/  @P0 SHF.R.U32.HI R4, RZ, c[0x0][0x334], R0 ;  /* 0x0000cd00ff040a19 */ /* 0x000fe40000011600 */
.L_x_435:
[----:B------:R-:W-:Y:S05]  /*13af0*/  BSYNC B0 ;  /* 0x0000000000007941 */ /* 0x000fea0003800000 */
.L_x_433:
[----:B------:R-:W-:Y:S04]  /*13b00*/  IMAD R183, R4, c[0x0][0x32c], -R183 ;  /* 0x0000cb0004b77a24 */ /* 0x000fe800078e0ab7 */
[----:B------:R-:W-:Y:S05]  /*13b10*/  IMAD.IADD R4, R183, 0x1, -R224 ;  /* 0x00000001b7047824 */ /* 0x000fea00078e0ae0 */
[----:B------:R-:W-:Y:S02]  /*13b20*/  IADD3 R0, R4, c[0x0][0x32c], RZ ;  /* 0x0000cb0004007a10 */ /* 0x000fe40007ffe0ff */
[----:B------:R-:W-:Y:S02]  /*13b30*/  IMNMX R185, R185, R4, !PT ;  /* 0x00000004b9b97217 */ /* 0x000fe40007800200 */
[----:B------:R-:W-:Y:S02]  /*13b40*/  IMNMX R187, R187, R0, PT ;  /* 0x00000000bbbb7217 */ /* 0x000fe40003800200 */
.L_x_432:
[----:B------:R-:W-:Y:S01]  /*13b50*/  FMNMX.FTZ R5, R152, R3, !PT ;  /* 0x0000000398057209 */ /* 0x000fe20007810000 */
[----:B------:R-:W-:Y:S01]  /*13b60*/  LDSM.16.MT88.4 R156, [R206+0x8080] ;  /* 0x00808000ce9c783b */ /* 0x000fe20000004200 */
[----:B------:R-:W-:Y:S02]  /*13b70*/  PLOP3.LUT P1, PT, PT, PT, UP0, 0x80, 0x0 ;  /* 0x000000000000781c */ /* 0x000fe40003f2f008 */
[----:B------:R-:W-:Y:S02]  /*13b80*/  FMNMX.FTZ R5, R150, R5, !PT ;  /* 0x0000000596057209 */ /* 0x000fe40007810000 */
[----:B------:R-:W-:Y:S02]  /*13b90*/  PLOP3.LUT P0, PT, PT, PT, UP0, 0x80, 0x0 ;  /* 0x000000000000781c */ /* 0x000fe40003f0f008 */
[----:B------:R-:W-:Y:S01]  /*13ba0*/  FMNMX.FTZ R5, R154, R5, !PT ;  /* 0x000000059a057209 */ /* 0x000fe20007810000 */
[----:B------:R-:W-:Y:S01]  /*13bb0*/  LDSM.16.MT88.4 R172, [R204+0x9880] ;  /* 0x00988000ccac783b */ /* 0x000fe20000004200 */
[C---:B------:R-:W-:Y:S02]  /*13bc0*/  ISETP.GT.AND P1, PT, R185.reuse, RZ, P1 ;  /* 0x000000ffb900720c */ /* 0x040fe40000f24270 */
[----:B------:R-:W-:Y:S02]  /*13bd0*/  FMNMX.FTZ R5, R8, R5, !PT ;  /* 0x0000000508057209 */ /* 0x000fe40007810000 */
[----:B------:R-:W-:Y:S02]  /*13be0*/  ISETP.GT.AND P0, PT, R185, 0x1, P0 ;  /* 0x00000001b900780c */ /* 0x000fe40000704270 */
[----:B------:R-:W-:Y:S01]  /*13bf0*/  FMNMX.FTZ R5, R168, R5, !PT ;  /* 0x00000005a8057209 */ /* 0x000fe20007810000 */
[----:B------:R-:W-:Y:S01]  /*13c00*/  LDSM.16.MT88.4 R176, [R211+0xa880] ;  /* 0x00a88000d3b0783b */ /* 0x000fe20000004200 */
[C---:B------:R-:W-:Y:S02]  /*13c10*/  ISETP.LT.OR P2, PT, R187.reuse, 0x1, P1 ;  /* 0x00000001bb00780c */ /* 0x040fe40000f41670 */
[----:B------:R-:W-:Y:S02]  /*13c20*/  FMNMX.FTZ R5, R166, R5, !PT ;  /* 0x00000005a6057209 */ /* 0x000fe40007810000 */
[----:B------:R-:W-:Y:S02]  /*13c30*/  ISETP.LT.OR P1, PT, R187, 0x2, P0 ;  /* 0x00000002bb00780c */ /* 0x000fe40000721670 */
[----:B------:R-:W-:Y:S01]  /*13c40*/  FMNMX.FTZ R5, R164, R5, !PT ;  /* 0x00000005a4057209 */ /* 0x000fe20007810000 */
[----:B------:R-:W-:Y:S01]  /*13c50*/  LDSM.16.MT88.4 R180, [R206+0xa880] ;  /* 0x00a88000ceb4783b */ /* 0x000fe20000004200 */
[----:B------:R-:W-:Y:S02]  /*13c60*/  PLOP3.LUT P3, PT, PT, PT, UP0, 0x80, 0x0 ;  /* 0x000000000000781c */ /* 0x000fe40003f6f008 */
[----:B------:R-:W-:Y:S02]  /*13c70*/  FMNMX.FTZ R0, R162, R5, !PT ;  /* 0x00000005a2007209 */ /* 0x000fe40007810000 */
[----:B------:R-:W-:Y:S02]  /*13c80*/  PLOP3.LUT P0, PT, PT, PT, UP0, 0x80, 0x0 ;  /* 0x000000000000781c */ /* 0x000fe40003f0f008 */
[----:B------:R-:W-:Y:S01]  /*13c90*/  FSEL R13, R7, -INF , !P1 ;  /* 0xff800000070d7808 */ /* 0x000fe20004800000 */
[----:B------:R-:W1:Y:S01]  /*13ca0*/  SHFL.BFLY PT, R5, R0, 0x2, 0x1f ;  /* 0x0c401f0000057f89 */ /* 0x000e6200000e0000 */
[C---:B------:R-:W-:Y:S02]  /*13cb0*/  ISETP.GT.AND P1, PT, R185.reuse, 0x8, P3 ;  /* 0x00000008b900780c */ /* 0x040fe40001f24270 */
[----:B------:R-:W-:Y:S02]  /*13cc0*/  ISETP.GT.AND P0, PT, R185, 0x9, P0 ;  /* 0x00000009b900780c */ /* 0x000fe40000704270 */
[----:B------:R-:W-:Y:S02]  /*13cd0*/  FSEL R17, R6, -INF , !P2 ;  /* 0xff80000006117808 */ /* 0x000fe40005000000 */
[C---:B------:R-:W-:Y:S01]  /*13ce0*/  ISETP.LT.OR P1, PT, R187.reuse, 0x9, P1 ;  /* 0x00000009bb00780c */ /* 0x040fe20000f21670 */
[----:B------:R-:W-:Y:S01]  /*13cf0*/  LDSM.16.MT88.4 R188, [R211+0xb880] ;  /* 0x00b88000d3bc783b */ /* 0x000fe20000004200 */
[----:B------:R-:W-:Y:S02]  /*13d00*/  ISETP.LT.OR P0, PT, R187, 0xa, P0 ;  /* 0x0000000abb00780c */ /* 0x000fe40000701670 */
[----:B------:R-:W-:Y:S02]  /*13d10*/  PLOP3.LUT P2, PT, PT, PT, UP0, 0x80, 0x0 ;  /* 0x000000000000781c */ /* 0x000fe40003f4f008 */
[----:B------:R-:W-:Y:S02]  /*13d20*/  FMNMX.FTZ R4, R17, R2, !PT ;  /* 0x0000000211047209 */ /* 0x000fe40007810000 */
[----:B------:R-:W-:Y:S01]  /*13d30*/  ISETP.GT.AND P2, PT, R185, 0x10, P2 ;  /* 0x00000010b900780c */ /* 0x000fe20001744270 */
[----:B------:R-:W-:Y:S01]  /*13d40*/  LDSM.16.MT88.4 R192, [R206+0xb880] ;  /* 0x00b88000cec0783b */ /* 0x000fe20000004200 */
[----:B------:R-:W-:Y:S02]  /*13d50*/  FMNMX.FTZ R4, R13, R4, !PT ;  /* 0x000000040d047209 */ /* 0x000fe40007810000 */
[----:B------:R-:W-:Y:S02]  /*13d60*/  FSEL R9, R10, -INF , !P1 ;  /* 0xff8000000a097808 */ /* 0x000fe40004800000 */
[----:B------:R-:W-:Y:S02]  /*13d70*/  FSEL R11, R11, -INF , !P0 ;  /* 0xff8000000b0b7808 */ /* 0x000fe40004000000 */
[----:B------:R-:W-:Y:S02]  /*13d80*/  PLOP3.LUT P0, PT, PT, PT, UP0, 0x80, 0x0 ;  /* 0x000000000000781c */ /* 0x000fe40003f0f008 */
[----:B------:R-:W-:Y:S02]  /*13d90*/  ISETP.LT.OR P2, PT, R187, 0x11, P2 ;  /* 0x00000011bb00780c */ /* 0x000fe40001741670 */
[----:B------:R-:W-:Y:S02]  /*13da0*/  ISETP.GT.AND P1, PT, R185, 0x11, P0 ;  /* 0x00000011b900780c */ /* 0x000fe40000724270 */
[----:B------:R-:W-:Y:S02]  /*13db0*/  PLOP3.LUT P3, PT, PT, PT, UP0, 0x80, 0x0 ;  /* 0x000000000000781c */ /* 0x000fe40003f6f008 */
[----:B------:R-:W-:Y:S02]  /*13dc0*/  FMNMX.FTZ R4, R9, R4, !PT ;  /* 0x0000000409047209 */ /* 0x000fe40007810000 */
[----:B------:R-:W-:Y:S02]  /*13dd0*/  FSEL R165, R14, -INF , !P2 ;  /* 0xff8000000ea57808 */ /* 0x000fe40005000000 */
[----:B------:R-:W-:Y:S02]  /*13de0*/  ISETP.LT.OR P2, PT, R187, 0x12, P1 ;  /* 0x00000012bb00780c */ /* 0x000fe40000f41670 */
[----:B------:R-:W-:Y:S02]  /*13df0*/  ISETP.GT.AND P1, PT, R185, 0x18, P3 ;  /* 0x00000018b900780c */ /* 0x000fe40001f24270 */
[----:B------:R-:W-:Y:S01]  /*13e00*/  PLOP3.LUT P0, PT, PT, PT, UP0, 0x80, 0x0 ;  /* 0x000000000000781c */ /* 0x000fe20003f0f008 */
[----:B------:R-:W-:Y:S01]  /*13e10*/  UISETP.GT.AND UP0, UPT, UR13, UR10, UPT ;  /* 0x0000000a0d00728c */ /* 0x000fe2000bf04270 */
[----:B------:R-:W-:Y:S01]  /*13e20*/  FMNMX.FTZ R4, R11, R4, !PT ;  /* 0x000000040b047209 */ /* 0x000fe20007810000 */
[----:B------:R-:W-:Y:S01]  /*13e30*/  UIADD3 UR13, UR13, -0x1, URZ ;  /* 0xffffffff0d0d7890 */ /* 0x000fe2000fffe03f */
[----:B------:R-:W-:Y:S02]  /*13e40*/  ISETP.GT.AND P0, PT, R185, 0x19, P0 ;  /* 0x00000019b900780c */ /* 0x000fe40000704270 */
[----:B------:R-:W-:Y:S02]  /*13e50*/  FSEL R163, R15, -INF , !P2 ;  /* 0xff8000000fa37808 */ /* 0x000fe40005000000 */
[----:B------:R-:W-:Y:S02]  /*13e60*/  ISETP.LT.OR P1, PT, R187, 0x19, P1 ;  /* 0x00000019bb00780c */ /* 0x000fe40000f21670 */
[----:B------:R-:W-:Y:S02]  /*13e70*/  FMNMX.FTZ R4, R165, R4, !PT ;  /* 0x00000004a5047209 */ /* 0x000fe40007810000 */
[----:B------:R-:W-:Y:S02]  /*13e80*/  ISETP.LT.OR P0, PT, R187, 0x1a, P0 ;  /* 0x0000001abb00780c */ /* 0x000fe40000701670 */
[----:B------:R-:W-:Y:S01]  /*13e90*/  FSEL R161, R18, -INF , !P1 ;  /* 0xff80000012a17808 */ /* 0x000fe20004800000 */
[----:B------:R-:W-:Y:S01]  /*13ea0*/  LDSM.16.MT88.4 R184, [R204+0xa880] ;  /* 0x00a88000ccb8783b */ /* 0x000fe20000004200 */
[----:B------:R-:W-:Y:S02]  /*13eb0*/  FSEL R149, R19, -INF , !P0 ;  /* 0xff80000013957808 */ /* 0x000fe40004000000 */
[----:B-1----:R-:W-:Y:S02]  /*13ec0*/  FMNMX.FTZ R6, R0, R5, !PT ;  /* 0x0000000500067209 */ /* 0x002fe40007810000 */
[----:B------:R-:W-:Y:S03]  /*13ed0*/  FMNMX.FTZ R0, R163, R4, !PT ;  /* 0x00000004a3007209 */ /* 0x000fe60007810000 */
[----:B------:R-:W1:Y:S01]  /*13ee0*/  SHFL.BFLY PT, R15, R6, 0x1, 0x1f ;  /* 0x0c201f00060f7f89 */ /* 0x000e6200000e0000 */
[----:B------:R-:W-:Y:S04]  /*13ef0*/  FMNMX.FTZ R0, R161, R0, !PT ;  /* 0x00000000a1007209 */ /* 0x000fe80007810000 */
[----:B------:R-:W-:Y:S05]  /*13f00*/  FMNMX.FTZ R7, R149, R0, !PT ;  /* 0x0000000095077209 */ /* 0x000fea0007810000 */
[----:B------:R-:W2:Y:S01]  /*13f10*/  SHFL.BFLY PT, R4, R7, 0x2, 0x1f ;  /* 0x0c401f0007047f89 */ /* 0x000ea200000e0000 */
[----:B-1----:R-:W-:Y:S04]  /*13f20*/  FMNMX.FTZ R0, R6, R15, !PT ;  /* 0x0000000f06007209 */ /* 0x002fe80007810000 */
[C---:B------:R-:W-:Y:S01]  /*13f30*/  FSETP.NEU.FTZ.AND P0, PT, R0.reuse, -INF , PT ;  /* 0xff8000000000780b */ /* 0x040fe20003f1d000 */
[C---:B------:R-:W-:Y:S01]  /*13f40*/  FMUL.FTZ R167, R0.reuse, c[0x0][0x2d0] ;  /* 0x0000b40000a77a20 */ /* 0x040fe20000410000 */
[----:B--2---:R-:W-:Y:S04]  /*13f50*/  FMNMX.FTZ R5, R7, R4, !PT ;  /* 0x0000000407057209 */ /* 0x004fe80007810000 */
[----:B------:R-:W-:Y:S02]  /*13f60*/  FSEL R167, R167, RZ, P0 ;  /* 0x000000ffa7a77208 */ /* 0x000fe40000000000 */
[----:B------:R-:W-:Y:S01]  /*13f70*/  FSEL R4, R0, RZ, P0 ;  /* 0x000000ff00047208 */ /* 0x000fe20000000000 */
[----:B------:R-:W1:Y:S02]  /*13f80*/  SHFL.BFLY PT, R148, R5, 0x1, 0x1f ;  /* 0x0c201f0005947f89 */ /* 0x000e6400000e0000 */
[----:B------:R-:W-:Y:S02]  /*13f90*/  FFMA.FTZ R230, R152, c[0x0][0x2d0], -R167 ;  /* 0x0000b40098e67a23 */ /* 0x000fe400000108a7 */
[----:B------:R-:W-:Y:S02]  /*13fa0*/  FADD.FTZ R3, -R4, R3 ;  /* 0x0000000304037221 */ /* 0x000fe40000010100 */
[--C-:B------:R-:W-:Y:S02]  /*13fb0*/  FFMA.FTZ R151, R150, c[0x0][0x2d0], -R167.reuse ;  /* 0x0000b40096977a23 */ /* 0x100fe400000108a7 */
[--C-:B------:R-:W-:Y:S01]  /*13fc0*/  FFMA.FTZ R150, R154, c[0x0][0x2d0], -R167.reuse ;  /* 0x0000b4009a967a23 */ /* 0x100fe200000108a7 */
[----:B------:R-:W-:Y:S01]  /*13fd0*/  MUFU.EX2 R230, R230 ;  /* 0x000000e600e67308 */ /* 0x000fe20000000800 */
[--C-:B------:R-:W-:Y:S02]  /*13fe0*/  FFMA.FTZ R231, R8, c[0x0][0x2d0], -R167.reuse ;  /* 0x0000b40008e77a23 */ /* 0x100fe400000108a7 */
[----:B------:R-:W-:Y:S02]  /*13ff0*/  FMUL.FTZ R6, R3, c[0x0][0x2d0] ;  /* 0x0000b40003067a20 */ /* 0x000fe40000410000 */
[--C-:B------:R-:W-:Y:S02]  /*14000*/  FFMA.FTZ R236, R168, c[0x0][0x2d0], -R167.reuse ;  /* 0x0000b400a8ec7a23 */ /* 0x100fe400000108a7 */
[----:B------:R-:W-:Y:S01]  /*14010*/  LDSM.16.MT88.4 R168, [R206+0x9880] ;  /* 0x00988000cea8783b */ /* 0x000fe20000004200 */
[--C-:B------:R-:W-:Y:S02]  /*14020*/  FFMA.FTZ R237, R166, c[0x0][0x2d0], -R167.reuse ;  /* 0x0000b400a6ed7a23 */ /* 0x100fe400000108a7 */
[----:B------:R-:W2:Y:S01]  /*14030*/  MUFU.EX2 R3, R6 ;  /* 0x0000000600037308 */ /* 0x000ea20000000800 */
[--C-:B------:R-:W-:Y:S02]  /*14040*/  FFMA.FTZ R238, R164, c[0x0][0x2d0], -R167.reuse ;  /* 0x0000b400a4ee7a23 */ /* 0x100fe400000108a7 */
[----:B------:R-:W-:Y:S01]  /*14050*/  FFMA.FTZ R167, R162, c[0x0][0x2d0], -R167 ;  /* 0x0000b400a2a77a23 */ /* 0x000fe200000108a7 */
[----:B-1----:R-:W-:Y:S04]  /*14060*/  FMNMX.FTZ R148, R5, R148, !PT ;  /* 0x0000009405947209 */ /* 0x002fe80007810000 */
[C---:B------:R-:W-:Y:S01]  /*14070*/  FSETP.NEU.FTZ.AND P0, PT, R148.reuse, -INF , PT ;  /* 0xff8000009400780b */ /* 0x040fe20003f1d000 */
[C---:B------:R-:W-:Y:S01]  /*14080*/  FMUL.FTZ R160, R148.reuse, c[0x0][0x2d0] ;  /* 0x0000b40094a07a20 */ /* 0x040fe20000410000 */
[----:B------:R-:W1:Y:S02]  /*14090*/  MUFU.EX2 R151, R151 ;  /* 0x0000009700977308 */ /* 0x000e640000000800 */
[----:B------:R-:W-:Y:S02]  /*140a0*/  FSEL R5, R148, RZ, P0 ;  /* 0x000000ff94057208 */ /* 0x000fe40000000000 */
[----:B------:R-:W-:Y:S02]  /*140b0*/  FSEL R160, R160, RZ, P0 ;  /* 0x000000ffa0a07208 */ /* 0x000fe40000000000 */
[----:B------:R-:W-:Y:S01]  /*140c0*/  PLOP3.LUT P0, PT, PT, PT, UP0, 0x80, 0x0 ;  /* 0x000000000000781c */ /* 0x000fe20003f0f008 */
[----:B------:R-:W-:Y:S02]  /*140d0*/  FADD.FTZ R5, -R5, R2 ;  /* 0x0000000205057221 */ /* 0x000fe40000010100 */
[--C-:B------:R-:W-:Y:S01]  /*140e0*/  FFMA.FTZ R234, R13, c[0x0][0x2d0], -R160.reuse ;  /* 0x0000b4000dea7a23 */ /* 0x100fe200000108a0 */
[----:B------:R-:W-:Y:S01]  /*140f0*/  MUFU.EX2 R150, R150 ;  /* 0x0000009600967308 */ /* 0x000fe20000000800 */
[----:B------:R-:W3:Y:S01]  /*14100*/  LDSM.16.MT88.4 R12, [R211+0x8080] ;  /* 0x00808000d30c783b */ /* 0x000ee20000004200 */
[--C-:B------:R-:W-:Y:S02]  /*14110*/  FFMA.FTZ R235, R17, c[0x0][0x2d0], -R160.reuse ;  /* 0x0000b40011eb7a23 */ /* 0x100fe400000108a0 */
[--C-:B------:R-:W-:Y:S02]  /*14120*/  FFMA.FTZ R233, R9, c[0x0][0x2d0], -R160.reuse ;  /* 0x0000b40009e97a23 */ /* 0x100fe400000108a0 */
[--C-:B------:R-:W-:Y:S02]  /*14130*/  FFMA.FTZ R232, R11, c[0x0][0x2d0], -R160.reuse ;  /* 0x0000b4000be87a23 */ /* 0x100fe400000108a0 */
[----:B------:R-:W-:Y:S02]  /*14140*/  FMUL.FTZ R2, R5, c[0x0][0x2d0] ;  /* 0x0000b40005027a20 */ /* 0x000fe40000410000 */
[----:B------:R-:W4:Y:S01]  /*14150*/  MUFU.EX2 R231, R231 ;  /* 0x000000e700e77308 */ /* 0x000f220000000800 */
[C---:B--2---:R-:W-:Y:S02]  /*14160*/  FMUL.FTZ R4, R3.reuse, R144 ;  /* 0x0000009003047220 */ /* 0x044fe40000410000 */
[----:B------:R-:W-:Y:S01]  /*14170*/  FMUL.FTZ R5, R3, R145 ;  /* 0x0000009103057220 */ /* 0x000fe20000410000 */
[----:B-1----:R-:W-:Y:S01]  /*14180*/  F2FP.BF16.PACK_AB R152, R151, R230 ;  /* 0x000000e69798723e */ /* 0x002fe200000010ff */
[C---:B------:R-:W-:Y:S02]  /*14190*/  FMUL.FTZ R8, R3.reuse, R140 ;  /* 0x0000008c03087220 */ /* 0x040fe40000410000 */
[C---:B------:R-:W-:Y:S02]  /*141a0*/  FMUL.FTZ R9, R3.reuse, R141 ;  /* 0x0000008d03097220 */ /* 0x040fe40000410000 */
[C---:B------:R-:W-:Y:S01]  /*141b0*/  FMUL.FTZ R16, R3.reuse, R136 ;  /* 0x0000008803107220 */ /* 0x040fe20000410000 */
[----:B------:R-:W1:Y:S01]  /*141c0*/  MUFU.EX2 R2, R2 ;  /* 0x0000000200027308 */ /* 0x000e620000000800 */
[----:B------:R-:W-:Y:S02]  /*141d0*/  FMUL.FTZ R17, R3, R137 ;  /* 0x0000008903117220 */ /* 0x000fe40000410000 */
[--C-:B------:R-:W-:Y:S02]  /*141e0*/  FFMA.FTZ R240, R165, c[0x0][0x2d0], -R160.reuse ;  /* 0x0000b400a5f07a23 */ /* 0x100fe400000108a0 */
[--C-:B------:R-:W-:Y:S02]  /*141f0*/  FFMA.FTZ R241, R163, c[0x0][0x2d0], -R160.reuse ;  /* 0x0000b400a3f17a23 */ /* 0x100fe400000108a0 */
[--C-:B------:R-:W-:Y:S02]  /*14200*/  FFMA.FTZ R242, R161, c[0x0][0x2d0], -R160.reuse ;  /* 0x0000b400a1f27a23 */ /* 0x100fe400000108a0 */
[----:B------:R-:W-:Y:S01]  /*14210*/  FFMA.FTZ R160, R149, c[0x0][0x2d0], -R160 ;  /* 0x0000b40095a07a23 */ /* 0x000fe200000108a0 */
[----:B------:R-:W-:Y:S01]  /*14220*/  MUFU.EX2 R235, R235 ;  /* 0x000000eb00eb7308 */ /* 0x000fe20000000800 */
[C---:B------:R-:W-:Y:S02]  /*14230*/  FMUL.FTZ R28, R3.reuse, R28 ;  /* 0x0000001c031c7220 */ /* 0x040fe40000410000 */
[----:B------:R-:W-:Y:S01]  /*14240*/  FMUL.FTZ R29, R3, R29 ;  /* 0x0000001d031d7220 */ /* 0x000fe20000410000 */
[----:B----4-:R-:W-:Y:S01]  /*14250*/  F2FP.BF16.PACK_AB R154, R231, R150 ;  /* 0x00000096e79a723e */ /* 0x010fe200000010ff */
[C---:B------:R-:W-:Y:S02]  /*14260*/  FMUL.FTZ R32, R3.reuse, R32 ;  /* 0x0000002003207220 */ /* 0x040fe40000410000 */
[C---:B------:R-:W-:Y:S02]  /*14270*/  FMUL.FTZ R33, R3.reuse, R33 ;  /* 0x0000002103217220 */ /* 0x040fe40000410000 */
[C---:B------:R-:W-:Y:S01]  /*14280*/  FMUL.FTZ R36, R3.reuse, R36 ;  /* 0x0000002403247220 */ /* 0x040fe20000410000 */
[----:B------:R-:W2:Y:S01]  /*14290*/  MUFU.EX2 R234, R234 ;  /* 0x000000ea00ea7308 */ /* 0x000ea20000000800 */
[C---:B------:R-:W-:Y:S02]  /*142a0*/  FMUL.FTZ R37, R3.reuse, R37 ;  /* 0x0000002503257220 */ /* 0x040fe40000410000 */
[C---:B------:R-:W-:Y:S02]  /*142b0*/  FMUL.FTZ R40, R3.reuse, R40 ;  /* 0x0000002803287220 */ /* 0x040fe40000410000 */
[C---:B-1----:R-:W-:Y:S02]  /*142c0*/  FMUL.FTZ R6, R2.reuse, R146 ;  /* 0x0000009202067220 */ /* 0x042fe40000410000 */
[C---:B------:R-:W-:Y:S02]  /*142d0*/  FMUL.FTZ R7, R2.reuse, R147 ;  /* 0x0000009302077220 */ /* 0x040fe40000410000 */
[----:B------:R-:W1:Y:S01]  /*142e0*/  LDSM.16.MT88.4 R144, [R205+0x8080] ;  /* 0x00808000cd90783b */ /* 0x000e620000004200 */
[----:B------:R-:W-:Y:S01]  /*142f0*/  MUFU.EX2 R233, R233 ;  /* 0x000000e900e97308 */ /* 0x000fe20000000800 */
[C---:B------:R-:W-:Y:S02]  /*14300*/  FMUL.FTZ R10, R2.reuse, R142 ;  /* 0x0000008e020a7220 */ /* 0x040fe40000410000 */
[C---:B------:R-:W-:Y:S02]  /*14310*/  FMUL.FTZ R11, R2.reuse, R143 ;  /* 0x0000008f020b7220 */ /* 0x040fe40000410000 */
[C---:B------:R-:W-:Y:S02]  /*14320*/  FMUL.FTZ R18, R2.reuse, R138 ;  /* 0x0000008a02127220 */ /* 0x040fe40000410000 */
[C---:B------:R-:W-:Y:S01]  /*14330*/  FMUL.FTZ R19, R2.reuse, R139 ;  /* 0x0000008b02137220 */ /* 0x040fe20000410000 */
[----:B------:R-:W-:Y:S01]  /*14340*/  LDSM.16.MT88.4 R140, [R206+0x9080] ;  /* 0x00908000ce8c783b */ /* 0x000fe20000004200 */
[C---:B------:R-:W-:Y:S01]  /*14350*/  FMUL.FTZ R30, R2.reuse, R30 ;  /* 0x0000001e021e7220 */ /* 0x040fe20000410000 */
[----:B------:R-:W4:Y:S01]  /*14360*/  MUFU.EX2 R232, R232 ;  /* 0x000000e800e87308 */ /* 0x000f220000000800 */
[C---:B------:R-:W-:Y:S02]  /*14370*/  FMUL.FTZ R31, R2.reuse, R31 ;  /* 0x0000001f021f7220 */ /* 0x040fe40000410000 */
[----:B------:R-:W-:Y:S01]  /*14380*/  FMUL.FTZ R34, R2, R34 ;  /* 0x0000002202227220 */ /* 0x000fe20000410000 */
[----:B--2---:R-:W-:Y:S01]  /*14390*/  F2FP.BF16.PACK_AB R153, R234, R235 ;  /* 0x000000ebea99723e */ /* 0x004fe200000010ff */
[C---:B------:R-:W-:Y:S01]  /*143a0*/  FMUL.FTZ R35, R2.reuse, R35 ;  /* 0x0000002302237220 */ /* 0x040fe20000410000 */
[----:B------:R-:W-:Y:S01]  /*143b0*/  LDSM.16.MT88.4 R136, [R211+0x9080] ;  /* 0x00908000d388783b */ /* 0x000fe20000004200 */
        /* <DEDUP_REMOVED lines=8> */
[----:B------:R5:W-:Y:S01]  /*14440*/  MUFU.EX2 R239, R167 ;  /* 0x000000a700ef7308 */ /* 0x000be20000000800 */
[C---:B------:R-:W-:Y:S02]  /*14450*/  FMUL.FTZ R46, R2.reuse, R46 ;  /* 0x0000002e022e7220 */ /* 0x040fe40000410000 */
[----:B------:R-:W-:Y:S01]  /*14460*/  FMUL.FTZ R47, R2, R47 ;  /* 0x0000002f022f7220 */ /* 0x000fe20000410000 */
[----:B----4-:R-:W-:Y:S01]  /*14470*/  F2FP.BF16.PACK_AB R155, R232, R233 ;  /* 0x000000e9e89b723e */ /* 0x010fe200000010ff */
[C---:B------:R-:W-:Y:S02]  /*14480*/  FMUL.FTZ R48, R3.reuse, R48 ;  /* 0x0000003003307220 */ /* 0x040fe40000410000 */
[C---:B------:R-:W-:Y:S02]  /*14490*/  FMUL.FTZ R49, R3.reuse, R49 ;  /* 0x0000003103317220 */ /* 0x040fe40000410000 */
[C---:B------:R-:W-:Y:S01]  /*144a0*/  FMUL.FTZ R50, R2.reuse, R50 ;  /* 0x0000003202327220 */ /* 0x040fe20000410000 */
[----:B------:R-:W-:Y:S01]  /*144b0*/  MUFU.EX2 R236, R236 ;  /* 0x000000ec00ec7308 */ /* 0x000fe20000000800 */
[C---:B---3--:R-:W-:Y:S01]  /*144c0*/  HMMA.16816.F32.BF16 R4, R152.reuse, R12, R4 ;  /* 0x0000000c9804723c */ /* 0x048fe20000041804 */
[----:B--2---:R-:W-:Y:S04]  /*144d0*/  LDSM.16.MT88.4 R160, [R205+0x8880] ;  /* 0x00888000cda0783b */ /* 0x004fe80000004200 */
[C---:B------:R-:W-:Y:S02]  /*144e0*/  FMUL.FTZ R51, R2.reuse, R51 ;  /* 0x0000003302337220 */ /* 0x040fe40000410000 */
[C---:B------:R-:W-:Y:S01]  /*144f0*/  FMUL.FTZ R12, R3.reuse, R132 ;  /* 0x00000084030c7220 */ /* 0x040fe20000410000 */
[C---:B------:R-:W-:Y:S01]  /*14500*/  HMMA.16816.F32.BF16 R8, R152.reuse, R14, R8 ;  /* 0x0000000e9808723c */ /* 0x040fe20000041808 */
[----:B------:R-:W2:Y:S03]  /*14510*/  MUFU.EX2 R237, R237 ;  /* 0x000000ed00ed7308 */ /* 0x000ea60000000800 */
[C---:B------:R-:W-:Y:S01]  /*14520*/  FMUL.FTZ R13, R3.reuse, R133 ;  /* 0x00000085030d7220 */ /* 0x040fe20000410000 */
[----:B-----5:R-:W-:Y:S01]  /*14530*/  LDSM.16.MT88.4 R164, [R204+0x8880] ;  /* 0x00888000cca4783b */ /* 0x020fe20000004200 */
[C---:B------:R-:W-:Y:S02]  /*14540*/  FMUL.FTZ R20, R3.reuse, R20 ;  /* 0x0000001403147220 */ /* 0x040fe40000410000 */
[C---:B------:R-:W-:Y:S03]  /*14550*/  FMUL.FTZ R14, R2.reuse, R134 ;  /* 0x00000086020e7220 */ /* 0x040fe60000410000 */
[----:B------:R-:W3:Y:S01]  /*14560*/  MUFU.EX2 R238, R238 ;  /* 0x000000ee00ee7308 */ /* 0x000ee20000000800 */
[C---:B------:R-:W-:Y:S02]  /*14570*/  FMUL.FTZ R15, R2.reuse, R135 ;  /* 0x00000087020f7220 */ /* 0x040fe40000410000 */
[----:B------:R-:W4:Y:S01]  /*14580*/  LDSM.16.MT88.4 R132, [R204+0x8080] ;  /* 0x00808000cc84783b */ /* 0x000f220000004200 */
[C---:B------:R-:W-:Y:S02]  /*14590*/  FMUL.FTZ R52, R3.reuse, R52 ;  /* 0x0000003403347220 */ /* 0x040fe40000410000 */
[C---:B------:R-:W-:Y:S02]  /*145a0*/  FMUL.FTZ R53, R3.reuse, R53 ;  /* 0x0000003503357220 */ /* 0x040fe40000410000 */
[C---:B------:R-:W-:Y:S02]  /*145b0*/  HMMA.16816.F32.BF16 R12, R152.reuse, R156, R12 ;  /* 0x0000009c980c723c */ /* 0x040fe4000004180c */
[----:B------:R-:W-:Y:S01]  /*145c0*/  MUFU.EX2 R240, R240 ;  /* 0x000000f000f07308 */ /* 0x000fe20000000800 */
[C---:B------:R-:W-:Y:S02]  /*145d0*/  FMUL.FTZ R54, R2.reuse, R54 ;  /* 0x0000003602367220 */ /* 0x040fe40000410000 */
[C---:B------:R-:W-:Y:S02]  /*145e0*/  FMUL.FTZ R55, R2.reuse, R55 ;  /* 0x0000003702377220 */ /* 0x040fe40000410000 */
[C---:B------:R-:W-:Y:S01]  /*145f0*/  FMUL.FTZ R56, R3.reuse, R56 ;  /* 0x0000003803387220 */ /* 0x040fe20000410000 */
[C---:B------:R-:W-:Y:S01]  /*14600*/  HMMA.16816.F32.BF16 R16, R152.reuse, R158, R16 ;  /* 0x0000009e9810723c */ /* 0x040fe20000041810 */
[----:B------:R-:W-:Y:S03]  /*14610*/  LDSM.16.MT88.4 R156, [R206+0x8880] ;  /* 0x00888000ce9c783b */ /* 0x000fe60000004200 */
[C---:B------:R-:W-:Y:S01]  /*14620*/  FMUL.FTZ R21, R3.reuse, R21 ;  /* 0x0000001503157220 */ /* 0x040fe20000410000 */
[----:B------:R-:W5:Y:S01]  /*14630*/  MUFU.EX2 R241, R241 ;  /* 0x000000f100f17308 */ /* 0x000f620000000800 */
[C---:B------:R-:W-:Y:S02]  /*14640*/  FMUL.FTZ R22, R2.reuse, R22 ;  /* 0x0000001602167220 */ /* 0x040fe40000410000 */
[C---:B------:R-:W-:Y:S04]  /*14650*/  FMUL.FTZ R23, R2.reuse, R23 ;  /* 0x0000001702177220 */ /* 0x040fe80000410000 */
[C---:B------:R-:W-:Y:S02]  /*14660*/  FMUL.FTZ R57, R3.reuse, R57 ;  /* 0x0000003903397220 */ /* 0x040fe40000410000 */
[C---:B------:R-:W-:Y:S01]  /*14670*/  FMUL.FTZ R58, R2.reuse, R58 ;  /* 0x0000003a023a7220 */ /* 0x040fe20000410000 */
[C---:B-1----:R-:W-:Y:S01]  /*14680*/  HMMA.16816.F32.BF16 R20, R152.reuse, R144, R20 ;  /* 0x000000909814723c */ /* 0x042fe20000041814 */
[----:B------:R-:W1:Y:S02]  /*14690*/  MUFU.EX2 R242, R242 ;  /* 0x000000f200f27308 */ /* 0x000e640000000800 */
[C---:B------:R-:W-:Y:S02]  /*146a0*/  FMUL.FTZ R24, R3.reuse, R24 ;  /* 0x0000001803187220 */ /* 0x040fe40000410000 */
[C---:B------:R-:W-:Y:S02]  /*146b0*/  FMUL.FTZ R25, R3.reuse, R25 ;  /* 0x0000001903197220 */ /* 0x040fe40000410000 */
[C---:B------:R-:W-:Y:S02]  /*146c0*/  FMUL.FTZ R26, R2.reuse, R26 ;  /* 0x0000001a021a7220 */ /* 0x040fe40000410000 */
[C---:B------:R-:W-:Y:S03]  /*146d0*/  FMUL.FTZ R27, R2.reuse, R27 ;  /* 0x0000001b021b7220 */ /* 0x040fe60000410000 */
[C---:B------:R-:W-:Y:S02]  /*146e0*/  FMUL.FTZ R59, R2.reuse, R59 ;  /* 0x0000003b023b7220 */ /* 0x040fe40000410000 */
[C---:B------:R-:W-:Y:S02]  /*146f0*/  FMUL.FTZ R60, R3.reuse, R60 ;  /* 0x0000003c033c7220 */ /* 0x040fe40000410000 */
[C---:B------:R-:W-:Y:S03]  /*14700*/  HMMA.16816.F32.BF16 R24, R152.reuse, R146, R24 ;  /* 0x000000929818723c */ /* 0x040fe60000041818 */
[C---:B------:R-:W-:Y:S02]  /*14710*/  FMUL.FTZ R61, R3.reuse, R61 ;  /* 0x0000003d033d7220 */ /* 0x040fe40000410000 */
[C---:B------:R-:W-:Y:S02]  /*14720*/  FMUL.FTZ R62, R2.reuse, R62 ;  /* 0x0000003e023e7220 */ /* 0x040fe40000410000 */
[C---:B------:R-:W-:Y:S01]  /*14730*/  FMUL.FTZ R63, R2.reuse, R63 ;  /* 0x0000003f023f7220 */ /* 0x040fe20000410000 */
[C---:B----4-:R-:W-:Y:S04]  /*14740*/  HMMA.16816.F32.BF16 R28, R152.reuse, R132, R28 ;  /* 0x00000084981c723c */ /* 0x050fe8000004181c */
[C---:B------:R-:W-:Y:S02]  /*14750*/  FMUL.FTZ R64, R3.reuse, R64 ;  /* 0x0000004003407220 */ /* 0x040fe40000410000 */
[C---:B------:R-:W-:Y:S02]  /*14760*/  FMUL.FTZ R65, R3.reuse, R65 ;  /* 0x0000004103417220 */ /* 0x040fe40000410000 */
[C---:B------:R-:W-:Y:S01]  /*14770*/  HMMA.16816.F32.BF16 R32, R152.reuse, R134, R32 ;  /* 0x000000869820723c */ /* 0x040fe20000041820 */
[----:B------:R-:W4:Y:S03]  /*14780*/  LDSM.16.MT88.4 R132, [R205+0x9080] ;  /* 0x00908000cd84783b */ /* 0x000f260000004200 */
[C---:B------:R-:W-:Y:S02]  /*14790*/  FMUL.FTZ R66, R2.reuse, R66 ;  /* 0x0000004202427220 */ /* 0x040fe40000410000 */
[C---:B------:R-:W-:Y:S02]  /*147a0*/  FMUL.FTZ R67, R2.reuse, R67 ;  /* 0x0000004302437220 */ /* 0x040fe40000410000 */
[C---:B------:R-:W-:Y:S04]  /*147b0*/  HMMA.16816.F32.BF16 R36, R152.reuse, R136, R36 ;  /* 0x000000889824723c */ /* 0x040fe80000041824 */
[C---:B------:R-:W-:Y:S02]  /*147c0*/  FMUL.FTZ R68, R3.reuse, R68 ;  /* 0x0000004403447220 */ /* 0x040fe40000410000 */
[C---:B------:R-:W-:Y:S02]  /*147d0*/  FMUL.FTZ R69, R3.reuse, R69 ;  /* 0x0000004503457220 */ /* 0x040fe40000410000 */
[C---:B------:R-:W-:Y:S01]  /*147e0*/  HMMA.16816.F32.BF16 R40, R152.reuse, R138, R40 ;  /* 0x0000008a9828723c */ /* 0x040fe20000041828 */
[----:B------:R-:W1:Y:S03]  /*147f0*/  LDSM.16.MT88.4 R136, [R204+0x9080] ;  /* 0x00908000cc88783b */ /* 0x000e660000004200 */
[C---:B------:R-:W-:Y:S02]  /*14800*/  FMUL.FTZ R70, R2.reuse, R70 ;  /* 0x0000004602467220 */ /* 0x040fe40000410000 */
[C---:B------:R-:W-:Y:S02]  /*14810*/  FMUL.FTZ R71, R2.reuse, R71 ;  /* 0x0000004702477220 */ /* 0x040fe40000410000 */
[C---:B------:R-:W-:Y:S04]  /*14820*/  HMMA.16816.F32.BF16 R44, R152.reuse, R140, R44 ;  /* 0x0000008c982c723c */ /* 0x040fe8000004182c */
[C---:B------:R-:W-:Y:S02]  /*14830*/  FMUL.FTZ R72, R3.reuse, R72 ;  /* 0x0000004803487220 */ /* 0x040fe40000410000 */
[C---:B------:R-:W-:Y:S02]  /*14840*/  FMUL.FTZ R73, R3.reuse, R73 ;  /* 0x0000004903497220 */ /* 0x040fe40000410000 */
[C---:B------:R-:W-:Y:S01]  /*14850*/  HMMA.16816.F32.BF16 R48, R152.reuse, R142, R48 ;  /* 0x0000008e9830723c */ /* 0x040fe20000041830 */
[----:B------:R-:W2:Y:S03]  /*14860*/  LDSM.16.MT88.4 R140, [R211+0xa080] ;  /* 0x00a08000d38c783b */ /* 0x000ea60000004200 */
[C---:B------:R-:W-:Y:S02]  /*14870*/  FMUL.FTZ R74, R2.reuse, R74 ;  /* 0x0000004a024a7220 */ /* 0x040fe40000410000 */
[C---:B------:R-:W-:Y:S02]  /*14880*/  FMUL.FTZ R75, R2.reuse, R75 ;  /* 0x0000004b024b7220 */ /* 0x040fe40000410000 */
[C---:B------:R-:W-:Y:S01]  /*14890*/  FMUL.FTZ R76, R3.reuse, R76 ;  /* 0x0000004c034c7220 */ /* 0x040fe20000410000 */
[C---:B----4-:R-:W-:Y:S03]  /*148a0*/  HMMA.16816.F32.BF16 R52, R152.reuse, R132, R52 ;  /* 0x000000849834723c */ /* 0x050fe60000041834 */
[C---:B------:R-:W-:Y:S02]  /*148b0*/  FMUL.FTZ R77, R3.reuse, R77 ;  /* 0x0000004d034d7220 */ /* 0x040fe40000410000 */
[C---:B------:R-:W-:Y:S02]  /*148c0*/  FMUL.FTZ R78, R2.reuse, R78 ;  /* 0x0000004e024e7220 */ /* 0x040fe40000410000 */
[C---:B------:R-:W-:Y:S01]  /*148d0*/  FMUL.FTZ R79, R2.reuse, R79 ;  /* 0x0000004f024f7220 */ /* 0x040fe20000410000 */
[C---:B------:R-:W-:Y:S01]  /*148e0*/  HMMA.16816.F32.BF16 R56, R152.reuse, R134, R56 ;  /* 0x000000869838723c */ /* 0x040fe20000041838 */
[----:B------:R-:W4:Y:S03]  /*148f0*/  LDSM.16.MT88.4 R132, [R206+0xa080] ;  /* 0x00a08000ce84783b */ /* 0x000f260000004200 */
[C---:B------:R-:W-:Y:S02]  /*14900*/  FMUL.FTZ R80, R3.reuse, R80 ;  /* 0x0000005003507220 */ /* 0x040fe40000410000 */
[C---:B------:R-:W-:Y:S02]  /*14910*/  FMUL.FTZ R81, R3.reuse, R81 ;  /* 0x0000005103517220 */ /* 0x040fe40000410000 */
[C---:B-1----:R-:W-:Y:S04]  /*14920*/  HMMA.16816.F32.BF16 R60, R152.reuse, R136, R60 ;  /* 0x00000088983c723c */ /* 0x042fe8000004183c */
[C---:B------:R-:W-:Y:S02]  /*14930*/  FMUL.FTZ R82, R2.reuse, R82 ;  /* 0x0000005202527220 */ /* 0x040fe40000410000 */
[C---:B------:R-:W-:Y:S02]  /*14940*/  FMUL.FTZ R83, R2.reuse, R83 ;  /* 0x0000005302537220 */ /* 0x040fe40000410000 */
[C---:B------:R-:W-:Y:S01]  /*14950*/  HMMA.16816.F32.BF16 R64, R152.reuse, R138, R64 ;  /* 0x0000008a9840723c */ /* 0x040fe20000041840 */
[----:B------:R-:W1:Y:S03]  /*14960*/  LDSM.16.MT88.4 R136, [R205+0xa080] ;  /* 0x00a08000cd88783b */ /* 0x000e660000004200 */
[C---:B------:R-:W-:Y:S02]  /*14970*/  FMUL.FTZ R84, R3.reuse, R84 ;  /* 0x0000005403547220 */ /* 0x040fe40000410000 */
[C---:B------:R-:W-:Y:S02]  /*14980*/  FMUL.FTZ R85, R3.reuse, R85 ;  /* 0x0000005503557220 */ /* 0x040fe40000410000 */
[C---:B--2---:R-:W-:Y:S04]  /*14990*/  HMMA.16816.F32.BF16 R68, R152.reuse, R140, R68 ;  /* 0x0000008c9844723c */ /* 0x044fe80000041844 */
        /* <DEDUP_REMOVED lines=29> */
[C---:B------:R-:W-:Y:S04]  /*14b70*/  FMUL.FTZ R104, R3.reuse, R104 ;  /* 0x0000006803687220 */ /* 0x040fe80000410000 */
[C---:B------:R-:W-:Y:S01]  /*14b80*/  FMUL.FTZ R105, R3.reuse, R105 ;  /* 0x0000006903697220 */ /* 0x040fe20000410000 */
[C---:B----4-:R-:W-:Y:S03]  /*14b90*/  HMMA.16816.F32.BF16 R100, R152.reuse, R132, R100 ;  /* 0x000000849864723c */ /* 0x050fe60000041864 */
[C---:B------:R-:W-:Y:S02]  /*14ba0*/  FMUL.FTZ R106, R2.reuse, R106 ;  /* 0x0000006a026a7220 */ /* 0x040fe40000410000 */
[C---:B------:R-:W-:Y:S02]  /*14bb0*/  FMUL.FTZ R107, R2.reuse, R107 ;  /* 0x0000006b026b7220 */ /* 0x040fe40000410000 */
[C---:B------:R-:W-:Y:S02]  /*14bc0*/  FMUL.FTZ R108, R3.reuse, R108 ;  /* 0x0000006c036c7220 */ /* 0x040fe40000410000 */
[C---:B------:R-:W-:Y:S03]  /*14bd0*/  FMUL.FTZ R109, R3.reuse, R109 ;  /* 0x0000006d036d7220 */ /* 0x040fe60000410000 */
[C---:B------:R-:W-:Y:S01]  /*14be0*/  HMMA.16816.F32.BF16 R104, R152.reuse, R134, R104 ;  /* 0x000000869868723c */ /* 0x040fe20000041868 */
[----:B------:R-:W4:Y:S02]  /*14bf0*/  LDSM.16.MT88.4 R132, [R204+0xb080] ;  /* 0x00b08000cc84783b */ /* 0x000f240000004200 */
[C---:B------:R-:W-:Y:S02]  /*14c00*/  FMUL.FTZ R110, R2.reuse, R110 ;  /* 0x0000006e026e7220 */ /* 0x040fe40000410000 */
[C---:B------:R-:W-:Y:S02]  /*14c10*/  FMUL.FTZ R111, R2.reuse, R111 ;  /* 0x0000006f026f7220 */ /* 0x040fe40000410000 */
[C---:B------:R-:W-:Y:S02]  /*14c20*/  FMUL.FTZ R112, R3.reuse, R112 ;  /* 0x0000007003707220 */ /* 0x040fe40000410000 */
[C---:B------:R-:W-:Y:S03]  /*14c30*/  FMUL.FTZ R113, R3.reuse, R113 ;  /* 0x0000007103717220 */ /* 0x040fe60000410000 */
[C---:B-1----:R-:W-:Y:S03]  /*14c40*/  HMMA.16816.F32.BF16 R108, R152.reuse, R136, R108 ;  /* 0x00000088986c723c */ /* 0x042fe6000004186c */
[C---:B------:R-:W-:Y:S02]  /*14c50*/  FMUL.FTZ R114, R2.reuse, R114 ;  /* 0x0000007202727220 */ /* 0x040fe40000410000 */
[C---:B------:R-:W-:Y:S02]  /*14c60*/  FMUL.FTZ R115, R2.reuse, R115 ;  /* 0x0000007302737220 */ /* 0x040fe40000410000 */
[C---:B------:R-:W-:Y:S02]  /*14c70*/  FMUL.FTZ R116, R3.reuse, R116 ;  /* 0x0000007403747220 */ /* 0x040fe40000410000 */
[C---:B------:R-:W-:Y:S03]  /*14c80*/  FMUL.FTZ R117, R3.reuse, R117 ;  /* 0x0000007503757220 */ /* 0x040fe60000410000 */
[C---:B------:R-:W-:Y:S01]  /*14c90*/  HMMA.16816.F32.BF16 R112, R152.reuse, R138, R112 ;  /* 0x0000008a9870723c */ /* 0x040fe20000041870 */
[----:B------:R-:W1:Y:S02]  /*14ca0*/  LDSM.16.MT88.4 R136, [R211+0x8880] ;  /* 0x00888000d388783b */ /* 0x000e640000004200 */
[C---:B------:R-:W-:Y:S02]  /*14cb0*/  FMUL.FTZ R118, R2.reuse, R118 ;  /* 0x0000007602767220 */ /* 0x040fe40000410000 */
[C---:B------:R-:W-:Y:S02]  /*14cc0*/  FMUL.FTZ R119, R2.reuse, R119 ;  /* 0x0000007702777220 */ /* 0x040fe40000410000 */
[C---:B------:R-:W-:Y:S02]  /*14cd0*/  FMUL.FTZ R120, R3.reuse, R120 ;  /* 0x0000007803787220 */ /* 0x040fe40000410000 */
[C---:B------:R-:W-:Y:S03]  /*14ce0*/  FMUL.FTZ R121, R3.reuse, R121 ;  /* 0x0000007903797220 */ /* 0x040fe60000410000 */
[C---:B--2---:R-:W-:Y:S03]  /*14cf0*/  HMMA.16816.F32.BF16 R116, R152.reuse, R140, R116 ;  /* 0x0000008c9874723c */ /* 0x044fe60000041874 */
[C---:B------:R-:W-:Y:S02]  /*14d00*/  FMUL.FTZ R122, R2.reuse, R122 ;  /* 0x0000007a027a7220 */ /* 0x040fe40000410000 */
[C---:B------:R-:W-:Y:S02]  /*14d10*/  FMUL.FTZ R123, R2.reuse, R123 ;  /* 0x0000007b027b7220 */ /* 0x040fe40000410000 */
[C---:B------:R-:W-:Y:S02]  /*14d20*/  FMUL.FTZ R124, R3.reuse, R124 ;  /* 0x0000007c037c7220 */ /* 0x040fe40000410000 */
[C---:B------:R-:W-:Y:S03]  /*14d30*/  FMUL.FTZ R125, R3.reuse, R125 ;  /* 0x0000007d037d7220 */ /* 0x040fe60000410000 */
[C---:B------:R-:W-:Y:S03]  /*14d40*/  HMMA.16816.F32.BF16 R120, R152.reuse, R142, R120 ;  /* 0x0000008e9878723c */ /* 0x040fe60000041878 */
[C---:B------:R-:W-:Y:S02]  /*14d50*/  FMUL.FTZ R126, R2.reuse, R126 ;  /* 0x0000007e027e7220 */ /* 0x040fe40000410000 */
[C---:B------:R-:W-:Y:S02]  /*14d60*/  FMUL.FTZ R127, R2.reuse, R127 ;  /* 0x0000007f027f7220 */ /* 0x040fe40000410000 */
[C---:B------:R-:W-:Y:S02]  /*14d70*/  FMUL.FTZ R128, R3.reuse, R128 ;  /* 0x0000008003807220 */ /* 0x040fe40000410000 */
[C---:B------:R-:W-:Y:S03]  /*14d80*/  FMUL.FTZ R129, R3.reuse, R129 ;  /* 0x0000008103817220 */ /* 0x040fe60000410000 */
[C---:B----4-:R-:W-:Y:S03]  /*14d90*/  HMMA.16816.F32.BF16 R124, R152.reuse, R132, R124 ;  /* 0x00000084987c723c */ /* 0x050fe6000004187c */
[C---:B------:R-:W-:Y:S02]  /*14da0*/  FMUL.FTZ R130, R2.reuse, R130 ;  /* 0x0000008202827220 */ /* 0x040fe40000410000 */
[C---:B------:R-:W-:Y:S02]  /*14db0*/  FMUL.FTZ R131, R2.reuse, R131 ;  /* 0x0000008302837220 */ /* 0x040fe40000410000 */
[----:B------:R-:W-:Y:S01]  /*14dc0*/  FFMA.FTZ R230, R3, R226, R230 ;  /* 0x000000e203e67223 */ /* 0x000fe200000100e6 */
[----:B------:R-:W-:Y:S01]  /*14dd0*/  MOV R3, R0 ;  /* 0x0000000000037202 */ /* 0x000fe20000000f00 */
[----:B------:R-:W-:Y:S03]  /*14de0*/  FFMA.FTZ R235, R2, R225, R235 ;  /* 0x000000e102eb7223 */ /* 0x000fe600000100eb */
[----:B------:R-:W-:Y:S03]  /*14df0*/  HMMA.16816.F32.BF16 R128, R152, R134, R128 ;  /* 0x000000869880723c */ /* 0x000fe60000041880 */
[----:B------:R-:W-:Y:S01]  /*14e00*/  FADD.FTZ R151, R151, R230 ;  /* 0x000000e697977221 */ /* 0x000fe20000010000 */
[----:B------:R-:W-:Y:S01]  /*14e10*/  MOV R2, R148 ;  /* 0x0000009400027202 */ /* 0x000fe20000000f00 */
[----:B------:R-:W-:Y:S02]  /*14e20*/  FADD.FTZ R234, R234, R235 ;  /* 0x000000ebeaea7221 */ /* 0x000fe40000010000 */
[----:B------:R-:W-:Y:S01]  /*14e30*/  F2FP.BF16.PACK_AB R152, R237, R236 ;  /* 0x000000eced98723e */ /* 0x000fe200000010ff */
[----:B------:R-:W-:Y:S01]  /*14e40*/  FADD.FTZ R150, R150, R151 ;  /* 0x0000009796967221 */ /* 0x000fe20000010000 */
[----:B---3--:R-:W-:Y:S03]  /*14e50*/  F2FP.BF16.PACK_AB R154, R239, R238 ;  /* 0x000000eeef9a723e */ /* 0x008fe600000010ff */
[----:B-----5:R-:W-:Y:S01]  /*14e60*/  F2FP.BF16.PACK_AB R153, R241, R240 ;  /* 0x000000f0f199723e */ /* 0x020fe200000010ff */
[----:B------:R-:W-:Y:S01]  /*14e70*/  FADD.FTZ R231, R231, R150 ;  /* 0x00000096e7e77221 */ /* 0x000fe20000010000 */
[----:B------:R-:W-:Y:S03]  /*14e80*/  F2FP.BF16.PACK_AB R155, R149, R242 ;  /* 0x000000f2959b723e */ /* 0x000fe600000010ff */
[----:B------:R-:W-:Y:S04]  /*14e90*/  FADD.FTZ R236, R236, R231 ;  /* 0x000000e7ecec7221 */ /* 0x000fe80000010000 */
[C---:B-1----:R-:W-:Y:S01]  /*14ea0*/  HMMA.16816.F32.BF16 R144, R152.reuse, R136, R4 ;  /* 0x000000889890723c */ /* 0x042fe20000041804 */
[----:B------:R-:W1:Y:S02]  /*14eb0*/  LDSM.16.MT88.4 R4, [R211+0x9880] ;  /* 0x00988000d304783b */ /* 0x000e640000004200 */
[----:B------:R-:W-:Y:S04]  /*14ec0*/  FADD.FTZ R237, R237, R236 ;  /* 0x000000eceded7221 */ /* 0x000fe80000010000 */
[----:B------:R-:W-:Y:S01]  /*14ed0*/  FADD.FTZ R226, R238, R237 ;  /* 0x000000edeee27221 */ /* 0x000fe20000010000 */
[C---:B------:R-:W-:Y:S01]  /*14ee0*/  HMMA.16816.F32.BF16 R140, R152.reuse, R138, R8 ;  /* 0x0000008a988c723c */ /* 0x040fe20000041808 */
[----:B------:R-:W2:Y:S03]  /*14ef0*/  LDSM.16.MT88.4 R8, [R205+0x9880] ;  /* 0x00988000cd08783b */ /* 0x000ea60000004200 */
[----:B------:R-:W-:Y:S04]  /*14f00*/  FADD.FTZ R226, R239, R226 ;  /* 0x000000e2efe27221 */ /* 0x000fe80000010000 */
[C---:B------:R-:W-:Y:S01]  /*14f10*/  HMMA.16816.F32.BF16 R132, R152.reuse, R156, R12 ;  /* 0x0000009c9884723c */ /* 0x040fe2000004180c */
[----:B------:R-:W3:Y:S07]  /*14f20*/  LDSM.16.MT88.4 R12, [R205+0xa880] ;  /* 0x00a88000cd0c783b */ /* 0x000eee0000004200 */
[C---:B------:R-:W-:Y:S01]  /*14f30*/  HMMA.16816.F32.BF16 R136, R152.reuse, R158, R16 ;  /* 0x0000009e9888723c */ /* 0x040fe20000041810 */
[----:B------:R-:W4:Y:S07]  /*14f40*/  LDSM.16.MT88.4 R16, [R205+0xb880] ;  /* 0x00b88000cd10783b */ /* 0x000f2e0000004200 */
[C---:B------:R-:W-:Y:S01]  /*14f50*/  HMMA.16816.F32.BF16 R20, R152.reuse, R160, R20 ;  /* 0x000000a09814723c */ /* 0x040fe20000041814 */
[----:B------:R-:W5:Y:S07]  /*14f60*/  LDSM.16.MT88.4 R156, [R204+0xb880] ;  /* 0x00b88000cc9c783b */ /* 0x000f6e0000004200 */
[C---:B------:R-:W-:Y:S08]  /*14f70*/  HMMA.16816.F32.BF16 R24, R152.reuse, R162, R24 ;  /* 0x000000a29818723c */ /* 0x040ff00000041818 */
[C---:B------:R-:W-:Y:S08]  /*14f80*/  HMMA.16816.F32.BF16 R28, R152.reuse, R164, R28 ;  /* 0x000000a4981c723c */ /* 0x040ff0000004181c */
[C---:B------:R-:W-:Y:S08]  /*14f90*/  HMMA.16816.F32.BF16 R32, R152.reuse, R166, R32 ;  /* 0x000000a69820723c */ /* 0x040ff00000041820 */
[C---:B-1----:R-:W-:Y:S07]  /*14fa0*/  HMMA.16816.F32.BF16 R36, R152.reuse, R4, R36 ;  /* 0x000000049824723c */ /* 0x042fee0000041824 */
[----:B------:R-:W-:Y:S01]  /*14fb0*/  FADD.FTZ R5, R233, R234 ;  /* 0x000000eae9057221 */ /* 0x000fe20000010000 */
[C---:B------:R-:W-:Y:S04]  /*14fc0*/  HMMA.16816.F32.BF16 R40, R152.reuse, R6, R40 ;  /* 0x000000069828723c */ /* 0x040fe80000041828 */
[----:B------:R-:W-:Y:S04]  /*14fd0*/  FADD.FTZ R5, R232, R5 ;  /* 0x00000005e8057221 */ /* 0x000fe80000010000 */
[C---:B------:R-:W-:Y:S04]  /*14fe0*/  HMMA.16816.F32.BF16 R44, R152.reuse, R168, R44 ;  /* 0x000000a8982c723c */ /* 0x040fe8000004182c */
[----:B------:R-:W-:Y:S04]  /*14ff0*/  FADD.FTZ R240, R240, R5 ;  /* 0x00000005f0f07221 */ /* 0x000fe80000010000 */
[C---:B------:R-:W-:Y:S04]  /*15000*/  HMMA.16816.F32.BF16 R48, R152.reuse, R170, R48 ;  /* 0x000000aa9830723c */ /* 0x040fe80000041830 */
[----:B------:R-:W-:Y:S04]  /*15010*/  FADD.FTZ R241, R241, R240 ;  /* 0x000000f0f1f17221 */ /* 0x000fe80000010000 */
[C---:B--2---:R-:W-:Y:S04]  /*15020*/  HMMA.16816.F32.BF16 R52, R152.reuse, R8, R52 ;  /* 0x000000089834723c */ /* 0x044fe80000041834 */
[----:B------:R-:W-:Y:S04]  /*15030*/  FADD.FTZ R242, R242, R241 ;  /* 0x000000f1f2f27221 */ /* 0x000fe80000010000 */
[C---:B------:R-:W-:Y:S04]  /*15040*/  HMMA.16816.F32.BF16 R56, R152.reuse, R10, R56 ;  /* 0x0000000a9838723c */ /* 0x040fe80000041838 */
[----:B------:R-:W-:Y:S04]  /*15050*/  FADD.FTZ R225, R149, R242 ;  /* 0x000000f295e17221 */ /* 0x000fe80000010000 */
[C---:B------:R-:W-:Y:S08]  /*15060*/  HMMA.16816.F32.BF16 R60, R152.reuse, R172, R60 ;  /* 0x000000ac983c723c */ /* 0x040ff0000004183c */
[C---:B------:R-:W-:Y:S08]  /*15070*/  HMMA.16816.F32.BF16 R64, R152.reuse, R174, R64 ;  /* 0x000000ae9840723c */ /* 0x040ff00000041840 */
[C---:B------:R-:W-:Y:S08]  /*15080*/  HMMA.16816.F32.BF16 R68, R152.reuse, R176, R68 ;  /* 0x000000b09844723c */ /* 0x040ff00000041844 */
[C---:B------:R-:W-:Y:S08]  /*15090*/  HMMA.16816.F32.BF16 R72, R152.reuse, R178, R72 ;  /* 0x000000b29848723c */ /* 0x040ff00000041848 */
[C---:B------:R-:W-:Y:S08]  /*150a0*/  HMMA.16816.F32.BF16 R76, R152.reuse, R180, R76 ;  /* 0x000000b4984c723c */ /* 0x040ff0000004184c */
[C---:B------:R-:W-:Y:S08]  /*150b0*/  HMMA.16816.F32.BF16 R80, R152.reuse, R182, R80 ;  /* 0x000000b69850723c */ /* 0x040ff00000041850 */
[C---:B---3--:R-:W-:Y:S07]  /*150c0*/  HMMA.16816.F32.BF16 R84, R152.reuse, R12, R84 ;  /* 0x0000000c9854723c */ /* 0x048fee0000041854 */
[----:B------:R-:W-:Y:S01]  /*150d0*/  MOV R12, R148 ;  /* 0x00000094000c7202 */ /* 0x000fe20000000f00 */
[C---:B------:R-:W-:Y:S08]  /*150e0*/  HMMA.16816.F32.BF16 R88, R152.reuse, R14, R88 ;  /* 0x0000000e9858723c */ /* 0x040ff00000041858 */
[C---:B------:R-:W-:Y:S08]  /*150f0*/  HMMA.16816.F32.BF16 R92, R152.reuse, R184, R92 ;  /* 0x000000b8985c723c */ /* 0x040ff0000004185c */
[C---:B------:R-:W-:Y:S08]  /*15100*/  HMMA.16816.F32.BF16 R96, R152.reuse, R186, R96 ;  /* 0x000000ba9860723c */ /* 0x040ff00000041860 */
[C---:B------:R-:W-:Y:S08]  /*15110*/  HMMA.16816.F32.BF16 R100, R152.reuse, R188, R100 ;  /* 0x000000bc9864723c */ /* 0x040ff00000041864 */
[C---:B------:R-:W-:Y:S08]  /*15120*/  HMMA.16816.F32.BF16 R104, R152.reuse, R190, R104 ;  /* 0x000000be9868723c */ /* 0x040ff00000041868 */
[C---:B------:R-:W-:Y:S08]  /*15130*/  HMMA.16816.F32.BF16 R108, R152.reuse, R192, R108 ;  /* 0x000000c0986c723c */ /* 0x040ff0000004186c */
[C---:B------:R-:W-:Y:S08]  /*15140*/  HMMA.16816.F32.BF16 R112, R152.reuse, R194, R112 ;  /* 0x000000c29870723c */ /* 0x040ff00000041870 */
[C---:B----4-:R-:W-:Y:S08]  /*15150*/  HMMA.16816.F32.BF16 R116, R152.reuse, R16, R116 ;  /* 0x000000109874723c */ /* 0x050ff00000041874 */
[C---:B------:R-:W-:Y:S08]  /*15160*/  HMMA.16816.F32.BF16 R120, R152.reuse, R18, R120 ;  /* 0x000000129878723c */ /* 0x040ff00000041878 */
[C---:B-----5:R-:W-:Y:S08]  /*15170*/  HMMA.16816.F32.BF16 R124, R152.reuse, R156, R124 ;  /* 0x0000009c987c723c */ /* 0x060ff0000004187c */
[----:B------:R-:W-:Y:S01]  /*15180*/  HMMA.16816.F32.BF16 R128, R152, R158, R128 ;  /* 0x0000009e9880723c */ /* 0x000fe20000041880 */
[----:B------:R-:W-:-:S07]  /*15190*/  @P0 BRA `(.L_x_436) ;  /* 0xffffd7f000000947 */ /* 0x000fce000383ffff */
.L_x_427:
[----:B------:R-:W1:Y:S01]  /*151a0*/  S2UR UR8, SR_CTAID.X ;  /* 0x00000000000879c3 */ /* 0x000e620000002500 */
[----:B------:R-:W-:Y:S01]  /*151b0*/  ULDC.64 UR4, c[0x0][0x2c8] ;  /* 0x0000b20000047ab9 */ /* 0x000fe20000000a00 */
[----:B------:R-:W-:Y:S01]  /*151c0*/  PLOP3.LUT P0, PT, PT, PT, UP2, 0x40, 0x0 ;  /* 0x000000000000781c */ /* 0x000fe20003f0e828 */
[----:B-1----:R-:W-:-:S04]  /*151d0*/  ULEA UR8, UR8, 0x7f, 0x7 ;  /* 0x0000007f08087891 */ /* 0x002fc8000f8e383f */
        /* <DEDUP_REMOVED lines=18> */
.L_x_438:
[----:B------:R-:W-:Y:S02]  /*15300*/  ULDC UR4, c[0x0][0x32c] ;  /* 0x0000cb0000047ab9 */ /* 0x000fe40000000800 */
[----:B------:R-:W-:-:S03]  /*15310*/  UISETP.NE.AND UP0, UPT, UR4, 0x1, UPT ;  /* 0x000000010400788c */ /* 0x000fc6000bf05270 */
[----:B------:R-:W-:Y:S02]  /*15320*/  ULDC.64 UR4, c[0x0][0x330] ;  /* 0x0000cc0000047ab9 */ /* 0x000fe40000000a00 */
[----:B------:R-:W-:-:S06]  /*15330*/  UIMAD.WIDE.U32 UR10, UR9, UR4, URZ ;  /* 0x00000004090a72a5 */ /* 0x000fcc000f8e003f */
[----:B------:R-:W-:Y:S02]  /*15340*/  @UP0 USHF.R.U32.HI UR9, URZ, UR5, UR11 ;  /* 0x000000053f090299 */ /* 0x000fe4000801160b */
.L_x_439:
[----:B------:R-:W-:Y:S02]  /*15350*/  ULDC UR4, c[0x0][0x32c] ;  /* 0x0000cb0000047ab9 */ /* 0x000fe40000000800 */
[----:B------:R-:W-:-:S04]  /*15360*/  UIMAD UR4, UR9, UR4, URZ ;  /* 0x00000004090472a4 */ /* 0x000fc8000f8e023f */
[----:B------:R-:W-:-:S04]  /*15370*/  UISETP.LT.AND UP0, UPT, UR8, UR4, UPT ;  /* 0x000000040800728c */ /* 0x000fc8000bf01270 */
[----:B------:R-:W-:-:S04]  /*15380*/  USEL UR8, UR8, UR4, !UP0 ;  /* 0x0000000408087287 */ /* 0x000fc8000c000000 */
.L_x_437:
[----:B------:R-:W-:-:S04]  /*15390*/  UIADD3 UR8, UR8, 0x1f, URZ ;  /* 0x0000001f08087890 */ /* 0x000fc8000fffe03f */
        /* <DEDUP_REMOVED lines=8> */
[----:B------:R-:W-:Y:S01]  /*15420*/  MOV R149, R12 ;  /* 0x0000000c00957202 */ /* 0x000fe20000000f00 */
[----:B------:R-:W-:Y:S01]  /*15430*/  UMOV UR12, UR13 ;  /* 0x0000000d000c7c82 */ /* 0x000fe20008000000 */
[----:B------:R-:W-:Y:S01]  /*15440*/  MOV R3, R0 ;  /* 0x0000000000037202 */ /* 0x000fe20000000f00 */
[----:B------:R-:W-:Y:S02]  /*15450*/  ULDC.64 UR8, c[0x0][0x208] ;  /* 0x0000820000087ab9 */ /* 0x000fe40000000a00 */
[----:B------:R-:W-:Y:S02]  /*15460*/  ULDC.64 UR4, c[0x0][0x1e0] ;  /* 0x0000780000047ab9 */ /* 0x000fe40000000a00 */
.L_x_441:
[----:B------:R-:W-:Y:S04]  /*15470*/  DEPBAR.LE SB0, 0x0 ;  /* 0x000080000000791a */ /* 0x000fe80000000000 */
[----:B------:R-:W-:Y:S01]  /*15480*/  BAR.SYNC.DEFER_BLOCKING 0x0 ;  /* 0x0000000000007b1d */ /* 0x000fe20000010000 */
[----:B------:R-:W-:Y:S01]  /*15490*/  UISETP.GT.AND UP0, UPT, UR6, UR12, UPT ;  /* 0x0000000c0600728c */ /* 0x000fe2000bf04270 */
[C---:B------:R-:W-:Y:S01]  /*154a0*/  LOP3.LUT P5, RZ, R215.reuse, 0x2, RZ, 0xc0, !PT ;  /* 0x00000002d7ff7812 */ /* 0x040fe200078ac0ff */
[----:B------:R-:W-:Y:S01]  /*154b0*/  UIADD3 UR13, UR12, -0x1, URZ ;  /* 0xffffffff0c0d7890 */ /* 0x000fe2000fffe03f */
[C---:B------:R-:W-:Y:S03]  /*154c0*/  LOP3.LUT P4, RZ, R215.reuse, 0x1, RZ, 0xc0, !PT ;  /* 0x00000001d7ff7812 */ /* 0x040fe6000788c0ff */
[----:B------:R-:W-:Y:S02]  /*154d0*/  PLOP3.LUT P0, PT, PT, PT, UP0, 0x80, 0x0 ;  /* 0x000000000000781c */ /* 0x000fe40003f0f008 */
[----:B------:R-:W-:Y:S02]  /*154e0*/  PLOP3.LUT P2, PT, PT, PT, UP0, 0x80, 0x0 ;  /* 0x000000000000781c */ /* 0x000fe40003f4f008 */
[----:B------:R-:W-:Y:S01]  /*154f0*/  PLOP3.LUT P1, PT, PT, PT, UP0, 0x80, 0x0 ;  /* 0x000000000000781c */ /* 0x000fe20003f2f008 */
[----:B------:R-:W-:Y:S01]  /*15500*/  @!UP0 UIMAD.WIDE.U32 UR14, UR12, UR8, URZ ;  /* 0x000000080c0e82a5 */ /* 0x000fe2000f8e003f */
[----:B------:R-:W-:Y:S01]  /*15510*/  PLOP3.LUT P3, PT, PT, PT, UP0, 0x80, 0x0 ;  /* 0x000000000000781c */ /* 0x000fe20003f6f008 */
[----:B------:R-:W-:Y:S01]  /*15520*/  @!UP0 USHF.R.S32.HI UR11, URZ, 0x1f, UR12 ;  /* 0x0000001f3f0b8899 */ /* 0x000fe2000801140c */
[C---:B------:R-:W-:Y:S03]  /*15530*/  LOP3.LUT P3, RZ, R215.reuse, 0x4, RZ, 0xc0, !PT ;  /* 0x00000004d7ff7812 */ /* 0x040fe6000786c0ff */
[----:B------:R-:W-:Y:S01]  /*15540*/  @!UP0 UIMAD UR11, UR11, UR8, URZ ;  /* 0x000000080b0b82a4 */ /* 0x000fe2000f8e023f */
[----:B------:R-:W-:Y:S02]  /*15550*/  MOV R4, UR14 ;  /* 0x0000000e00047c02 */ /* 0x000fe40008000f00 */
[----:B------:R-:W-:Y:S01]  /*15560*/  MOV R5, UR15 ;  /* 0x0000000f00057c02 */ /* 0x000fe20008000f00 */
[----:B------:R-:W-:Y:S01]  /*15570*/  @!UP0 UIMAD UR11, UR12, UR9, UR11 ;  /* 0x000000090c0b82a4 */ /* 0x000fe2000f8e020b */
[----:B------:R-:W-:Y:S01]  /*15580*/  @!P0 LEA R0, P0, R4, R228, 0x5 ;  /* 0x000000e404008211 */ /* 0x000fe200078028ff */
[----:B------:R-:W-:Y:S02]  /*15590*/  LDSM.16.M88.4 R16, [R214+0x10080] ;  /* 0x01008000d610783b */ /* 0x000fe40000000200 */
[----:B------:R-:W-:Y:S01]  /*155a0*/  @!UP0 UIADD3 UR11, UR15, UR11, URZ ;  /* 0x0000000b0f0b8290 */ /* 0x000fe2000fffe03f */
[----:B------:R-:W-:Y:S04]  /*155b0*/  @!P1 LEA R150, P1, R0, c[0x0][0x1f8], 0x1 ;  /* 0x00007e0000969a11 */ /* 0x000fe800078208ff */
[----:B------:R-:W1:Y:S01]  /*155c0*/  LDSM.16.M88.4 R8, [R213+0xc080] ;  /* 0x00c08000d508783b */ /* 0x000e620000000200 */
[----:B------:R-:W-:Y:S04]  /*155d0*/  MOV R151, UR11 ;  /* 0x0000000b00977c02 */ /* 0x000fe80008000f00 */
[----:B------:R-:W-:Y:S02]  /*155e0*/  @!P2 LEA.HI.X R151, R4, R221, R151, 0x5, P0 ;  /* 0x000000dd0497a211 */ /* 0x000fe400000f2c97 */
[----:B------:R-:W-:Y:S01]  /*155f0*/  PLOP3.LUT P0, PT, PT, PT, UP0, 0x80, 0x0 ;  /* 0x000000000000781c */ /* 0x000fe20003f0f008 */
[----:B------:R-:W2:Y:S01]  /*15600*/  LDSM.16.M88.4 R152, [R213+0xc880] ;  /* 0x00c88000d598783b */ /* 0x000ea20000000200 */
[----:B------:R-:W-:Y:S06]  /*15610*/  PLOP3.LUT P2, PT, PT, PT, UP0, 0x80, 0x0 ;  /* 0x000000000000781c */ /* 0x000fec0003f4f008 */
[----:B------:R-:W-:Y:S05]  /*15620*/  LDSM.16.M88.4 R156, [R210+0x10080] ;  /* 0x01008000d29c783b */ /* 0x000fea0000000200 */
[----:B------:R-:W-:Y:S02]  /*15630*/  @!P0 LEA.HI.X R151, R0, c[0x0][0x1fc], R151, 0x1, P1 ;  /* 0x00007f0000978a11 */ /* 0x000fe400008f0c97 */
[----:B------:R-:W-:Y:S01]  /*15640*/  PLOP3.LUT P0, PT, PT, PT, UP0, 0x80, 0x0 ;  /* 0x000000000000781c */ /* 0x000fe20003f0f008 */
[----:B------:R-:W3:Y:S01]  /*15650*/  LDSM.16.M88.4 R160, [R212] ;  /* 0x00000000d4a0783b */ /* 0x000ee20000000200 */
[----:B------:R-:W-:Y:S06]  /*15660*/  PLOP3.LUT P1, PT, PT, PT, UP0, 0x80, 0x0 ;  /* 0x000000000000781c */ /* 0x000fec0003f2f008 */
[----:B------:R-:W4:Y:S07]  /*15670*/  LDSM.16.M88.4 R164, [R203] ;  /* 0x00000000cba4783b */ /* 0x000f2e0000000200 */
[----:B------:R-:W-:Y:S01]  /*15680*/  @!PT LDS RZ, [RZ] ;  /* 0x00000000fffff984 */ /* 0x000fe20000000800 */
[----:B------:R-:W-:Y:S01]  /*15690*/  @!PT LDS RZ, [RZ] ;  /* 0x00000000fffff984 */ /* 0x000fe20000000800 */
[----:B------:R-:W-:Y:S01]  /*156a0*/  @!PT LDS RZ, [RZ] ;  /* 0x00000000fffff984 */ /* 0x000fe20000000800 */
[----:B------:R5:W-:Y:S01]  /*156b0*/  @!P0 LDGSTS.E.BYPASS.LTC128B.128 [R218+0x8080], [R150.64], !P6 ;  /* 0x0808000096da8fae */ /* 0x000be2000f101d5e */
[----:B------:R-:W-:Y:S01]  /*156c0*/  PLOP3.LUT P0, PT, PT, PT, UP0, 0x80, 0x0 ;  /* 0x000000000000781c */ /* 0x000fe20003f0f008 */
[----:B------:R-:W-:Y:S01]  /*156d0*/  UISETP.GT.AND UP0, UPT, UR12, UR6, UPT ;  /* 0x000000060c00728c */ /* 0x000fe2000bf04270 */
[C---:B-1----:R-:W-:Y:S04]  /*156e0*/  HMMA.16816.F32.BF16 R4, R16.reuse, R8, RZ ;  /* 0x000000081004723c */ /* 0x042fe800000418ff */
[----:B------:R5:W-:Y:S01]  /*156f0*/  @!P2 LDGSTS.E.BYPASS.LTC128B.128 [R218+0x9080], [R150.64+0x80], !P3 ;  /* 0x0908008096daafae */ /* 0x000be2000d901d5e */
[----:B------:R-:W-:Y:S02]  /*15700*/  PLOP3.LUT P2, PT, PT, PT, UP0, 0x80, 0x0 ;  /* 0x000000000000781c */ /* 0x000fe40003f4f008 */
[----:B------:R-:W-:Y:S01]  /*15710*/  PLOP3.LUT P3, PT, PT, PT, UP0, 0x80, 0x0 ;  /* 0x000000000000781c */ /* 0x000fe20003f6f008 */
[C---:B------:R-:W-:Y:S01]  /*15720*/  HMMA.16816.F32.BF16 R8, R16.reuse, R10, RZ ;  /* 0x0000000a1008723c */ /* 0x040fe200000418ff */
[----:B------:R-:W-:Y:S01]  /*15730*/  LOP3.LUT P3, RZ, R215, 0x4, RZ, 0xc0, !PT ;  /* 0x00000004d7ff7812 */ /* 0x000fe2000786c0ff */
[----:B------:R-:W-:Y:S01]  /*15740*/  @UP0 UIMAD.WIDE.U32 UR14, UR13, UR4, URZ ;  /* 0x000000040d0e02a5 */ /* 0x000fe2000f8e003f */
[----:B------:R5:W-:Y:S01]  /*15750*/  @!P1 LDGSTS.E.BYPASS.LTC128B.128 [R218+0xa080], [R150.64+0x100], !P5 ;  /* 0x0a08010096da9fae */ /* 0x000be2000e901d5e */
[----:B------:R-:W-:Y:S01]  /*15760*/  PLOP3.LUT P1, PT, PT, PT, UP0, 0x80, 0x0 ;  /* 0x000000000000781c */ /* 0x000fe20003f2f008 */
[----:B------:R-:W-:Y:S03]  /*15770*/  @UP0 USHF.R.S32.HI UR11, URZ, 0x1f, UR13 ;  /* 0x0000001f3f0b0899 */ /* 0x000fe6000801140d */
[C---:B--2---:R-:W-:Y:S01]  /*15780*/  HMMA.16816.F32.BF16 R12, R16.reuse, R152, RZ ;  /* 0x00000098100c723c */ /* 0x044fe200000418ff */
[----:B------:R-:W-:Y:S01]  /*15790*/  @UP0 UIMAD UR11, UR11, UR4, URZ ;  /* 0x000000040b0b02a4 */ /* 0x000fe2000f8e023f */
[----:B------:R5:W-:Y:S01]  /*157a0*/  @!P0 LDGSTS.E.BYPASS.LTC128B.128 [R218+0xb080], [R150.64+0x180], !P4 ;  /* 0x0b08018096da8fae */ /* 0x000be2000e101d5e */
[----:B------:R-:W-:Y:S02]  /*157b0*/  PLOP3.LUT P0, PT, PT, PT, UP0, 0x80, 0x0 ;  /* 0x000000000000781c */ /* 0x000fe40003f0f008 */
[----:B------:R-:W-:Y:S03]  /*157c0*/  @UP0 UIMAD UR11, UR13, UR5, UR11 ;  /* 0x000000050d0b02a4 */ /* 0x000fe6000f8e020b */
[----:B------:R-:W-:Y:S01]  /*157d0*/  HMMA.16816.F32.BF16 R16, R16, R154, RZ ;  /* 0x0000009a1010723c */ /* 0x000fe200000418ff */
[----:B------:R-:W-:Y:S01]  /*157e0*/  LDSM.16.M88.4 R168, [R209+0x10080] ;  /* 0x01008000d1a8783b */ /* 0x000fe20000000200 */
[----:B------:R-:W-:Y:S06]  /*157f0*/  @UP0 UIADD3 UR11, UR15, UR11, URZ ;  /* 0x0000000b0f0b0290 */ /* 0x000fec000fffe03f */
[C---:B---3--:R-:W-:Y:S01]  /*15800*/  HMMA.16816.F32.BF16 R4, R156.reuse, R160, R4 ;  /* 0x000000a09c04723c */ /* 0x048fe20000041804 */
[----:B------:R-:W1:Y:S07]  /*15810*/  LDSM.16.M88.4 R172, [R208+0xc080] ;  /* 0x00c08000d0ac783b */ /* 0x000e6e0000000200 */
        /* <DEDUP_REMOVED lines=13> */
[----:B------:R-:W-:Y:S04]  /*158f0*/  LDSM.16.M88.4 R172, [R201] ;  /* 0x00000000c9ac783b */ /* 0x000fe80000000200 */
[----:B------:R-:W-:Y:S03]  /*15900*/  HMMA.16816.F32.BF16 R16, R168, R154, R16 ;  /* 0x0000009aa810723c */ /* 0x000fe60000041810 */
[----:B------:R-:W2:Y:S05]  /*15910*/  LDSM.16.M88.4 R152, [R213+0xd880] ;  /* 0x00d88000d598783b */ /* 0x000eaa0000000200 */
[C---:B---3--:R-:W-:Y:S02]  /*15920*/  HMMA.16816.F32.BF16 R4, R176.reuse, R180, R4 ;  /* 0x000000b4b004723c */ /* 0x048fe40000041804 */
[----:B------:R-:W3:Y:S06]  /*15930*/  LDSM.16.M88.4 R168, [R210+0x14080] ;  /* 0x01408000d2a8783b */ /* 0x000eec0000000200 */
        /* <DEDUP_REMOVED lines=84> */
[----:B------:R-:W-:Y:S02]  /*15e80*/  FMNMX.FTZ R0, R4, R3, !PT ;  /* 0x0000000304007209 */ /* 0x000fe40007810000 */
[----:B------:R-:W-:Y:S02]  /*15e90*/  FMNMX.FTZ R2, R6, R149, !PT ;  /* 0x0000009506027209 */ /* 0x000fe40007810000 */
[----:B-----5:R-:W-:Y:S04]  /*15ea0*/  FMNMX.FTZ R151, R5, R0, !PT ;  /* 0x0000000005977209 */ /* 0x020fe80007810000 */
        /* <DEDUP_REMOVED lines=16> */
[----:B------:R-:W-:Y:S04]  /*15fb0*/  MOV R150, UR14 ;  /* 0x0000000e00967c02 */ /* 0x000fe80008000f00 */
[----:B------:R-:W1:Y:S01]  /*15fc0*/  SHFL.BFLY PT, R2, R157, 0x1, 0x1f ;  /* 0x0c201f009d027f89 */ /* 0x000e6200000e0000 */
[C---:B------:R-:W-:Y:S02]  /*15fd0*/  @P0 LEA R152, P0, R150.reuse, R216, 0x5 ;  /* 0x000000d896980211 */ /* 0x040fe400078028ff */
[----:B--2---:R-:W-:Y:S02]  /*15fe0*/  FMNMX.FTZ R151, R153, R0, !PT ;  /* 0x0000000099977209 */ /* 0x004fe40007810000 */
[----:B------:R-:W-:Y:S03]  /*15ff0*/  MOV R153, UR11 ;  /* 0x0000000b00997c02 */ /* 0x000fe60008000f00 */
[----:B------:R-:W2:Y:S06]  /*16000*/  SHFL.BFLY PT, R148, R151, 0x1, 0x1f ;  /* 0x0c201f0097947f89 */ /* 0x000eac00000e0000 */
[----:B------:R-:W-:Y:S02]  /*16010*/  @P2 LEA.HI.X R153, R150, R223, R153, 0x5, P0 ;  /* 0x000000df96992211 */ /* 0x000fe400000f2c99 */
[----:B------:R-:W-:Y:S02]  /*16020*/  PLOP3.LUT P0, PT, PT, PT, UP0, 0x80, 0x0 ;  /* 0x000000000000781c */ /* 0x000fe40003f0f008 */
[----:B------:R-:W-:Y:S02]  /*16030*/  PLOP3.LUT P2, PT, PT, PT, UP0, 0x80, 0x0 ;  /* 0x000000000000781c */ /* 0x000fe40003f4f008 */
[----:B-1----:R-:W-:Y:S05]  /*16040*/  FMNMX.FTZ R0, R157, R2, !PT ;  /* 0x000000029d007209 */ /* 0x002fea0007810000 */
[C---:B------:R-:W-:Y:S02]  /*16050*/  FMUL.FTZ R165, R0.reuse, c[0x0][0x2d0] ;  /* 0x0000b40000a57a20 */ /* 0x040fe40000410000 */
[----:B------:R-:W-:Y:S01]  /*16060*/  FADD.FTZ R2, -R0, R3 ;  /* 0x0000000300027221 */ /* 0x000fe20000010100 */
[----:B--2---:R-:W-:Y:S01]  /*16070*/  FMNMX.FTZ R148, R151, R148, !PT ;  /* 0x0000009497947209 */ /* 0x004fe20007810000 */
[----:B------:R-:W-:Y:S01]  /*16080*/  FFMA.FTZ R150, R5, c[0x0][0x2d0], -R165 ;  /* 0x0000b40005967a23 */ /* 0x000fe200000108a5 */
[----:B------:R-:W-:Y:S01]  /*16090*/  MOV R151, UR15 ;  /* 0x0000000f00977c02 */ /* 0x000fe20008000f00 */
[----:B------:R-:W-:Y:S02]  /*160a0*/  FMUL.FTZ R3, R2, c[0x0][0x2d0] ;  /* 0x0000b40002037a20 */ /* 0x000fe40000410000 */
[C---:B------:R-:W-:Y:S02]  /*160b0*/  FADD.FTZ R149, -R148.reuse, R149 ;  /* 0x0000009594957221 */ /* 0x040fe40000010100 */
[----:B------:R-:W-:Y:S01]  /*160c0*/  FMUL.FTZ R164, R148, c[0x0][0x2d0] ;  /* 0x0000b40094a47a20 */ /* 0x000fe20000410000 */
[----:B------:R-:W-:Y:S01]  /*160d0*/  MUFU.EX2 R150, R150 ;  /* 0x0000009600967308 */ /* 0x000fe20000000800 */
[----:B------:R-:W-:Y:S02]  /*160e0*/  FMUL.FTZ R2, R149, c[0x0][0x2d0] ;  /* 0x0000b40095027a20 */ /* 0x000fe40000410000 */
[--C-:B------:R-:W-:Y:S01]  /*160f0*/  FFMA.FTZ R149, R4, c[0x0][0x2d0], -R165.reuse ;  /* 0x0000b40004957a23 */ /* 0x100fe200000108a5 */
[----:B------:R-:W-:Y:S01]  /*16100*/  @P1 LEA R4, P1, R152, c[0x0][0x1c8], 0x1 ;  /* 0x0000720098041a11 */ /* 0x000fe200078208ff */
[--C-:B------:R-:W-:Y:S02]  /*16110*/  FFMA.FTZ R151, R8, c[0x0][0x2d0], -R165.reuse ;  /* 0x0000b40008977a23 */ /* 0x100fe400000108a5 */
[----:B------:R-:W-:Y:S02]  /*16120*/  FFMA.FTZ R192, R9, c[0x0][0x2d0], -R165 ;  /* 0x0000b40009c07a23 */ /* 0x000fe400000108a5 */
[--C-:B------:R-:W-:Y:S01]  /*16130*/  FFMA.FTZ R193, R6, c[0x0][0x2d0], -R164.reuse ;  /* 0x0000b40006c17a23 */ /* 0x100fe200000108a4 */
[----:B------:R-:W1:Y:S01]  /*16140*/  MUFU.EX2 R3, R3 ;  /* 0x0000000300037308 */ /* 0x000e620000000800 */
[--C-:B------:R-:W-:Y:S02]  /*16150*/  FFMA.FTZ R194, R7, c[0x0][0x2d0], -R164.reuse ;  /* 0x0000b40007c27a23 */ /* 0x100fe400000108a4 */
[--C-:B------:R-:W-:Y:S02]  /*16160*/  FFMA.FTZ R195, R10, c[0x0][0x2d0], -R164.reuse ;  /* 0x0000b4000ac37a23 */ /* 0x100fe400000108a4 */
[--C-:B------:R-:W-:Y:S02]  /*16170*/  FFMA.FTZ R230, R11, c[0x0][0x2d0], -R164.reuse ;  /* 0x0000b4000be67a23 */ /* 0x100fe400000108a4 */
[----:B------:R-:W-:Y:S01]  /*16180*/  @P0 LEA.HI.X R5, R152, c[0x0][0x1cc], R153, 0x1, P1 ;  /* 0x0000730098050a11 */ /* 0x000fe200008f0c99 */
[--C-:B------:R-:W-:Y:S01]  /*16190*/  FFMA.FTZ R231, R16, c[0x0][0x2d0], -R165.reuse ;  /* 0x0000b40010e77a23 */ /* 0x100fe200000108a5 */
[----:B------:R-:W-:Y:S01]  /*161a0*/  PLOP3.LUT P0, PT, PT, PT, UP0, 0x80, 0x0 ;  /* 0x000000000000781c */ /* 0x000fe20003f0f008 */
[----:B------:R-:W2:Y:S01]  /*161b0*/  MUFU.EX2 R2, R2 ;  /* 0x0000000200027308 */ /* 0x000ea20000000800 */
[----:B------:R-:W-:Y:S01]  /*161c0*/  PLOP3.LUT P1, PT, PT, PT, UP0, 0x80, 0x0 ;  /* 0x000000000000781c */ /* 0x000fe20003f2f008 */
[--C-:B------:R-:W-:Y:S02]  /*161d0*/  FFMA.FTZ R235, R18, c[0x0][0x2d0], -R164.reuse ;  /* 0x0000b40012eb7a23 */ /* 0x100fe400000108a4 */
[--C-:B------:R-:W-:Y:S02]  /*161e0*/  FFMA.FTZ R227, R12, c[0x0][0x2d0], -R165.reuse ;  /* 0x0000b4000ce37a23 */ /* 0x100fe400000108a5 */
[--C-:B------:R-:W-:Y:S02]  /*161f0*/  FFMA.FTZ R232, R13, c[0x0][0x2d0], -R165.reuse ;  /* 0x0000b4000de87a23 */ /* 0x100fe400000108a5 */
[----:B------:R-:W-:Y:S02]  /*16200*/  FFMA.FTZ R165, R17, c[0x0][0x2d0], -R165 ;  /* 0x0000b40011a57a23 */ /* 0x000fe400000108a5 */
[----:B------:R-:W-:Y:S01]  /*16210*/  MUFU.EX2 R149, R149 ;  /* 0x0000009500957308 */ /* 0x000fe20000000800 */
[--C-:B------:R-:W-:Y:S01]  /*16220*/  FFMA.FTZ R233, R14, c[0x0][0x2d0], -R164.reuse ;  /* 0x0000b4000ee97a23 */ /* 0x100fe200000108a4 */
[----:B------:R3:W-:Y:S01]  /*16230*/  @P0 LDGSTS.E.BYPASS.LTC128B.128 [R218+0xc080], [R4.64], !P6 ;  /* 0x0c08000004da0fae */ /* 0x0007e2000f101d5e */
[----:B------:R-:W-:Y:S01]  /*16240*/  PLOP3.LUT P0, PT, PT, PT, UP0, 0x80, 0x0 ;  /* 0x000000000000781c */ /* 0x000fe20003f0f008 */
[C---:B-1----:R-:W-:Y:S01]  /*16250*/  FMUL.FTZ R8, R3.reuse, R140 ;  /* 0x0000008c03087220 */ /* 0x042fe20000410000 */
[----:B------:R-:W-:Y:S01]  /*16260*/  UISETP.GT.AND UP0, UPT, UR12, UR10, UPT ;  /* 0x0000000a0c00728c */ /* 0x000fe2000bf04270 */
[C---:B------:R-:W-:Y:S01]  /*16270*/  FMUL.FTZ R9, R3.reuse, R141 ;  /* 0x0000008d03097220 */ /* 0x040fe20000410000 */
[----:B------:R-:W-:Y:S01]  /*16280*/  UIADD3 UR12, UR12, -0x1, URZ ;  /* 0xffffffff0c0c7890 */ /* 0x000fe2000fffe03f */
[C---:B------:R-:W-:Y:S01]  /*16290*/  FMUL.FTZ R132, R3.reuse, R132 ;  /* 0x0000008403847220 */ /* 0x040fe20000410000 */
[----:B------:R3:W-:Y:S01]  /*162a0*/  @P2 LDGSTS.E.BYPASS.LTC128B.128 [R218+0xd080], [R4.64+0x80], !P3 ;  /* 0x0d08008004da2fae */ /* 0x0007e2000d901d5e */
[----:B------:R-:W-:Y:S01]  /*162b0*/  MUFU.EX2 R151, R151 ;  /* 0x0000009700977308 */ /* 0x000fe20000000800 */
[C---:B------:R-:W-:Y:S02]  /*162c0*/  FMUL.FTZ R133, R3.reuse, R133 ;  /* 0x0000008503857220 */ /* 0x040fe40000410000 */
[C---:B------:R-:W-:Y:S02]  /*162d0*/  FMUL.FTZ R136, R3.reuse, R136 ;  /* 0x0000008803887220 */ /* 0x040fe40000410000 */
[C---:B--2---:R-:W-:Y:S01]  /*162e0*/  FMUL.FTZ R6, R2.reuse, R146 ;  /* 0x0000009202067220 */ /* 0x044fe20000410000 */
[----:B------:R3:W-:Y:S01]  /*162f0*/  @P1 LDGSTS.E.BYPASS.LTC128B.128 [R218+0xe080], [R4.64+0x100], !P5 ;  /* 0x0e08010004da1fae */ /* 0x0007e2000e901d5e */
[C---:B------:R-:W-:Y:S02]  /*16300*/  FMUL.FTZ R7, R2.reuse, R147 ;  /* 0x0000009302077220 */ /* 0x040fe40000410000 */
[C---:B------:R-:W-:Y:S01]  /*16310*/  FMUL.FTZ R10, R2.reuse, R142 ;  /* 0x0000008e020a7220 */ /* 0x040fe20000410000 */
[----:B------:R-:W1:Y:S01]  /*16320*/  MUFU.EX2 R192, R192 ;  /* 0x000000c000c07308 */ /* 0x000e620000000800 */
[C---:B------:R-:W-:Y:S02]  /*16330*/  FMUL.FTZ R11, R2.reuse, R143 ;  /* 0x0000008f020b7220 */ /* 0x040fe40000410000 */
[----:B------:R3:W-:Y:S01]  /*16340*/  @P0 LDGSTS.E.BYPASS.LTC128B.128 [R218+0xf080], [R4.64+0x180], !P4 ;  /* 0x0f08018004da0fae */ /* 0x0007e2000e101d5e */
[C---:B------:R-:W-:Y:S01]  /*16350*/  FMUL.FTZ R134, R2.reuse, R134 ;  /* 0x0000008602867220 */ /* 0x040fe20000410000 */
[----:B------:R-:W-:Y:S01]  /*16360*/  PLOP3.LUT P0, PT, PT, PT, UP0, 0x80, 0x0 ;  /* 0x000000000000781c */ /* 0x000fe20003f0f008 */
[C---:B------:R-:W-:Y:S02]  /*16370*/  FMUL.FTZ R135, R2.reuse, R135 ;  /* 0x0000008702877220 */ /* 0x040fe40000410000 */
[C---:B------:R-:W-:Y:S02]  /*16380*/  FMUL.FTZ R137, R3.reuse, R137 ;  /* 0x0000008903897220 */ /* 0x040fe40000410000 */
[----:B------:R-:W2:Y:S01]  /*16390*/  LDSM.16.MT88.4 R152, [R211+0x8080] ;  /* 0x00808000d398783b */ /* 0x000ea20000004200 */
[----:B------:R-:W-:Y:S01]  /*163a0*/  MUFU.EX2 R193, R193 ;  /* 0x000000c100c17308 */ /* 0x000fe20000000800 */
[C---:B------:R-:W-:Y:S02]  /*163b0*/  FMUL.FTZ R138, R2.reuse, R138 ;  /* 0x0000008a028a7220 */ /* 0x040fe40000410000 */
[C---:B------:R-:W-:Y:S02]  /*163c0*/  FMUL.FTZ R139, R2.reuse, R139 ;  /* 0x0000008b028b7220 */ /* 0x040fe40000410000 */
[C---:B------:R-:W-:Y:S01]  /*163d0*/  FMUL.FTZ R20, R3.reuse, R20 ;  /* 0x0000001403147220 */ /* 0x040fe20000410000 */
[----:B------:R-:W4:Y:S01]  /*163e0*/  LDSM.16.MT88.4 R156, [R206+0x8080] ;  /* 0x00808000ce9c783b */ /* 0x000f220000004200 */
[C---:B------:R-:W-:Y:S02]  /*163f0*/  FMUL.FTZ R21, R3.reuse, R21 ;  /* 0x0000001503157220 */ /* 0x040fe40000410000 */
[C---:B------:R-:W-:Y:S01]  /*16400*/  FMUL.FTZ R22, R2.reuse, R22 ;  /* 0x0000001602167220 */ /* 0x040fe20000410000 */
[----:B------:R-:W5:Y:S01]  /*16410*/  MUFU.EX2 R194, R194 ;  /* 0x000000c200c27308 */ /* 0x000f620000000800 */
[----:B------:R-:W-:Y:S02]  /*16420*/  FMUL.FTZ R23, R2, R23 ;  /* 0x0000001702177220 */ /* 0x000fe40000410000 */
[----:B------:R-:W2:Y:S01]  /*16430*/  LDSM.16.MT88.4 R160, [R205+0x8080] ;  /* 0x00808000cda0783b */ /* 0x000ea20000004200 */
[----:B-1----:R-:W-:Y:S01]  /*16440*/  F2FP.BF16.PACK_AB R146, R192, R151 ;  /* 0x00000097c092723e */ /* 0x002fe200000010ff */
[C---:B------:R-:W-:Y:S02]  /*16450*/  FMUL.FTZ R24, R3.reuse, R24 ;  /* 0x0000001803187220 */ /* 0x040fe40000410000 */
[C---:B------:R-:W-:Y:S02]  /*16460*/  FMUL.FTZ R25, R3.reuse, R25 ;  /* 0x0000001903197220 */ /* 0x040fe40000410000 */
[C---:B---3--:R-:W-:Y:S01]  /*16470*/  FMUL.FTZ R4, R3.reuse, R144 ;  /* 0x0000009003047220 */ /* 0x048fe20000410000 */
[----:B------:R-:W-:Y:S01]  /*16480*/  MUFU.EX2 R195, R195 ;  /* 0x000000c300c37308 */ /* 0x000fe20000000800 */
[C---:B------:R-:W-:Y:S01]  /*16490*/  FMUL.FTZ R5, R3.reuse, R145 ;  /* 0x0000009103057220 */ /* 0x040fe20000410000 */
[----:B------:R-:W-:Y:S01]  /*164a0*/  F2FP.BF16.PACK_AB R144, R150, R149 ;  /* 0x000000959690723e */ /* 0x000fe200000010ff */
[----:B------:R-:W1:Y:S01]  /*164b0*/  LDSM.16.MT88.4 R140, [R204+0x8080] ;  /* 0x00808000cc8c783b */ /* 0x000e620000004200 */
[C---:B------:R-:W-:Y:S02]  /*164c0*/  FMUL.FTZ R26, R2.reuse, R26 ;  /* 0x0000001a021a7220 */ /* 0x040fe40000410000 */
[----:B------:R-:W-:Y:S02]  /*164d0*/  FMUL.FTZ R27, R2, R27 ;  /* 0x0000001b021b7220 */ /* 0x000fe40000410000 */
[C---:B------:R-:W-:Y:S02]  /*164e0*/  FMUL.FTZ R28, R3.reuse, R28 ;  /* 0x0000001c031c7220 */ /* 0x040fe40000410000 */
[----:B------:R-:W3:Y:S01]  /*164f0*/  MUFU.EX2 R230, R230 ;  /* 0x000000e600e67308 */ /* 0x000ee20000000800 */
[----:B------:R-:W-:Y:S01]  /*16500*/  LDSM.16.MT88.4 R168, [R211+0xa880] ;  /* 0x00a88000d3a8783b */ /* 0x000fe20000004200 */
[C---:B------:R-:W-:Y:S01]  /*16510*/  FMUL.FTZ R29, R3.reuse, R29 ;  /* 0x0000001d031d7220 */ /* 0x040fe20000410000 */
[----:B-----5:R-:W-:Y:S01]  /*16520*/  F2FP.BF16.PACK_AB R145, R194, R193 ;  /* 0x000000c1c291723e */ /* 0x020fe200000010ff */
[C---:B------:R-:W-:Y:S02]  /*16530*/  FMUL.FTZ R30, R2.reuse, R30 ;  /* 0x0000001e021e7220 */ /* 0x040fe40000410000 */
[C---:B------:R-:W-:Y:S02]  /*16540*/  FMUL.FTZ R31, R2.reuse, R31 ;  /* 0x0000001f021f7220 */ /* 0x040fe40000410000 */
[----:B------:R-:W-:Y:S01]  /*16550*/  LDSM.16.MT88.4 R172, [R206+0xa880] ;  /* 0x00a88000ceac783b */ /* 0x000fe20000004200 */
[C---:B------:R-:W-:Y:S01]  /*16560*/  FMUL.FTZ R32, R3.reuse, R32 ;  /* 0x0000002003207220 */ /* 0x040fe20000410000 */
[----:B------:R-:W-:Y:S01]  /*16570*/  MUFU.EX2 R234, R165 ;  /* 0x000000a500ea7308 */ /* 0x000fe20000000800 */
[C---:B------:R-:W-:Y:S02]  /*16580*/  FMUL.FTZ R33, R3.reuse, R33 ;  /* 0x0000002103217220 */ /* 0x040fe40000410000 */
[C---:B------:R-:W-:Y:S02]  /*16590*/  FMUL.FTZ R34, R2.reuse, R34 ;  /* 0x0000002202227220 */ /* 0x040fe40000410000 */
[----:B------:R-:W-:Y:S01]  /*165a0*/  LDSM.16.MT88.4 R176, [R205+0xa880] ;  /* 0x00a88000cdb0783b */ /* 0x000fe20000004200 */
[C---:B------:R-:W-:Y:S02]  /*165b0*/  FMUL.FTZ R35, R2.reuse, R35 ;  /* 0x0000002302237220 */ /* 0x040fe40000410000 */
[C---:B------:R-:W-:Y:S02]  /*165c0*/  FMUL.FTZ R36, R3.reuse, R36 ;  /* 0x0000002403247220 */ /* 0x040fe40000410000 */
[C---:B------:R-:W-:Y:S01]  /*165d0*/  FMUL.FTZ R37, R3.reuse, R37 ;  /* 0x0000002503257220 */ /* 0x040fe20000410000 */
[----:B------:R-:W-:Y:S01]  /*165e0*/  MUFU.EX2 R227, R227 ;  /* 0x000000e300e37308 */ /* 0x000fe20000000800 */
[----:B------:R-:W-:Y:S01]  /*165f0*/  LDSM.16.MT88.4 R180, [R204+0xa880] ;  /* 0x00a88000ccb4783b */ /* 0x000fe20000004200 */
[----:B------:R-:W-:Y:S01]  /*16600*/  FMUL.FTZ R38, R2, R38 ;  /* 0x0000002602267220 */ /* 0x000fe20000410000 */
[----:B---3--:R-:W-:Y:S01]  /*16610*/  F2FP.BF16.PACK_AB R147, R230, R195 ;  /* 0x000000c3e693723e */ /* 0x008fe200000010ff */
[C---:B------:R-:W-:Y:S02]  /*16620*/  FMUL.FTZ R39, R2.reuse, R39 ;  /* 0x0000002702277220 */ /* 0x040fe40000410000 */
[C---:B------:R-:W-:Y:S02]  /*16630*/  FMUL.FTZ R40, R3.reuse, R40 ;  /* 0x0000002803287220 */ /* 0x040fe40000410000 */
[----:B------:R-:W-:Y:S01]  /*16640*/  LDSM.16.MT88.4 R184, [R211+0xb880] ;  /* 0x00b88000d3b8783b */ /* 0x000fe20000004200 */
[C---:B------:R-:W-:Y:S01]  /*16650*/  FMUL.FTZ R41, R3.reuse, R41 ;  /* 0x0000002903297220 */ /* 0x040fe20000410000 */
[C---:B--2---:R-:W-:Y:S01]  /*16660*/  HMMA.16816.F32.BF16 R4, R144.reuse, R152, R4 ;  /* 0x000000989004723c */ /* 0x044fe20000041804 */
[----:B------:R-:W2:Y:S04]  /*16670*/  MUFU.EX2 R232, R232 ;  /* 0x000000e800e87308 */ /* 0x000ea80000000800 */
[----:B------:R-:W-:Y:S01]  /*16680*/  LDSM.16.MT88.4 R188, [R206+0xb880] ;  /* 0x00b88000cebc783b */ /* 0x000fe20000004200 */
[C---:B------:R-:W-:Y:S02]  /*16690*/  FMUL.FTZ R42, R2.reuse, R42 ;  /* 0x0000002a022a7220 */ /* 0x040fe40000410000 */
[C---:B------:R-:W-:Y:S03]  /*166a0*/  HMMA.16816.F32.BF16 R8, R144.reuse, R154, R8 ;  /* 0x0000009a9008723c */ /* 0x040fe60000041808 */
[----:B------:R-:W3:Y:S01]  /*166b0*/  MUFU.EX2 R231, R231 ;  /* 0x000000e700e77308 */ /* 0x000ee20000000800 */
[----:B------:R-:W5:Y:S01]  /*166c0*/  LDSM.16.MT88.4 R152, [R211+0x9080] ;  /* 0x00908000d398783b */ /* 0x000f620000004200 */
[C---:B------:R-:W-:Y:S02]  /*166d0*/  FMUL.FTZ R43, R2.reuse, R43 ;  /* 0x0000002b022b7220 */ /* 0x040fe40000410000 */
[C---:B------:R-:W-:Y:S01]  /*166e0*/  FMUL.FTZ R44, R3.reuse, R44 ;  /* 0x0000002c032c7220 */ /* 0x040fe20000410000 */
[C---:B----4-:R-:W-:Y:S03]  /*166f0*/  HMMA.16816.F32.BF16 R132, R144.reuse, R156, R132 ;  /* 0x0000009c9084723c */ /* 0x050fe60000041884 */
[----:B------:R-:W0:Y:S01]  /*16700*/  LDGDEPBAR ;  /* 0x00000000000079af */ /* 0x000e220000000000 */
[C---:B------:R-:W-:Y:S01]  /*16710*/  FMUL.FTZ R45, R3.reuse, R45 ;  /* 0x0000002d032d7220 */ /* 0x040fe20000410000 */
[----:B------:R-:W-:Y:S01]  /*16720*/  MUFU.EX2 R233, R233 ;  /* 0x000000e900e97308 */ /* 0x000fe20000000800 */
[C---:B------:R-:W-:Y:S02]  /*16730*/  FMUL.FTZ R46, R2.reuse, R46 ;  /* 0x0000002e022e7220 */ /* 0x040fe40000410000 */
[C---:B------:R-:W-:Y:S02]  /*16740*/  HMMA.16816.F32.BF16 R136, R144.reuse, R158, R136 ;  /* 0x0000009e9088723c */ /* 0x040fe40000041888 */
[----:B------:R-:W4:Y:S02]  /*16750*/  LDSM.16.MT88.4 R156, [R206+0x9080] ;  /* 0x00908000ce9c783b */ /* 0x000f240000004200 */
[----:B------:R-:W-:Y:S01]  /*16760*/  FMUL.FTZ R47, R2, R47 ;  /* 0x0000002f022f7220 */ /* 0x000fe20000410000 */
[----:B--2---:R-:W-:Y:S01]  /*16770*/  F2FP.BF16.PACK_AB R12, R232, R227 ;  /* 0x000000e3e80c723e */ /* 0x004fe200000010ff */
[C---:B------:R-:W-:Y:S01]  /*16780*/  FMUL.FTZ R48, R3.reuse, R48 ;  /* 0x0000003003307220 */ /* 0x040fe20000410000 */
[----:B------:R-:W-:Y:S01]  /*16790*/  MUFU.EX2 R235, R235 ;  /* 0x000000eb00eb7308 */ /* 0x000fe20000000800 */
[C---:B------:R-:W-:Y:S04]  /*167a0*/  HMMA.16816.F32.BF16 R20, R144.reuse, R160, R20 ;  /* 0x000000a09014723c */ /* 0x040fe80000041814 */
[C---:B------:R-:W-:Y:S01]  /*167b0*/  FMUL.FTZ R49, R3.reuse, R49 ;  /* 0x0000003103317220 */ /* 0x040fe20000410000 */
[----:B---3--:R-:W-:Y:S01]  /*167c0*/  F2FP.BF16.PACK_AB R14, R234, R231 ;  /* 0x000000e7ea0e723e */ /* 0x008fe200000010ff */
[C---:B------:R-:W-:Y:S02]  /*167d0*/  FMUL.FTZ R50, R2.reuse, R50 ;  /* 0x0000003202327220 */ /* 0x040fe40000410000 */
[C---:B------:R-:W-:Y:S01]  /*167e0*/  HMMA.16816.F32.BF16 R24, R144.reuse, R162, R24 ;  /* 0x000000a29018723c */ /* 0x040fe20000041818 */
[----:B------:R-:W-:Y:S03]  /*167f0*/  LDSM.16.MT88.4 R160, [R204+0x8880] ;  /* 0x00888000cca0783b */ /* 0x000fe60000004200 */
        /* <DEDUP_REMOVED lines=9> */
[C---:B-----5:R-:W-:Y:S04]  /*16890*/  HMMA.16816.F32.BF16 R36, R144.reuse, R152, R36 ;  /* 0x000000989024723c */ /* 0x060fe80000041824 */
[C---:B------:R-:W-:Y:S02]  /*168a0*/  FMUL.FTZ R57, R3.reuse, R57 ;  /* 0x0000003903397220 */ /* 0x040fe40000410000 */
[C---:B------:R-:W-:Y:S02]  /*168b0*/  FMUL.FTZ R58, R2.reuse, R58 ;  /* 0x0000003a023a7220 */ /* 0x040fe40000410000 */
[C---:B------:R-:W-:Y:S01]  /*168c0*/  HMMA.16816.F32.BF16 R40, R144.reuse, R154, R40 ;  /* 0x0000009a9028723c */ /* 0x040fe20000041828 */
[----:B------:R-:W2:Y:S03]  /*168d0*/  LDSM.16.MT88.4 R152, [R204+0x9080] ;  /* 0x00908000cc98783b */ /* 0x000ea60000004200 */
[C---:B------:R-:W-:Y:S02]  /*168e0*/  FMUL.FTZ R59, R2.reuse, R59 ;  /* 0x0000003b023b7220 */ /* 0x040fe40000410000 */
[C---:B------:R-:W-:Y:S02]  /*168f0*/  FMUL.FTZ R60, R3.reuse, R60 ;  /* 0x0000003c033c7220 */ /* 0x040fe40000410000 */
[C---:B----4-:R-:W-:Y:S04]  /*16900*/  HMMA.16816.F32.BF16 R44, R144.reuse, R156, R44 ;  /* 0x0000009c902c723c */ /* 0x050fe8000004182c */
[C---:B------:R-:W-:Y:S02]  /*16910*/  FMUL.FTZ R61, R3.reuse, R61 ;  /* 0x0000003d033d7220 */ /* 0x040fe40000410000 */
[C---:B------:R-:W-:Y:S02]  /*16920*/  FMUL.FTZ R62, R2.reuse, R62 ;  /* 0x0000003e023e7220 */ /* 0x040fe40000410000 */
[C---:B------:R-:W-:Y:S01]  /*16930*/  HMMA.16816.F32.BF16 R48, R144.reuse, R158, R48 ;  /* 0x0000009e9030723c */ /* 0x040fe20000041830 */
[----:B------:R-:W3:Y:S03]  /*16940*/  LDSM.16.MT88.4 R156, [R211+0xa080] ;  /* 0x00a08000d39c783b */ /* 0x000ee60000004200 */
[C---:B------:R-:W-:Y:S02]  /*16950*/  FMUL.FTZ R63, R2.reuse, R63 ;  /* 0x0000003f023f7220 */ /* 0x040fe40000410000 */
[C---:B------:R-:W-:Y:S02]  /*16960*/  FMUL.FTZ R64, R3.reuse, R64 ;  /* 0x0000004003407220 */ /* 0x040fe40000410000 */
[C---:B------:R-:W-:Y:S01]  /*16970*/  FMUL.FTZ R65, R3.reuse, R65 ;  /* 0x0000004103417220 */ /* 0x040fe20000410000 */
[C---:B-1----:R-:W-:Y:S03]  /*16980*/  HMMA.16816.F32.BF16 R52, R144.reuse, R140, R52 ;  /* 0x0000008c9034723c */ /* 0x042fe60000041834 */
[C---:B------:R-:W-:Y:S02]  /*16990*/  FMUL.FTZ R66, R2.reuse, R66 ;  /* 0x0000004202427220 */ /* 0x040fe40000410000 */
[C---:B------:R-:W-:Y:S02]  /*169a0*/  FMUL.FTZ R67, R2.reuse, R67 ;  /* 0x0000004302437220 */ /* 0x040fe40000410000 */
[C---:B------:R-:W-:Y:S01]  /*169b0*/  FMUL.FTZ R68, R3.reuse, R68 ;  /* 0x0000004403447220 */ /* 0x040fe20000410000 */
        /* <DEDUP_REMOVED lines=11> */
[C---:B---3--:R-:W-:Y:S04]  /*16a70*/  HMMA.16816.F32.BF16 R68, R144.reuse, R156, R68 ;  /* 0x0000009c9044723c */ /* 0x048fe80000041844 */
[C---:B------:R-:W-:Y:S02]  /*16a80*/  FMUL.FTZ R75, R2.reuse, R75 ;  /* 0x0000004b024b7220 */ /* 0x040fe40000410000 */
[C---:B------:R-:W-:Y:S02]  /*16a90*/  FMUL.FTZ R76, R3.reuse, R76 ;  /* 0x0000004c034c7220 */ /* 0x040fe40000410000 */
[C---:B------:R-:W-:Y:S03]  /*16aa0*/  FMUL.FTZ R77, R3.reuse, R77 ;  /* 0x0000004d034d7220 */ /* 0x040fe60000410000 */
[C---:B------:R-:W-:Y:S01]  /*16ab0*/  HMMA.16816.F32.BF16 R72, R144.reuse, R158, R72 ;  /* 0x0000009e9048723c */ /* 0x040fe20000041848 */
[----:B------:R-:W3:Y:S02]  /*16ac0*/  LDSM.16.MT88.4 R156, [R204+0xa080] ;  /* 0x00a08000cc9c783b */ /* 0x000ee40000004200 */
        /* <DEDUP_REMOVED lines=20> */
[C---:B------:R-:W-:Y:S01]  /*16c10*/  HMMA.16816.F32.BF16 R88, R144.reuse, R154, R88 ;  /* 0x0000009a9058723c */ /* 0x040fe20000041858 */
[----:B------:R-:W2:Y:S02]  /*16c20*/  LDSM.16.MT88.4 R152, [R206+0xb080] ;  /* 0x00b08000ce98783b */ /* 0x000ea40000004200 */
[C---:B------:R-:W-:Y:S02]  /*16c30*/  FMUL.FTZ R94, R2.reuse, R94 ;  /* 0x0000005e025e7220 */ /* 0x040fe40000410000 */
[C---:B------:R-:W-:Y:S02]  /*16c40*/  FMUL.FTZ R95, R2.reuse, R95 ;  /* 0x0000005f025f7220 */ /* 0x040fe40000410000 */
[C---:B------:R-:W-:Y:S02]  /*16c50*/  FMUL.FTZ R96, R3.reuse, R96 ;  /* 0x0000006003607220 */ /* 0x040fe40000410000 */
[C---:B------:R-:W-:Y:S03]  /*16c60*/  FMUL.FTZ R97, R3.reuse, R97 ;  /* 0x0000006103617220 */ /* 0x040fe60000410000 */
[C---:B---3--:R-:W-:Y:S03]  /*16c70*/  HMMA.16816.F32.BF16 R92, R144.reuse, R156, R92 ;  /* 0x0000009c905c723c */ /* 0x048fe6000004185c */
[C---:B------:R-:W-:Y:S02]  /*16c80*/  FMUL.FTZ R98, R2.reuse, R98 ;  /* 0x0000006202627220 */ /* 0x040fe40000410000 */
        /* <DEDUP_REMOVED lines=24> */
[----:B------:R-:W-:Y:S03]  /*16e10*/  FMUL.FTZ R117, R3, R117 ;  /* 0x0000007503757220 */ /* 0x000fe60000410000 */
[C---:B------:R-:W-:Y:S01]  /*16e20*/  HMMA.16816.F32.BF16 R112, R144.reuse, R154, R112 ;  /* 0x0000009a9070723c */ /* 0x040fe20000041870 */
[----:B------:R-:W2:Y:S02]  /*16e30*/  LDSM.16.MT88.4 R152, [R211+0x8880] ;  /* 0x00888000d398783b */ /* 0x000ea40000004200 */
[C---:B------:R-:W-:Y:S02]  /*16e40*/  FMUL.FTZ R118, R2.reuse, R118 ;  /* 0x0000007602767220 */ /* 0x040fe40000410000 */
[C---:B------:R-:W-:Y:S02]  /*16e50*/  FMUL.FTZ R119, R2.reuse, R119 ;  /* 0x0000007702777220 */ /* 0x040fe40000410000 */
[--C-:B------:R-:W-:Y:S02]  /*16e60*/  FFMA.FTZ R236, R15, c[0x0][0x2d0], -R164.reuse ;  /* 0x0000b4000fec7a23 */ /* 0x100fe400000108a4 */
[----:B------:R-:W-:Y:S02]  /*16e70*/  FFMA.FTZ R164, R19, c[0x0][0x2d0], -R164 ;  /* 0x0000b40013a47a23 */ /* 0x000fe400000108a4 */
[----:B------:R-:W4:Y:S01]  /*16e80*/  LDSM.16.MT88.4 R16, [R206+0x8880] ;  /* 0x00888000ce10783b */ /* 0x000f220000004200 */
[C---:B---3--:R-:W-:Y:S01]  /*16e90*/  HMMA.16816.F32.BF16 R116, R144.reuse, R156, R116 ;  /* 0x0000009c9074723c */ /* 0x048fe20000041874 */
[----:B------:R3:W5:Y:S02]  /*16ea0*/  MUFU.EX2 R238, R164 ;  /* 0x000000a400ee7308 */ /* 0x0007640000000800 */
[C---:B------:R-:W-:Y:S02]  /*16eb0*/  FMUL.FTZ R120, R3.reuse, R120 ;  /* 0x0000007803787220 */ /* 0x040fe40000410000 */
[C---:B------:R-:W-:Y:S02]  /*16ec0*/  FMUL.FTZ R121, R3.reuse, R121 ;  /* 0x0000007903797220 */ /* 0x040fe40000410000 */
[C---:B------:R-:W-:Y:S02]  /*16ed0*/  FMUL.FTZ R122, R2.reuse, R122 ;  /* 0x0000007a027a7220 */ /* 0x040fe40000410000 */
[C---:B------:R-:W-:Y:S02]  /*16ee0*/  FMUL.FTZ R123, R2.reuse, R123 ;  /* 0x0000007b027b7220 */ /* 0x040fe40000410000 */
[----:B------:R-:W2:Y:S01]  /*16ef0*/  MUFU.EX2 R236, R236 ;  /* 0x000000ec00ec7308 */ /* 0x000ea20000000800 */
[C---:B------:R-:W-:Y:S02]  /*16f00*/  FMUL.FTZ R124, R3.reuse, R124 ;  /* 0x0000007c037c7220 */ /* 0x040fe40000410000 */
[C---:B------:R-:W-:Y:S02]  /*16f10*/  FMUL.FTZ R125, R3.reuse, R125 ;  /* 0x0000007d037d7220 */ /* 0x040fe40000410000 */
[C---:B------:R-:W-:Y:S01]  /*16f20*/  HMMA.16816.F32.BF16 R120, R144.reuse, R158, R120 ;  /* 0x0000009e9078723c */ /* 0x040fe20000041878 */
[----:B------:R-:W4:Y:S02]  /*16f30*/  LDSM.16.MT88.4 R156, [R205+0x8880] ;  /* 0x00888000cd9c783b */ /* 0x000f240000004200 */
[C---:B------:R-:W-:Y:S02]  /*16f40*/  FMUL.FTZ R126, R2.reuse, R126 ;  /* 0x0000007e027e7220 */ /* 0x040fe40000410000 */
[----:B------:R-:W-:Y:S02]  /*16f50*/  FMUL.FTZ R127, R2, R127 ;  /* 0x0000007f027f7220 */ /* 0x000fe40000410000 */
[C---:B------:R-:W-:Y:S01]  /*16f60*/  FMUL.FTZ R128, R3.reuse, R128 ;  /* 0x0000008003807220 */ /* 0x040fe20000410000 */
[----:B---3--:R-:W-:Y:S04]  /*16f70*/  LDSM.16.MT88.4 R164, [R206+0x9880] ;  /* 0x00988000cea4783b */ /* 0x008fe80000004200 */
[C---:B-1----:R-:W-:Y:S03]  /*16f80*/  HMMA.16816.F32.BF16 R124, R144.reuse, R140, R124 ;  /* 0x0000008c907c723c */ /* 0x042fe6000004187c */
[C---:B------:R-:W-:Y:S01]  /*16f90*/  FMUL.FTZ R129, R3.reuse, R129 ;  /* 0x0000008103817220 */ /* 0x040fe20000410000 */
[----:B-----5:R-:W-:Y:S01]  /*16fa0*/  F2FP.BF16.PACK_AB R15, R238, R235 ;  /* 0x000000ebee0f723e */ /* 0x020fe200000010ff */
[C---:B------:R-:W-:Y:S02]  /*16fb0*/  FMUL.FTZ R130, R2.reuse, R130 ;  /* 0x0000008202827220 */ /* 0x040fe40000410000 */
[----:B------:R-:W-:Y:S01]  /*16fc0*/  FMUL.FTZ R131, R2, R131 ;  /* 0x0000008302837220 */ /* 0x000fe20000410000 */
[----:B--2---:R-:W-:Y:S01]  /*16fd0*/  F2FP.BF16.PACK_AB R13, R236, R233 ;  /* 0x000000e9ec0d723e */ /* 0x004fe200000010ff */
[----:B------:R-:W-:Y:S03]  /*16fe0*/  FFMA.FTZ R149, R3, R226, R149 ;  /* 0x000000e203957223 */ /* 0x000fe60000010095 */
[----:B------:R-:W-:Y:S01]  /*16ff0*/  MOV R3, R0 ;  /* 0x0000000000037202 */ /* 0x000fe20000000f00 */
[----:B------:R-:W-:Y:S01]  /*17000*/  FFMA.FTZ R193, R2, R225, R193 ;  /* 0x000000e102c17223 */ /* 0x000fe200000100c1 */
[----:B------:R-:W-:Y:S03]  /*17010*/  HMMA.16816.F32.BF16 R128, R144, R142, R128 ;  /* 0x0000008e9080723c */ /* 0x000fe60000041880 */
[----:B------:R-:W-:Y:S01]  /*17020*/  FADD.FTZ R150, R150, R149 ;  /* 0x0000009596967221 */ /* 0x000fe20000010000 */
[-C--:B------:R-:W-:Y:S01]  /*17030*/  MOV R149, R148.reuse ;  /* 0x0000009400957202 */ /* 0x080fe20000000f00 */
[----:B------:R-:W-:Y:S02]  /*17040*/  FADD.FTZ R194, R194, R193 ;  /* 0x000000c1c2c27221 */ /* 0x000fe40000010000 */
[----:B------:R-:W-:Y:S01]  /*17050*/  FADD.FTZ R151, R151, R150 ;  /* 0x0000009697977221 */ /* 0x000fe20000010000 */
[C---:B------:R-:W-:Y:S01]  /*17060*/  HMMA.16816.F32.BF16 R144, R12.reuse, R152, R4 ;  /* 0x000000980c90723c */ /* 0x040fe20000041804 */
[----:B------:R-:W1:Y:S04]  /*17070*/  LDSM.16.MT88.4 R4, [R211+0x9880] ;  /* 0x00988000d304783b */ /* 0x000e680000004200 */
[----:B------:R-:W-:Y:S02]  /*17080*/  FADD.FTZ R195, R195, R194 ;  /* 0x000000c2c3c37221 */ /* 0x000fe40000010000 */
[----:B------:R-:W-:Y:S01]  /*17090*/  FADD.FTZ R192, R192, R151 ;  /* 0x00000097c0c07221 */ /* 0x000fe20000010000 */
[C---:B------:R-:W-:Y:S01]  /*170a0*/  HMMA.16816.F32.BF16 R140, R12.reuse, R154, R8 ;  /* 0x0000009a0c8c723c */ /* 0x040fe20000041808 */
[----:B------:R-:W2:Y:S03]  /*170b0*/  LDSM.16.MT88.4 R8, [R205+0x9880] ;  /* 0x00988000cd08783b */ /* 0x000ea60000004200 */
[----:B------:R-:W-:Y:S02]  /*170c0*/  FADD.FTZ R230, R230, R195 ;  /* 0x000000c3e6e67221 */ /* 0x000fe40000010000 */
[----:B------:R-:W-:Y:S02]  /*170d0*/  FADD.FTZ R227, R227, R192 ;  /* 0x000000c0e3e37221 */ /* 0x000fe40000010000 */
[C---:B----4-:R-:W-:Y:S01]  /*170e0*/  HMMA.16816.F32.BF16 R132, R12.reuse, R16, R132 ;  /* 0x000000100c84723c */ /* 0x050fe20000041884 */
[----:B------:R-:W3:Y:S03]  /*170f0*/  LDSM.16.MT88.4 R152, [R204+0x9880] ;  /* 0x00988000cc98783b */ /* 0x000ee60000004200 */
[----:B------:R-:W-:Y:S02]  /*17100*/  FADD.FTZ R233, R233, R230 ;  /* 0x000000e6e9e97221 */ /* 0x000fe40000010000 */
[----:B------:R-:W-:Y:S02]  /*17110*/  FADD.FTZ R232, R232, R227 ;  /* 0x000000e3e8e87221 */ /* 0x000fe40000010000 */
[C---:B------:R-:W-:Y:S01]  /*17120*/  HMMA.16816.F32.BF16 R136, R12.reuse, R18, R136 ;  /* 0x000000120c88723c */ /* 0x040fe20000041888 */
[----:B------:R-:W4:Y:S03]  /*17130*/  LDSM.16.MT88.4 R16, [R205+0xb880] ;  /* 0x00b88000cd10783b */ /* 0x000f260000004200 */
[----:B------:R-:W-:Y:S02]  /*17140*/  FADD.FTZ R236, R236, R233 ;  /* 0x000000e9ecec7221 */ /* 0x000fe40000010000 */
[----:B------:R-:W-:Y:S02]  /*17150*/  FADD.FTZ R231, R231, R232 ;  /* 0x000000e8e7e77221 */ /* 0x000fe40000010000 */
[C---:B------:R-:W-:Y:S04]  /*17160*/  HMMA.16816.F32.BF16 R20, R12.reuse, R156, R20 ;  /* 0x0000009c0c14723c */ /* 0x040fe80000041814 */
[----:B------:R-:W-:Y:S02]  /*17170*/  FADD.FTZ R225, R235, R236 ;  /* 0x000000ecebe17221 */ /* 0x000fe40000010000 */
[----:B------:R-:W-:Y:S02]  /*17180*/  FADD.FTZ R226, R234, R231 ;  /* 0x000000e7eae27221 */ /* 0x000fe40000010000 */
[C---:B------:R-:W-:Y:S01]  /*17190*/  HMMA.16816.F32.BF16 R24, R12.reuse, R158, R24 ;  /* 0x0000009e0c18723c */ /* 0x040fe20000041818 */
[----:B------:R-:W5:Y:S03]  /*171a0*/  LDSM.16.MT88.4 R156, [R204+0xb880] ;  /* 0x00b88000cc9c783b */ /* 0x000f660000004200 */
[----:B------:R-:W-:Y:S04]  /*171b0*/  FADD.FTZ R225, R238, R225 ;  /* 0x000000e1eee17221 */ /* 0x000fe80000010000 */
[C---:B------:R-:W-:Y:S08]  /*171c0*/  HMMA.16816.F32.BF16 R28, R12.reuse, R160, R28 ;  /* 0x000000a00c1c723c */ /* 0x040ff0000004181c */
[C---:B------:R-:W-:Y:S08]  /*171d0*/  HMMA.16816.F32.BF16 R32, R12.reuse, R162, R32 ;  /* 0x000000a20c20723c */ /* 0x040ff00000041820 */
[C---:B-1----:R-:W-:Y:S08]  /*171e0*/  HMMA.16816.F32.BF16 R36, R12.reuse, R4, R36 ;  /* 0x000000040c24723c */ /* 0x042ff00000041824 */
[C---:B------:R-:W-:Y:S08]  /*171f0*/  HMMA.16816.F32.BF16 R40, R12.reuse, R6, R40 ;  /* 0x000000060c28723c */ /* 0x040ff00000041828 */
[C---:B------:R-:W-:Y:S08]  /*17200*/  HMMA.16816.F32.BF16 R44, R12.reuse, R164, R44 ;  /* 0x000000a40c2c723c */ /* 0x040ff0000004182c */
[C---:B------:R-:W-:Y:S08]  /*17210*/  HMMA.16816.F32.BF16 R48, R12.reuse, R166, R48 ;  /* 0x000000a60c30723c */ /* 0x040ff00000041830 */
[C---:B--2---:R-:W-:Y:S08]  /*17220*/  HMMA.16816.F32.BF16 R52, R12.reuse, R8, R52 ;  /* 0x000000080c34723c */ /* 0x044ff00000041834 */
        /* <DEDUP_REMOVED lines=18> */
[----:B------:R-:W-:Y:S07]  /*17350*/  HMMA.16816.F32.BF16 R128, R12, R158, R128 ;  /* 0x0000009e0c80723c */ /* 0x000fee0000041880 */
[----:B------:R-:W-:Y:S01]  /*17360*/  MOV R12, R148 ;  /* 0x00000094000c7202 */ /* 0x000fe20000000f00 */
[----:B------:R-:W-:-:S05]  /*17370*/  @P0 BRA `(.L_x_441) ;  /* 0xffffe0f000000947 */ /* 0x000fca000383ffff */
.L_x_440:
[----:B------:R-:W-:-:S06]  /*17380*/  UISETP.GE.AND UP0, UPT, UR13, UR6, UPT ;  /* 0x000000060d00728c */ /* 0x000fcc000bf06270 */
[----:B------:R-:W-:-:S13]  /*17390*/  PLOP3.LUT P0, PT, PT, PT, UP0, 0x80, 0x0 ;  /* 0x000000000000781c */ /* 0x000fda0003f0f008 */
[----:B------:R-:W-:Y:S05]  /*173a0*/  @!P0 BRA `(.L_x_442) ;  /* 0x000027e000008947 */ /* 0x000fea0003800000 */
[----:B------:R-:W-:Y:S01]  /*173b0*/  UMOV UR8, 0x5 ;  /* 0x0000000500087882 */ /* 0x000fe20000000000 */
[----:B------:R-:W-:Y:S01]  /*173c0*/  MOV R2, R12 ;  /* 0x0000000c00027202 */ /* 0x000fe20000000f00 */
[----:B------:R-:W-:Y:S01]  /*173d0*/  ULDC.64 UR4, c[0x0][0x208] ;  /* 0x0000820000047ab9 */ /* 0x000fe20000000a00 */
[----:B------:R-:W-:Y:S01]  /*173e0*/  MOV R3, R0 ;  /* 0x0000000000037202 */ /* 0x000fe20000000f00 */
[----:B------:R-:W-:Y:S01]  /*173f0*/  USHF.L.U64.HI UR8, UR4, UR8, UR5 ;  /* 0x0000000804087299 */ /* 0x000fe20008010205 */
[----:B------:R-:W-:Y:S01]  /*17400*/  MOV R220, R228 ;  /* 0x000000e400dc7202 */ /* 0x000fe20000000f00 */
[----:B------:R-:W-:-:S03]  /*17410*/  USHF.L.U32 UR10, UR4, 0x5, URZ ;  /* 0x00000005040a7899 */ /* 0x000fc6000800063f */
[----:B------:R-:W-:Y:S02]  /*17420*/  ULDC.64 UR4, c[0x0][0x1e0] ;  /* 0x0000780000047ab9 */ /* 0x000fe40000000a00 */
.L_x_451:
[----:B------:R-:W-:Y:S04]  /*17430*/  DEPBAR.LE SB0, 0x0 ;  /* 0x000080000000791a */ /* 0x000fe80000000000 */
[----:B------:R-:W-:Y:S01]  /*17440*/  BAR.SYNC.DEFER_BLOCKING 0x0 ;  /* 0x0000000000007b1d */ /* 0x000fe20000010000 */
[----:B------:R-:W-:Y:S01]  /*17450*/  USHF.R.S32.HI UR11, URZ, 0x1f, UR13 ;  /* 0x0000001f3f0b7899 */ /* 0x000fe2000801140d */
[----:B------:R-:W-:Y:S01]  /*17460*/  IMAD.U32 R13, RZ, RZ, UR10 ;  /* 0x0000000aff0d7e24 */ /* 0x000fe2000f8e00ff */
[----:B------:R-:W-:Y:S01]  /*17470*/  UIMAD UR9, UR8, UR13, URZ ;  /* 0x0000000d080972a4 */ /* 0x000fe2000f8e023f */
[----:B------:R-:W-:Y:S01]  /*17480*/  LOP3.LUT P2, RZ, R215, 0x4, RZ, 0xc0, !PT ;  /* 0x00000004d7ff7812 */ /* 0x000fe2000784c0ff */
[----:B------:R-:W-:Y:S01]  /*17490*/  UISETP.GT.AND UP0, UPT, UR13, UR6, UPT ;  /* 0x000000060d00728c */ /* 0x000fe2000bf04270 */
[----:B------:R-:W-:Y:S01]  /*174a0*/  IMAD.WIDE.U32 R12, R13, UR13, R220 ;  /* 0x0000000d0d0c7c25 */ /* 0x000fe2000f8e00dc */
[----:B------:R-:W-:Y:S01]  /*174b0*/  UIMAD UR9, UR11, UR10, UR9 ;  /* 0x0000000a0b0972a4 */ /* 0x000fe2000f8e0209 */
[C---:B------:R-:W-:Y:S02]  /*174c0*/  LOP3.LUT P1, RZ, R215.reuse, 0x2, RZ, 0xc0, !PT ;  /* 0x00000002d7ff7812 */ /* 0x040fe4000782c0ff */
[----:B------:R-:W-:Y:S02]  /*174d0*/  LOP3.LUT P5, RZ, R215, 0x1, RZ, 0xc0, !PT ;  /* 0x00000001d7ff7812 */ /* 0x000fe400078ac0ff */
[C---:B------:R-:W-:Y:S02]  /*174e0*/  LEA R176, P0, R12.reuse, c[0x0][0x1f8], 0x1 ;  /* 0x00007e000cb07a11 */ /* 0x040fe400078008ff */
[----:B------:R-:W-:Y:S02]  /*174f0*/  IADD3 R0, R13, UR9, RZ ;  /* 0x000000090d007c10 */ /* 0x000fe4000fffe0ff */
[----:B------:R-:W-:Y:S01]  /*17500*/  PLOP3.LUT P3, PT, PT, PT, UP0, 0x80, 0x0 ;  /* 0x000000000000781c */ /* 0x000fe20003f6f008 */
[----:B------:R-:W-:Y:S01]  /*17510*/  @UP0 UIADD3 UR11, UR13, -0x1, URZ ;  /* 0xffffffff0d0b0890 */ /* 0x000fe2000fffe03f */
[----:B------:R-:W-:Y:S02]  /*17520*/  LEA.HI.X R177, R12, c[0x0][0x1fc], R0, 0x1, P0 ;  /* 0x00007f000cb17a11 */ /* 0x000fe400000f0c00 */
[----:B------:R-:W-:Y:S01]  /*17530*/  PLOP3.LUT P4, PT, PT, PT, UP0, 0x80, 0x0 ;  /* 0x000000000000781c */ /* 0x000fe20003f8f008 */
[----:B------:R-:W-:Y:S01]  /*17540*/  @UP0 UIMAD.WIDE.U32 UR14, UR11, UR4, URZ ;  /* 0x000000040b0e02a5 */ /* 0x000fe2000f8e003f */
[----:B------:R-:W-:Y:S01]  /*17550*/  PLOP3.LUT P0, PT, PT, PT, UP0, 0x80, 0x0 ;  /* 0x000000000000781c */ /* 0x000fe20003f0f008 */
[----:B------:R-:W-:Y:S01]  /*17560*/  @UP0 USHF.R.S32.HI UR9, URZ, 0x1f, UR11 ;  /* 0x0000001f3f090899 */ /* 0x000fe2000801140b */
[----:B------:R-:W-:Y:S03]  /*17570*/  LDSM.16.M88.4 R16, [R214+0x10080] ;  /* 0x01008000d610783b */ /* 0x000fe60000000200 */
[----:B------:R-:W-:Y:S01]  /*17580*/  @UP0 UIMAD UR9, UR9, UR4, URZ ;  /* 0x00000004090902a4 */ /* 0x000fe2000f8e023f */
[----:B------:R-:W1:Y:S03]  /*17590*/  LDSM.16.M88.4 R8, [R213+0xc080] ;  /* 0x00c08000d508783b */ /* 0x000e660000000200 */
[----:B------:R-:W-:Y:S01]  /*175a0*/  @UP0 UIMAD UR9, UR11, UR5, UR9 ;  /* 0x000000050b0902a4 */ /* 0x000fe2000f8e0209 */
[----:B------:R-:W2:Y:S03]  /*175b0*/  LDSM.16.M88.4 R148, [R213+0xc880] ;  /* 0x00c88000d594783b */ /* 0x000ea60000000200 */
[----:B------:R-:W-:Y:S01]  /*175c0*/  @UP0 UIADD3 UR9, UR15, UR9, URZ ;  /* 0x000000090f090290 */ /* 0x000fe2000fffe03f */
[----:B------:R-:W-:Y:S04]  /*175d0*/  LDSM.16.M88.4 R152, [R210+0x10080] ;  /* 0x01008000d298783b */ /* 0x000fe80000000200 */
[----:B------:R-:W3:Y:S04]  /*175e0*/  LDSM.16.M88.4 R156, [R212] ;  /* 0x00000000d49c783b */ /* 0x000ee80000000200 */
[----:B------:R-:W4:Y:S04]  /*175f0*/  LDSM.16.M88.4 R160, [R203] ;  /* 0x00000000cba0783b */ /* 0x000f280000000200 */
[----:B------:R-:W-:Y:S01]  /*17600*/  @!PT LDS RZ, [RZ] ;  /* 0x00000000fffff984 */ /* 0x000fe20000000800 */
[----:B------:R-:W-:Y:S01]  /*17610*/  @!PT LDS RZ, [RZ] ;  /* 0x00000000fffff984 */ /* 0x000fe20000000800 */
[----:B------:R-:W-:Y:S01]  /*17620*/  @!PT LDS RZ, [RZ] ;  /* 0x00000000fffff984 */ /* 0x000fe20000000800 */
[----:B------:R2:W-:Y:S04]  /*17630*/  LDGSTS.E.BYPASS.LTC128B.128 [R218+0x8080], [R176.64], !P6 ;  /* 0x08080000b0da7fae */ /* 0x0005e8000f101d5e */
[----:B------:R2:W-:Y:S01]  /*17640*/  LDGSTS.E.BYPASS.LTC128B.128 [R218+0x9080], [R176.64+0x80], !P2 ;  /* 0x09080080b0da7fae */ /* 0x0005e2000d101d5e */
[----:B------:R-:W-:Y:S03]  /*17650*/  PLOP3.LUT P2, PT, PT, PT, UP0, 0x80, 0x0 ;  /* 0x000000000000781c */ /* 0x000fe60003f4f008 */
[----:B------:R2:W-:Y:S04]  /*17660*/  LDGSTS.E.BYPASS.LTC128B.128 [R218+0xa080], [R176.64+0x100], !P1 ;  /* 0x0a080100b0da7fae */ /* 0x0005e8000c901d5e */
[----:B------:R3:W-:Y:S04]  /*17670*/  LDGSTS.E.BYPASS.LTC128B.128 [R218+0xb080], [R176.64+0x180], !P5 ;  /* 0x0b080180b0da7fae */ /* 0x0007e8000e901d5e */
[----:B------:R-:W-:Y:S01]  /*17680*/  LDSM.16.M88.4 R164, [R209+0x10080] ;  /* 0x01008000d1a4783b */ /* 0x000fe20000000200 */
[C---:B-1----:R-:W-:Y:S03]  /*17690*/  HMMA.16816.F32.BF16 R4, R16.reuse, R8, RZ ;  /* 0x000000081004723c */ /* 0x042fe600000418ff */
[----:B------:R-:W0:Y:S04]  /*176a0*/  LDGDEPBAR ;  /* 0x00000000000079af */ /* 0x000e280000000000 */
[----:B------:R-:W1:Y:S01]  /*176b0*/  LDSM.16.M88.4 R168, [R208+0xc080] ;  /* 0x00c08000d0a8783b */ /* 0x000e620000000200 */
[C---:B------:R-:W-:Y:S03]  /*176c0*/  HMMA.16816.F32.BF16 R8, R16.reuse, R10, RZ ;  /* 0x0000000a1008723c */ /* 0x040fe600000418ff */
[----:B------:R-:W-:Y:S05]  /*176d0*/  LDSM.16.M88.4 R172, [R202] ;  /* 0x00000000caac783b */ /* 0x000fea0000000200 */
[C---:B--2---:R-:W-:Y:S08]  /*176e0*/  HMMA.16816.F32.BF16 R12, R16.reuse, R148, RZ ;  /* 0x00000094100c723c */ /* 0x044ff000000418ff */
[----:B------:R-:W-:Y:S01]  /*176f0*/  HMMA.16816.F32.BF16 R16, R16, R150, RZ ;  /* 0x000000961010723c */ /* 0x000fe200000418ff */
[----:B------:R-:W2:Y:S07]  /*17700*/  LDSM.16.M88.4 R148, [R208+0xc880] ;  /* 0x00c88000d094783b */ /* 0x000eae0000000200 */
[C---:B---3--:R-:W-:Y:S08]  /*17710*/  HMMA.16816.F32.BF16 R4, R152.reuse, R156, R4 ;  /* 0x0000009c9804723c */ /* 0x048ff00000041804 */
[C---:B------:R-:W-:Y:S01]  /*17720*/  HMMA.16816.F32.BF16 R8, R152.reuse, R158, R8 ;  /* 0x0000009e9808723c */ /* 0x040fe20000041808 */
[----:B------:R-:W3:Y:S07]  /*17730*/  LDSM.16.M88.4 R156, [R207+0x10080] ;  /* 0x01008000cf9c783b */ /* 0x000eee0000000200 */
[C---:B----4-:R-:W-:Y:S08]  /*17740*/  HMMA.16816.F32.BF16 R12, R152.reuse, R160, R12 ;  /* 0x000000a0980c723c */ /* 0x050ff0000004180c */
[----:B------:R-:W-:Y:S01]  /*17750*/  HMMA.16816.F32.BF16 R16, R152, R162, R16 ;  /* 0x000000a29810723c */ /* 0x000fe20000041810 */
[----:B------:R-:W4:Y:S04]  /*17760*/  LDSM.16.M88.4 R152, [R202+0x800] ;  /* 0x00080000ca98783b */ /* 0x000f280000000200 */
[----:B------:R-:W-:Y:S03]  /*17770*/  LDSM.16.M88.4 R160, [R214+0x14080] ;  /* 0x01408000d6a0783b */ /* 0x000fe60000000200 */
[C---:B-1----:R-:W-:Y:S08]  /*17780*/  HMMA.16816.F32.BF16 R4, R164.reuse, R168, R4 ;  /* 0x000000a8a404723c */ /* 0x042ff00000041804 */
[C---:B------:R-:W-:Y:S01]  /*17790*/  HMMA.16816.F32.BF16 R8, R164.reuse, R170, R8 ;  /* 0x000000aaa408723c */ /* 0x040fe20000041808 */
[----:B------:R-:W1:Y:S07]  /*177a0*/  LDSM.16.M88.4 R168, [R213+0xd080] ;  /* 0x00d08000d5a8783b */ /* 0x000e6e0000000200 */
[C---:B--2---:R-:W-:Y:S08]  /*177b0*/  HMMA.16816.F32.BF16 R12, R164.reuse, R148, R12 ;  /* 0x00000094a40c723c */ /* 0x044ff0000004180c */
[----:B------:R-:W-:Y:S01]  /*177c0*/  HMMA.16816.F32.BF16 R16, R164, R150, R16 ;  /* 0x00000096a410723c */ /* 0x000fe20000041810 */
[----:B------:R-:W2:Y:S04]  /*177d0*/  LDSM.16.M88.4 R148, [R213+0xd880] ;  /* 0x00d88000d594783b */ /* 0x000ea80000000200 */
[----:B------:R-:W-:Y:S03]  /*177e0*/  LDSM.16.M88.4 R164, [R210+0x14080] ;  /* 0x01408000d2a4783b */ /* 0x000fe60000000200 */
[C---:B---3--:R-:W-:Y:S08]  /*177f0*/  HMMA.16816.F32.BF16 R4, R156.reuse, R172, R4 ;  /* 0x000000ac9c04723c */ /* 0x048ff00000041804 */
[C---:B------:R-:W-:Y:S01]  /*17800*/  HMMA.16816.F32.BF16 R8, R156.reuse, R174, R8 ;  /* 0x000000ae9c08723c */ /* 0x040fe20000041808 */
[----:B------:R-:W3:Y:S07]  /*17810*/  LDSM.16.M88.4 R172, [R201] ;  /* 0x00000000c9ac783b */ /* 0x000eee0000000200 */
[C---:B----4-:R-:W-:Y:S08]  /*17820*/  HMMA.16816.F32.BF16 R12, R156.reuse, R152, R12 ;  /* 0x000000989c0c723c */ /* 0x050ff0000004180c */
[----:B------:R-:W-:Y:S01]  /*17830*/  HMMA.16816.F32.BF16 R16, R156, R154, R16 ;  /* 0x0000009a9c10723c */ /* 0x000fe20000041810 */
[----:B------:R-:W4:Y:S04]  /*17840*/  LDSM.16.M88.4 R152, [R200] ;  /* 0x00000000c898783b */ /* 0x000f280000000200 */
        /* <DEDUP_REMOVED lines=58> */
[C---:B------:R-:W-:Y:S07]  /*17bf0*/  HMMA.16816.F32.BF16 R8, R156.reuse, R170, R8 ;  /* 0x000000aa9c08723c */ /* 0x040fee0000041808 */
[----:B------:R-:W-:Y:S01]  /*17c00*/  IMAD.U32 R170, RZ, RZ, UR14 ;  /* 0x0000000effaa7e24 */ /* 0x000fe2000f8e00ff */
[C---:B--2---:R-:W-:Y:S01]  /*17c10*/  HMMA.16816.F32.BF16 R12, R156.reuse, R148, R12 ;  /* 0x000000949c0c723c */ /* 0x044fe2000004180c */
[----:B------:R-:W-:Y:S03]  /*17c20*/  IMAD.U32 R171, RZ, RZ, UR15 ;  /* 0x0000000fffab7e24 */ /* 0x000fe6000f8e00ff */
[C---:B------:R-:W-:Y:S01]  /*17c30*/  @P0 LEA R168, P1, R170.reuse, R216, 0x5 ;  /* 0x000000d8aaa80211 */ /* 0x040fe200078228ff */
[----:B------:R-:W-:Y:S01]  /*17c40*/  IMAD.U32 R171, RZ, RZ, UR9 ;  /* 0x00000009ffab7e24 */ /* 0x000fe2000f8e00ff */
[----:B------:R-:W-:Y:S01]  /*17c50*/  PLOP3.LUT P0, PT, PT, PT, UP0, 0x80, 0x0 ;  /* 0x000000000000781c */ /* 0x000fe20003f0f008 */
[----:B------:R-:W-:Y:S01]  /*17c60*/  USHF.L.U32 UR9, UR13, 0x5, URZ ;  /* 0x000000050d097899 */ /* 0x000fe2000800063f */
[----:B------:R-:W-:Y:S01]  /*17c70*/  HMMA.16816.F32.BF16 R16, R156, R150, R16 ;  /* 0x000000969c10723c */ /* 0x000fe20000041810 */
[----:B------:R-:W-:Y:S04]  /*17c80*/  LDSM.16.M88.4 R148, [R209+0x1c080] ;  /* 0x01c08000d194783b */ /* 0x000fe80000000200 */
[----:B------:R-:W1:Y:S03]  /*17c90*/  LDSM.16.M88.4 R156, [R208+0xf080] ;  /* 0x00f08000d09c783b */ /* 0x000e660000000200 */
[C---:B---3--:R-:W-:Y:S05]  /*17ca0*/  HMMA.16816.F32.BF16 R4, R160.reuse, R172, R4 ;  /* 0x000000aca004723c */ /* 0x048fea0000041804 */
[----:B------:R-:W-:Y:S02]  /*17cb0*/  @P2 LEA.HI.X R171, R170, R223, R171, 0x5, P1 ;  /* 0x000000dfaaab2211 */ /* 0x000fe400008f2cab */
[----:B------:R-:W-:Y:S01]  /*17cc0*/  PLOP3.LUT P2, PT, PT, PT, UP0, 0x80, 0x0 ;  /* 0x000000000000781c */ /* 0x000fe20003f4f008 */
[C---:B------:R-:W-:Y:S01]  /*17cd0*/  HMMA.16816.F32.BF16 R8, R160.reuse, R174, R8 ;  /* 0x000000aea008723c */ /* 0x040fe20000041808 */
[----:B------:R-:W-:Y:S03]  /*17ce0*/  PLOP3.LUT P1, PT, PT, PT, UP3, 0x80, 0x0 ;  /* 0x000000000000781c */ /* 0x000fe60003f2f038 */
[C---:B------:R-:W-:Y:S04]  /*17cf0*/  @P0 LEA R0, P0, R168.reuse, c[0x0][0x1c8], 0x1 ;  /* 0x00007200a8000a11 */ /* 0x040fe800078008ff */
[C---:B----4-:R-:W-:Y:S08]  /*17d00*/  HMMA.16816.F32.BF16 R12, R160.reuse, R152, R12 ;  /* 0x00000098a00c723c */ /* 0x050ff0000004180c */
[----:B------:R-:W-:Y:S01]  /*17d10*/  HMMA.16816.F32.BF16 R16, R160, R154, R16 ;  /* 0x0000009aa010723c */ /* 0x000fe20000041810 */
[----:B------:R-:W-:Y:S04]  /*17d20*/  LDSM.16.M88.4 R152, [R207+0x1c080] ;  /* 0x01c08000cf98783b */ /* 0x000fe80000000200 */
[----:B------:R-:W2:Y:S03]  /*17d30*/  LDSM.16.M88.4 R160, [R202+0x3000] ;  /* 0x00300000caa0783b */ /* 0x000ea60000000200 */
[C---:B-1----:R-:W-:Y:S08]  /*17d40*/  HMMA.16816.F32.BF16 R4, R148.reuse, R156, R4 ;  /* 0x0000009c9404723c */ /* 0x042ff00000041804 */
[C---:B------:R-:W-:Y:S01]  /*17d50*/  HMMA.16816.F32.BF16 R8, R148.reuse, R158, R8 ;  /* 0x0000009e9408723c */ /* 0x040fe20000041808 */
[----:B------:R-:W1:Y:S01]  /*17d60*/  LDSM.16.M88.4 R156, [R202+0x3800] ;  /* 0x00380000ca9c783b */ /* 0x000e620000000200 */
[----:B------:R-:W-:Y:S04]  /*17d70*/  DEPBAR.LE SB0, 0x0 ;  /* 0x000080000000791a */ /* 0x000fe80000000000 */
[----:B------:R-:W-:Y:S02]  /*17d80*/  BAR.SYNC.DEFER_BLOCKING 0x0 ;  /* 0x0000000000007b1d */ /* 0x000fe40000010000 */
[C---:B------:R-:W-:Y:S07]  /*17d90*/  HMMA.16816.F32.BF16 R12, R148.reuse, R164, R12 ;  /* 0x000000a4940c723c */ /* 0x040fee000004180c */
[----:B------:R-:W-:Y:S01]  /*17da0*/  @P2 LEA.HI.X R165, R168, c[0x0][0x1cc], R171, 0x1, P0 ;  /* 0x00007300a8a52a11 */ /* 0x000fe200000f0cab */
[----:B------:R-:W-:Y:S01]  /*17db0*/  HMMA.16816.F32.BF16 R16, R148, R166, R16 ;  /* 0x000000a69410723c */ /* 0x000fe20000041810 */
[----:B------:R-:W-:Y:S02]  /*17dc0*/  PLOP3.LUT P0, PT, PT, PT, UP3, 0x80, 0x0 ;  /* 0x000000000000781c */ /* 0x000fe40003f0f038 */
[----:B------:R-:W-:Y:S01]  /*17dd0*/  PLOP3.LUT P2, PT, PT, PT, UP0, 0x80, 0x0 ;  /* 0x000000000000781c */ /* 0x000fe20003f4f008 */
[----:B------:R-:W-:Y:S01]  /*17de0*/  @P4 IMAD.MOV.U32 R164, RZ, RZ, R0 ;  /* 0x000000ffffa44224 */ /* 0x000fe200078e0000 */
[----:B------:R-:W-:Y:S02]  /*17df0*/  LOP3.LUT P4, RZ, R215, 0x2, RZ, 0xc0, !PT ;  /* 0x00000002d7ff7812 */ /* 0x000fe4000788c0ff */
[----:B------:R-:W-:Y:S01]  /*17e00*/  @P1 IMAD.HI.U32 R149, R219, c[0x0][0x2c8], RZ ;  /* 0x0000b200db951a27 */ /* 0x000fe200078e00ff */
[C---:B--2---:R-:W-:Y:S01]  /*17e10*/  HMMA.16816.F32.BF16 R4, R152.reuse, R160, R4 ;  /* 0x000000a09804723c */ /* 0x044fe20000041804 */
[----:B------:R-:W-:Y:S03]  /*17e20*/  PLOP3.LUT P1, PT, PT, PT, UP0, 0x80, 0x0 ;  /* 0x000000000000781c */ /* 0x000fe60003f2f008 */
[----:B------:R-:W-:Y:S01]  /*17e30*/  IMAD.U32 R151, RZ, RZ, UR28 ;  /* 0x0000001cff977e24 */ /* 0x000fe2000f8e00ff */
[----:B------:R-:W-:Y:S01]  /*17e40*/  @!PT LDS RZ, [RZ] ;  /* 0x00000000fffff984 */ /* 0x000fe20000000800 */
[----:B------:R-:W-:Y:S01]  /*17e50*/  @!PT LDS RZ, [RZ] ;  /* 0x00000000fffff984 */ /* 0x000fe20000000800 */
[----:B------:R-:W-:Y:S01]  /*17e60*/  @!PT LDS RZ, [RZ] ;  /* 0x00000000fffff984 */ /* 0x000fe20000000800 */
[----:B------:R2:W-:Y:S01]  /*17e70*/  @P3 LDGSTS.E.BYPASS.LTC128B.128 [R218+0xc080], [R164.64], !P6 ;  /* 0x0c080000a4da3fae */ /* 0x0005e2000f101d5e */
[----:B------:R-:W-:Y:S02]  /*17e80*/  LOP3.LUT P3, RZ, R215, 0x4, RZ, 0xc0, !PT ;  /* 0x00000004d7ff7812 */ /* 0x000fe4000786c0ff */
[C---:B------:R-:W-:Y:S04]  /*17e90*/  HMMA.16816.F32.BF16 R8, R152.reuse, R162, R8 ;  /* 0x000000a29808723c */ /* 0x040fe80000041808 */
[----:B------:R-:W-:Y:S01]  /*17ea0*/  IMAD.MOV.U32 R148, RZ, RZ, R219 ;  /* 0x000000ffff947224 */ /* 0x000fe200078e00db */
[----:B------:R-:W-:Y:S01]  /*17eb0*/  @P0 SHF.R.U32.HI R148, RZ, c[0x0][0x2cc], R149 ;  /* 0x0000b300ff940a19 */ /* 0x000fe20000011695 */
[----:B------:R-:W-:Y:S01]  /*17ec0*/  IMAD.U32 R149, RZ, RZ, UR9 ;  /* 0x00000009ff957e24 */ /* 0x000fe2000f8e00ff */
[----:B------:R-:W-:Y:S01]  /*17ed0*/  PLOP3.LUT P0, PT, PT, PT, UP0, 0x80, 0x0 ;  /* 0x000000000000781c */ /* 0x000fe20003f0f008 */
[C---:B-1----:R-:W-:Y:S02]  /*17ee0*/  HMMA.16816.F32.BF16 R12, R152.reuse, R156, R12 ;  /* 0x0000009c980c723c */ /* 0x042fe4000004180c */
[----:B------:R-:W1:Y:S02]  /*17ef0*/  SHFL.IDX PT, R0, R148, RZ, 0x1c1f ;  /* 0x001c1fff94007589 */ /* 0x000e6400000e0000 */
[----:B------:R-:W-:Y:S02]  /*17f00*/  IADD3 R150, -R224, 0x1, -R149 ;  /* 0x00000001e0967810 */ /* 0x000fe40007ffe995 */
[----:B------:R2:W-:Y:S02]  /*17f10*/  @P2 LDGSTS.E.BYPASS.LTC128B.128 [R218+0xd080], [R164.64+0x80], !P3 ;  /* 0x0d080080a4da2fae */ /* 0x0005e4000d901d5e */
[----:B------:R-:W-:Y:S01]  /*17f20*/  IADD3 R151, -R151, UR16, R150 ;  /* 0x0000001097977c10 */ /* 0x000fe2000fffe196 */
[----:B------:R-:W-:Y:S01]  /*17f30*/  HMMA.16816.F32.BF16 R16, R152, R158, R16 ;  /* 0x0000009e9810723c */ /* 0x000fe20000041810 */
[----:B------:R2:W-:Y:S04]  /*17f40*/  @P1 LDGSTS.E.BYPASS.LTC128B.128 [R218+0xe080], [R164.64+0x100], !P4 ;  /* 0x0e080100a4da1fae */ /* 0x0005e8000e101d5e */
[----:B------:R2:W-:Y:S01]  /*17f50*/  @P0 LDGSTS.E.BYPASS.LTC128B.128 [R218+0xf080], [R164.64+0x180], !P5 ;  /* 0x0f080180a4da0fae */ /* 0x0005e2000e901d5e */
[----:B------:R-:W-:Y:S02]  /*17f60*/  PLOP3.LUT P0, PT, PT, PT, UP2, 0x40, 0x0 ;  /* 0x000000000000781c */ /* 0x000fe40003f0e828 */
[C---:B------:R-:W-:Y:S01]  /*17f70*/  IADD3 R153, R151.reuse, c[0x0][0x328], RZ ;  /* 0x0000ca0097997a10 */ /* 0x040fe20007ffe0ff */
[----:B------:R-:W0:Y:S03]  /*17f80*/  LDGDEPBAR ;  /* 0x00000000000079af */ /* 0x000e260000000000 */
[----:B------:R-:W-:Y:S01]  /*17f90*/  IADD3 R151, R151, UR7, RZ ;  /* 0x0000000797977c10 */ /* 0x000fe2000fffe0ff */
[--C-:B-1----:R-:W-:Y:S04]  /*17fa0*/  IMAD.IADD R156, R153, 0x1, R0.reuse ;  /* 0x00000001999c7824 */ /* 0x102fe800078e0200 */
[----:B------:R-:W-:Y:S02]  /*17fb0*/  IMAD.IADD R155, R151, 0x1, R0 ;  /* 0x00000001979b7824 */ /* 0x000fe400078e0200 */
        /* <DEDUP_REMOVED lines=15> */
.L_x_445:
[----:B------:R-:W-:Y:S04]  /*180b0*/  MOV R0, c[0x0][0x32c] ;  /* 0x0000cb0000007a02 */ /* 0x000fe80000000f00 */
[----:B------:R-:W-:Y:S11]  /*180c0*/  ISETP.NE.AND P0, PT, R0, 0x1, PT ;  /* 0x000000010000780c */ /* 0x000ff60003f05270 */
[----:B------:R-:W-:Y:S02]  /*180d0*/  @!UPT UIADD3 URZ, URZ, URZ, URZ ;  /* 0x0000003f3f3ff290 */ /* 0x000fe4000fffe03f */
[----:B------:R-:W-:Y:S05]  /*180e0*/  @P0 IMAD.HI.U32 R0, R150, c[0x0][0x330], RZ ;  /* 0x0000cc0096000a27 */ /* 0x000fea00078e00ff */
[----:B------:R-:W-:Y:S02]  /*180f0*/  @P0 SHF.R.U32.HI R150, RZ, c[0x0][0x334], R0 ;  /* 0x0000cd00ff960a19 */ /* 0x000fe40000011600 */
.L_x_446:
[----:B------:R-:W-:Y:S05]  /*18100*/  BSYNC B0 ;  /* 0x0000000000007941 */ /* 0x000fea0003800000 */
.L_x_444:
[----:B------:R-:W-:Y:S04]  /*18110*/  IMAD R157, R150, c[0x0][0x32c], -R149 ;  /* 0x0000cb00969d7a24 */ /* 0x000fe800078e0a95 */
[----:B------:R-:W-:Y:S05]  /*18120*/  IMAD.IADD R0, R157, 0x1, -R224 ;  /* 0x000000019d007824 */ /* 0x000fea00078e0ae0 */
[----:B------:R-:W-:Y:S02]  /*18130*/  IADD3 R157, R0, c[0x0][0x32c], RZ ;  /* 0x0000cb00009d7a10 */ /* 0x000fe40007ffe0ff */
[----:B------:R-:W-:Y:S02]  /*18140*/  IMNMX R155, R155, R0, !PT ;  /* 0x000000009b9b7217 */ /* 0x000fe40007800200 */
[----:B------:R-:W-:Y:S02]  /*18150*/  IMNMX R156, R156, R157, PT ;  /* 0x0000009d9c9c7217 */ /* 0x000fe40003800200 */
.L_x_443:
        /* <DEDUP_REMOVED lines=25> */
[----:B--2---:R-:W-:Y:S02]  /*182f0*/  FSEL R164, R12, -INF , !P0 ;  /* 0xff8000000ca47808 */ /* 0x004fe40004000000 */
        /* <DEDUP_REMOVED lines=26> */
.L_x_449:
[----:B------:R-:W-:Y:S04]  /*184a0*/  MOV R0, c[0x0][0x32c] ;  /* 0x0000cb0000007a02 */ /* 0x000fe80000000f00 */
[----:B------:R-:W-:Y:S11]  /*184b0*/  ISETP.NE.AND P0, PT, R0, 0x1, PT ;  /* 0x000000010000780c */ /* 0x000ff60003f05270 */
[----:B------:R-:W-:Y:S02]  /*184c0*/  @!UPT UIADD3 URZ, URZ, URZ, URZ ;  /* 0x0000003f3f3ff290 */ /* 0x000fe4000fffe03f */
[----:B------:R-:W-:Y:S05]  /*184d0*/  @P0 IMAD.HI.U32 R0, R4, c[0x0][0x330], RZ ;  /* 0x0000cc0004000a27 */ /* 0x000fea00078e00ff */
[----:B------:R-:W-:Y:S02]  /*184e0*/  @P0 SHF.R.U32.HI R4, RZ, c[0x0][0x334], R0 ;  /* 0x0000cd00ff040a19 */ /* 0x000fe40000011600 */
.L_x_450:
[----:B------:R-:W-:Y:S05]  /*184f0*/  BSYNC B0 ;  /* 0x0000000000007941 */ /* 0x000fea0003800000 */
.L_x_448:
[----:B------:R-:W-:Y:S04]  /*18500*/  IMAD R149, R4, c[0x0][0x32c], -R149 ;  /* 0x0000cb0004957a24 */ /* 0x000fe800078e0a95 */
[----:B------:R-:W-:Y:S05]  /*18510*/  IMAD.IADD R4, R149, 0x1, -R224 ;  /* 0x0000000195047824 */ /* 0x000fea00078e0ae0 */
[----:B------:R-:W-:Y:S02]  /*18520*/  IADD3 R0, R4, c[0x0][0x32c], RZ ;  /* 0x0000cb0004007a10 */ /* 0x000fe40007ffe0ff */
[----:B------:R-:W-:Y:S02]  /*18530*/  IMNMX R151, R151, R4, !PT ;  /* 0x0000000497977217 */ /* 0x000fe40007800200 */
[----:B------:R-:W-:Y:S02]  /*18540*/  IMNMX R153, R153, R0, PT ;  /* 0x0000000099997217 */ /* 0x000fe40003800200 */
.L_x_447:
        /* <DEDUP_REMOVED lines=22> */
[----:B------:R-:W-:Y:S02]  /*186b0*/  ISETP.GT.AND P0, PT, R151, 0x9, P0 ;  /* 0x000000099700780c */ /* 0x000fe40000704270 */
[----:B------:R-:W-:Y:S02]  /*186c0*/  FSEL R17, R7, -INF , !P1 ;  /* 0xff80000007117808 */ /* 0x000fe40004800000 */
[----:B------:R-:W-:Y:S02]  /*186d0*/  ISETP.GT.AND P1, PT, R151, 0x8, P3 ;  /* 0x000000089700780c */ /* 0x000fe40001f24270 */
[C---:B------:R-:W-:Y:S01]  /*186e0*/  ISETP.LT.OR P0, PT, R153.reuse, 0xa, P0 ;  /* 0x0000000a9900780c */ /* 0x040fe20000701670 */
[----:B------:R-:W-:Y:S01]  /*186f0*/  LDSM.16.MT88.4 R184, [R211+0xb880] ;  /* 0x00b88000d3b8783b */ /* 0x000fe20000004200 */
[----:B------:R-:W-:Y:S02]  /*18700*/  ISETP.LT.OR P1, PT, R153, 0x9, P1 ;  /* 0x000000099900780c */ /* 0x000fe40000f21670 */
[----:B------:R-:W-:Y:S02]  /*18710*/  FMNMX.FTZ R4, R149, R2, !PT ;  /* 0x0000000295047209 */ /* 0x000fe40007810000 */
[----:B------:R-:W-:Y:S02]  /*18720*/  PLOP3.LUT P2, PT, PT, PT, UP0, 0x80, 0x0 ;  /* 0x000000000000781c */ /* 0x000fe40003f4f008 */
[----:B------:R-:W-:Y:S01]  /*18730*/  FSEL R9, R10, -INF , !P1 ;  /* 0xff8000000a097808 */ /* 0x000fe20004800000 */
[----:B------:R-:W-:Y:S01]  /*18740*/  LDSM.16.MT88.4 R188, [R206+0xb880] ;  /* 0x00b88000cebc783b */ /* 0x000fe20000004200 */
[----:B------:R-:W-:Y:S02]  /*18750*/  ISETP.GT.AND P2, PT, R151, 0x10, P2 ;  /* 0x000000109700780c */ /* 0x000fe40001744270 */
[----:B------:R-:W-:Y:S02]  /*18760*/  FSEL R11, R11, -INF , !P0 ;  /* 0xff8000000b0b7808 */ /* 0x000fe40004000000 */
[----:B------:R-:W-:Y:S02]  /*18770*/  PLOP3.LUT P0, PT, PT, PT, UP0, 0x80, 0x0 ;  /* 0x000000000000781c */ /* 0x000fe40003f0f008 */
[----:B------:R-:W-:Y:S02]  /*18780*/  FMNMX.FTZ R4, R17, R4, !PT ;  /* 0x0000000411047209 */ /* 0x000fe40007810000 */
        /* <DEDUP_REMOVED lines=16> */
[----:B------:R-:W-:Y:S02]  /*18890*/  FSEL R157, R18, -INF , !P1 ;  /* 0xff800000129d7808 */ /* 0x000fe40004800000 */
        /* <DEDUP_REMOVED lines=17> */
[----:B------:R-:W-:Y:S01]  /*189b0*/  FMUL.FTZ R6, R3, c[0x0][0x2d0] ;  /* 0x0000b40003067a20 */ /* 0x000fe20000410000 */
[----:B------:R-:W-:Y:S01]  /*189c0*/  MUFU.EX2 R15, R15 ;  /* 0x0000000f000f7308 */ /* 0x000fe20000000800 */
[--C-:B------:R-:W-:Y:S02]  /*189d0*/  FFMA.FTZ R14, R154, c[0x0][0x2d0], -R163.reuse ;  /* 0x0000b4009a0e7a23 */ /* 0x100fe400000108a3 */
[--C-:B------:R-:W-:Y:S01]  /*189e0*/  FFMA.FTZ R193, R8, c[0x0][0x2d0], -R163.reuse ;  /* 0x0000b40008c17a23 */ /* 0x100fe200000108a3 */
[----:B------:R-:W-:Y:S01]  /*189f0*/  LDSM.16.MT88.4 R152, [R206+0x8080] ;  /* 0x00808000ce98783b */ /* 0x000fe20000004200 */
[--C-:B------:R-:W-:Y:S02]  /*18a00*/  FFMA.FTZ R229, R164, c[0x0][0x2d0], -R163.reuse ;  /* 0x0000b400a4e57a23 */ /* 0x100fe400000108a3 */
[--C-:B------:R-:W-:Y:S02]  /*18a10*/  FFMA.FTZ R230, R162, c[0x0][0x2d0], -R163.reuse ;  /* 0x0000b400a2e67a23 */ /* 0x100fe400000108a3 */
[--C-:B------:R-:W-:Y:S01]  /*18a20*/  FFMA.FTZ R231, R160, c[0x0][0x2d0], -R163.reuse ;  /* 0x0000b400a0e77a23 */ /* 0x100fe200000108a3 */
[----:B------:R-:W2:Y:S01]  /*18a30*/  MUFU.EX2 R3, R6 ;  /* 0x0000000600037308 */ /* 0x000ea20000000800 */
[----:B------:R-:W-:Y:S01]  /*18a40*/  FFMA.FTZ R163, R158, c[0x0][0x2d0], -R163 ;  /* 0x0000b4009ea37a23 */ /* 0x000fe200000108a3 */
[----:B------:R-:W-:Y:S01]  /*18a50*/  LDSM.16.MT88.4 R164, [R206+0x9880] ;  /* 0x00988000cea4783b */ /* 0x000fe20000004200 */
[----:B-1----:R-:W-:Y:S04]  /*18a60*/  FMNMX.FTZ R12, R5, R12, !PT ;  /* 0x0000000c050c7209 */ /* 0x002fe80007810000 */
[C---:B------:R-:W-:Y:S01]  /*18a70*/  FSETP.NEU.FTZ.AND P0, PT, R12.reuse, -INF , PT ;  /* 0xff8000000c00780b */ /* 0x040fe20003f1d000 */
[C---:B------:R-:W-:Y:S02]  /*18a80*/  FMUL.FTZ R156, R12.reuse, c[0x0][0x2d0] ;  /* 0x0000b4000c9c7a20 */ /* 0x040fe40000410000 */
[----:B------:R-:W1:Y:S01]  /*18a90*/  MUFU.EX2 R192, R192 ;  /* 0x000000c000c07308 */ /* 0x000e620000000800 */
[----:B------:R-:W-:Y:S02]  /*18aa0*/  FSEL R5, R12, RZ, P0 ;  /* 0x000000ff0c057208 */ /* 0x000fe40000000000 */
[----:B------:R-:W-:Y:S02]  /*18ab0*/  FSEL R156, R156, RZ, P0 ;  /* 0x000000ff9c9c7208 */ /* 0x000fe40000000000 */
[----:B------:R-:W-:Y:S01]  /*18ac0*/  PLOP3.LUT P0, PT, PT, PT, UP0, 0x80, 0x0 ;  /* 0x000000000000781c */ /* 0x000fe20003f0f008 */
[----:B------:R-:W-:Y:S02]  /*18ad0*/  FADD.FTZ R5, -R5, R2 ;  /* 0x0000000205057221 */ /* 0x000fe40000010100 */
[--C-:B------:R-:W-:Y:S02]  /*18ae0*/  FFMA.FTZ R228, R149, c[0x0][0x2d0], -R156.reuse ;  /* 0x0000b40095e47a23 */ /* 0x100fe4000001089c */
[----:B------:R-:W-:Y:S01]  /*18af0*/  MUFU.EX2 R14, R14 ;  /* 0x0000000e000e7308 */ /* 0x000fe20000000800 */
[----:B------:R-:W3:Y:S01]  /*18b00*/  LDSM.16.MT88.4 R148, [R211+0x8080] ;  /* 0x00808000d394783b */ /* 0x000ee20000004200 */
[----:B------:R-:W-:Y:S02]  /*18b10*/  FMUL.FTZ R2, R5, c[0x0][0x2d0] ;  /* 0x0000b40005027a20 */ /* 0x000fe40000410000 */
[--C-:B------:R-:W-:Y:S02]  /*18b20*/  FFMA.FTZ R227, R17, c[0x0][0x2d0], -R156.reuse ;  /* 0x0000b40011e37a23 */ /* 0x100fe4000001089c */
[--C-:B------:R-:W-:Y:S02]  /*18b30*/  FFMA.FTZ R195, R9, c[0x0][0x2d0], -R156.reuse ;  /* 0x0000b40009c37a23 */ /* 0x100fe4000001089c */
[--C-:B------:R-:W-:Y:S02]  /*18b40*/  FFMA.FTZ R194, R11, c[0x0][0x2d0], -R156.reuse ;  /* 0x0000b4000bc27a23 */ /* 0x100fe4000001089c */
        /* <DEDUP_REMOVED lines=8> */
[C---:B------:R-:W-:Y:S02]  /*18bd0*/  FMUL.FTZ R133, R3.reuse, R133 ;  /* 0x0000008503857220 */ /* 0x040fe40000410000 */
[C---:B------:R-:W-:Y:S02]  /*18be0*/  FMUL.FTZ R136, R3.reuse, R136 ;  /* 0x0000008803887220 */ /* 0x040fe40000410000 */
[----:B------:R-:W-:Y:S02]  /*18bf0*/  FMUL.FTZ R137, R3, R137 ;  /* 0x0000008903897220 */ /* 0x000fe40000410000 */
[--C-:B------:R-:W-:Y:S02]  /*18c00*/  FFMA.FTZ R233, R161, c[0x0][0x2d0], -R156.reuse ;  /* 0x0000b400a1e97a23 */ /* 0x100fe4000001089c */
[--C-:B------:R-:W-:Y:S01]  /*18c10*/  FFMA.FTZ R234, R159, c[0x0][0x2d0], -R156.reuse ;  /* 0x0000b4009fea7a23 */ /* 0x100fe2000001089c */
[----:B------:R-:W-:Y:S01]  /*18c20*/  MUFU.EX2 R228, R228 ;  /* 0x000000e400e47308 */ /* 0x000fe20000000800 */
[--C-:B------:R-:W-:Y:S02]  /*18c30*/  FFMA.FTZ R235, R157, c[0x0][0x2d0], -R156.reuse ;  /* 0x0000b4009deb7a23 */ /* 0x100fe4000001089c */
[----:B------:R-:W-:Y:S02]  /*18c40*/  FFMA.FTZ R156, R13, c[0x0][0x2d0], -R156 ;  /* 0x0000b4000d9c7a23 */ /* 0x000fe4000001089c */
[C---:B----4-:R-:W-:Y:S02]  /*18c50*/  FMUL.FTZ R6, R2.reuse, R146 ;  /* 0x0000009202067220 */ /* 0x050fe40000410000 */
[C---:B------:R-:W-:Y:S02]  /*18c60*/  FMUL.FTZ R7, R2.reuse, R147 ;  /* 0x0000009302077220 */ /* 0x040fe40000410000 */
[----:B------:R-:W2:Y:S01]  /*18c70*/  LDSM.16.MT88.4 R144, [R205+0x8080] ;  /* 0x00808000cd90783b */ /* 0x000ea20000004200 */
[----:B------:R-:W4:Y:S01]  /*18c80*/  MUFU.EX2 R227, R227 ;  /* 0x000000e300e37308 */ /* 0x000f220000000800 */
[C---:B------:R-:W-:Y:S02]  /*18c90*/  FMUL.FTZ R10, R2.reuse, R142 ;  /* 0x0000008e020a7220 */ /* 0x040fe40000410000 */
[C---:B------:R-:W-:Y:S01]  /*18ca0*/  FMUL.FTZ R11, R2.reuse, R143 ;  /* 0x0000008f020b7220 */ /* 0x040fe20000410000 */
[----:B-1----:R-:W-:Y:S01]  /*18cb0*/  F2FP.BF16.PACK_AB R18, R193, R14 ;  /* 0x0000000ec112723e */ /* 0x002fe200000010ff */
[C---:B------:R-:W-:Y:S02]  /*18cc0*/  FMUL.FTZ R134, R2.reuse, R134 ;  /* 0x0000008602867220 */ /* 0x040fe40000410000 */
[----:B------:R-:W1:Y:S01]  /*18cd0*/  LDSM.16.MT88.4 R140, [R204+0x8080] ;  /* 0x00808000cc8c783b */ /* 0x000e620000004200 */
[C---:B------:R-:W-:Y:S02]  /*18ce0*/  FMUL.FTZ R135, R2.reuse, R135 ;  /* 0x0000008702877220 */ /* 0x040fe40000410000 */
        /* <DEDUP_REMOVED lines=8> */
[----:B------:R-:W-:Y:S01]  /*18d70*/  FMUL.FTZ R24, R3, R24 ;  /* 0x0000001803187220 */ /* 0x000fe20000410000 */
[----:B----4-:R-:W-:Y:S01]  /*18d80*/  F2FP.BF16.PACK_AB R17, R227, R228 ;  /* 0x000000e4e311723e */ /* 0x010fe200000010ff */
        /* <DEDUP_REMOVED lines=12> */
[----:B-----5:R-:W-:Y:S01]  /*18e50*/  F2FP.BF16.PACK_AB R19, R194, R195 ;  /* 0x000000c3c213723e */ /* 0x020fe200000010ff */
[C---:B------:R-:W-:Y:S02]  /*18e60*/  FMUL.FTZ R35, R2.reuse, R35 ;  /* 0x0000002302237220 */ /* 0x040fe40000410000 */
[C---:B------:R-:W-:Y:S02]  /*18e70*/  FMUL.FTZ R36, R3.reuse, R36 ;  /* 0x0000002403247220 */ /* 0x040fe40000410000 */
[C---:B------:R-:W-:Y:S01]  /*18e80*/  FMUL.FTZ R37, R3.reuse, R37 ;  /* 0x0000002503257220 */ /* 0x040fe20000410000 */
[----:B------:R-:W-:Y:S01]  /*18e90*/  MUFU.EX2 R229, R229 ;  /* 0x000000e500e57308 */ /* 0x000fe20000000800 */
[C---:B---3--:R-:W-:Y:S01]  /*18ea0*/  HMMA.16816.F32.BF16 R4, R16.reuse, R148, R4 ;  /* 0x000000941004723c */ /* 0x048fe20000041804 */
[----:B----4-:R-:W-:Y:S04]  /*18eb0*/  LDSM.16.MT88.4 R156, [R205+0x8880] ;  /* 0x00888000cd9c783b */ /* 0x010fe80000004200 */
[C---:B------:R-:W-:Y:S02]  /*18ec0*/  FMUL.FTZ R38, R2.reuse, R38 ;  /* 0x0000002602267220 */ /* 0x040fe40000410000 */
[C---:B------:R-:W-:Y:S01]  /*18ed0*/  FMUL.FTZ R39, R2.reuse, R39 ;  /* 0x0000002702277220 */ /* 0x040fe20000410000 */
[C---:B------:R-:W-:Y:S01]  /*18ee0*/  HMMA.16816.F32.BF16 R8, R16.reuse, R150, R8 ;  /* 0x000000961008723c */ /* 0x040fe20000041808 */
[----:B------:R-:W3:Y:S01]  /*18ef0*/  MUFU.EX2 R230, R230 ;  /* 0x000000e600e67308 */ /* 0x000ee20000000800 */
[----:B------:R-:W4:Y:S02]  /*18f00*/  LDSM.16.MT88.4 R148, [R211+0x9080] ;  /* 0x00908000d394783b */ /* 0x000f240000004200 */
[C---:B------:R-:W-:Y:S02]  /*18f10*/  FMUL.FTZ R40, R3.reuse, R40 ;  /* 0x0000002803287220 */ /* 0x040fe40000410000 */
[C---:B------:R-:W-:Y:S02]  /*18f20*/  FMUL.FTZ R41, R3.reuse, R41 ;  /* 0x0000002903297220 */ /* 0x040fe40000410000 */
[C---:B------:R-:W-:Y:S02]  /*18f30*/  HMMA.16816.F32.BF16 R132, R16.reuse, R152, R132 ;  /* 0x000000981084723c */ /* 0x040fe40000041884 */
[----:B-1----:R-:W-:Y:S02]  /*18f40*/  LDSM.16.MT88.4 R160, [R204+0x8880] ;  /* 0x00888000cca0783b */ /* 0x002fe40000004200 */
[C---:B------:R-:W-:Y:S01]  /*18f50*/  FMUL.FTZ R42, R2.reuse, R42 ;  /* 0x0000002a022a7220 */ /* 0x040fe20000410000 */
[----:B------:R-:W1:Y:S01]  /*18f60*/  MUFU.EX2 R231, R231 ;  /* 0x000000e700e77308 */ /* 0x000e620000000800 */
[C---:B------:R-:W-:Y:S02]  /*18f70*/  FMUL.FTZ R43, R2.reuse, R43 ;  /* 0x0000002b022b7220 */ /* 0x040fe40000410000 */
[C---:B------:R-:W-:Y:S02]  /*18f80*/  HMMA.16816.F32.BF16 R136, R16.reuse, R154, R136 ;  /* 0x0000009a1088723c */ /* 0x040fe40000041888 */
[----:B------:R-:W-:Y:S02]  /*18f90*/  LDSM.16.MT88.4 R152, [R206+0x8880] ;  /* 0x00888000ce98783b */ /* 0x000fe40000004200 */
[C---:B------:R-:W-:Y:S02]  /*18fa0*/  FMUL.FTZ R44, R3.reuse, R44 ;  /* 0x0000002c032c7220 */ /* 0x040fe40000410000 */
[C---:B------:R-:W-:Y:S01]  /*18fb0*/  FMUL.FTZ R45, R3.reuse, R45 ;  /* 0x0000002d032d7220 */ /* 0x040fe20000410000 */
[----:B------:R-:W-:Y:S01]  /*18fc0*/  MUFU.EX2 R233, R233 ;  /* 0x000000e900e97308 */ /* 0x000fe20000000800 */
[C---:B--2---:R-:W-:Y:S04]  /*18fd0*/  HMMA.16816.F32.BF16 R20, R16.reuse, R144, R20 ;  /* 0x000000901014723c */ /* 0x044fe80000041814 */
[C---:B------:R-:W-:Y:S02]  /*18fe0*/  FMUL.FTZ R46, R2.reuse, R46 ;  /* 0x0000002e022e7220 */ /* 0x040fe40000410000 */
[C---:B------:R-:W-:Y:S02]  /*18ff0*/  FMUL.FTZ R47, R2.reuse, R47 ;  /* 0x0000002f022f7220 */ /* 0x040fe40000410000 */
[C---:B------:R-:W-:Y:S01]  /*19000*/  HMMA.16816.F32.BF16 R24, R16.reuse, R146, R24 ;  /* 0x000000921018723c */ /* 0x040fe20000041818 */
[----:B------:R-:W2:Y:S01]  /*19010*/  LDSM.16.MT88.4 R144, [R206+0x9080] ;  /* 0x00908000ce90783b */ /* 0x000ea20000004200 */
[----:B------:R-:W5:Y:S02]  /*19020*/  MUFU.EX2 R234, R234 ;  /* 0x000000ea00ea7308 */ /* 0x000f640000000800 */
[C---:B------:R-:W-:Y:S02]  /*19030*/  FMUL.FTZ R48, R3.reuse, R48 ;  /* 0x0000003003307220 */ /* 0x040fe40000410000 */
[C---:B------:R-:W-:Y:S02]  /*19040*/  FMUL.FTZ R49, R3.reuse, R49 ;  /* 0x0000003103317220 */ /* 0x040fe40000410000 */
[C---:B------:R-:W-:Y:S04]  /*19050*/  HMMA.16816.F32.BF16 R28, R16.reuse, R140, R28 ;  /* 0x0000008c101c723c */ /* 0x040fe8000004181c */
[C---:B------:R-:W-:Y:S01]  /*19060*/  FMUL.FTZ R50, R2.reuse, R50 ;  /* 0x0000003202327220 */ /* 0x040fe20000410000 */
[----:B------:R-:W1:Y:S01]  /*19070*/  MUFU.EX2 R235, R235 ;  /* 0x000000eb00eb7308 */ /* 0x000e620000000800 */
[C---:B------:R-:W-:Y:S02]  /*19080*/  FMUL.FTZ R51, R2.reuse, R51 ;  /* 0x0000003302337220 */ /* 0x040fe40000410000 */
[C---:B------:R-:W-:Y:S01]  /*19090*/  HMMA.16816.F32.BF16 R32, R16.reuse, R142, R32 ;  /* 0x0000008e1020723c */ /* 0x040fe20000041820 */
[----:B------:R-:W1:Y:S03]  /*190a0*/  LDSM.16.MT88.4 R140, [R205+0x9080] ;  /* 0x00908000cd8c783b */ /* 0x000e660000004200 */
[C---:B------:R-:W-:Y:S02]  /*190b0*/  FMUL.FTZ R52, R3.reuse, R52 ;  /* 0x0000003403347220 */ /* 0x040fe40000410000 */
[C---:B------:R-:W-:Y:S02]  /*190c0*/  FMUL.FTZ R53, R3.reuse, R53 ;  /* 0x0000003503357220 */ /* 0x040fe40000410000 */
[C---:B----4-:R-:W-:Y:S04]  /*190d0*/  HMMA.16816.F32.BF16 R36, R16.reuse, R148, R36 ;  /* 0x000000941024723c */ /* 0x050fe80000041824 */
[C---:B------:R-:W-:Y:S02]  /*190e0*/  FMUL.FTZ R54, R2.reuse, R54 ;  /* 0x0000003602367220 */ /* 0x040fe40000410000 */
[C---:B------:R-:W-:Y:S02]  /*190f0*/  FMUL.FTZ R55, R2.reuse, R55 ;  /* 0x0000003702377220 */ /* 0x040fe40000410000 */
[C---:B------:R-:W-:Y:S01]  /*19100*/  HMMA.16816.F32.BF16 R40, R16.reuse, R150, R40 ;  /* 0x000000961028723c */ /* 0x040fe20000041828 */
[----:B------:R-:W4:Y:S03]  /*19110*/  LDSM.16.MT88.4 R148, [R204+0x9080] ;  /* 0x00908000cc94783b */ /* 0x000f260000004200 */
[C---:B------:R-:W-:Y:S02]  /*19120*/  FMUL.FTZ R56, R3.reuse, R56 ;  /* 0x0000003803387220 */ /* 0x040fe40000410000 */
[C---:B------:R-:W-:Y:S02]  /*19130*/  FMUL.FTZ R57, R3.reuse, R57 ;  /* 0x0000003903397220 */ /* 0x040fe40000410000 */
[C---:B------:R-:W-:Y:S01]  /*19140*/  FMUL.FTZ R58, R2.reuse, R58 ;  /* 0x0000003a023a7220 */ /* 0x040fe20000410000 */
[C---:B--2---:R-:W-:Y:S03]  /*19150*/  HMMA.16816.F32.BF16 R44, R16.reuse, R144, R44 ;  /* 0x00000090102c723c */ /* 0x044fe6000004182c */
[C---:B------:R-:W-:Y:S02]  /*19160*/  FMUL.FTZ R59, R2.reuse, R59 ;  /* 0x0000003b023b7220 */ /* 0x040fe40000410000 */
[C---:B------:R-:W-:Y:S02]  /*19170*/  FMUL.FTZ R60, R3.reuse, R60 ;  /* 0x0000003c033c7220 */ /* 0x040fe40000410000 */
[C---:B------:R-:W-:Y:S01]  /*19180*/  FMUL.FTZ R61, R3.reuse, R61 ;  /* 0x0000003d033d7220 */ /* 0x040fe20000410000 */
[C---:B------:R-:W-:Y:S01]  /*19190*/  HMMA.16816.F32.BF16 R48, R16.reuse, R146, R48 ;  /* 0x000000921030723c */ /* 0x040fe20000041830 */
[----:B------:R-:W2:Y:S03]  /*191a0*/  LDSM.16.MT88.4 R144, [R211+0xa080] ;  /* 0x00a08000d390783b */ /* 0x000ea60000004200 */
        /* <DEDUP_REMOVED lines=16> */
[C---:B------:R-:W-:Y:S04]  /*192b0*/  FMUL.FTZ R72, R3.reuse, R72 ;  /* 0x0000004803487220 */ /* 0x040fe80000410000 */
[C---:B------:R-:W-:Y:S01]  /*192c0*/  FMUL.FTZ R73, R3.reuse, R73 ;  /* 0x0000004903497220 */ /* 0x040fe20000410000 */
        /* <DEDUP_REMOVED lines=76> */
[C---:B-1----:R-:W-:Y:S03]  /*19790*/  HMMA.16816.F32.BF16 R124, R16.reuse, R140, R124 ;  /* 0x0000008c107c723c */ /* 0x042fe6000004187c */
        /* <DEDUP_REMOVED lines=9> */
[----:B---3--:R-:W-:Y:S01]  /*19830*/  F2FP.BF16.PACK_AB R16, R230, R229 ;  /* 0x000000e5e610723e */ /* 0x008fe200000010ff */
[----:B------:R-:W-:Y:S01]  /*19840*/  FADD.FTZ R14, R14, R15 ;  /* 0x0000000f0e0e7221 */ /* 0x000fe20000010000 */
[----:B------:R-:W-:Y:S03]  /*19850*/  F2FP.BF16.PACK_AB R18, R232, R231 ;  /* 0x000000e7e812723e */ /* 0x000fe600000010ff */
[----:B-----5:R-:W-:Y:S01]  /*19860*/  F2FP.BF16.PACK_AB R17, R234, R233 ;  /* 0x000000e9ea11723e */ /* 0x020fe200000010ff */
[----:B------:R-:W-:Y:S01]  /*19870*/  FADD.FTZ R195, R195, R228 ;  /* 0x000000e4c3c37221 */ /* 0x000fe20000010000 */
[----:B------:R-:W-:Y:S01]  /*19880*/  F2FP.BF16.PACK_AB R19, R236, R235 ;  /* 0x000000ebec13723e */ /* 0x000fe200000010ff */
[----:B------:R-:W-:Y:S02]  /*19890*/  FADD.FTZ R14, R193, R14 ;  /* 0x0000000ec10e7221 */ /* 0x000fe40000010000 */
[----:B------:R-:W-:Y:S02]  /*198a0*/  FADD.FTZ R194, R194, R195 ;  /* 0x000000c3c2c27221 */ /* 0x000fe40000010000 */
[----:B------:R-:W-:Y:S02]  /*198b0*/  FADD.FTZ R229, R229, R14 ;  /* 0x0000000ee5e57221 */ /* 0x000fe40000010000 */
[C---:B----4-:R-:W-:Y:S01]  /*198c0*/  HMMA.16816.F32.BF16 R144, R16.reuse, R148, R4 ;  /* 0x000000941090723c */ /* 0x050fe20000041804 */
[----:B------:R-:W1:Y:S02]  /*198d0*/  LDSM.16.MT88.4 R4, [R211+0x9880] ;  /* 0x00988000d304783b */ /* 0x000e640000004200 */
[----:B------:R-:W-:Y:S02]  /*198e0*/  FADD.FTZ R233, R233, R194 ;  /* 0x000000c2e9e97221 */ /* 0x000fe40000010000 */
[----:B------:R-:W-:Y:S02]  /*198f0*/  FADD.FTZ R230, R230, R229 ;  /* 0x000000e5e6e67221 */ /* 0x000fe40000010000 */
[----:B------:R-:W-:Y:S01]  /*19900*/  FADD.FTZ R234, R234, R233 ;  /* 0x000000e9eaea7221 */ /* 0x000fe20000010000 */
[C---:B------:R-:W-:Y:S01]  /*19910*/  HMMA.16816.F32.BF16 R140, R16.reuse, R150, R8 ;  /* 0x00000096108c723c */ /* 0x040fe20000041808 */
[----:B------:R-:W2:Y:S03]  /*19920*/  LDSM.16.MT88.4 R8, [R205+0x9880] ;  /* 0x00988000cd08783b */ /* 0x000ea60000004200 */
[----:B------:R-:W-:Y:S02]  /*19930*/  FADD.FTZ R231, R231, R230 ;  /* 0x000000e6e7e77221 */ /* 0x000fe40000010000 */
[----:B------:R-:W-:Y:S02]  /*19940*/  FADD.FTZ R225, R235, R234 ;  /* 0x000000eaebe17221 */ /* 0x000fe40000010000 */
[C---:B------:R-:W-:Y:S01]  /*19950*/  HMMA.16816.F32.BF16 R132, R16.reuse, R152, R132 ;  /* 0x000000981084723c */ /* 0x040fe20000041884 */
[----:B------:R-:W3:Y:S03]  /*19960*/  LDSM.16.MT88.4 R148, [R204+0x9880] ;  /* 0x00988000cc94783b */ /* 0x000ee60000004200 */
[----:B------:R-:W-:Y:S02]  /*19970*/  FADD.FTZ R226, R232, R231 ;  /* 0x000000e7e8e27221 */ /* 0x000fe40000010000 */
[----:B------:R-:W-:Y:S02]  /*19980*/  FADD.FTZ R225, R236, R225 ;  /* 0x000000e1ece17221 */ /* 0x000fe40000010000 */
[C---:B------:R-:W-:Y:S01]  /*19990*/  HMMA.16816.F32.BF16 R136, R16.reuse, R154, R136 ;  /* 0x0000009a1088723c */ /* 0x040fe20000041888 */
[----:B------:R-:W4:Y:S07]  /*199a0*/  LDSM.16.MT88.4 R152, [R205+0xb880] ;  /* 0x00b88000cd98783b */ /* 0x000f2e0000004200 */
[C---:B------:R-:W-:Y:S08]  /*199b0*/  HMMA.16816.F32.BF16 R20, R16.reuse, R156, R20 ;  /* 0x0000009c1014723c */ /* 0x040ff00000041814 */
[C---:B------:R-:W-:Y:S01]  /*199c0*/  HMMA.16816.F32.BF16 R24, R16.reuse, R158, R24 ;  /* 0x0000009e1018723c */ /* 0x040fe20000041818 */
[----:B------:R-:W5:Y:S07]  /*199d0*/  LDSM.16.MT88.4 R156, [R204+0xb880] ;  /* 0x00b88000cc9c783b */ /* 0x000f6e0000004200 */
        /* <DEDUP_REMOVED lines=27> */
.L_x_442:
[----:B------:R-:W1:Y:S01]  /*19b90*/  SHFL.BFLY PT, R3, R226, 0x2, 0x1f ;  /* 0x0c401f00e2037f89 */ /* 0x000e6200000e0000 */
[----:B------:R-:W-:-:S02]  /*19ba0*/  MOV R4, RZ ;  /* 0x000000ff00047202 */ /* 0x000fc40000000f00 */
[----:B------:R-:W-:Y:S01]  /*19bb0*/  MOV R8, 0xff800000 ;  /* 0xff80000000087802 */ /* 0x000fe20000000f00 */
[----:B------:R-:W2:Y:S01]  /*19bc0*/  SHFL.BFLY PT, R2, R225, 0x2, 0x1f ;  /* 0x0c401f00e1027f89 */ /* 0x000ea200000e0000 */
[----:B------:R-:W-:Y:S01]  /*19bd0*/  PLOP3.LUT P2, PT, PT, PT, PT, 0x8, 0x0 ;  /* 0x000000000000781c */ /* 0x000fe20003f4e170 */
[----:B-1----:R-:W-:Y:S01]  /*19be0*/  FADD.FTZ R6, R3, R226 ;  /* 0x000000e203067221 */ /* 0x002fe20000010000 */
[----:B------:R-:W-:Y:S01]  /*19bf0*/  MOV R3, RZ ;  /* 0x000000ff00037202 */ /* 0x000fe20000000f00 */
        /* <DEDUP_REMOVED lines=9> */
[----:B------:R-:W-:-:S03]  /*19c90*/  @P0 MOV R9, 0x3f317218 ;  /* 0x3f31721800090802 */ /* 0x000fc60000000f00 */
[----:B------:R-:W-:Y:S02]  /*19ca0*/  @P1 FMUL.FTZ R10, R10, c[0x0][0x2d0] ;  /* 0x0000b4000a0a1a20 */ /* 0x000fe40000410000 */
[----:B------:R-:W-:Y:S01]  /*19cb0*/  @P0 MUFU.RCP R3, R2 ;  /* 0x0000000200030308 */ /* 0x000fe20000001000 */
[----:B------:R-:W-:-:S07]  /*19cc0*/  @P0 FMUL.FTZ R9, R9, c[0x0][0x2d0] ;  /* 0x0000b40009090a20 */ /* 0x000fce0000410000 */
[----:B------:R-:W2:Y:S01]  /*19cd0*/  @P1 MUFU.LG2 R5, R5 ;  /* 0x0000000500051308 */ /* 0x000ea20000000c00 */
[C---:B-1----:R-:W-:Y:S02]  /*19ce0*/  FMUL.FTZ R144, R4.reuse, R144 ;  /* 0x0000009004907220 */ /* 0x042fe40000410000 */
[C---:B------:R-:W-:Y:S02]  /*19cf0*/  FMUL.FTZ R145, R4.reuse, R145 ;  /* 0x0000009104917220 */ /* 0x040fe40000410000 */
[C---:B------:R-:W-:Y:S02]  /*19d00*/  FMUL.FTZ R140, R4.reuse, R140 ;  /* 0x0000008c048c7220 */ /* 0x040fe40000410000 */
[C---:B------:R-:W-:Y:S01]  /*19d10*/  FMUL.FTZ R141, R4.reuse, R141 ;  /* 0x0000008d048d7220 */ /* 0x040fe20000410000 */
[----:B------:R-:W1:Y:S01]  /*19d20*/  @P0 MUFU.LG2 R2, R2 ;  /* 0x0000000200020308 */ /* 0x000e620000000c00 */
[C---:B------:R-:W-:Y:S02]  /*19d30*/  FMUL.FTZ R132, R4.reuse, R132 ;  /* 0x0000008404847220 */ /* 0x040fe40000410000 */
[----:B------:R-:W-:-:S02]  /*19d40*/  FMUL.FTZ R133, R4, R133 ;  /* 0x0000008504857220 */ /* 0x000fc40000410000 */
[C---:B------:R-:W-:Y:S02]  /*19d50*/  FMUL.FTZ R136, R4.reuse, R136 ;  /* 0x0000008804887220 */ /* 0x040fe40000410000 */
[C---:B------:R-:W-:Y:S02]  /*19d60*/  FMUL.FTZ R137, R4.reuse, R137 ;  /* 0x0000008904897220 */ /* 0x040fe40000410000 */
[----:B--2---:R-:W-:Y:S02]  /*19d70*/  @P1 FMUL.FTZ R5, R5, 0.69314718246459960938 ;  /* 0x3f31721805051820 */ /* 0x004fe40000410000 */
[C---:B------:R-:W-:Y:S02]  /*19d80*/  FMUL.FTZ R20, R4.reuse, R20 ;  /* 0x0000001404147220 */ /* 0x040fe40000410000 */
        /* <DEDUP_REMOVED lines=55> */
[----:B------:R-:W-:Y:S01]  /*1a100*/  FMUL.FTZ R129, R4, R129 ;  /* 0x0000008104817220 */ /* 0x000fe20000410000 */
        /* <DEDUP_REMOVED lines=67> */
.L_x_345:
[----:B------:R-:W-:Y:S01]  /*1a540*/  USHF.R.S32.HI UR8, URZ, 0x1f, UR20 ;  /* 0x0000001f3f087899 */ /* 0x000fe20008011414 */
        /* <DEDUP_REMOVED lines=10> */
[----:B------:R-:W-:-:S02]  /*1a5f0*/  F2FP.BF16.PACK_AB R142, R143, R142 ;  /* 0x0000008e8f8e723e */ /* 0x000fc400000010ff */
[----:B------:R-:W-:Y:S01]  /*1a600*/  F2FP.BF16.PACK_AB R132, R133, R132 ;  /* 0x000000848584723e */ /* 0x000fe200000010ff */
[----:B------:R-:W-:Y:S01]  /*1a610*/  ULDC.64 UR4, c[0x0][0x500] ;  /* 0x0001400000047ab9 */ /* 0x000fe20000000a00 */
[----:B------:R-:W-:Y:S01]  /*1a620*/  F2FP.BF16.PACK_AB R134, R135, R134 ;  /* 0x000000868786723e */ /* 0x000fe200000010ff */
[----:B------:R-:W-:Y:S01]  /*1a630*/  UIMAD.WIDE UR4, UR29, UR6, UR4 ;  /* 0x000000061d0472a5 */ /* 0x000fe2000f8e0204 */
        /* <DEDUP_REMOVED lines=35> */
[----:B------:R-:W-:Y:S01]  /*1a870*/  BAR.SYNC.DEFER_BLOCKING 0x1, 0x100 ;  /* 0x0044000000007b1d */ /* 0x000fe20000010000 */
[----:B------:R-:W-:-:S02]  /*1a880*/  F2FP.BF16.PACK_AB R42, R43, R42 ;  /* 0x0000002a2b2a723e */ /* 0x000fc400000010ff */
[C---:B------:R-:W-:Y:S01]  /*1a890*/  IMAD.IADD R15, R11.reuse, 0x1, R10 ;  /* 0x000000010b0f7824 */ /* 0x040fe200078e020a */
[C---:B------:R-:W-:Y:S02]  /*1a8a0*/  IADD3 R12, R11.reuse, 0x80, RZ ;  /* 0x000000800b0c7810 */ /* 0x040fe40007ffe0ff */
[----:B------:R-:W-:Y:S02]  /*1a8b0*/  IADD3 R13, R11, 0x70, RZ ;  /* 0x000000700b0d7810 */ /* 0x000fe40007ffe0ff */
[----:B------:R-:W-:Y:S01]  /*1a8c0*/  @P0 IADD3 R13, R12, 0x10, RZ ;  /* 0x000000100c0d0810 */ /* 0x000fe20007ffe0ff */
[----:B------:R-:W-:Y:S01]  /*1a8d0*/  IMAD.MOV.U32 R12, RZ, RZ, 0x40 ;  /* 0x00000040ff0c7424 */ /* 0x000fe200078e00ff */
[----:B------:R-:W-:Y:S02]  /*1a8e0*/  F2FP.BF16.PACK_AB R44, R45, R44 ;  /* 0x0000002c2d2c723e */ /* 0x000fe400000010ff */
[----:B------:R-:W-:Y:S01]  /*1a8f0*/  F2FP.BF16.PACK_AB R46, R47, R46 ;  /* 0x0000002e2f2e723e */ /* 0x000fe200000010ff */
[----:B------:R-:W-:Y:S01]  /*1a900*/  IMAD.IADD R17, R10, 0x1, R13 ;  /* 0x000000010a117824 */ /* 0x000fe200078e020d */
[----:B------:R-:W-:Y:S01]  /*1a910*/  SEL R12, R12, 0xffffffc0, !P2 ;  /* 0xffffffc00c0c7807 */ /* 0x000fe20005000000 */
[----:B------:R-:W-:Y:S01]  /*1a920*/  IMAD.U32 R10, RZ, RZ, UR4 ;  /* 0x00000004ff0a7e24 */ /* 0x000fe2000f8e00ff */
[----:B------:R-:W-:-:S02]  /*1a930*/  F2FP.BF16.PACK_AB R48, R49, R48 ;  /* 0x000000303130723e */ /* 0x000fc400000010ff */
[----:B------:R-:W-:Y:S01]  /*1a940*/  F2FP.BF16.PACK_AB R50, R51, R50 ;  /* 0x000000323332723e */ /* 0x000fe200000010ff */
[--C-:B------:R-:W-:Y:S01]  /*1a950*/  IMAD.IADD R19, R11, 0x1, R12.reuse ;  /* 0x000000010b137824 */ /* 0x100fe200078e020c */
[----:B------:R-:W-:Y:S01]  /*1a960*/  F2FP.BF16.PACK_AB R52, R53, R52 ;  /* 0x000000343534723e */ /* 0x000fe200000010ff */
[C---:B------:R-:W-:Y:S01]  /*1a970*/  IMAD.IADD R21, R12.reuse, 0x1, R13 ;  /* 0x000000010c157824 */ /* 0x040fe200078e020d */
[----:B------:R-:W-:Y:S01]  /*1a980*/  F2FP.BF16.PACK_AB R54, R55, R54 ;  /* 0x000000363736723e */ /* 0x000fe200000010ff */
[----:B------:R-:W-:Y:S01]  /*1a990*/  IMAD.IADD R23, R12, 0x1, R15 ;  /* 0x000000010c177824 */ /* 0x000fe200078e020f */
[----:B------:R-:W-:Y:S01]  /*1a9a0*/  STS [R11+0x80], R144 ;  /* 0x000080900b007388 */ /* 0x000fe20000000800 */
[----:B------:R-:W-:Y:S01]  /*1a9b0*/  IMAD.IADD R25, R17, 0x1, R12 ;  /* 0x0000000111197824 */ /* 0x000fe200078e020c */
[----:B------:R-:W-:Y:S02]  /*1a9c0*/  F2FP.BF16.PACK_AB R56, R57, R56 ;  /* 0x000000383938723e */ /* 0x000fe400000010ff */
        /* <DEDUP_REMOVED lines=89> */
[----:B------:R2:W-:Y:S04]  /*1af60*/  STS [R15+0xc480], R110 ;  /* 0x00c4806e0f007388 */ /* 0x0005e80000000800 */
[----:B------:R3:W-:Y:S04]  /*1af70*/  STS [R17+0xc000], R112 ;  /* 0x00c0007011007388 */ /* 0x0007e80000000800 */
[----:B------:R3:W-:Y:S01]  /*1af80*/  STS [R17+0xc400], R114 ;  /* 0x00c4007211007388 */ /* 0x0007e20000000800 */
[----:B-1----:R-:W-:Y:S01]  /*1af90*/  IMAD.U32 R11, RZ, RZ, UR5 ;  /* 0x00000005ff0b7e24 */ /* 0x002fe2000f8e00ff */
[----:B------:R-:W-:-:S02]  /*1afa0*/  ULDC.64 UR4, c[0x0][0x508] ;  /* 0x0001420000047ab9 */ /* 0x000fc40000000a00 */
[----:B------:R3:W-:Y:S04]  /*1afb0*/  STS [R19+0xc080], R116 ;  /* 0x00c0807413007388 */ /* 0x0007e80000000800 */
        /* <DEDUP_REMOVED lines=8> */
[----:B------:R-:W-:-:S04]  /*1b040*/  UISETP.NE.U32.AND UP0, UPT, URZ, UR4, UPT ;  /* 0x000000043f00728c */ /* 0x000fc8000bf05070 */
[----:B------:R-:W-:Y:S01]  /*1b050*/  UISETP.NE.AND.EX UP0, UPT, URZ, UR5, UPT, UP0 ;  /* 0x000000053f00728c */ /* 0x000fe2000bf05300 */
[----:B------:R-:W4:Y:S02]  /*1b060*/  @P0 LDG.E R12, [R10.64] ;  /* 0x0000001e0a0c0981 */ /* 0x000f24000c1e1900 */
[----:B------:R-:W-:-:S03]  /*1b070*/  ULDC.64 UR4, c[0x0][0x508] ;  /* 0x0001420000047ab9 */ /* 0x000fc60000000a00 */
[----:B------:R-:W-:-:S05]  /*1b080*/  PLOP3.LUT P1, PT, PT, PT, UP0, 0x80, 0x0 ;  /* 0x000000000000781c */ /* 0x000fca0003f2f008 */
[----:B------:R-:W-:Y:S01]  /*1b090*/  @UP0 UIMAD.WIDE UR4, UR29, UR6, UR4 ;  /* 0x000000061d0402a5 */ /* 0x000fe2000f8e0204 */
[----:B------:R-:W-:-:S05]  /*1b0a0*/  IMAD.MOV.U32 R6, RZ, RZ, c[0x0][0x388] ;  /* 0x0000e200ff067624 */ /* 0x000fca00078e00ff */
[----:B------:R-:W-:Y:S02]  /*1b0b0*/  IMAD.U32 R14, RZ, RZ, UR4 ;  /* 0x00000004ff0e7e24 */ /* 0x000fe4000f8e00ff */
[----:B--2---:R-:W-:-:S05]  /*1b0c0*/  IMAD.U32 R15, RZ, RZ, UR5 ;  /* 0x00000005ff0f7e24 */ /* 0x004fca000f8e00ff */
[----:B------:R3:W5:Y:S01]  /*1b0d0*/  @P1 LDG.E R6, [R14.64] ;  /* 0x0000001e0e061981 */ /* 0x000762000c1e1900 */
[----:B------:R-:W-:Y:S02]  /*1b0e0*/  UMOV UR12, URZ ;  /* 0x0000003f000c7c82 */ /* 0x000fe40008000000 */
[----:B------:R-:W-:Y:S01]  /*1b0f0*/  UMOV UR13, URZ ;  /* 0x0000003f000d7c82 */ /* 0x000fe20008000000 */
[----:B----4-:R-:W1:Y:S02]  /*1b100*/  @P0 R2UR UR5, R12 ;  /* 0x000000000c0503c2 */ /* 0x010e6400000e0000 */
[----:B-1----:R-:W-:Y:S02]  /*1b110*/  @UP1 USHF.R.S32.HI UR4, URZ, 0x1f, UR5 ;  /* 0x0000001f3f041899 */ /* 0x002fe40008011405 */
[----:B------:R-:W-:-:S05]  /*1b120*/  @UP1 UMOV UR12, UR5 ;  /* 0x00000005000c1c82 */ /* 0x000fca0008000000 */
[----:B------:R-:W-:Y:S01]  /*1b130*/  @UP1 UMOV UR13, UR4 ;  /* 0x00000004000d1c82 */ /* 0x000fe20008000000 */
[----:B------:R-:W-:Y:S05]  /*1b140*/  @P1 BRA `(.L_x_453) ;  /* 0x0000004000001947 */ /* 0x000fea0003800000 */
[----:B---3--:R-:W-:Y:S05]  /*1b150*/  @!P0 BRA `(.L_x_453) ;  /* 0x0000003000008947 */ /* 0x008fea0003800000 */
[----:B-----5:R-:W2:Y:S04]  /*1b160*/  LDG.E R6, [R10.64] ;  /* 0x0000001e0a067981 */ /* 0x020ea8000c1e1900 */
[----:B------:R-:W2:Y:S02]  /*1b170*/  LDG.E R3, [R10.64+0x4] ;  /* 0x0000041e0a037981 */ /* 0x000ea4000c1e1900 */
[----:B--2---:R-:W-:Y:S02]  /*1b180*/  IADD3 R6, -R6, R3, RZ ;  /* 0x0000000306067210 */ /* 0x004fe40007ffe1ff */
.L_x_453:
[----:B---3--:R-:W-:Y:S01]  /*1b190*/  SHF.R.S32.HI R3, RZ, 0x1f, R2 ;  /* 0x0000001fff037819 */ /* 0x008fe20000011402 */
[----:B------:R-:W1:Y:S01]  /*1b1a0*/  S2R R75, SR_CTAID.X ;  /* 0x00000000004b7919 */ /* 0x000e620000002500 */
[----:B------:R-:W-:Y:S01]  /*1b1b0*/  LOP3.LUT R11, R7, 0xffffffe0, RZ, 0xc0, !PT ;  /* 0xffffffe0070b7812 */ /* 0x000fe200078ec0ff */
[----:B------:R-:W-:Y:S01]  /*1b1c0*/  IMAD.MOV.U32 R10, RZ, RZ, c[0x0][0x4e8] ;  /* 0x00013a00ff0a7624 */ /* 0x000fe200078e00ff */
[----:B------:R-:W-:Y:S01]  /*1b1d0*/  LEA.HI R3, R3, R2, RZ, 0x3 ;  /* 0x0000000203037211 */ /* 0x000fe200078f18ff */
[----:B------:R-:W-:Y:S01]  /*1b1e0*/  ULDC.64 UR4, c[0x0][0x3a0] ;  /* 0x0000e80000047ab9 */ /* 0x000fe20000000a00 */
[-C--:B------:R-:W-:Y:S01]  /*1b1f0*/  LEA.HI R16, R5, R0.reuse, RZ, 0x3 ;  /* 0x0000000005107211 */ /* 0x080fe200078f18ff */
[----:B------:R-:W-:Y:S01]  /*1b200*/  UMOV UR11, UR13 ;  /* 0x0000000d000b7c82 */ /* 0x000fe20008000000 */
[----:B------:R-:W-:Y:S01]  /*1b210*/  LOP3.LUT R7, R3, 0xffffff8, RZ, 0xc0, !PT ;  /* 0x0ffffff803077812 */ /* 0x000fe200078ec0ff */
[----:B------:R-:W-:Y:S01]  /*1b220*/  IMAD.IADD R3, R0, 0x1, -R11 ;  /* 0x0000000100037824 */ /* 0x000fe200078e0a0b */
[----:B------:R-:W-:Y:S01]  /*1b230*/  ISETP.NE.AND P1, PT, R10, 0x1, PT ;  /* 0x000000010a00780c */ /* 0x000fe20003f25270 */
[----:B------:R-:W-:Y:S01]  /*1b240*/  UIMAD UR13, UR13, UR4, URZ ;  /* 0x000000040d0d72a4 */ /* 0x000fe2000f8e023f */
[----:B------:R-:W-:Y:S01]  /*1b250*/  LEA.HI R10, R9, R9, RZ, 0x1 ;  /* 0x00000009090a7211 */ /* 0x000fe200078f08ff */
[----:B------:R-:W-:Y:S01]  /*1b260*/  IMAD.IADD R2, R2, 0x1, -R7 ;  /* 0x0000000102027824 */ /* 0x000fe200078e0a07 */
[----:B------:R-:W-:Y:S01]  /*1b270*/  SHF.R.S32.HI R12, RZ, 0x1f, R3 ;  /* 0x0000001fff0c7819 */ /* 0x000fe20000011403 */
[----:B------:R-:W-:Y:S01]  /*1b280*/  UMOV UR10, UR12 ;  /* 0x0000000c000a7c82 */ /* 0x000fe20008000000 */
[----:B------:R-:W-:Y:S01]  /*1b290*/  LOP3.LUT R10, R10, 0x1ffffffe, RZ, 0xc0, !PT ;  /* 0x1ffffffe0a0a7812 */ /* 0x000fe200078ec0ff */
[----:B------:R-:W-:Y:S01]  /*1b2a0*/  ULDC.64 UR6, c[0x0][0x490] ;  /* 0x0001240000067ab9 */ /* 0x000fe20000000a00 */
[----:B------:R-:W-:Y:S01]  /*1b2b0*/  LEA.HI R7, R12, R3, RZ, 0x2 ;  /* 0x000000030c077211 */ /* 0x000fe200078f10ff */
[----:B------:R-:W-:Y:S01]  /*1b2c0*/  UIMAD.WIDE.U32 UR14, UR12, UR4, URZ ;  /* 0x000000040c0e72a5 */ /* 0x000fe2000f8e003f */
[----:B------:R-:W-:Y:S01]  /*1b2d0*/  LOP3.LUT P2, RZ, R3, 0x3, RZ, 0xc0, !PT ;  /* 0x0000000303ff7812 */ /* 0x000fe2000784c0ff */
[----:B------:R-:W-:Y:S01]  /*1b2e0*/  IMAD.IADD R9, R9, 0x1, -R10 ;  /* 0x0000000109097824 */ /* 0x000fe200078e0a0a */
[----:B------:R-:W-:Y:S01]  /*1b2f0*/  SHF.R.S32.HI R7, RZ, 0x2, R7 ;  /* 0x00000002ff077819 */ /* 0x000fe20000011407 */
[----:B------:R-:W-:Y:S01]  /*1b300*/  UIMAD UR13, UR12, UR5, UR13 ;  /* 0x000000050c0d72a4 */ /* 0x000fe2000f8e020d */
[----:B------:R-:W-:Y:S01]  /*1b310*/  LEA.HI R5, R5, R0, RZ, 0x6 ;  /* 0x0000000005057211 */ /* 0x000fe200078f30ff */
[----:B------:R-:W-:Y:S01]  /*1b320*/  USHF.R.S32.HI UR12, URZ, 0x1f, UR29 ;  /* 0x0000001f3f0c7899 */ /* 0x000fe2000801141d */
[----:B------:R-:W-:Y:S01]  /*1b330*/  BSSY B0, `(.L_x_454) ;  /* 0x0000083000007945 */ /* 0x000fe20003800000 */
[----:B------:R-:W-:Y:S01]  /*1b340*/  IMAD R2, R2, 0x10, R7 ;  /* 0x0000001002027824 */ /* 0x000fe200078e0207 */
[----:B------:R-:W-:-:S02]  /*1b350*/  UIMAD UR9, UR8, UR6, URZ ;  /* 0x00000006080972a4 */ /* 0x000fc4000f8e023f */
[----:B------:R-:W-:Y:S01]  /*1b360*/  USEL UR12, UR12, URZ, !UP1 ;  /* 0x0000003f0c0c7287 */ /* 0x000fe2000c800000 */
[----:B------:R-:W-:Y:S01]  /*1b370*/  IMAD R10, R9, 0x8, R2 ;  /* 0x00000008090a7824 */ /* 0x000fe200078e0202 */
[----:B------:R-:W-:Y:S02]  /*1b380*/  UIMAD.WIDE.U32 UR10, UR20, UR6, UR10 ;  /* 0x00000006140a72a5 */ /* 0x000fe4000f8e000a */
[----:B------:R-:W-:Y:S02]  /*1b390*/  UIMAD UR9, UR20, UR7, UR9 ;  /* 0x00000007140972a4 */ /* 0x000fe4000f8e0209 */
[----:B-1----:R-:W-:Y:S01]  /*1b3a0*/  LEA R7, R75, R10, 0x7 ;  /* 0x0000000a4b077211 */ /* 0x002fe200078e38ff */
[----:B------:R-:W-:Y:S02]  /*1b3b0*/  ULDC.64 UR6, c[0x0][0x498] ;  /* 0x0001260000067ab9 */ /* 0x000fe40000000a00 */
[----:B------:R-:W-:Y:S02]  /*1b3c0*/  USEL UR29, UR29, URZ, !UP1 ;  /* 0x0000003f1d1d7287 */ /* 0x000fe4000c800000 */
[----:B------:R-:W-:Y:S01]  /*1b3d0*/  @P1 IMAD.HI.U32 R3, R7, c[0x0][0x4ec], RZ ;  /* 0x00013b0007031a27 */ /* 0x000fe200078e00ff */
[----:B------:R-:W-:-:S02]  /*1b3e0*/  UIMAD UR16, UR12, UR6, URZ ;  /* 0x000000060c1072a4 */ /* 0x000fc4000f8e023f */
[----:B------:R-:W-:Y:S01]  /*1b3f0*/  UIADD3 UR11, UR11, UR9, URZ ;  /* 0x000000090b0b7290 */ /* 0x000fe2000fffe03f */
[----:B------:R-:W-:Y:S01]  /*1b400*/  IMAD.MOV.U32 R12, RZ, RZ, R7 ;  /* 0x000000ffff0c7224 */ /* 0x000fe200078e0007 */
[----:B------:R-:W-:Y:S01]  /*1b410*/  @P1 SHF.R.U32.HI R12, RZ, c[0x0][0x4f0], R3 ;  /* 0x00013c00ff0c1a19 */ /* 0x000fe20000011603 */
[----:B------:R-:W-:Y:S01]  /*1b420*/  UIMAD UR7, UR29, UR7, UR16 ;  /* 0x000000071d0772a4 */ /* 0x000fe2000f8e0210 */
[----:B------:R-:W-:Y:S01]  /*1b430*/  LOP3.LUT R3, R16, 0xfffffff8, RZ, 0xc0, !PT ;  /* 0xfffffff810037812 */ /* 0x000fe200078ec0ff */
[----:B------:R-:W-:Y:S01]  /*1b440*/  UIMAD.WIDE.U32 UR10, UR29, UR6, UR10 ;  /* 0x000000061d0a72a5 */ /* 0x000fe2000f8e000a */
[----:B------:R-:W-:Y:S01]  /*1b450*/  SHF.R.S32.HI R16, RZ, 0x3, R16 ;  /* 0x00000003ff107819 */ /* 0x000fe20000011410 */
[--C-:B------:R-:W-:Y:S01]  /*1b460*/  IMAD.MOV R10, RZ, RZ, -R12.reuse ;  /* 0x000000ffff0a7224 */ /* 0x100fe200078e0a0c */
[----:B------:R-:W-:Y:S01]  /*1b470*/  ULDC.64 UR4, c[0x0][0x3e8] ;  /* 0x0000fa0000047ab9 */ /* 0x000fe20000000a00 */
[----:B------:R-:W-:Y:S01]  /*1b480*/  IMAD.IADD R3, R0, 0x1, -R3 ;  /* 0x0000000100037824 */ /* 0x000fe200078e0a03 */
[----:B------:R-:W-:Y:S01]  /*1b490*/  UIMAD UR8, UR8, UR4, URZ ;  /* 0x00000004080872a4 */ /* 0x000fe2000f8e023f */
[----:B------:R-:W-:Y:S01]  /*1b4a0*/  IMAD R10, R10, c[0x0][0x4e8], R7 ;  /* 0x00013a000a0a7a24 */ /* 0x000fe200078e0207 */
[----:B------:R-:W-:Y:S01]  /*1b4b0*/  SHF.R.S32.HI R7, RZ, 0x1f, R12 ;  /* 0x0000001fff077819 */ /* 0x000fe2000001140c */
[----:B------:R-:W-:Y:S01]  /*1b4c0*/  IMAD.U32 R0, RZ, RZ, UR7 ;  /* 0x00000007ff007e24 */ /* 0x000fe2000f8e00ff */
[----:B------:R-:W-:Y:S01]  /*1b4d0*/  IADD3 R12, P0, R12, UR10, RZ ;  /* 0x0000000a0c0c7c10 */ /* 0x000fe2000ff1e0ff */
[----:B------:R-:W-:Y:S01]  /*1b4e0*/  IMAD.SHL.U32 R17, R16, 0x40, RZ ;  /* 0x0000004010117824 */ /* 0x000fe200078e00ff */
[----:B------:R-:W-:Y:S01]  /*1b4f0*/  SHF.R.S32.HI R11, RZ, 0x1f, R10 ;  /* 0x0000001fff0b7819 */ /* 0x000fe2000001140a */
[----:B------:R-:W-:Y:S01]  /*1b500*/  UIADD3 UR15, UR15, UR13, URZ ;  /* 0x0000000d0f0f7290 */ /* 0x000fe2000fffe03f */
[----:B------:R-:W-:Y:S01]  /*1b510*/  IADD3.X R13, R7, UR11, R0, P0, !PT ;  /* 0x0000000b070d7c10 */ /* 0x000fe200087fe400 */
[----:B------:R-:W-:Y:S01]  /*1b520*/  UIMAD UR5, UR20, UR5, UR8 ;  /* 0x00000005140572a4 */ /* 0x000fe2000f8e0208 */
[----:B------:R-:W-:Y:S01]  /*1b530*/  LEA R0, R3, R16, 0x5 ;  /* 0x0000001003007211 */ /* 0x000fe200078e28ff */
[----:B------:R-:W-:Y:S01]  /*1b540*/  IMAD R11, R11, c[0x0][0x488], RZ ;  /* 0x000122000b0b7a24 */ /* 0x000fe200078e02ff */
[----:B------:R-:W-:Y:S01]  /*1b550*/  LOP3.LUT R17, R17, 0x1c0, RZ, 0xc0, !PT ;  /* 0x000001c011117812 */ /* 0x000fe200078ec0ff */
[----:B------:R-:W-:Y:S01]  /*1b560*/  IMAD.WIDE.U32 R12, R10, c[0x0][0x488], R12 ;  /* 0x000122000a0c7a25 */ /* 0x000fe200078e000c */
[----:B------:R-:W-:-:S02]  /*1b570*/  UIMAD.WIDE.U32 UR14, UR20, UR4, UR14 ;  /* 0x00000004140e72a5 */ /* 0x000fc4000f8e000e */
[----:B------:R-:W-:Y:S01]  /*1b580*/  ULDC.64 UR6, c[0x0][0x3f0] ;  /* 0x0000fc0000067ab9 */ /* 0x000fe20000000a00 */
[----:B------:R-:W-:Y:S01]  /*1b590*/  IMAD R15, R75, 0x80, R0 ;  /* 0x000000804b0f7824 */ /* 0x000fe200078e0200 */
[----:B------:R-:W-:Y:S01]  /*1b5a0*/  UIMAD UR12, UR12, UR6, URZ ;  /* 0x000000060c0c72a4 */ /* 0x000fe2000f8e023f */
[----:B------:R-:W-:Y:S01]  /*1b5b0*/  IMAD.SHL.U32 R0, R3, 0x8, RZ ;  /* 0x0000000803007824 */ /* 0x000fe200078e00ff */
[----:B------:R-:W-:Y:S01]  /*1b5c0*/  SHF.R.U32.HI R3, RZ, 0x3, R17 ;  /* 0x00000003ff037819 */ /* 0x000fe20000011611 */
[----:B------:R-:W-:Y:S01]  /*1b5d0*/  IMAD R11, R10, c[0x0][0x48c], R11 ;  /* 0x000123000a0b7a24 */ /* 0x000fe200078e020b */
[----:B------:R-:W-:Y:S01]  /*1b5e0*/  UIADD3 UR15, UR15, UR5, URZ ;  /* 0x000000050f0f7290 */ /* 0x000fe2000fffe03f */
[----:B------:R-:W-:Y:S01]  /*1b5f0*/  @P1 IMAD.HI.U32 R9, R15, c[0x0][0x4ec], RZ ;  /* 0x00013b000f091a27 */ /* 0x000fe200078e00ff */
[----:B------:R-:W-:Y:S01]  /*1b600*/  LOP3.LUT R10, R17, 0x38, R0, 0xf8, !PT ;  /* 0x00000038110a7812 */ /* 0x000fe200078ef800 */
[----:B------:R-:W-:Y:S01]  /*1b610*/  UIMAD UR7, UR29, UR7, UR12 ;  /* 0x000000071d0772a4 */ /* 0x000fe2000f8e020c */
[----:B------:R-:W-:Y:S01]  /*1b620*/  LEA R17, P0, R12, c[0x0][0x450], 0x2 ;  /* 0x000114000c117a11 */ /* 0x000fe200078010ff */
[----:B------:R-:W-:Y:S01]  /*1b630*/  IMAD.IADD R14, R13, 0x1, R11 ;  /* 0x000000010d0e7824 */ /* 0x000fe200078e020b */
[----:B------:R-:W-:Y:S01]  /*1b640*/  LOP3.LUT R3, R10, R3, RZ, 0x3c, !PT ;  /* 0x000000030a037212 */ /* 0x000fe200078e3cff */
[----:B------:R-:W-:Y:S01]  /*1b650*/  IMAD.MOV.U32 R7, RZ, RZ, R15 ;  /* 0x000000ffff077224 */ /* 0x000fe200078e000f */
[----:B------:R-:W-:Y:S01]  /*1b660*/  @P1 SHF.R.U32.HI R7, RZ, c[0x0][0x4f0], R9 ;  /* 0x00013c00ff071a19 */ /* 0x000fe20000011609 */
[----:B------:R-:W-:Y:S01]  /*1b670*/  UIMAD.WIDE.U32 UR14, UR29, UR6, UR14 ;  /* 0x000000061d0e72a5 */ /* 0x000fe2000f8e000e */
[----:B------:R-:W-:Y:S01]  /*1b680*/  LEA.HI.X R14, R12, c[0x0][0x454], R14, 0x2, P0 ;  /* 0x000115000c0e7a11 */ /* 0x000fe200000f140e */
[----:B------:R-:W-:Y:S01]  /*1b690*/  SHFL.IDX PT, R10, R17, 0x1, 0x1c1f ;  /* 0x003c1f00110a7f89 */ /* 0x000fe200000e0000 */
[--C-:B------:R-:W-:Y:S01]  /*1b6a0*/  SHF.R.S32.HI R9, RZ, 0x1f, R7.reuse ;  /* 0x0000001fff097819 */ /* 0x100fe20000011407 */
[----:B------:R-:W-:Y:S01]  /*1b6b0*/  IMAD.MOV R18, RZ, RZ, -R7 ;  /* 0x000000ffff127224 */ /* 0x000fe200078e0a07 */
[----:B------:R-:W-:Y:S01]  /*1b6c0*/  UIADD3 UR7, UR15, UR7, URZ ;  /* 0x000000070f077290 */ /* 0x000fe2000fffe03f */
[----:B------:R-:W-:Y:S01]  /*1b6d0*/  SHFL.IDX PT, R12, R17, RZ, 0x1c1f ;  /* 0x001c1fff110c7589 */ /* 0x000fe200000e0000 */
[----:B------:R-:W-:Y:S01]  /*1b6e0*/  MOV R20, UR14 ;  /* 0x0000000e00147c02 */ /* 0x000fe20008000f00 */
[----:B------:R-:W-:-:S02]  /*1b6f0*/  IMAD R18, R18, c[0x0][0x4e8], R15 ;  /* 0x00013a0012127a24 */ /* 0x000fc400078e020f */
[----:B------:R-:W1:Y:S01]  /*1b700*/  SHFL.IDX PT, R13, R14, RZ, 0x1c1f ;  /* 0x001c1fff0e0d7589 */ /* 0x000e6200000e0000 */
[----:B------:R-:W-:Y:S02]  /*1b710*/  IMAD R15, R75, 0x80, R2 ;  /* 0x000000804b0f7824 */ /* 0x000fe400078e0202 */
[----:B-----5:R-:W-:Y:S01]  /*1b720*/  IMAD R2, R6, c[0x0][0x4e8], RZ ;  /* 0x00013a0006027a24 */ /* 0x020fe200078e02ff */
[----:B------:R2:W3:Y:S01]  /*1b730*/  SHFL.IDX PT, R11, R14, 0x1, 0x1c1f ;  /* 0x003c1f000e0b7f89 */ /* 0x0004e200000e0000 */
[----:B------:R-:W-:Y:S01]  /*1b740*/  IMAD R22, R9, c[0x0][0x3e0], RZ ;  /* 0x0000f80009167a24 */ /* 0x000fe200078e02ff */
[C---:B------:R-:W-:Y:S01]  /*1b750*/  IADD3 R9, R15.reuse, 0x8, RZ ;  /* 0x000000080f097810 */ /* 0x040fe20007ffe0ff */
[----:B------:R-:W-:Y:S01]  /*1b760*/  IMAD.U32 R21, RZ, RZ, UR15 ;  /* 0x0000000fff157e24 */ /* 0x000fe2000f8e00ff */
[-C--:B------:R-:W-:Y:S01]  /*1b770*/  ISETP.GE.OR P1, PT, R15, R2.reuse, P2 ;  /* 0x000000020f00720c */ /* 0x080fe20001726670 */
[----:B------:R-:W-:Y:S01]  /*1b780*/  IMAD.U32 R21, RZ, RZ, UR7 ;  /* 0x00000007ff157e24 */ /* 0x000fe2000f8e00ff */
[----:B------:R-:W-:Y:S01]  /*1b790*/  ISETP.GE.OR P0, PT, R9, R2, P2 ;  /* 0x000000020900720c */ /* 0x000fe20001706670 */
[C---:B------:R-:W-:Y:S01]  /*1b7a0*/  IMAD R22, R7.reuse, c[0x0][0x3e4], R22 ;  /* 0x0000f90007167a24 */ /* 0x040fe200078e0216 */
[----:B------:R-:W-:Y:S01]  /*1b7b0*/  SHF.R.S32.HI R6, RZ, 0x1f, R18 ;  /* 0x0000001fff067819 */ /* 0x000fe20000011412 */
[----:B------:R-:W-:-:S04]  /*1b7c0*/  IMAD.WIDE.U32 R20, R7, c[0x0][0x3e0], R20 ;  /* 0x0000f80007147a25 */ /* 0x000fc800078e0014 */
[----:B------:R-:W-:Y:S01]  /*1b7d0*/  IMAD R75, R75, 0x80, R16 ;  /* 0x000000804b4b7824 */ /* 0x000fe200078e0210 */
[----:B------:R-:W-:-:S03]  /*1b7e0*/  IADD3 R21, R21, R22, RZ ;  /* 0x0000001615157210 */ /* 0x000fc60007ffe0ff */
[----:B-1----:R1:W-:Y:S01]  /*1b7f0*/  @!P1 ST.E [R12.64], R4 ;  /* 0x000000040c009985 */ /* 0x0023e2000c10191e */
[----:B--2---:R-:W-:-:S03]  /*1b800*/  IMAD.SHL.U32 R14, R5, 0x8, RZ ;  /* 0x00000008050e7824 */ /* 0x004fc600078e00ff */
[----:B---3--:R1:W-:Y:S01]  /*1b810*/  @!P0 ST.E [R10.64], R8 ;  /* 0x000000080a008985 */ /* 0x0083e2000c10191e */
[----:B------:R-:W-:Y:S01]  /*1b820*/  IMAD R5, R6, c[0x0][0x3d8], RZ ;  /* 0x0000f60006057a24 */ /* 0x000fe200078e02ff */
[----:B------:R-:W-:-:S03]  /*1b830*/  LOP3.LUT R14, R3, 0x7ffffe00, R14, 0xf8, !PT ;  /* 0x7ffffe00030e7812 */ /* 0x000fc600078ef80e */
[C---:B------:R-:W-:Y:S02]  /*1b840*/  IMAD R3, R18.reuse, c[0x0][0x3dc], R5 ;  /* 0x0000f70012037a24 */ /* 0x040fe400078e0205 */
[----:B------:R-:W-:-:S04]  /*1b850*/  IMAD.WIDE.U32 R18, R18, c[0x0][0x3d8], R20 ;  /* 0x0000f60012127a25 */ /* 0x000fc800078e0014 */
[----:B------:R-:W-:Y:S01]  /*1b860*/  IMAD.SHL.U32 R76, R14, 0x2, RZ ;  /* 0x000000020e4c7824 */ /* 0x000fe200078e00ff */
[----:B------:R-:W-:Y:S01]  /*1b870*/  LEA R74, P0, R18, c[0x0][0x380], 0x1 ;  /* 0x0000e000124a7a11 */ /* 0x000fe200078008ff */
[----:B------:R-:W-:-:S03]  /*1b880*/  IMAD.IADD R3, R19, 0x1, R3 ;  /* 0x0000000113037824 */ /* 0x000fc600078e0203 */
[----:B------:R1:W2:Y:S02]  /*1b890*/  LDS.128 R60, [R76+0x1080] ;  /* 0x001080004c3c7984 */ /* 0x0002a40000000c00 */
[----:B------:R-:W-:Y:S02]  /*1b8a0*/  LEA.HI.X R73, R18, c[0x0][0x384], R3, 0x1, P0 ;  /* 0x0000e10012497a11 */ /* 0x000fe400000f0c03 */
        /* <DEDUP_REMOVED lines=24> */
[----:B------:R5:W1:Y:S01]  /*1ba30*/  LDS.128 R16, [R76+0xc080] ;  /* 0x00c080004c107984 */ /* 0x000a620000000c00 */
        /* <DEDUP_REMOVED lines=9> */
[----:B-1---5:R-:W-:Y:S01]  /*1bad0*/  @!P3 IMAD.WIDE R76, R0, 0x2, R78 ;  /* 0x00000002004cb825 */ /* 0x022fe200078e024e */
[----:B------:R-:W-:-:S03]  /*1bae0*/  @!P0 LOP3.LUT R3, R3, 0xfffffff8, RZ, 0xc0, !PT ;  /* 0xfffffff803038812 */ /* 0x000fc600078ec0ff */
[--C-:B------:R-:W-:Y:S01]  /*1baf0*/  @!P2 IMAD.WIDE R70, R71, 0x2, R78.reuse ;  /* 0x000000024746a825 */ /* 0x100fe200078e024e */
[----:B--2---:R1:W-:Y:S03]  /*1bb00*/  @!P3 ST.E.128 [R76.64], R64 ;  /* 0x000000404c00b985 */ /* 0x0043e6000c101d1e */
[--C-:B------:R-:W-:Y:S01]  /*1bb10*/  @!P1 IMAD.WIDE R68, R69, 0x2, R78.reuse ;  /* 0x0000000245449825 */ /* 0x100fe200078e024e */
[----:B---3--:R1:W-:Y:S03]  /*1bb20*/  @!P2 ST.E.128 [R70.64], R48 ;  /* 0x000000304600a985 */ /* 0x0083e6000c101d1e */
[----:B------:R-:W-:Y:S01]  /*1bb30*/  @!P0 IMAD.WIDE R78, R3, 0x2, R78 ;  /* 0x00000002034e8825 */ /* 0x000fe200078e024e */
[----:B----4-:R1:W-:Y:S04]  /*1bb40*/  @!P1 ST.E.128 [R68.64], R32 ;  /* 0x0000002044009985 */ /* 0x0103e8000c101d1e */
[----:B------:R1:W-:Y:S02]  /*1bb50*/  @!P0 ST.E.128 [R78.64], R16 ;  /* 0x000000104e008985 */ /* 0x0003e4000c101d1e */
.L_x_455:
[----:B--234-:R-:W-:Y:S05]  /*1bb60*/  BSYNC B0 ;  /* 0x0000000000007941 */ /* 0x01cfea0003800000 */
.L_x_454:
[----:B------:R-:W-:Y:S01]  /*1bb70*/  IADD3 R3, R75, 0x20, RZ ;  /* 0x000000204b037810 */ /* 0x000fe20007ffe0ff */
[----:B-1----:R1:W2:Y:S01]  /*1bb80*/  SHFL.IDX PT, R35, R73, 0x1, 0x181f ;  /* 0x00381f0049237f89 */ /* 0x0022a200000e0000 */
        /* <DEDUP_REMOVED lines=28> */
.L_x_457:
[----:B------:R-:W-:Y:S05]  /*1bd50*/  BSYNC B0 ;  /* 0x0000000000007941 */ /* 0x000fea0003800000 */
.L_x_456:
[----:B------:R-:W-:Y:S01]  /*1bd60*/  IADD3 R3, R75, 0x40, RZ ;  /* 0x000000404b037810 */ /* 0x000fe20007ffe0ff */
[----:B--2---:R2:W4:Y:S01]  /*1bd70*/  SHFL.IDX PT, R19, R73, 0x2, 0x181f ;  /* 0x00581f0049137f89 */ /* 0x00452200000e0000 */
[----:B------:R-:W-:Y:S02]  /*1bd80*/  BSSY B0, `(.L_x_458) ;  /* 0x000001c000007945 */ /* 0x000fe40003800000 */
[----:B------:R-:W-:Y:S01]  /*1bd90*/  ISETP.GE.AND P0, PT, R3, R2, PT ;  /* 0x000000020300720c */ /* 0x000fe20003f06270 */
[----:B------:R2:W1:-:S12]  /*1bda0*/  SHFL.IDX PT, R18, R74, 0x2, 0x181f ;  /* 0x00581f004a127f89 */ /* 0x00045800000e0000 */
        /* <DEDUP_REMOVED lines=25> */
.L_x_459:
[----:B------:R-:W-:Y:S05]  /*1bf40*/  BSYNC B0 ;  /* 0x0000000000007941 */ /* 0x000fea0003800000 */
.L_x_458:
[----:B------:R-:W-:Y:S01]  /*1bf50*/  IADD3 R75, R75, 0x60, RZ ;  /* 0x000000604b4b7810 */ /* 0x000fe20007ffe0ff */
[----:B-1----:R1:W2:Y:S03]  /*1bf60*/  SHFL.IDX PT, R11, R73, 0x3, 0x181f ;  /* 0x00781f00490b7f89 */ /* 0x0022a600000e0000 */
        /* <DEDUP_REMOVED lines=12> */
[--C-:B--2-4-:R-:W-:Y:S01]  /*1c030*/  @!P2 IMAD.WIDE R12, R0, 0x2, R10.reuse ;  /* 0x00000002000ca825 */ /* 0x114fe200078e020a */
        /* <DEDUP_REMOVED lines=12> */
[----:B--2---:R-:W-:-:S05]  /*1c100*/  LOP3.LUT R3, R0, 0xfffffff8, RZ, 0xc0, !PT ;  /* 0xfffffff800037812 */ /* 0x004fca00078ec0ff */
[----:B------:R-:W-:-:S05]  /*1c110*/  IMAD.WIDE R10, R3, 0x2, R10 ;  /* 0x00000002030a7825 */ /* 0x000fca00078e020a */
[----:B------:R-:W-:Y:S01]  /*1c120*/  ST.E.128 [R10.64], R4 ;  /* 0x000000040a007985 */ /* 0x000fe2000c101d1e */
[----:B------:R-:W-:Y:S05]  /*1c130*/  EXIT ;  /* 0x000000000000794d */ /* 0x000fea0003800000 */
.L_x_452:
        /* <DEDUP_REMOVED lines=28> */
[----:B-----5:R-:W2:Y:S04]  /*1c300*/  LDG.E R4, [R6.64] ;  /* 0x0000001e06047981 */ /* 0x020ea8000c1e1900 */
[----:B------:R-:W2:Y:S02]  /*1c310*/  LDG.E R3, [R6.64+0x4] ;  /* 0x0000041e06037981 */ /* 0x000ea4000c1e1900 */
[----:B--2---:R-:W-:Y:S02]  /*1c320*/  IADD3 R4, -R4, R3, RZ ;  /* 0x0000000304047210 */ /* 0x004fe40007ffe1ff */
.L_x_460:
        /* <DEDUP_REMOVED lines=12> */
[----:B------:R-:W-:Y:S01]  /*1c3f0*/  IMAD.MOV.U32 R2, RZ, RZ, c[0x0][0x4e8] ;  /* 0x00013a00ff027624 */ /* 0x000fe200078e00ff */
[----:B------:R-:W-:Y:S01]  /*1c400*/  ULDC.64 UR4, c[0x0][0x490] ;  /* 0x0001240000047ab9 */ /* 0x000fe20000000a00 */
[----:B------:R-:W-:Y:S01]  /*1c410*/  IMAD.MOV.U32 R6, RZ, RZ, R0 ;  /* 0x000000ffff067224 */ /* 0x000fe200078e0000 */
[----:B------:R-:W-:Y:S02]  /*1c420*/  UIMAD UR7, UR8, UR4, URZ ;  /* 0x00000004080772a4 */ /* 0x000fe4000f8e023f */
[----:B------:R-:W-:Y:S01]  /*1c430*/  ISETP.NE.AND P0, PT, R2, 0x1, PT ;  /* 0x000000010200780c */ /* 0x000fe20003f05270 */
[----:B------:R-:W-:Y:S02]  /*1c440*/  UMOV UR12, UR10 ;  /* 0x0000000a000c7c82 */ /* 0x000fe40008000000 */
[----:B------:R-:W-:Y:S02]  /*1c450*/  UMOV UR13, UR11 ;  /* 0x0000000b000d7c82 */ /* 0x000fe40008000000 */
[----:B------:R-:W-:-:S02]  /*1c460*/  UIMAD.WIDE.U32 UR12, UR20, UR4, UR12 ;  /* 0x00000004140c72a5 */ /* 0x000fc4000f8e000c */
[----:B------:R-:W-:-:S03]  /*1c470*/  UIMAD UR7, UR20, UR5, UR7 ;  /* 0x00000005140772a4 */ /* 0x000fc6000f8e0207 */
[----:B------:R-:W-:Y:S02]  /*1c480*/  ULDC.64 UR4, c[0x0][0x498] ;  /* 0x0001260000047ab9 */ /* 0x000fe40000000a00 */
[----:B------:R-:W-:Y:S01]  /*1c490*/  UIADD3 UR13, UR7, UR13, URZ ;  /* 0x0000000d070d7290 */ /* 0x000fe2000fffe03f */
[----:B------:R-:W-:Y:S01]  /*1c4a0*/  @P0 IMAD.HI.U32 R2, R0, c[0x0][0x4ec], RZ ;  /* 0x00013b0000020a27 */ /* 0x000fe200078e00ff */
[----:B------:R-:W-:Y:S02]  /*1c4b0*/  UIMAD UR7, UR6, UR4, URZ ;  /* 0x00000004060772a4 */ /* 0x000fe4000f8e023f */
[----:B------:R-:W-:Y:S02]  /*1c4c0*/  UIMAD.WIDE.U32 UR12, UR29, UR4, UR12 ;  /* 0x000000041d0c72a5 */ /* 0x000fe4000f8e000c */
[----:B------:R-:W-:Y:S01]  /*1c4d0*/  @P0 SHF.R.U32.HI R6, RZ, c[0x0][0x4f0], R2 ;  /* 0x00013c00ff060a19 */ /* 0x000fe20000011602 */
[----:B------:R-:W-:-:S03]  /*1c4e0*/  UIMAD UR5, UR29, UR5, UR7 ;  /* 0x000000051d0572a4 */ /* 0x000fc6000f8e0207 */
[C---:B------:R-:W-:Y:S02]  /*1c4f0*/  IADD3 R5, -R6.reuse, RZ, RZ ;  /* 0x000000ff06057210 */ /* 0x040fe40007ffe1ff */
[----:B------:R-:W-:Y:S02]  /*1c500*/  SHF.R.S32.HI R3, RZ, 0x1f, R6 ;  /* 0x0000001fff037819 */ /* 0x000fe40000011406 */
[----:B------:R-:W-:Y:S01]  /*1c510*/  IADD3 R6, P0, R6, UR12, RZ ;  /* 0x0000000c06067c10 */ /* 0x000fe2000ff1e0ff */
[----:B------:R-:W-:Y:S02]  /*1c520*/  IMAD R5, R5, c[0x0][0x4e8], R0 ;  /* 0x00013a0005057a24 */ /* 0x000fe400078e0200 */
[----:B------:R-:W-:-:S03]  /*1c530*/  IMAD.U32 R0, RZ, RZ, UR5 ;  /* 0x00000005ff007e24 */ /* 0x000fc6000f8e00ff */
[----:B------:R-:W-:Y:S02]  /*1c540*/  SHF.R.S32.HI R2, RZ, 0x1f, R5 ;  /* 0x0000001fff027819 */ /* 0x000fe40000011405 */
[----:B------:R-:W-:-:S03]  /*1c550*/  IADD3.X R7, R3, UR13, R0, P0, !PT ;  /* 0x0000000d03077c10 */ /* 0x000fc600087fe400 */
[----:B------:R-:W-:Y:S02]  /*1c560*/  IMAD R0, R2, c[0x0][0x488], RZ ;  /* 0x0001220002007a24 */ /* 0x000fe400078e02ff */
[----:B------:R-:W-:-:S04]  /*1c570*/  IMAD.WIDE.U32 R6, R5, c[0x0][0x488], R6 ;  /* 0x0001220005067a25 */ /* 0x000fc800078e0006 */
[----:B------:R-:W-:Y:S01]  /*1c580*/  IMAD R0, R5, c[0x0][0x48c], R0 ;  /* 0x0001230005007a24 */ /* 0x000fe200078e0200 */
[----:B------:R-:W-:Y:S01]  /*1c590*/  LEA R2, P0, R6, c[0x0][0x450], 0x2 ;  /* 0x0001140006027a11 */ /* 0x000fe200078010ff */
[----:B------:R-:W-:-:S03]  /*1c5a0*/  IMAD.MOV.U32 R5, RZ, RZ, -0x800000 ;  /* 0xff800000ff057424 */ /* 0x000fc600078e00ff */
[----:B------:R-:W-:-:S04]  /*1c5b0*/  IADD3 R3, R7, R0, RZ ;  /* 0x0000000007037210 */ /* 0x000fc80007ffe0ff */
[----:B------:R-:W-:-:S05]  /*1c5c0*/  LEA.HI.X R3, R6, c[0x0][0x454], R3, 0x2, P0 ;  /* 0x0001150006037a11 */ /* 0x000fca00000f1403 */
[----:B------:R1:W-:Y:S02]  /*1c5d0*/  STG.E [R2.64], R5 ;  /* 0x0000000502007986 */ /* 0x0003e4000c10191e */
.L_x_462:
[----:B------:R-:W-:Y:S05]  /*1c5e0*/  BSYNC B0 ;  /* 0x0000000000007941 */ /* 0x000fea0003800000 */
.L_x_461:
[----:B-1----:R-:W1:Y:S01]  /*1c5f0*/  S2R R5, SR_CTAID.X ;  /* 0x0000000000057919 */ /* 0x002e620000002500 */
[----:B------:R-:W-:Y:S01]  /*1c600*/  SHF.R.S32.HI R0, RZ, 0x1f, R9 ;  /* 0x0000001fff007819 */ /* 0x000fe20000011409 */
[----:B------:R-:W-:Y:S01]  /*1c610*/  ULDC.64 UR4, c[0x0][0x3a0] ;  /* 0x0000e80000047ab9 */ /* 0x000fe20000000a00 */
[----:B------:R-:W-:Y:S01]  /*1c620*/  IMAD.MOV.U32 R2, RZ, RZ, c[0x0][0x4e8] ;  /* 0x00013a00ff027624 */ /* 0x000fe200078e00ff */
[----:B------:R-:W-:Y:S01]  /*1c630*/  UIMAD UR7, UR11, UR4, URZ ;  /* 0x000000040b0772a4 */ /* 0x000fe2000f8e023f */
[----:B------:R-:W-:Y:S01]  /*1c640*/  LEA.HI R0, R0, R9, RZ, 0x3 ;  /* 0x0000000900007211 */ /* 0x000fe200078f18ff */
[----:B------:R-:W-:Y:S01]  /*1c650*/  UIMAD.WIDE.U32 UR12, UR10, UR4, URZ ;  /* 0x000000040a0c72a5 */ /* 0x000fe2000f8e003f */
[----:B-----5:R-:W-:Y:S01]  /*1c660*/  IMAD R4, R4, c[0x0][0x4e8], RZ ;  /* 0x00013a0004047a24 */ /* 0x020fe200078e02ff */
[----:B------:R-:W-:Y:S01]  /*1c670*/  ISETP.NE.AND P0, PT, R2, 0x1, PT ;  /* 0x000000010200780c */ /* 0x000fe20003f05270 */
[----:B------:R-:W-:Y:S01]  /*1c680*/  UIMAD UR7, UR10, UR5, UR7 ;  /* 0x000000050a0772a4 */ /* 0x000fe2000f8e0207 */
[----:B------:R-:W-:Y:S01]  /*1c690*/  LOP3.LUT R6, R0, 0xfffffff8, RZ, 0xc0, !PT ;  /* 0xfffffff800067812 */ /* 0x000fe200078ec0ff */
[----:B------:R-:W-:Y:S01]  /*1c6a0*/  BSSY B0, `(.L_x_463) ;  /* 0x0000042000007945 */ /* 0x000fe20003800000 */
[----:B------:R-:W-:Y:S01]  /*1c6b0*/  SHF.R.S32.HI R0, RZ, 0x3, R0 ;  /* 0x00000003ff007819 */ /* 0x000fe20000011400 */
[----:B------:R-:W-:-:S02]  /*1c6c0*/  ULDC.64 UR4, c[0x0][0x3e8] ;  /* 0x0000fa0000047ab9 */ /* 0x000fc40000000a00 */
[----:B------:R-:W-:Y:S01]  /*1c6d0*/  IMAD.IADD R9, R9, 0x1, -R6 ;  /* 0x0000000109097824 */ /* 0x000fe200078e0a06 */
[----:B------:R-:W-:Y:S02]  /*1c6e0*/  UIADD3 UR13, UR13, UR7, URZ ;  /* 0x000000070d0d7290 */ /* 0x000fe4000fffe03f */
[----:B------:R-:W-:Y:S02]  /*1c6f0*/  UIMAD UR7, UR8, UR4, URZ ;  /* 0x00000004080772a4 */ /* 0x000fe4000f8e023f */
[C---:B------:R-:W-:Y:S01]  /*1c700*/  LEA R2, R9.reuse, R0, 0x5 ;  /* 0x0000000009027211 */ /* 0x040fe200078e28ff */
[----:B------:R-:W-:Y:S01]  /*1c710*/  UIMAD.WIDE.U32 UR12, UR20, UR4, UR12 ;  /* 0x00000004140c72a5 */ /* 0x000fe2000f8e000c */
[----:B------:R-:W-:Y:S01]  /*1c720*/  SHF.L.U32 R9, R9, 0x3, RZ ;  /* 0x0000000309097819 */ /* 0x000fe200000006ff */
[----:B------:R-:W-:Y:S02]  /*1c730*/  UIMAD UR7, UR20, UR5, UR7 ;  /* 0x00000005140772a4 */ /* 0x000fe4000f8e0207 */
[C---:B-1----:R-:W-:Y:S01]  /*1c740*/  IMAD R3, R5.reuse, 0x80, R2 ;  /* 0x0000008005037824 */ /* 0x042fe200078e0202 */
[----:B------:R-:W-:Y:S01]  /*1c750*/  ULDC.64 UR4, c[0x0][0x3f0] ;  /* 0x0000fc0000047ab9 */ /* 0x000fe20000000a00 */
[----:B------:R-:W-:Y:S01]  /*1c760*/  IMAD R5, R5, 0x80, R0 ;  /* 0x0000008005057824 */ /* 0x000fe200078e0200 */
[----:B------:R-:W-:Y:S01]  /*1c770*/  UIMAD UR6, UR6, UR4, URZ ;  /* 0x00000004060672a4 */ /* 0x000fe2000f8e023f */
[----:B------:R-:W-:Y:S01]  /*1c780*/  @P0 IMAD.HI.U32 R2, R3, c[0x0][0x4ec], RZ ;  /* 0x00013b0003020a27 */ /* 0x000fe200078e00ff */
[----:B------:R-:W-:Y:S01]  /*1c790*/  UIADD3 UR13, UR7, UR13, URZ ;  /* 0x0000000d070d7290 */ /* 0x000fe2000fffe03f */
[----:B------:R-:W-:Y:S01]  /*1c7a0*/  IADD3 R8, R9, 0x40, RZ ;  /* 0x0000004009087810 */ /* 0x000fe20007ffe0ff */
[----:B------:R-:W-:Y:S01]  /*1c7b0*/  UIMAD UR5, UR29, UR5, UR6 ;  /* 0x000000051d0572a4 */ /* 0x000fe2000f8e0206 */
[----:B------:R-:W-:Y:S01]  /*1c7c0*/  IMAD.MOV.U32 R7, RZ, RZ, R3 ;  /* 0x000000ffff077224 */ /* 0x000fe200078e0003 */
[----:B------:R-:W-:Y:S01]  /*1c7d0*/  @P0 SHF.R.U32.HI R7, RZ, c[0x0][0x4f0], R2 ;  /* 0x00013c00ff070a19 */ /* 0x000fe20000011602 */
[----:B------:R-:W-:-:S03]  /*1c7e0*/  UIMAD.WIDE.U32 UR12, UR29, UR4, UR12 ;  /* 0x000000041d0c72a5 */ /* 0x000fc6000f8e000c */
[C---:B------:R-:W-:Y:S01]  /*1c7f0*/  IADD3 R6, -R7.reuse, RZ, RZ ;  /* 0x000000ff07067210 */ /* 0x040fe20007ffe1ff */
[----:B------:R-:W-:Y:S01]  /*1c800*/  UIADD3 UR5, UR13, UR5, URZ ;  /* 0x000000050d057290 */ /* 0x000fe2000fffe03f */
[----:B------:R-:W-:Y:S01]  /*1c810*/  SHF.R.S32.HI R2, RZ, 0x1f, R7 ;  /* 0x0000001fff027819 */ /* 0x000fe20000011407 */
[----:B------:R-:W-:Y:S02]  /*1c820*/  IMAD.U32 R11, RZ, RZ, UR13 ;  /* 0x0000000dff0b7e24 */ /* 0x000fe4000f8e00ff */
[----:B------:R-:W-:Y:S02]  /*1c830*/  IMAD R6, R6, c[0x0][0x4e8], R3 ;  /* 0x00013a0006067a24 */ /* 0x000fe400078e0203 */
[----:B------:R-:W-:Y:S01]  /*1c840*/  MOV R11, UR5 ;  /* 0x00000005000b7c02 */ /* 0x000fe20008000f00 */
[----:B------:R-:W-:Y:S02]  /*1c850*/  IMAD R2, R2, c[0x0][0x3e0], RZ ;  /* 0x0000f80002027a24 */ /* 0x000fe400078e02ff */
[----:B------:R-:W-:Y:S01]  /*1c860*/  IMAD.U32 R10, RZ, RZ, UR12 ;  /* 0x0000000cff0a7e24 */ /* 0x000fe2000f8e00ff */
[----:B------:R-:W-:Y:S01]  /*1c870*/  SHF.R.S32.HI R3, RZ, 0x1f, R6 ;  /* 0x0000001fff037819 */ /* 0x000fe20000011406 */
[----:B------:R-:W-:-:S02]  /*1c880*/  IMAD R2, R7, c[0x0][0x3e4], R2 ;  /* 0x0000f90007027a24 */ /* 0x000fc400078e0202 */
[----:B------:R-:W-:Y:S01]  /*1c890*/  IMAD.WIDE.U32 R10, R7, c[0x0][0x3e0], R10 ;  /* 0x0000f800070a7a25 */ /* 0x000fe200078e000a */
[----:B------:R-:W-:-:S03]  /*1c8a0*/  IADD3 R7, R9, 0x80, RZ ;  /* 0x0000008009077810 */ /* 0x000fc60007ffe0ff */
[----:B------:R-:W-:Y:S02]  /*1c8b0*/  IMAD R3, R3, c[0x0][0x3d8], RZ ;  /* 0x0000f60003037a24 */ /* 0x000fe400078e02ff */
[----:B------:R-:W-:Y:S02]  /*1c8c0*/  IMAD.IADD R11, R11, 0x1, R2 ;  /* 0x000000010b0b7824 */ /* 0x000fe400078e0202 */
[C---:B------:R-:W-:Y:S02]  /*1c8d0*/  IMAD R3, R6.reuse, c[0x0][0x3dc], R3 ;  /* 0x0000f70006037a24 */ /* 0x040fe400078e0203 */
[----:B------:R-:W-:Y:S01]  /*1c8e0*/  IMAD.WIDE.U32 R10, R6, c[0x0][0x3d8], R10 ;  /* 0x0000f600060a7a25 */ /* 0x000fe200078e000a */
[----:B------:R-:W-:-:S04]  /*1c8f0*/  IADD3 R6, R9, 0xc0, RZ ;  /* 0x000000c009067810 */ /* 0x000fc80007ffe0ff */
[----:B------:R-:W-:Y:S02]  /*1c900*/  IADD3 R3, R11, R3, RZ ;  /* 0x000000030b037210 */ /* 0x000fe40007ffe0ff */
        /* <DEDUP_REMOVED lines=21> */
[----:B------:R2:W-:Y:S03]  /*1ca60*/  @!P3 ST.E.128 [R14.64], RZ ;  /* 0x000000ff0e00b985 */ /* 0x0005e6000c101d1e */
[--C-:B------:R-:W-:Y:S01]  /*1ca70*/  @!P1 IMAD.WIDE R2, R2, 0x2, R12.reuse ;  /* 0x0000000202029825 */ /* 0x100fe200078e020c */
[----:B------:R2:W-:Y:S03]  /*1ca80*/  @!P2 ST.E.128 [R16.64], RZ ;  /* 0x000000ff1000a985 */ /* 0x0005e6000c101d1e */
[----:B------:R-:W-:Y:S01]  /*1ca90*/  @!P0 IMAD.WIDE R12, R0, 0x2, R12 ;  /* 0x00000002000c8825 */ /* 0x000fe200078e020c */
[----:B------:R2:W-:Y:S04]  /*1caa0*/  @!P1 ST.E.128 [R2.64], RZ ;  /* 0x000000ff02009985 */ /* 0x0005e8000c101d1e */
[----:B------:R2:W-:Y:S02]  /*1cab0*/  @!P0 ST.E.128 [R12.64], RZ ;  /* 0x000000ff0c008985 */ /* 0x0005e4000c101d1e */
.L_x_464:
[----:B------:R-:W-:Y:S05]  /*1cac0*/  BSYNC B0 ;  /* 0x0000000000007941 */ /* 0x000fea0003800000 */
.L_x_463:
        /* <DEDUP_REMOVED lines=27> */
.L_x_466:
[----:B------:R-:W-:Y:S05]  /*1cc80*/  BSYNC B0 ;  /* 0x0000000000007941 */ /* 0x000fea0003800000 */
.L_x_465:
        /* <DEDUP_REMOVED lines=16> */
[----:B-1--4-:R-:W-:Y:S01]  /*1cd90*/  @!P3 IMAD.WIDE R14, R9, 0x2, R12 ;  /* 0x00000002090eb825 */ /* 0x012fe200078e020c */
        /* <DEDUP_REMOVED lines=10> */
.L_x_468:
[----:B------:R-:W-:Y:S05]  /*1ce40*/  BSYNC B0 ;  /* 0x0000000000007941 */ /* 0x000fea0003800000 */
.L_x_467:
[----:B------:R-:W-:Y:S01]  /*1ce50*/  IADD3 R5, R5, 0x60, RZ ;  /* 0x0000006005057810 */ /* 0x000fe20007ffe0ff */
[----:B-1----:R1:W2:Y:S03]  /*1ce60*/  SHFL.IDX PT, R3, R10, 0x3, 0x181f ;  /* 0x00781f000a037f89 */ /* 0x0022a600000e0000 */
[----:B------:R-:W-:Y:S01]  /*1ce70*/  ISETP.GE.AND P0, PT, R5, R4, PT ;  /* 0x000000040500720c */ /* 0x000fe20003f06270 */
[----:B------:R1:W3:-:S12]  /*1ce80*/  SHFL.IDX PT, R2, R11, 0x3, 0x181f ;  /* 0x00781f000b027f89 */ /* 0x0002d800000e0000 */
[----:B------:R-:W-:Y:S05]  /*1ce90*/  @P0 EXIT ;  /* 0x000000000000094d */ /* 0x000fea0003800000 */
[----:B------:R-:W-:Y:S02]  /*1cea0*/  ISETP.GE.AND P1, PT, R8, c[0x0][0x3c8], PT ;  /* 0x0000f20008007a0c */ /* 0x000fe40003f26270 */
[----:B------:R-:W-:Y:S02]  /*1ceb0*/  ISETP.GE.AND P0, PT, R7, c[0x0][0x3c8], PT ;  /* 0x0000f20007007a0c */ /* 0x000fe40003f06270 */
[----:B------:R-:W-:-:S09]  /*1cec0*/  ISETP.GE.AND P2, PT, R9, c[0x0][0x3c8], PT ;  /* 0x0000f20009007a0c */ /* 0x000fd20003f46270 */
[----:B------:R-:W-:Y:S02]  /*1ced0*/  @!P1 SHF.R.S32.HI R5, RZ, 0x1f, R8 ;  /* 0x0000001fff059819 */ /* 0x000fe40000011408 */
[----:B------:R-:W-:Y:S02]  /*1cee0*/  @!P0 SHF.R.S32.HI R0, RZ, 0x1f, R7 ;  /* 0x0000001fff008819 */ /* 0x000fe40000011407 */
[----:B------:R-:W-:Y:S01]  /*1cef0*/  @!P1 LEA.HI R5, R5, R8, RZ, 0x3 ;  /* 0x0000000805059211 */ /* 0x000fe200078f18ff */
[--C-:B--23--:R-:W-:Y:S01]  /*1cf00*/  @!P2 IMAD.WIDE R8, R9, 0x2, R2.reuse ;  /* 0x000000020908a825 */ /* 0x10cfe200078e0202 */
[----:B------:R-:W-:Y:S02]  /*1cf10*/  @!P0 LEA.HI R0, R0, R7, RZ, 0x3 ;  /* 0x0000000700008211 */ /* 0x000fe400078f18ff */
[----:B------:R-:W-:Y:S02]  /*1cf20*/  @!P1 LOP3.LUT R5, R5, 0xfffffff8, RZ, 0xc0, !PT ;  /* 0xfffffff805059812 */ /* 0x000fe400078ec0ff */
[----:B------:R-:W-:Y:S01]  /*1cf30*/  @!P0 LOP3.LUT R7, R0, 0xfffffff8, RZ, 0xc0, !PT ;  /* 0xfffffff800078812 */ /* 0x000fe200078ec0ff */
[----:B------:R2:W-:Y:S02]  /*1cf40*/  @!P2 ST.E.128 [R8.64], RZ ;  /* 0x000000ff0800a985 */ /* 0x0005e4000c101d1e */
[----:B------:R-:W-:-:S04]  /*1cf50*/  @!P1 IMAD.WIDE R4, R5, 0x2, R2 ;  /* 0x0000000205049825 */ /* 0x000fc800078e0202 */
[----:B-1----:R-:W-:Y:S01]  /*1cf60*/  @!P0 IMAD.WIDE R10, R7, 0x2, R2 ;  /* 0x00000002070a8825 */ /* 0x002fe200078e0202 */
[----:B------:R2:W-:Y:S04]  /*1cf70*/  @!P1 ST.E.128 [R4.64], RZ ;  /* 0x000000ff04009985 */ /* 0x0005e8000c101d1e */
[----:B------:R2:W-:Y:S01]  /*1cf80*/  @!P0 ST.E.128 [R10.64], RZ ;  /* 0x000000ff0a008985 */ /* 0x0005e2000c101d1e */
[----:B------:R-:W-:-:S13]  /*1cf90*/  ISETP.GE.AND P0, PT, R6, c[0x0][0x3c8], PT ;  /* 0x0000f20006007a0c */ /* 0x000fda0003f06270 */
[----:B------:R-:W-:Y:S05]  /*1cfa0*/  @P0 EXIT ;  /* 0x000000000000094d */ /* 0x000fea0003800000 */
[----:B--2---:R-:W-:-:S04]  /*1cfb0*/  SHF.R.S32.HI R5, RZ, 0x1f, R6 ;  /* 0x0000001fff057819 */ /* 0x004fc80000011406 */
[----:B------:R-:W-:-:S04]  /*1cfc0*/  LEA.HI R5, R5, R6, RZ, 0x3 ;  /* 0x0000000605057211 */ /* 0x000fc800078f18ff */
[----:B------:R-:W-:-:S05]  /*1cfd0*/  LOP3.LUT R5, R5, 0xfffffff8, RZ, 0xc0, !PT ;  /* 0xfffffff805057812 */ /* 0x000fca00078ec0ff */
[----:B------:R-:W-:-:S05]  /*1cfe0*/  IMAD.WIDE R2, R5, 0x2, R2 ;  /* 0x0000000205027825 */ /* 0x000fca00078e0202 */
[----:B------:R-:W-:Y:S01]  /*1cff0*/  ST.E.128 [R2.64], RZ ;  /* 0x000000ff02007985 */ /* 0x000fe2000c101d1e */
[----:B------:R-:W-:Y:S05]  /*1d000*/  EXIT ;  /* 0x000000000000794d */ /* 0x000fea0003800000 */
.L_x_469:
        /* <DEDUP_REMOVED lines=15> */
.L_x_1533:


//--------------------- .text._ZN7cutlass13device_kernelIN5flash19enable_sm80_to_sm89INS1_16FlashAttnFwdSm80INS1_25CollectiveMainloopFwdSm80ILi8ELi1ELb1EN4cute5tupleIJNS5_1CILi128EEENS7_ILi64EEENS7_ILi256EEEEEELi256ENS_10bfloat16_tEfNS_4arch4Sm80ELb1ELb0ELb0ELb0ELb0ELb0ELb1ELb0EEENS1_21CollectiveEpilogueFwdINS6_IJS8_SA_S9_EEENS6_IJNS7_ILi1EEESI_SI_EEESC_SE_Li256ELb0ELb1ELb0ELb0EEENS1_30DynamicPersistentTileSchedulerILi256ELi256ELb0ELb1ELb0EEEEEEEEEvNT_6ParamsE --------------------------
	.section	.text._ZN7cutlass13device_kernelIN5flash19enable_sm80_to_sm89INS1_16FlashAttnFwdSm80INS1_25CollectiveMainloopFwdSm80ILi8ELi1ELb1EN4cute5tupleIJNS5_1CILi128EEENS7_ILi64EEENS7_ILi256EEEEEELi256ENS_10bfloat16_tEfNS_4arch4Sm80ELb1ELb0ELb0ELb0ELb0ELb0ELb1ELb0EEENS1_21CollectiveEpilogueFwdINS6_IJS8_SA_S9_EEENS6_IJNS7_ILi1EEESI_SI_EEESC_SE_Li256ELb0ELb1ELb0ELb0EEENS1_30DynamicPersistentTileSchedulerILi256ELi256ELb0ELb1ELb0EEEEEEEEEvNT_6ParamsE,"ax",@progbits
	.sectioninfo	@"SHI_REGISTERS=255"
	.align	128
.text._ZN7cutlass13device_kernelIN5flash19enable_sm80_to_sm89INS1_16FlashAttnFwdSm80INS1_25CollectiveMainloopFwdSm80ILi8ELi1ELb1EN4cute5tupleIJNS5_1CILi128EEENS7_ILi64EEENS7_ILi256EEEEEELi256ENS_10bfloat16_tEfNS_4arch4Sm80ELb1ELb0ELb0ELb0ELb0ELb0ELb1ELb0EEENS1_21CollectiveEpilogueFwdINS6_IJS8_SA_S9_EEENS6_IJNS7_ILi1EEESI_SI_EEESC_SE_Li256ELb0ELb1ELb0ELb0EEENS1_30DynamicPersistentTileSchedulerILi256ELi256ELb0ELb1ELb0EEEEEEEEEvNT_6ParamsE:
        .type           _ZN7cutlass13device_kernelIN5flash19enable_sm80_to_sm89INS1_16FlashAttnFwdSm80INS1_25CollectiveMainloopFwdSm80ILi8ELi1ELb1EN4cute5tupleIJNS5_1CILi128EEENS7_ILi64EEENS7_ILi256EEEEEELi256ENS_10bfloat16_tEfNS_4arch4Sm80ELb1ELb0ELb0ELb0ELb0ELb0ELb1ELb0EEENS1_21CollectiveEpilogueFwdINS6_IJS8_SA_S9_EEENS6_IJNS7_ILi1EEESI_SI_EEESC_SE_Li256ELb0ELb1ELb0ELb0EEENS1_30DynamicPersistentTileSchedulerILi256ELi256ELb0ELb1ELb0EEEEEEEEEvNT_6ParamsE,@function
        .size           _ZN7cutlass13device_kernelIN5flash19enable_sm80_to_sm89INS1_16FlashAttnFwdSm80INS1_25CollectiveMainloopFwdSm80ILi8ELi1ELb1EN4cute5tupleIJNS5_1CILi128EEENS7_ILi64EEENS7_ILi256EEEEEELi256ENS_10bfloat16_tEfNS_4arch4Sm80ELb1ELb0ELb0ELb0ELb0ELb0ELb1ELb0EEENS1_21CollectiveEpilogueFwdINS6_IJS8_SA_S9_EEENS6_IJNS7_ILi1EEESI_SI_EEESC_SE_Li256ELb0ELb1ELb0ELb0EEENS1_30DynamicPersistentTileSchedulerILi256ELi256ELb0ELb1ELb0EEEEEEEEEvNT_6ParamsE,(.L_x_1534 - _ZN7cutlass13device_kernelIN5flash19enable_sm80_to_sm89INS1_16FlashAttnFwdSm80INS1_25CollectiveMainloopFwdSm80ILi8ELi1ELb1EN4cute5tupleIJNS5_1CILi128EEENS7_ILi64EEENS7_ILi256EEEEEELi256ENS_10bfloat16_tEfNS_4arch4Sm80ELb1ELb0ELb0ELb0ELb0ELb0ELb1ELb0EEENS1_21CollectiveEpilogueFwdINS6_IJS8_SA_S9_EEENS6_IJNS7_ILi1EEESI_SI_EEESC_SE_Li256ELb0ELb1ELb0ELb0EEENS1_30DynamicPersistentTileSchedulerILi256ELi256ELb0ELb1ELb0EEEEEEEEEvNT_6ParamsE)
        .other          _ZN7cutlass13device_kernelIN5flash19enable_sm80_to_sm89INS1_16FlashAttnFwdSm80INS1_25CollectiveMainloopFwdSm80ILi8ELi1ELb1EN4cute5tupleIJNS5_1CILi128EEENS7_ILi64EEENS7_ILi256EEEEEELi256ENS_10bfloat16_tEfNS_4arch4Sm80ELb1ELb0ELb0ELb0ELb0ELb0ELb1ELb0EEENS1_21CollectiveEpilogueFwdINS6_IJS8_SA_S9_EEENS6_IJNS7_ILi1EEESI_SI_EEESC_SE_Li256ELb0ELb1ELb0ELb0EEENS1_30DynamicPersistentTileSchedulerILi256ELi256ELb0ELb1ELb0EEEEEEEEEvNT_6ParamsE,@"STO_CUDA_ENTRY STV_DEFAULT"
_ZN7cutlass13device_kernelIN5flash19enable_sm80_to_sm89INS1_16FlashAttnFwdSm80INS1_25CollectiveMainloopFwdSm80ILi8ELi1ELb1EN4cute5tupleIJNS5_1CILi128EEENS7_ILi64EEENS7_ILi256EEEEEELi256ENS_10bfloat16_tEfNS_4arch4Sm80ELb1ELb0ELb0ELb0ELb0ELb0ELb1ELb0EEENS1_21CollectiveEpilogueFwdINS6_IJS8_SA_S9_EEENS6_IJNS7_ILi1EEESI_SI_EEESC_SE_Li256ELb0ELb1ELb0ELb0EEENS1_30DynamicPersistentTileSchedulerILi256ELi256ELb0ELb1ELb0EEEEEEEEEvNT_6ParamsE:
[----:B------:R-:W-:-:S03]  /*0000*/  MOV R1, c[0x0][0x28] ;  /* 0x00000a0000017a02 */ /* 0x000fc60000000f00 */
[----:B------:R-:W1:Y:S01]  /*0010*/  S2R R21, SR_TID.X ;  /* 0x0000000000157919 */ /* 0x000e620000002100 */
[----:B------:R-:W-:-:S03]  /*0020*/  IADD3 R1, R1, -0x158, RZ ;  /* 0xfffffea801017810 */ /* 0x000fc60007ffe0ff */
[----:B------:R-:W2:Y:S01]  /*0030*/  S2R R15, SR_CTAID.X ;  /* 0x00000000000f7919 */ /* 0x000ea20000002500 */
[----:B-1----:R-:W-:-:S05]  /*0040*/  SHF.R.U32.HI R2, RZ, 0x5, R21 ;  /* 0x00000005ff027819 */ /* 0x002fca0000011615 */
[----:B------:R-:W1:Y:S02]  /*0050*/  SHFL.IDX PT, R0, R2, RZ, 0x1f ;  /* 0x00001fff02007589 */ /* 0x000e6400000e0000 */
[----:B-1----:R-:W-:Y:S02]  /*0060*/  ISETP.GE.AND P0, PT, R0, 0x1, PT ;  /* 0x000000010000780c */ /* 0x002fe40003f06270 */
[----:B------:R1:W-:Y:S11]  /*0070*/  STL [R1+0xf0], R0 ;  /* 0x0000f00001007387 */ /* 0x0003f60000100800 */
[----:B------:R-:W-:Y:S06]  /*0080*/  @P0 BAR.ARV 0x4, 0x100 ;  /* 0x0104000000000b1d */ /* 0x000fec0000002000 */
[----:B--2---:R-:W-:-:S13]  /*0090*/  ISETP.GE.AND P0, PT, R15, c[0x0][0x538], PT ;  /* 0x00014e000f007a0c */ /* 0x004fda0003f06270 */
[----:B------:R-:W-:Y:S05]  /*00a0*/  @P0 EXIT ;  /* 0x000000000000094d */ /* 0x000fea0003800000 */
[----:B-1----:R-:W-:Y:S01]  /*00b0*/  SHF.R.S32.HI R12, RZ, 0x1f, R21 ;  /* 0x0000001fff0c7819 */ /* 0x002fe20000011415 */
[----:B------:R-:W-:-:S03]  /*00c0*/  ULDC.64 UR6, c[0x0][0x118] ;  /* 0x0000460000067ab9 */ /* 0x000fc60000000a00 */
[CC--:B------:R-:W-:Y:S02]  /*00d0*/  LEA.HI R13, R12.reuse, R21.reuse, RZ, 0x3 ;  /* 0x000000150c0d7211 */ /* 0x0c0fe400078f18ff */
[CC--:B------:R-:W-:Y:S02]  /*00e0*/  LEA.HI R2, R12.reuse, R21.reuse, RZ, 0x4 ;  /* 0x000000150c027211 */ /* 0x0c0fe400078f20ff */
[----:B------:R-:W-:Y:S02]  /*00f0*/  LEA.HI R14, R12, R21, RZ, 0x2 ;  /* 0x000000150c0e7211 */ /* 0x000fe400078f10ff */
[----:B------:R-:W-:Y:S02]  /*0100*/  SHF.R.S32.HI R20, RZ, 0x3, R13 ;  /* 0x00000003ff147819 */ /* 0x000fe4000001140d */
[----:B------:R-:W-:Y:S02]  /*0110*/  SHF.R.S32.HI R5, RZ, 0x4, R2 ;  /* 0x00000004ff057819 */ /* 0x000fe40000011402 */
[----:B------:R-:W-:Y:S01]  /*0120*/  LOP3.LUT R0, R2, 0xfffffff0, RZ, 0xc0, !PT ;  /* 0xfffffff002007812 */ /* 0x000fe200078ec0ff */
[----:B------:R-:W-:Y:S01]  /*0130*/  IMAD.SHL.U32 R6, R20, 0x40, RZ ;  /* 0x0000004014067824 */ /* 0x000fe200078e00ff */
[----:B------:R-:W-:-:S02]  /*0140*/  LOP3.LUT R3, R13, 0xfffffff8, RZ, 0xc0, !PT ;  /* 0xfffffff80d037812 */ /* 0x000fc400078ec0ff */
[----:B------:R-:W-:Y:S01]  /*0150*/  SHF.R.S32.HI R8, RZ, 0x2, R14 ;  /* 0x00000002ff087819 */ /* 0x000fe2000001140e */
[C---:B------:R-:W-:Y:S01]  /*0160*/  IMAD.IADD R0, R21.reuse, 0x1, -R0 ;  /* 0x0000000115007824 */ /* 0x040fe200078e0a00 */
[----:B------:R-:W-:Y:S01]  /*0170*/  SHF.R.S32.HI R4, RZ, 0x1f, R14 ;  /* 0x0000001fff047819 */ /* 0x000fe2000001140e */
[----:B------:R-:W-:Y:S01]  /*0180*/  IMAD.IADD R7, R21, 0x1, -R3 ;  /* 0x0000000115077824 */ /* 0x000fe200078e0a03 */
[----:B------:R-:W-:Y:S02]  /*0190*/  LEA.HI R2, R2, R5, RZ, 0x1 ;  /* 0x0000000502027211 */ /* 0x000fe400078f08ff */
[----:B------:R-:W-:Y:S01]  /*01a0*/  LEA.HI R3, R4, R8, RZ, 0x3 ;  /* 0x0000000804037211 */ /* 0x000fe200078f18ff */
[C---:B------:R-:W-:Y:S01]  /*01b0*/  IMAD.SHL.U32 R18, R7.reuse, 0x8, RZ ;  /* 0x0000000807127824 */ /* 0x040fe200078e00ff */
[----:B------:R-:W-:Y:S01]  /*01c0*/  LOP3.LUT R4, R2, 0xfffffffe, RZ, 0xc0, !PT ;  /* 0xfffffffe02047812 */ /* 0x000fe200078ec0ff */
[----:B------:R-:W-:Y:S01]  /*01d0*/  IMAD.SHL.U32 R9, R7, 0x40, RZ ;  /* 0x0000004007097824 */ /* 0x000fe200078e00ff */
[----:B------:R-:W-:-:S02]  /*01e0*/  LOP3.LUT R2, R6, 0x1c0, RZ, 0xc0, !PT ;  /* 0x000001c006027812 */ /* 0x000fc400078ec0ff */
[----:B------:R-:W-:Y:S01]  /*01f0*/  SHF.R.S32.HI R6, RZ, 0x1f, R0 ;  /* 0x0000001fff067819 */ /* 0x000fe20000011400 */
[----:B------:R-:W-:Y:S01]  /*0200*/  IMAD.IADD R249, R5, 0x1, -R4 ;  /* 0x0000000105f97824 */ /* 0x000fe200078e0a04 */
[----:B------:R-:W-:Y:S02]  /*0210*/  LOP3.LUT R3, R3, 0xfffffff8, RZ, 0xc0, !PT ;  /* 0xfffffff803037812 */ /* 0x000fe400078ec0ff */
[----:B------:R-:W-:Y:S02]  /*0220*/  LEA.HI R248, R6, R0, RZ, 0x3 ;  /* 0x0000000006f87211 */ /* 0x000fe400078f18ff */
[----:B------:R-:W-:Y:S01]  /*0230*/  LOP3.LUT R4, R2, 0x38, R18, 0xf8, !PT ;  /* 0x0000003802047812 */ /* 0x000fe200078ef812 */
[----:B------:R-:W-:Y:S01]  /*0240*/  IMAD.IADD R6, R8, 0x1, -R3 ;  /* 0x0000000108067824 */ /* 0x000fe200078e0a03 */
[----:B------:R-:W-:Y:S02]  /*0250*/  SHF.R.U32.HI R3, RZ, 0x3, R2 ;  /* 0x00000003ff037819 */ /* 0x000fe40000011602 */
[C---:B------:R-:W-:Y:S01]  /*0260*/  LOP3.LUT R2, R248.reuse, 0xfffffff8, RZ, 0xc0, !PT ;  /* 0xfffffff8f8027812 */ /* 0x040fe200078ec0ff */
[----:B------:R-:W-:Y:S01]  /*0270*/  IMAD.SHL.U32 R248, R248, 0x40, RZ ;  /* 0x00000040f8f87824 */ /* 0x000fe200078e00ff */
[----:B------:R-:W-:-:S02]  /*0280*/  LEA.HI R10, R12, R21, RZ, 0x5 ;  /* 0x000000150c0a7211 */ /* 0x000fc400078f28ff */
[----:B------:R-:W-:Y:S01]  /*0290*/  LOP3.LUT R8, R4, R3, RZ, 0x3c, !PT ;  /* 0x0000000304087212 */ /* 0x000fe200078e3cff */
[----:B------:R-:W-:Y:S01]  /*02a0*/  IMAD.IADD R5, R0, 0x1, -R2 ;  /* 0x0000000100057824 */ /* 0x000fe200078e0a02 */
[----:B------:R-:W-:Y:S02]  /*02b0*/  LOP3.LUT R2, R10, 0xffffffe0, RZ, 0xc0, !PT ;  /* 0xffffffe00a027812 */ /* 0x000fe400078ec0ff */
[----:B------:R-:W-:Y:S02]  /*02c0*/  LOP3.LUT R0, R9, 0x1c0, RZ, 0xc0, !PT ;  /* 0x000001c009007812 */ /* 0x000fe400078ec0ff */
[----:B------:R-:W-:Y:S01]  /*02d0*/  SHF.R.S32.HI R11, RZ, 0x5, R10 ;  /* 0x00000005ff0b7819 */ /* 0x000fe2000001140a */
[----:B------:R-:W-:Y:S01]  /*02e0*/  IMAD.IADD R17, R21, 0x1, -R2 ;  /* 0x0000000115117824 */ /* 0x000fe200078e0a02 */
[----:B------:R-:W-:Y:S02]  /*02f0*/  SHF.R.S32.HI R3, RZ, 0x1f, R10 ;  /* 0x0000001fff037819 */ /* 0x000fe4000001140a */
[----:B------:R-:W-:Y:S01]  /*0300*/  LOP3.LUT R4, R0, 0x8, R13, 0xf8, !PT ;  /* 0x0000000800047812 */ /* 0x000fe200078ef80d */
[----:B------:R-:W-:Y:S01]  /*0310*/  IMAD.MOV.U32 R13, RZ, RZ, 0x20 ;  /* 0x00000020ff0d7424 */ /* 0x000fe200078e00ff */
[----:B------:R-:W-:-:S02]  /*0320*/  SHF.R.U32.HI R2, RZ, 0x3, R0 ;  /* 0x00000003ff027819 */ /* 0x000fc40000011600 */
[----:B------:R-:W-:Y:S02]  /*0330*/  LEA.HI R9, R12, R21, RZ, 0x6 ;  /* 0x000000150c097211 */ /* 0x000fe400078f30ff */
[----:B------:R-:W-:Y:S02]  /*0340*/  LEA.HI R0, R3, R11, RZ, 0x3 ;  /* 0x0000000b03007211 */ /* 0x000fe400078f18ff */
[----:B------:R-:W-:Y:S02]  /*0350*/  SHF.R.S32.HI R3, RZ, 0x1f, R17 ;  /* 0x0000001fff037819 */ /* 0x000fe40000011411 */
[----:B------:R-:W-:Y:S01]  /*0360*/  LOP3.LUT R10, R4, R2, RZ, 0x3c, !PT ;  /* 0x00000002040a7212 */ /* 0x000fe200078e3cff */
[----:B------:R-:W-:Y:S01]  /*0370*/  IMAD.SHL.U32 R2, R9, 0x8, RZ ;  /* 0x0000000809027824 */ /* 0x000fe200078e00ff */
[----:B------:R-:W-:Y:S02]  /*0380*/  LOP3.LUT R0, R0, 0xffffff8, RZ, 0xc0, !PT ;  /* 0x0ffffff800007812 */ /* 0x000fe400078ec0ff */
[----:B------:R-:W-:-:S02]  /*0390*/  LEA.HI R9, R3, R17, RZ, 0x2 ;  /* 0x0000001103097211 */ /* 0x000fc400078f10ff */
[----:B------:R-:W-:Y:S02]  /*03a0*/  LOP3.LUT R3, R6, 0x1, RZ, 0xc0, !PT ;  /* 0x0000000106037812 */ /* 0x000fe400078ec0ff */
[----:B------:R-:W-:Y:S01]  /*03b0*/  LOP3.LUT R12, R8, 0x7ffffe00, R2, 0xf8, !PT ;  /* 0x7ffffe00080c7812 */ /* 0x000fe200078ef802 */
[----:B------:R-:W-:Y:S01]  /*03c0*/  IMAD.IADD R2, R11, 0x1, -R0 ;  /* 0x000000010b027824 */ /* 0x000fe200078e0a00 */
[----:B------:R-:W-:Y:S02]  /*03d0*/  SHF.R.S32.HI R0, RZ, 0x2, R9 ;  /* 0x00000002ff007819 */ /* 0x000fe40000011409 */
[----:B------:R-:W-:Y:S01]  /*03e0*/  ISETP.NE.U32.AND P4, PT, R3, 0x1, PT ;  /* 0x000000010300780c */ /* 0x000fe20003f85070 */
[C---:B------:R-:W-:Y:S01]  /*03f0*/  IMAD.SHL.U32 R3, R5.reuse, 0x40, RZ ;  /* 0x0000004005037824 */ /* 0x040fe200078e00ff */
[----:B------:R-:W-:Y:S01]  /*0400*/  LOP3.LUT R4, R14, 0xfffffffc, RZ, 0xc0, !PT ;  /* 0xfffffffc0e047812 */ /* 0x000fe200078ec0ff */
[----:B------:R-:W-:Y:S01]  /*0410*/  IMAD R16, R2, 0x10, R0 ;  /* 0x0000001002107824 */ /* 0x000fe200078e0200 */
[----:B------:R-:W-:Y:S01]  /*0420*/  LOP3.LUT P3, RZ, R5, 0x2, RZ, 0xc0, !PT ;  /* 0x0000000205ff7812 */ /* 0x000fe2000786c0ff */
[----:B------:R-:W-:Y:S01]  /*0430*/  IMAD.SHL.U32 R2, R249, 0x8, RZ ;  /* 0x00000008f9027824 */ /* 0x000fe200078e00ff */
[----:B------:R-:W-:Y:S01]  /*0440*/  LOP3.LUT R0, R3, 0x1c0, RZ, 0xc0, !PT ;  /* 0x000001c003007812 */ /* 0x000fe200078ec0ff */
[----:B------:R-:W-:Y:S01]  /*0450*/  IMAD.IADD R3, R21, 0x1, -R4 ;  /* 0x0000000115037824 */ /* 0x000fe200078e0a04 */
[----:B------:R-:W-:Y:S01]  /*0460*/  LOP3.LUT P0, RZ, R5, 0x4, RZ, 0xc0, !PT ;  /* 0x0000000405ff7812 */ /* 0x000fe2000780c0ff */
[----:B------:R-:W-:Y:S01]  /*0470*/  IMAD.SHL.U32 R4, R6, 0x40, RZ ;  /* 0x0000004006047824 */ /* 0x000fe200078e00ff */
[----:B------:R-:W-:Y:S01]  /*0480*/  LOP3.LUT R5, R0, 0x8, R2, 0xf8, !PT ;  /* 0x0000000800057812 */ /* 0x000fe200078ef802 */
[----:B------:R-:W-:Y:S01]  /*0490*/  STL [R1+0xf4], R16 ;  /* 0x0000f41001007387 */ /* 0x000fe20000100800 */
[----:B------:R-:W-:Y:S01]  /*04a0*/  SHF.R.U32.HI R2, RZ, 0x3, R0 ;  /* 0x00000003ff027819 */ /* 0x000fe20000011600 */
[----:B------:R-:W-:Y:S01]  /*04b0*/  IMAD R249, R249, 0x200, R10 ;  /* 0x00000200f9f97824 */ /* 0x000fe200078e020a */
[----:B------:R-:W-:Y:S01]  /*04c0*/  LEA.HI R0, R3, R3, RZ, 0x1 ;  /* 0x0000000303007211 */ /* 0x000fe200078f08ff */
[----:B------:R-:W-:Y:S01]  /*04d0*/  STL [R1+0xc4], R15 ;  /* 0x0000c40f01007387 */ /* 0x000fe20000100800 */
[----:B------:R-:W-:Y:S01]  /*04e0*/  LOP3.LUT R5, R5, R2, RZ, 0x3c, !PT ;  /* 0x0000000205057212 */ /* 0x000fe200078e3cff */
[----:B------:R-:W-:Y:S01]  /*04f0*/  IMAD.MOV.U32 R10, RZ, RZ, 0x40 ;  /* 0x00000040ff0a7424 */ /* 0x000fe200078e00ff */
[----:B------:R-:W-:-:S02]  /*0500*/  LOP3.LUT R0, R0, 0x1ffffffe, RZ, 0xc0, !PT ;  /* 0x1ffffffe00007812 */ /* 0x000fc400078ec0ff */
[----:B------:R-:W-:Y:S01]  /*0510*/  LOP3.LUT R2, R4, 0x1c0, RZ, 0xc0, !PT ;  /* 0x000001c004027812 */ /* 0x000fe200078ec0ff */
[----:B------:R-:W-:Y:S01]  /*0520*/  IMAD R4, R11, 0x200, R3 ;  /* 0x000002000b047824 */ /* 0x000fe200078e0203 */
[----:B------:R-:W-:Y:S01]  /*0530*/  R2P PR, R6, 0x6 ;  /* 0x0000000606007804 */ /* 0x000fe20000000000 */
[----:B------:R-:W-:Y:S01]  /*0540*/  IMAD.MOV.U32 R6, RZ, RZ, 0x10 ;  /* 0x00000010ff067424 */ /* 0x000fe200078e00ff */
[----:B------:R-:W-:Y:S01]  /*0550*/  LOP3.LUT R248, R5, 0x7ffffe00, R248, 0xf8, !PT ;  /* 0x7ffffe0005f87812 */ /* 0x000fe200078ef8f8 */
[----:B------:R-:W-:Y:S01]  /*0560*/  IMAD.IADD R8, R3, 0x1, -R0 ;  /* 0x0000000103087824 */ /* 0x000fe200078e0a00 */
[----:B------:R-:W-:Y:S02]  /*0570*/  LEA.HI R0, R2, R2, RZ, 0x1d ;  /* 0x0000000202007211 */ /* 0x000fe400078fe8ff */
[----:B------:R-:W-:Y:S02]  /*0580*/  SEL R2, R6, 0xfffffff0, !P3 ;  /* 0xfffffff006027807 */ /* 0x000fe40005800000 */
[----:B------:R-:W-:Y:S01]  /*0590*/  SHF.R.S32.HI R19, RZ, 0x1f, R18 ;  /* 0x0000001fff137819 */ /* 0x000fe20000011412 */
[----:B------:R-:W-:Y:S01]  /*05a0*/  IMAD.U32 R6, R4, 0x2, R0 ;  /* 0x0000000204067824 */ /* 0x000fe200078e0000 */
[----:B------:R-:W-:Y:S01]  /*05b0*/  IADD3 R5, R18, 0x40, RZ ;  /* 0x0000004012057810 */ /* 0x000fe20007ffe0ff */
[----:B------:R-:W-:Y:S01]  /*05c0*/  IMAD R0, R7, 0x20, R20 ;  /* 0x0000002007007824 */ /* 0x000fe200078e0214 */
[----:B------:R-:W-:-:S02]  /*05d0*/  SEL R3, R13, 0xffffffe0, !P0 ;  /* 0xffffffe00d037807 */ /* 0x000fc40004000000 */
[----:B------:R-:W-:Y:S02]  /*05e0*/  IADD3 R4, R18, 0x80, RZ ;  /* 0x0000008012047810 */ /* 0x000fe40007ffe0ff */
[----:B------:R1:W-:Y:S01]  /*05f0*/  STL [R1+0xec], R0 ;  /* 0x0000ec0001007387 */ /* 0x0003e20000100800 */
[----:B------:R-:W-:Y:S01]  /*0600*/  IMAD.IADD R3, R2, 0x1, R3 ;  /* 0x0000000102037824 */ /* 0x000fe200078e0203 */
[----:B------:R-:W-:Y:S02]  /*0610*/  IADD3 R2, R18, 0xc0, RZ ;  /* 0x000000c012027810 */ /* 0x000fe40007ffe0ff */
[----:B------:R-:W-:Y:S01]  /*0620*/  STL.64 [R1+0x90], R18 ;  /* 0x0000901201007387 */ /* 0x000fe20000100a00 */
[C---:B------:R-:W-:Y:S02]  /*0630*/  LOP3.LUT P5, RZ, R7.reuse, 0x4, RZ, 0xc0, !PT ;  /* 0x0000000407ff7812 */ /* 0x040fe400078ac0ff */
[----:B------:R-:W-:Y:S01]  /*0640*/  LOP3.LUT P6, RZ, R7, 0x2, RZ, 0xc0, !PT ;  /* 0x0000000207ff7812 */ /* 0x000fe200078cc0ff */
[----:B------:R2:W-:Y:S01]  /*0650*/  STL [R1+0xa0], R5 ;  /* 0x0000a00501007387 */ /* 0x0005e20000100800 */
[----:B------:R-:W-:-:S02]  /*0660*/  SEL R250, R10, 0xffffffc0, !P5 ;  /* 0xffffffc00afa7807 */ /* 0x000fc40006800000 */
[----:B------:R-:W-:Y:S01]  /*0670*/  LEA R249, R249, 0x10100, 0x1 ;  /* 0x00010100f9f97811 */ /* 0x000fe200078e08ff */
[----:B------:R3:W-:Y:S01]  /*0680*/  STL [R1+0x9c], R4 ;  /* 0x00009c0401007387 */ /* 0x0007e20000100800 */
[----:B------:R-:W-:-:S05]  /*0690*/  LEA R248, R248, 0x100, 0x1 ;  /* 0x00000100f8f87811 */ /* 0x000fca00078e08ff */
[----:B------:R-:W-:Y:S01]  /*06a0*/  IMAD R3, R3, 0x2, R248 ;  /* 0x0000000203037824 */ /* 0x000fe200078e02f8 */
[----:B-1----:R-:W-:Y:S02]  /*06b0*/  LOP3.LUT R0, R9, 0x7ffffffc, RZ, 0xc0, !PT ;  /* 0x7ffffffc09007812 */ /* 0x002fe400078ec0ff */
[C---:B------:R-:W-:Y:S02]  /*06c0*/  IADD3 R9, R249.reuse, 0x20, RZ ;  /* 0x00000020f9097810 */ /* 0x040fe40007ffe0ff */
[----:B------:R-:W-:Y:S01]  /*06d0*/  @P6 IADD3 R9, R249, -0x20, RZ ;  /* 0xffffffe0f9096810 */ /* 0x000fe20007ffe0ff */
[----:B------:R-:W-:Y:S01]  /*06e0*/  IMAD.IADD R0, R17, 0x1, -R0 ;  /* 0x0000000111007824 */ /* 0x000fe200078e0a00 */
[----:B--2---:R-:W-:-:S03]  /*06f0*/  SHF.R.S32.HI R5, RZ, 0x1f, R5 ;  /* 0x0000001fff057819 */ /* 0x004fc60000011405 */
[----:B------:R-:W-:Y:S02]  /*0700*/  IMAD.SHL.U32 R7, R0, 0x2, RZ ;  /* 0x0000000200077824 */ /* 0x000fe400078e00ff */
[----:B------:R-:W-:Y:S01]  /*0710*/  IMAD R0, R8, 0x8, R16 ;  /* 0x0000000808007824 */ /* 0x000fe200078e0210 */
[----:B---3--:R-:W-:Y:S01]  /*0720*/  SHF.R.S32.HI R4, RZ, 0x1f, R4 ;  /* 0x0000001fff047819 */ /* 0x008fe20000011404 */
[----:B------:R1:W-:Y:S04]  /*0730*/  STL [R1+0xc0], R5 ;  /* 0x0000c00501007387 */ /* 0x0003e80000100800 */
[----:B------:R2:W-:Y:S04]  /*0740*/  STL [R1+0x98], R2 ;  /* 0x0000980201007387 */ /* 0x0005e80000100800 */
[----:B------:R3:W-:Y:S01]  /*0750*/  STL [R1+0xbc], R4 ;  /* 0x0000bc0401007387 */ /* 0x0007e20000100800 */
[----:B-1----:R-:W-:-:S02]  /*0760*/  SEL R5, R13, 0xffffffe0, !P1 ;  /* 0xffffffe00d057807 */ /* 0x002fc40004800000 */
[----:B--2---:R-:W-:Y:S02]  /*0770*/  SHF.R.S32.HI R2, RZ, 0x1f, R2 ;  /* 0x0000001fff027819 */ /* 0x004fe40000011402 */
[----:B---3--:R-:W-:-:S03]  /*0780*/  SEL R4, R10, 0xffffffc0, !P2 ;  /* 0xffffffc00a047807 */ /* 0x008fc60005000000 */
[----:B------:R1:W-:Y:S02]  /*0790*/  STL [R1+0xb8], R2 ;  /* 0x0000b80201007387 */ /* 0x0003e40000100800 */
[----:B-1----:R-:W-:Y:S01]  /*07a0*/  IMAD.SHL.U32 R2, R12, 0x2, RZ ;  /* 0x000000020c027824 */ /* 0x002fe200078e00ff */
[----:B------:R-:W-:Y:S01]  /*07b0*/  LEA R12, R6, 0x80, 0x1 ;  /* 0x00000080060c7811 */ /* 0x000fe200078e08ff */
[----:B------:R-:W-:Y:S02]  /*07c0*/  IMAD.IADD R6, R249, 0x1, R250 ;  /* 0x00000001f9067824 */ /* 0x000fe400078e02fa */
[----:B------:R-:W-:Y:S01]  /*07d0*/  IMAD.IADD R250, R250, 0x1, R9 ;  /* 0x00000001fafa7824 */ /* 0x000fe200078e0209 */
[----:B------:R1:W-:Y:S01]  /*07e0*/  STL [R1+0x58], R2 ;  /* 0x0000580201007387 */ /* 0x0003e20000100800 */
[----:B------:R-:W-:-:S03]  /*07f0*/  IMAD.IADD R8, R12, 0x1, R4 ;  /* 0x000000010c087824 */ /* 0x000fc600078e0204 */
[----:B------:R2:W-:Y:S04]  /*0800*/  STL [R1+0xb4], R7 ;  /* 0x0000b40701007387 */ /* 0x0005e80000100800 */
[----:B------:R3:W-:Y:S04]  /*0810*/  STL [R1+0xb0], R0 ;  /* 0x0000b00001007387 */ /* 0x0007e80000100800 */
[----:B------:R-:W-:Y:S04]  /*0820*/  STL [R1+0xc8], R12 ;  /* 0x0000c80c01007387 */ /* 0x000fe80000100800 */
[----:B------:R4:W-:Y:S04]  /*0830*/  STL [R1], R6 ;  /* 0x0000000601007387 */ /* 0x0009e80000100800 */
[----:B------:R-:W-:Y:S04]  /*0840*/  STL [R1+0x8], R9 ;  /* 0x0000080901007387 */ /* 0x000fe80000100800 */
[----:B------:R5:W-:Y:S01]  /*0850*/  STL [R1+0xe4], R8 ;  /* 0x0000e40801007387 */ /* 0x000be20000100800 */
[----:B-1----:R-:W-:-:S02]  /*0860*/  SEL R2, R13, 0xffffffe0, !P3 ;  /* 0xffffffe00d027807 */ /* 0x002fc40005800000 */
[----:B--2---:R-:W-:-:S03]  /*0870*/  IADD3 R7, R12, -0x10, RZ ;  /* 0xfffffff00c077810 */ /* 0x004fc60007ffe0ff */
[----:B------:R-:W-:Y:S01]  /*0880*/  IMAD.IADD R252, R248, 0x1, R2 ;  /* 0x00000001f8fc7824 */ /* 0x000fe200078e0202 */
[----:B------:R-:W-:Y:S02]  /*0890*/  @P4 IADD3 R7, R12, 0x10, RZ ;  /* 0x000000100c074810 */ /* 0x000fe40007ffe0ff */
[----:B---3--:R-:W-:-:S05]  /*08a0*/  SEL R0, R10, 0xffffffc0, !P0 ;  /* 0xffffffc00a007807 */ /* 0x008fca0004000000 */
[----:B------:R-:W-:Y:S02]  /*08b0*/  IMAD.IADD R251, R248, 0x1, R0 ;  /* 0x00000001f8fb7824 */ /* 0x000fe400078e0200 */
[----:B----4-:R-:W-:-:S04]  /*08c0*/  IMAD.IADD R6, R12, 0x1, R5 ;  /* 0x000000010c067824 */ /* 0x010fc800078e0205 */
[----:B------:R-:W-:Y:S01]  /*08d0*/  IMAD.IADD R10, R6, 0x1, R4 ;  /* 0x00000001060a7824 */ /* 0x000fe200078e0204 */
[----:B------:R1:W-:Y:S01]  /*08e0*/  STL [R1+0xd4], R6 ;  /* 0x0000d40601007387 */ /* 0x0003e20000100800 */
[----:B-----5:R-:W-:-:S03]  /*08f0*/  IADD3 R8, R9, 0x800, RZ ;  /* 0x0000080009087810 */ /* 0x020fc60007ffe0ff */
[----:B------:R2:W-:Y:S04]  /*0900*/  STL [R1+0xe0], R10 ;  /* 0x0000e00a01007387 */ /* 0x0005e80000100800 */
[----:B------:R-:W-:Y:S04]  /*0910*/  STL [R1+0xcc], R7 ;  /* 0x0000cc0701007387 */ /* 0x000fe80000100800 */
[----:B------:R3:W-:Y:S01]  /*0920*/  STL [R1+0x44], R8 ;  /* 0x0000440801007387 */ /* 0x0007e20000100800 */
[C---:B-1----:R-:W-:Y:S02]  /*0930*/  IADD3 R6, R9.reuse, 0x1000, RZ ;  /* 0x0000100009067810 */ /* 0x042fe40007ffe0ff */
[----:B--2---:R-:W-:-:S03]  /*0940*/  IADD3 R10, R9, 0x1800, RZ ;  /* 0x00001800090a7810 */ /* 0x004fc60007ffe0ff */
[----:B------:R1:W-:Y:S04]  /*0950*/  STL [R1+0x40], R6 ;  /* 0x0000400601007387 */ /* 0x0003e80000100800 */
[----:B------:R2:W-:Y:S01]  /*0960*/  STL [R1+0x3c], R10 ;  /* 0x00003c0a01007387 */ /* 0x0005e20000100800 */
[----:B---3--:R-:W-:-:S05]  /*0970*/  IADD3 R8, R9, 0x2000, RZ ;  /* 0x0000200009087810 */ /* 0x008fca0007ffe0ff */
        /* <DEDUP_REMOVED lines=16> */
[----:B------:R-:W-:Y:S01]  /*0a80*/  STL [R1+0x18], R10 ;  /* 0x0000180a01007387 */ /* 0x000fe20000100800 */
[----:B---3--:R-:W-:-:S05]  /*0a90*/  IADD3 R8, R9, 0x6800, RZ ;  /* 0x0000680009087810 */ /* 0x008fca0007ffe0ff */
[----:B------:R2:W-:Y:S01]  /*0aa0*/  STL [R1+0x14], R8 ;  /* 0x0000140801007387 */ /* 0x0005e20000100800 */
[----:B-1----:R-:W-:-:S05]  /*0ab0*/  IADD3 R6, R9, 0x7000, RZ ;  /* 0x0000700009067810 */ /* 0x002fca0007ffe0ff */
[----:B------:R1:W-:Y:S01]  /*0ac0*/  STL [R1+0x10], R6 ;  /* 0x0000100601007387 */ /* 0x0003e20000100800 */
[----:B--2---:R-:W-:-:S05]  /*0ad0*/  IADD3 R8, R9, 0x7800, RZ ;  /* 0x0000780009087810 */ /* 0x004fca0007ffe0ff */
[----:B------:R-:W-:Y:S01]  /*0ae0*/  STL [R1+0xc], R8 ;  /* 0x00000c0801007387 */ /* 0x000fe20000100800 */
[--C-:B-1----:R-:W-:Y:S02]  /*0af0*/  IMAD.IADD R6, R5, 0x1, R7.reuse ;  /* 0x0000000105067824 */ /* 0x102fe400078e0207 */
[----:B------:R-:W-:Y:S02]  /*0b00*/  IMAD.IADD R7, R4, 0x1, R7 ;  /* 0x0000000104077824 */ /* 0x000fe400078e0207 */
[----:B------:R-:W-:Y:S02]  /*0b10*/  IMAD R5, R11, 0x800, R248 ;  /* 0x000008000b057824 */ /* 0x000fe400078e02f8 */
[----:B------:R-:W-:Y:S01]  /*0b20*/  IMAD.IADD R4, R6, 0x1, R4 ;  /* 0x0000000106047824 */ /* 0x000fe200078e0204 */
[----:B------:R1:W-:Y:S04]  /*0b30*/  STL [R1+0xdc], R7 ;  /* 0x0000dc0701007387 */ /* 0x0003e80000100800 */
[----:B------:R-:W-:Y:S04]  /*0b40*/  STL [R1+0xd0], R6 ;  /* 0x0000d00601007387 */ /* 0x000fe80000100800 */
[----:B------:R2:W-:Y:S01]  /*0b50*/  STL [R1+0x48], R3 ;  /* 0x0000480301007387 */ /* 0x0005e20000100800 */
[----:B-1----:R-:W-:-:S05]  /*0b60*/  IADD3 R7, R0, R248, R2 ;  /* 0x000000f800077210 */ /* 0x002fca0007ffe002 */
[----:B------:R1:W-:Y:S01]  /*0b70*/  STL [R1+0x4], R7 ;  /* 0x0000040701007387 */ /* 0x0003e20000100800 */
[----:B--2---:R-:W-:-:S03]  /*0b80*/  IMAD.IADD R3, R2, 0x1, R5 ;  /* 0x0000000102037824 */ /* 0x004fc600078e0205 */
[----:B------:R1:W-:Y:S01]  /*0b90*/  STL [R1+0xd8], R4 ;  /* 0x0000d80401007387 */ /* 0x0003e20000100800 */
[C---:B------:R-:W-:Y:S02]  /*0ba0*/  IMAD.IADD R2, R0.reuse, 0x1, R5 ;  /* 0x0000000100027824 */ /* 0x040fe400078e0205 */
[----:B------:R-:W-:Y:S01]  /*0bb0*/  IMAD.IADD R0, R0, 0x1, R3 ;  /* 0x0000000100007824 */ /* 0x000fe200078e0203 */
[----:B------:R1:W-:Y:S04]  /*0bc0*/  STL [R1+0x4c], R3 ;  /* 0x00004c0301007387 */ /* 0x0003e80000100800 */
[----:B------:R1:W-:Y:S04]  /*0bd0*/  STL [R1+0x54], R2 ;  /* 0x0000540201007387 */ /* 0x0003e80000100800 */
[----:B------:R1:W-:Y:S02]  /*0be0*/  STL [R1+0x50], R0 ;  /* 0x0000500001007387 */ /* 0x0003e40000100800 */
.L_x_511:
[----:B-1----:R-:W2:Y:S01]  /*0bf0*/  LDL R4, [R1+0xc4] ;  /* 0x0000c40001047983 */ /* 0x002ea20000100800 */
[----:B------:R-:W-:Y:S01]  /*0c00*/  IMAD.MOV.U32 R0, RZ, RZ, c[0x0][0x560] ;  /* 0x00015800ff007624 */ /* 0x000fe200078e00ff */
[----:B------:R-:W-:Y:S01]  /*0c10*/  YIELD ;  /* 0x0000000000007946 */ /* 0x000fe20003800000 */
[----:B------:R-:W-:Y:S03]  /*0c20*/  BSSY B0, `(.L_x_470) ;  /* 0x0000016000007945 */ /* 0x000fe60003800000 */
[----:B------:R-:W-:-:S13]  /*0c30*/  ISETP.NE.AND P0, PT, R0, 0x1, PT ;  /* 0x000000010000780c */ /* 0x000fda0003f05270 */
[----:B--2---:R-:W-:Y:S01]  /*0c40*/  @P0 IMAD.HI.U32 R0, R4, c[0x0][0x564], RZ ;  /* 0x0001590004000a27 */ /* 0x004fe200078e00ff */
[----:B------:R-:W-:-:S04]  /*0c50*/  MOV R3, R4 ;  /* 0x0000000400037202 */ /* 0x000fc80000000f00 */
[----:B------:R-:W-:-:S04]  /*0c60*/  @P0 SHF.R.U32.HI R3, RZ, c[0x0][0x568], R0 ;  /* 0x00015a00ff030a19 */ /* 0x000fc80000011600 */
[----:B------:R-:W-:Y:S01]  /*0c70*/  ISETP.GE.AND P0, PT, R3, c[0x0][0x578], PT ;  /* 0x00015e0003007a0c */ /* 0x000fe20003f06270 */
[----:B------:R-:W-:-:S04]  /*0c80*/  IMAD.MOV R2, RZ, RZ, -R3 ;  /* 0x000000ffff027224 */ /* 0x000fc800078e0a03 */
[----:B------:R-:W-:-:S08]  /*0c90*/  IMAD R2, R2, c[0x0][0x560], R4 ;  /* 0x0001580002027a24 */ /* 0x000fd000078e0204 */
[----:B------:R-:W-:Y:S05]  /*0ca0*/  @!P0 BRA `(.L_x_471) ;  /* 0x0000007000008947 */ /* 0x000fea0003800000 */
[----:B------:R-:W-:-:S04]  /*0cb0*/  MOV R0, c[0x0][0x56c] ;  /* 0x00015b0000007a02 */ /* 0x000fc80000000f00 */
[----:B------:R-:W-:Y:S02]  /*0cc0*/  ISETP.NE.AND P0, PT, R0, 0x1, PT ;  /* 0x000000010000780c */ /* 0x000fe40003f05270 */
[----:B------:R-:W-:-:S11]  /*0cd0*/  MOV R0, R2 ;  /* 0x0000000200007202 */ /* 0x000fd60000000f00 */
[----:B------:R-:W-:-:S05]  /*0ce0*/  @P0 IMAD.HI.U32 R4, R2, c[0x0][0x570], RZ ;  /* 0x00015c0002040a27 */ /* 0x000fca00078e00ff */
[----:B------:R-:W-:-:S05]  /*0cf0*/  @P0 SHF.R.U32.HI R0, RZ, c[0x0][0x574], R4 ;  /* 0x00015d00ff000a19 */ /* 0x000fca0000011604 */
[----:B------:R-:W-:Y:S01]  /*0d00*/  IMAD R4, R0, c[0x0][0x56c], RZ ;  /* 0x00015b0000047a24 */ /* 0x000fe200078e02ff */
[----:B------:R-:W-:Y:S05]  /*0d10*/  BRA `(.L_x_472) ;  /* 0x0000006000007947 */ /* 0x000fea0003800000 */
.L_x_471:
[----:B------:R-:W-:-:S04]  /*0d20*/  MOV R0, c[0x0][0x554] ;  /* 0x0001550000007a02 */ /* 0x000fc80000000f00 */
[----:B------:R-:W-:Y:S02]  /*0d30*/  ISETP.NE.AND P0, PT, R0, 0x1, PT ;  /* 0x000000010000780c */ /* 0x000fe40003f05270 */
[----:B------:R-:W-:-:S11]  /*0d40*/  MOV R0, R2 ;  /* 0x0000000200007202 */ /* 0x000fd60000000f00 */
[----:B------:R-:W-:-:S05]  /*0d50*/  @P0 IMAD.HI.U32 R4, R2, c[0x0][0x558], RZ ;  /* 0x0001560002040a27 */ /* 0x000fca00078e00ff */
[----:B------:R-:W-:-:S05]  /*0d60*/  @P0 SHF.R.U32.HI R0, RZ, c[0x0][0x55c], R4 ;  /* 0x00015700ff000a19 */ /* 0x000fca0000011604 */
[----:B------:R-:W-:Y:S02]  /*0d70*/  IMAD R4, R0, c[0x0][0x554], RZ ;  /* 0x0001550000047a24 */ /* 0x000fe400078e02ff */
.L_x_472:
[----:B------:R-:W-:Y:S05]  /*0d80*/  BSYNC B0 ;  /* 0x0000000000007941 */ /* 0x000fea0003800000 */
.L_x_470:
[----:B------:R-:W2:Y:S01]  /*0d90*/  LDL.LU R6, [R1+0xe8] ;  /* 0x0000e80001067983 */ /* 0x000ea20000300800 */
[----:B------:R-:W-:Y:S01]  /*0da0*/  IMAD.MOV.U32 R81, RZ, RZ, c[0x0][0x2c4] ;  /* 0x0000b100ff517624 */ /* 0x000fe200078e00ff */
[----:B------:R-:W-:Y:S01]  /*0db0*/  LOP3.LUT R0, RZ, R0, RZ, 0x33, !PT ;  /* 0x00000000ff007212 */ /* 0x000fe200078e33ff */
[----:B------:R-:W-:Y:S01]  /*0dc0*/  IMAD.MOV.U32 R5, RZ, RZ, c[0x0][0x548] ;  /* 0x00015200ff057624 */ /* 0x000fe200078e00ff */
[----:B------:R-:W-:Y:S01]  /*0dd0*/  ULDC UR5, c[0x0][0x1d0] ;  /* 0x0000740000057ab9 */ /* 0x000fe20000000800 */
[----:B------:R-:W-:Y:S01]  /*0de0*/  IMAD.IADD R2, R2, 0x1, -R4 ;  /* 0x0000000102027824 */ /* 0x000fe200078e0a04 */
[----:B------:R-:W-:Y:S01]  /*0df0*/  IADD3 R0, R0, c[0x0][0x53c], RZ ;  /* 0x00014f0000007a10 */ /* 0x000fe20007ffe0ff */
[----:B------:R-:W-:Y:S01]  /*0e00*/  UIADD3 UR5, UR5, 0x3f, URZ ;  /* 0x0000003f05057890 */ /* 0x000fe2000fffe03f */
[----:B------:R-:W-:Y:S01]  /*0e10*/  ISETP.NE.AND P1, PT, R81, 0x1, PT ;  /* 0x000000015100780c */ /* 0x000fe20003f25270 */
[----:B------:R-:W-:Y:S01]  /*0e20*/  IMAD R2, R3, c[0x0][0x554], R2 ;  /* 0x0001550003027a24 */ /* 0x000fe200078e0202 */
[----:B------:R-:W-:Y:S01]  /*0e30*/  ISETP.NE.AND P0, PT, R5, 0x1, PT ;  /* 0x000000010500780c */ /* 0x000fe20003f05270 */
[----:B------:R-:W-:Y:S01]  /*0e40*/  IMAD.MOV.U32 R5, RZ, RZ, 0x40 ;  /* 0x00000040ff057424 */ /* 0x000fe200078e00ff */
[----:B------:R-:W-:Y:S01]  /*0e50*/  SHF.L.U32 R55, R0, 0x7, RZ ;  /* 0x0000000700377819 */ /* 0x000fe200000006ff */
[----:B------:R-:W-:Y:S01]  /*0e60*/  USHF.R.S32.HI UR4, URZ, 0x1f, UR5 ;  /* 0x0000001f3f047899 */ /* 0x000fe20008011405 */
[----:B------:R-:W-:Y:S01]  /*0e70*/  MOV R52, R2 ;  /* 0x0000000200347202 */ /* 0x000fe20000000f00 */
[----:B------:R-:W-:Y:S01]  /*0e80*/  CS2R R130, SRZ ;  /* 0x0000000000827805 */ /* 0x000fe2000001ff00 */
[----:B------:R-:W-:Y:S01]  /*0e90*/  IADD3 R0, R55, 0x7f, RZ ;  /* 0x0000007f37007810 */ /* 0x000fe20007ffe0ff */
[----:B------:R-:W-:Y:S01]  /*0ea0*/  ULEA.HI UR4, UR4, UR5, URZ, 0x6 ;  /* 0x0000000504047291 */ /* 0x000fe2000f8f303f */
[----:B------:R-:W-:Y:S01]  /*0eb0*/  STL [R1+0xa4], R55 ;  /* 0x0000a43701007387 */ /* 0x000fe20000100800 */
[----:B------:R-:W-:Y:S01]  /*0ec0*/  CS2R R128, SRZ ;  /* 0x0000000000807805 */ /* 0x000fe2000001ff00 */
[----:B------:R-:W-:Y:S01]  /*0ed0*/  CS2R R126, SRZ ;  /* 0x00000000007e7805 */ /* 0x000fe2000001ff00 */
[----:B------:R-:W-:Y:S01]  /*0ee0*/  @P1 IMAD.HI.U32 R3, R0, c[0x0][0x2c8], RZ ;  /* 0x0000b20000031a27 */ /* 0x000fe200078e00ff */
[----:B------:R-:W-:Y:S01]  /*0ef0*/  USHF.R.S32.HI UR4, URZ, 0x6, UR4 ;  /* 0x000000063f047899 */ /* 0x000fe20008011404 */
[----:B------:R-:W-:Y:S01]  /*0f00*/  CS2R R124, SRZ ;  /* 0x00000000007c7805 */ /* 0x000fe2000001ff00 */
[----:B------:R-:W-:Y:S01]  /*0f10*/  CS2R R120, SRZ ;  /* 0x0000000000787805 */ /* 0x000fe2000001ff00 */
[----:B------:R-:W-:Y:S01]  /*0f20*/  @P0 IMAD.HI.U32 R4, R2, c[0x0][0x54c], RZ ;  /* 0x0001530002040a27 */ /* 0x000fe200078e00ff */
[----:B------:R-:W-:Y:S01]  /*0f30*/  @P1 SHF.R.U32.HI R0, RZ, c[0x0][0x2cc], R3 ;  /* 0x0000b300ff001a19 */ /* 0x000fe20000011603 */
[----:B------:R-:W-:Y:S01]  /*0f40*/  CS2R R116, SRZ ;  /* 0x0000000000747805 */ /* 0x000fe2000001ff00 */
[----:B------:R-:W-:Y:S01]  /*0f50*/  IADD3 R3, R5, -c[0x0][0x168], RZ ;  /* 0x80005a0005037a10 */ /* 0x000fe20007ffe0ff */
[----:B------:R-:W-:Y:S01]  /*0f60*/  IMAD.MOV.U32 R122, RZ, RZ, RZ ;  /* 0x000000ffff7a7224 */ /* 0x000fe200078e00ff */
[----:B------:R-:W-:Y:S01]  /*0f70*/  @P0 SHF.R.U32.HI R52, RZ, c[0x0][0x550], R4 ;  /* 0x00015400ff340a19 */ /* 0x000fe20000011604 */
[----:B------:R-:W-:Y:S01]  /*0f80*/  CS2R R8, SRZ ;  /* 0x0000000000087805 */ /* 0x000fe2000001ff00 */
[----:B------:R-:W-:Y:S01]  /*0f90*/  IADD3 R0, R0, c[0x0][0x1d0], R3 ;  /* 0x0000740000007a10 */ /* 0x000fe20007ffe003 */
[----:B------:R-:W-:Y:S01]  /*0fa0*/  IMAD.MOV.U32 R114, RZ, RZ, RZ ;  /* 0x000000ffff727224 */ /* 0x000fe200078e00ff */
[----:B------:R-:W-:Y:S01]  /*0fb0*/  MOV R118, RZ ;  /* 0x000000ff00767202 */ /* 0x000fe20000000f00 */
[----:B------:R-:W-:Y:S01]  /*0fc0*/  IMAD.MOV R3, RZ, RZ, -R52 ;  /* 0x000000ffff037224 */ /* 0x000fe200078e0a34 */
[----:B------:R-:W-:Y:S01]  /*0fd0*/  SHF.R.S32.HI R4, RZ, 0x1f, R0 ;  /* 0x0000001fff047819 */ /* 0x000fe20000011400 */
[----:B------:R-:W-:Y:S01]  /*0fe0*/  CS2R R112, SRZ ;  /* 0x0000000000707805 */ /* 0x000fe2000001ff00 */
[----:B------:R-:W-:Y:S01]  /*0ff0*/  CS2R R10, SRZ ;  /* 0x00000000000a7805 */ /* 0x000fe2000001ff00 */
[----:B------:R-:W-:Y:S01]  /*1000*/  IMAD R54, R3, c[0x0][0x548], R2 ;  /* 0x0001520003367a24 */ /* 0x000fe200078e0202 */
[----:B------:R-:W-:Y:S01]  /*1010*/  LEA.HI R2, R4, R0, RZ, 0x6 ;  /* 0x0000000004027211 */ /* 0x000fe200078f30ff */
[----:B------:R-:W-:Y:S01]  /*1020*/  IMAD.MOV.U32 R110, RZ, RZ, RZ ;  /* 0x000000ffff6e7224 */ /* 0x000fe200078e00ff */
[----:B------:R-:W-:Y:S01]  /*1030*/  PRMT R0, RZ, 0x7610, R0 ;  /* 0x00007610ff007816 */ /* 0x000fe20000000000 */
[----:B------:R-:W-:Y:S01]  /*1040*/  CS2R R4, SRZ ;  /* 0x0000000000047805 */ /* 0x000fe2000001ff00 */
[----:B------:R-:W-:Y:S01]  /*1050*/  SHF.R.S32.HI R2, RZ, 0x6, R2 ;  /* 0x00000006ff027819 */ /* 0x000fe20000011402 */
[----:B------:R-:W-:Y:S01]  /*1060*/  CS2R R108, SRZ ;  /* 0x00000000006c7805 */ /* 0x000fe2000001ff00 */
[----:B------:R-:W-:Y:S01]  /*1070*/  CS2R R12, SRZ ;  /* 0x00000000000c7805 */ /* 0x000fe2000001ff00 */
[----:B------:R-:W-:Y:S01]  /*1080*/  MOV R106, RZ ;  /* 0x000000ff006a7202 */ /* 0x000fe20000000f00 */
[----:B------:R-:W-:Y:S01]  /*1090*/  CS2R R104, SRZ ;  /* 0x0000000000687805 */ /* 0x000fe2000001ff00 */
[----:B------:R-:W-:Y:S01]  /*10a0*/  IMNMX R48, R2, UR4, PT ;  /* 0x0000000402307c17 */ /* 0x000fe2000b800200 */
[----:B------:R-:W-:Y:S01]  /*10b0*/  CS2R R14, SRZ ;  /* 0x00000000000e7805 */ /* 0x000fe2000001ff00 */
[----:B------:R-:W-:Y:S01]  /*10c0*/  IMAD.MOV.U32 R102, RZ, RZ, RZ ;  /* 0x000000ffff667224 */ /* 0x000fe200078e00ff */
[----:B------:R-:W-:Y:S01]  /*10d0*/  CS2R R100, SRZ ;  /* 0x0000000000647805 */ /* 0x000fe2000001ff00 */
[----:B------:R-:W-:Y:S01]  /*10e0*/  ISETP.GE.AND P0, PT, R48, 0x1, PT ;  /* 0x000000013000780c */ /* 0x000fe20003f06270 */
        /* <DEDUP_REMOVED lines=10> */
[----:B------:R-:W-:Y:S01]  /*1190*/  IMAD.MOV.U32 R86, RZ, RZ, RZ ;  /* 0x000000ffff567224 */ /* 0x000fe200078e00ff */
[----:B------:R-:W-:Y:S01]  /*11a0*/  CS2R R24, SRZ ;  /* 0x0000000000187805 */ /* 0x000fe2000001ff00 */
[----:B------:R-:W-:Y:S01]  /*11b0*/  MOV R84, RZ ;  /* 0x000000ff00547202 */ /* 0x000fe20000000f00 */
[----:B------:R-:W-:Y:S01]  /*11c0*/  IMAD.MOV.U32 R82, RZ, RZ, RZ ;  /* 0x000000ffff527224 */ /* 0x000fe200078e00ff */
[----:B------:R-:W-:Y:S01]  /*11d0*/  CS2R R26, SRZ ;  /* 0x00000000001a7805 */ /* 0x000fe2000001ff00 */
[----:B------:R-:W-:Y:S01]  /*11e0*/  IMAD.MOV.U32 R80, RZ, RZ, RZ ;  /* 0x000000ffff507224 */ /* 0x000fe200078e00ff */
[----:B------:R-:W-:Y:S01]  /*11f0*/  MOV R78, RZ ;  /* 0x000000ff004e7202 */ /* 0x000fe20000000f00 */
[----:B------:R-:W-:Y:S01]  /*1200*/  CS2R R28, SRZ ;  /* 0x00000000001c7805 */ /* 0x000fe2000001ff00 */
[----:B------:R-:W-:Y:S01]  /*1210*/  IMAD.MOV.U32 R76, RZ, RZ, RZ ;  /* 0x000000ffff4c7224 */ /* 0x000fe200078e00ff */
[----:B------:R-:W-:Y:S01]  /*1220*/  CS2R R30, SRZ ;  /* 0x00000000001e7805 */ /* 0x000fe2000001ff00 */
[----:B------:R-:W-:Y:S01]  /*1230*/  IMAD.MOV.U32 R74, RZ, RZ, RZ ;  /* 0x000000ffff4a7224 */ /* 0x000fe200078e00ff */
[----:B------:R-:W-:Y:S01]  /*1240*/  MOV R72, RZ ;  /* 0x000000ff00487202 */ /* 0x000fe20000000f00 */
[----:B------:R-:W-:Y:S01]  /*1250*/  IMAD.MOV.U32 R70, RZ, RZ, RZ ;  /* 0x000000ffff467224 */ /* 0x000fe200078e00ff */
        /* <DEDUP_REMOVED lines=15> */
[----:B------:R-:W-:Y:S01]  /*1350*/  IMAD.MOV.U32 R154, RZ, RZ, RZ ;  /* 0x000000ffff9a7224 */ /* 0x000fe200078e00ff */
[----:B------:R-:W-:Y:S01]  /*1360*/  CS2R R150, SRZ ;  /* 0x0000000000967805 */ /* 0x000fe2000001ff00 */
[----:B------:R-:W-:Y:S01]  /*1370*/  CS2R R148, SRZ ;  /* 0x0000000000947805 */ /* 0x000fe2000001ff00 */
[----:B------:R-:W-:Y:S01]  /*1380*/  MOV R53, RZ ;  /* 0x000000ff00357202 */ /* 0x000fe20000000f00 */
[----:B------:R-:W-:Y:S01]  /*1390*/  IMAD.MOV.U32 R146, RZ, RZ, RZ ;  /* 0x000000ffff927224 */ /* 0x000fe200078e00ff */
        /* <DEDUP_REMOVED lines=14> */
[----:B------:R-:W-:-:S02]  /*1480*/  MOV R174, RZ ;  /* 0x000000ff00ae7202 */ /* 0x000fc40000000f00 */
[----:B--2---:R-:W-:-:S04]  /*1490*/  LOP3.LUT R6, R6, 0xffffffef, RZ, 0xc0, !PT ;  /* 0xffffffef06067812 */ /* 0x004fc800078ec0ff */
[----:B------:R-:W-:-:S05]  /*14a0*/  @P1 LOP3.LUT R6, R6, 0x10, RZ, 0xfc, !PT ;  /* 0x0000001006061812 */ /* 0x000fca00078efcff */
[----:B------:R1:W-:Y:S04]  /*14b0*/  STL [R1+0xe8], R6 ;  /* 0x0000e80601007387 */ /* 0x0003e80000100800 */
[----:B------:R2:W-:Y:S04]  /*14c0*/  STL [R1+0xac], R52 ;  /* 0x0000ac3401007387 */ /* 0x0005e80000100800 */
[----:B------:R2:W-:Y:S01]  /*14d0*/  STL [R1+0xa8], R54 ;  /* 0x0000a83601007387 */ /* 0x0005e20000100800 */
[----:B-1----:R-:W-:Y:S01]  /*14e0*/  CS2R R6, SRZ ;  /* 0x0000000000067805 */ /* 0x002fe2000001ff00 */
[----:B------:R-:W-:Y:S05]  /*14f0*/  @!P0 BRA `(.L_x_473) ;  /* 0x0000c22000008947 */ /* 0x000fea0003800000 */
[----:B------:R-:W-:Y:S01]  /*1500*/  ISETP.NE.U32.AND P0, PT, RZ, c[0x0][0x340], PT ;  /* 0x0000d000ff007a0c */ /* 0x000fe20003f05070 */
[----:B------:R-:W3:Y:S03]  /*1510*/  LDL.64 R50, [R1+0x90] ;  /* 0x0000900001327983 */ /* 0x000ee60000100a00 */
[----:B------:R-:W-:Y:S01]  /*1520*/  ISETP.NE.AND.EX P0, PT, RZ, c[0x0][0x344], PT, P0 ;  /* 0x0000d100ff007a0c */ /* 0x000fe20003f05300 */
[----:B------:R-:W4:Y:S04]  /*1530*/  LDL R47, [R1+0xa0] ;  /* 0x0000a000012f7983 */ /* 0x000f280000100800 */
[----:B------:R-:W5:Y:S04]  /*1540*/  LDL R31, [R1+0x98] ;  /* 0x00009800011f7983 */ /* 0x000f680000100800 */
[----:B--2---:R-:W2:Y:S04]  /*1550*/  LDL R30, [R1+0x9c] ;  /* 0x00009c00011e7983 */ /* 0x004ea80000100800 */
[----:B------:R-:W-:Y:S01]  /*1560*/  @P0 MOV R2, 0x4 ;  /* 0x0000000400020802 */ /* 0x000fe20000000f00 */
[----:B------:R-:W1:Y:S04]  /*1570*/  S2R R56, SR_TID.X ;  /* 0x0000000000387919 */ /* 0x000e680000002100 */
[----:B------:R-:W-:-:S05]  /*1580*/  @P0 IMAD.WIDE R2, R52, R2, c[0x0][0x340] ;  /* 0x0000d00034020625 */ /* 0x000fca00078e0202 */
[----:B------:R3:W2:Y:S01]  /*1590*/  @P0 LDG.E R9, [R2.64] ;  /* 0x0000000602090981 */ /* 0x0006a2000c1e1900 */
[----:B-1----:R-:W-:-:S04]  /*15a0*/  SHF.R.S32.HI R46, RZ, 0x1f, R56 ;  /* 0x0000001fff2e7819 */ /* 0x002fc80000011438 */
[----:B------:R-:W-:-:S04]  /*15b0*/  LEA.HI R46, R46, R56, RZ, 0x3 ;  /* 0x000000382e2e7211 */ /* 0x000fc800078f18ff */
[----:B------:R-:W-:-:S04]  /*15c0*/  SHF.R.S32.HI R46, RZ, 0x3, R46 ;  /* 0x00000003ff2e7819 */ /* 0x000fc8000001142e */
[----:B------:R-:W-:-:S05]  /*15d0*/  SHF.R.S32.HI R6, RZ, 0x1f, R46 ;  /* 0x0000001fff067819 */ /* 0x000fca000001142e */
[C---:B------:R-:W-:Y:S02]  /*15e0*/  IMAD R0, R6.reuse, c[0x0][0x1e0], RZ ;  /* 0x0000780006007a24 */ /* 0x040fe400078e02ff */
[----:B------:R-:W-:Y:S02]  /*15f0*/  IMAD R6, R6, c[0x0][0x208], RZ ;  /* 0x0000820006067a24 */ /* 0x000fe400078e02ff */
[----:B------:R-:W-:Y:S01]  /*1600*/  IMAD R0, R46, c[0x0][0x1e4], R0 ;  /* 0x000079002e007a24 */ /* 0x000fe200078e0200 */
[----:B------:R-:W-:-:S05]  /*1610*/  SHF.R.S32.HI R13, RZ, 0x1f, R54 ;  /* 0x0000001fff0d7819 */ /* 0x000fca0000011436 */
[----:B------:R-:W-:-:S04]  /*1620*/  IMAD R8, R13, c[0x0][0x210], RZ ;  /* 0x000084000d087a24 */ /* 0x000fc800078e02ff */
[----:B------:R-:W-:Y:S01]  /*1630*/  IMAD R8, R54, c[0x0][0x214], R8 ;  /* 0x0000850036087a24 */ /* 0x000fe200078e0208 */
[----:B------:R-:W-:Y:S01]  /*1640*/  WARPSYNC 0xffffffff ;  /* 0xffffffff00007948 */ /* 0x000fe20003800000 */
[----:B---3--:R-:W-:-:S04]  /*1650*/  IMAD.WIDE.U32 R4, R46, c[0x0][0x1e0], R50 ;  /* 0x000078002e047a25 */ /* 0x008fc800078e0032 */
[----:B------:R-:W-:Y:S01]  /*1660*/  IMAD.WIDE.U32 R2, R46, c[0x0][0x208], R50 ;  /* 0x000082002e027a25 */ /* 0x000fe200078e0032 */
[----:B------:R-:W-:-:S03]  /*1670*/  IADD3 R5, R5, R0, RZ ;  /* 0x0000000005057210 */ /* 0x000fc60007ffe0ff */
[----:B------:R-:W-:Y:S02]  /*1680*/  IMAD R0, R46, c[0x0][0x20c], R6 ;  /* 0x000083002e007a24 */ /* 0x000fe400078e0206 */
[----:B------:R-:W-:Y:S02]  /*1690*/  IMAD R6, R13, c[0x0][0x1e8], RZ ;  /* 0x00007a000d067a24 */ /* 0x000fe400078e02ff */
[----:B------:R-:W-:Y:S02]  /*16a0*/  IMAD.IADD R3, R3, 0x1, R0 ;  /* 0x0000000103037824 */ /* 0x000fe400078e0200 */
[C---:B------:R-:W-:Y:S02]  /*16b0*/  IMAD R6, R54.reuse, c[0x0][0x1ec], R6 ;  /* 0x00007b0036067a24 */ /* 0x040fe400078e0206 */
[----:B------:R-:W-:Y:S01]  /*16c0*/  IMAD.WIDE.U32 R4, R54, c[0x0][0x1e8], R4 ;  /* 0x00007a0036047a25 */ /* 0x000fe200078e0004 */
[----:B----4-:R-:W-:-:S03]  /*16d0*/  ISETP.GE.AND P5, PT, R47, c[0x0][0x1d4], PT ;  /* 0x000075002f007a0c */ /* 0x010fc60003fa6270 */
[----:B------:R-:W-:Y:S01]  /*16e0*/  IMAD.WIDE.U32 R2, R54, c[0x0][0x210], R2 ;  /* 0x0000840036027a25 */ /* 0x000fe200078e0002 */
[----:B------:R-:W-:-:S03]  /*16f0*/  ISETP.GE.AND P6, PT, R50, c[0x0][0x1d4], PT ;  /* 0x0000750032007a0c */ /* 0x000fc60003fc6270 */
[----:B------:R-:W-:Y:S01]  /*1700*/  IMAD.IADD R7, R5, 0x1, R6 ;  /* 0x0000000105077824 */ /* 0x000fe200078e0206 */
[----:B------:R-:W-:Y:S01]  /*1710*/  SEL R0, RZ, 0xffffffff, P5 ;  /* 0xffffffffff007807 */ /* 0x000fe20002800000 */
[----:B------:R-:W-:Y:S01]  /*1720*/  IMAD.IADD R5, R3, 0x1, R8 ;  /* 0x0000000103057824 */ /* 0x000fe200078e0208 */
[----:B------:R-:W-:Y:S02]  /*1730*/  SHF.R.S32.HI R8, RZ, 0x1f, R52 ;  /* 0x0000001fff087819 */ /* 0x000fe40000011434 */
[----:B------:R-:W-:Y:S02]  /*1740*/  SEL R10, RZ, 0x1, P6 ;  /* 0x00000001ff0a7807 */ /* 0x000fe40003000000 */
[----:B------:R-:W-:Y:S02]  /*1750*/  SHF.L.U32 R0, R0, 0x1, RZ ;  /* 0x0000000100007819 */ /* 0x000fe400000006ff */
[----:B--2---:R-:W-:Y:S01]  /*1760*/  @P0 SHF.R.S32.HI R3, RZ, 0x1f, R9 ;  /* 0x0000001fff030819 */ /* 0x004fe20000011409 */
[----:B------:R-:W-:Y:S01]  /*1770*/  @!P0 IMAD.MOV.U32 R3, RZ, RZ, R8 ;  /* 0x000000ffff038224 */ /* 0x000fe200078e0008 */
[----:B------:R-:W-:-:S02]  /*1780*/  MOV R6, R4 ;  /* 0x0000000400067202 */ /* 0x000fc40000000f00 */
[----:B------:R-:W-:Y:S01]  /*1790*/  MOV R4, R2 ;  /* 0x0000000200047202 */ /* 0x000fe20000000f00 */
[----:B------:R-:W-:Y:S01]  /*17a0*/  @P0 IMAD.MOV.U32 R2, RZ, RZ, R9 ;  /* 0x000000ffff020224 */ /* 0x000fe200078e0009 */
[----:B------:R-:W-:Y:S01]  /*17b0*/  LOP3.LUT R12, R0, 0x2, R10, 0xe2, !PT ;  /* 0x00000002000c7812 */ /* 0x000fe200078ee20a */
[C---:B------:R-:W-:Y:S01]  /*17c0*/  IMAD R0, R3.reuse, c[0x0][0x1f0], RZ ;  /* 0x00007c0003007a24 */ /* 0x040fe200078e02ff */
[----:B------:R-:W-:Y:S01]  /*17d0*/  @!P0 MOV R2, R52 ;  /* 0x0000003400028202 */ /* 0x000fe20000000f00 */
[----:B------:R-:W-:-:S04]  /*17e0*/  IMAD R3, R3, c[0x0][0x218], RZ ;  /* 0x0000860003037a24 */ /* 0x000fc800078e02ff */
[----:B------:R-:W-:-:S04]  /*17f0*/  IMAD.WIDE.U32 R84, R2, c[0x0][0x1f0], R6 ;  /* 0x00007c0002547a25 */ /* 0x000fc800078e0006 */
[C---:B------:R-:W-:Y:S02]  /*1800*/  IMAD R0, R2.reuse, c[0x0][0x1f4], R0 ;  /* 0x00007d0002007a24 */ /* 0x040fe400078e0200 */
[----:B------:R-:W-:-:S04]  /*1810*/  IMAD.WIDE.U32 R28, R2, c[0x0][0x218], R4 ;  /* 0x00008600021c7a25 */ /* 0x000fc800078e0004 */
[----:B------:R-:W-:Y:S01]  /*1820*/  IMAD R2, R2, c[0x0][0x21c], R3 ;  /* 0x0000870002027a24 */ /* 0x000fe200078e0203 */
[----:B------:R-:W-:Y:S01]  /*1830*/  IADD3 R83, R85, R0, RZ ;  /* 0x0000000055537210 */ /* 0x000fe20007ffe0ff */
[----:B------:R1:W-:Y:S02]  /*1840*/  STL.64 [R1+0x70], R84 ;  /* 0x0000705401007387 */ /* 0x0003e40000100a00 */
[----:B------:R-:W-:Y:S02]  /*1850*/  IMAD.IADD R27, R29, 0x1, R2 ;  /* 0x000000011d1b7824 */ /* 0x000fe400078e0202 */
[----:B------:R1:W-:Y:S04]  /*1860*/  STL.64 [R1+0x78], R28 ;  /* 0x0000781c01007387 */ /* 0x0003e80000100a00 */
[----:B------:R1:W-:Y:S04]  /*1870*/  STL [R1+0x80], R83 ;  /* 0x0000805301007387 */ /* 0x0003e80000100800 */
[----:B------:R1:W-:Y:S01]  /*1880*/  STL [R1+0x84], R27 ;  /* 0x0000841b01007387 */ /* 0x0003e20000100800 */
[----:B------:R-:W-:-:S02]  /*1890*/  ISETP.GE.AND P4, PT, R30, c[0x0][0x1d4], PT ;  /* 0x000075001e007a0c */ /* 0x000fc40003f86270 */
[----:B-----5:R-:W-:Y:S02]  /*18a0*/  ISETP.GE.AND P3, PT, R31, c[0x0][0x1d4], PT ;  /* 0x000075001f007a0c */ /* 0x020fe40003f66270 */
[----:B------:R-:W-:Y:S02]  /*18b0*/  SEL R11, RZ, 0x4, P4 ;  /* 0x00000004ff0b7807 */ /* 0x000fe40002000000 */
[----:B------:R-:W-:-:S04]  /*18c0*/  SEL R10, RZ, 0x8, P3 ;  /* 0x00000008ff0a7807 */ /* 0x000fc80001800000 */
[----:B------:R-:W-:Y:S02]  /*18d0*/  LOP3.LUT R22, R10, R12, R11, 0xfe, !PT ;  /* 0x0000000c0a167212 */ /* 0x000fe400078efe0b */
[----:B------:R-:W2:Y:S01]  /*18e0*/  LDL R14, [R1+0xec] ;  /* 0x0000ec00010e7983 */ /* 0x000ea20000100800 */
[----:B------:R-:W-:Y:S01]  /*18f0*/  IMAD.MOV.U32 R159, RZ, RZ, R55 ;  /* 0x000000ffff9f7224 */ /* 0x000fe200078e0037 */
[----:B------:R-:W-:Y:S01]  /*1900*/  P2R R24, PR, RZ, 0x20 ;  /* 0x00000020ff187803 */ /* 0x000fe20000000000 */
[----:B------:R-:W-:Y:S01]  /*1910*/  IMAD R5, R13, c[0x0][0x1b8], RZ ;  /* 0x00006e000d057a24 */ /* 0x000fe200078e02ff */
[----:B------:R-:W3:Y:S01]  /*1920*/  LDL R34, [R1+0xc0] ;  /* 0x0000c00001227983 */ /* 0x000ee20000100800 */
[C---:B------:R-:W-:Y:S01]  /*1930*/  IMAD.WIDE.U32 R2, R54.reuse, c[0x0][0x1b8], RZ ;  /* 0x00006e0036027a25 */ /* 0x040fe200078e00ff */
[----:B------:R-:W-:Y:S02]  /*1940*/  P2R R25, PR, RZ, 0x8 ;  /* 0x00000008ff197803 */ /* 0x000fe40000000000 */
[----:B------:R-:W4:Y:S01]  /*1950*/  LDL R33, [R1+0xbc] ;  /* 0x0000bc0001217983 */ /* 0x000f220000100800 */
[----:B------:R-:W-:Y:S01]  /*1960*/  IMAD R5, R54, c[0x0][0x1bc], R5 ;  /* 0x00006f0036057a24 */ /* 0x000fe200078e0205 */
[----:B------:R-:W-:-:S02]  /*1970*/  P2R R23, PR, RZ, 0x10 ;  /* 0x00000010ff177803 */ /* 0x000fc40000000000 */
[----:B------:R-:W5:Y:S04]  /*1980*/  LDL R32, [R1+0xb8] ;  /* 0x0000b80001207983 */ /* 0x000f680000100800 */
[----:B------:R-:W3:Y:S01]  /*1990*/  LDL R82, [R1+0x58] ;  /* 0x0000580001527983 */ /* 0x000ee20000100800 */
[----:B------:R-:W-:Y:S02]  /*19a0*/  IMAD R8, R8, c[0x0][0x1c0], RZ ;  /* 0x0000700008087a24 */ /* 0x000fe400078e02ff */
[----:B------:R-:W-:Y:S01]  /*19b0*/  IMAD.IADD R3, R3, 0x1, R5 ;  /* 0x0000000103037824 */ /* 0x000fe200078e0205 */
[----:B------:R-:W3:Y:S01]  /*19c0*/  LDL R86, [R1] ;  /* 0x0000000001567983 */ /* 0x000ee20000100800 */
[C---:B------:R-:W-:Y:S02]  /*19d0*/  IMAD R8, R52.reuse, c[0x0][0x1c4], R8 ;  /* 0x0000710034087a24 */ /* 0x040fe400078e0208 */
[----:B------:R-:W-:Y:S01]  /*19e0*/  IMAD.WIDE.U32 R2, R52, c[0x0][0x1c0], R2 ;  /* 0x0000700034027a25 */ /* 0x000fe200078e0002 */
[----:B------:R-:W3:Y:S03]  /*19f0*/  LDL R89, [R1+0x34] ;  /* 0x0000340001597983 */ /* 0x000ee60000100800 */
[----:B------:R-:W-:Y:S01]  /*1a00*/  IMAD.IADD R3, R3, 0x1, R8 ;  /* 0x0000000103037824 */ /* 0x000fe200078e0208 */
[----:B------:R-:W3:Y:S01]  /*1a10*/  LDL R88, [R1+0x30] ;  /* 0x0000300001587983 */ /* 0x000ee20000100800 */
[----:B------:R-:W-:-:S02]  /*1a20*/  IMAD R26, R81, c[0x0][0x168], RZ ;  /* 0x00005a00511a7a24 */ /* 0x000fc400078e02ff */
[--C-:B------:R-:W-:Y:S01]  /*1a30*/  IMAD.IADD R7, R46, 0x1, R159.reuse ;  /* 0x000000012e077824 */ /* 0x100fe200078e029f */
[----:B------:R-:W-:Y:S01]  /*1a40*/  ISETP.GE.AND P5, PT, R50, c[0x0][0x198], PT ;  /* 0x0000660032007a0c */ /* 0x000fe20003fa6270 */
[----:B------:R-:W-:Y:S01]  /*1a50*/  IMAD.MOV.U32 R158, RZ, RZ, R48 ;  /* 0x000000ffff9e7224 */ /* 0x000fe200078e0030 */
[----:B------:R-:W-:Y:S01]  /*1a60*/  BAR.SYNC.DEFER_BLOCKING 0x0 ;  /* 0x0000000000007b1d */ /* 0x000fe20000010000 */
[----:B------:R-:W-:Y:S02]  /*1a70*/  ISETP.GE.AND P3, PT, R47, c[0x0][0x198], PT ;  /* 0x000066002f007a0c */ /* 0x000fe40003f66270 */
[----:B------:R-:W-:Y:S01]  /*1a80*/  ISETP.GE.AND P4, PT, R30, c[0x0][0x198], PT ;  /* 0x000066001e007a0c */ /* 0x000fe20003f86270 */
[----:B------:R-:W-:Y:S02]  /*1a90*/  IMAD.MOV.U32 R80, RZ, RZ, -0x40 ;  /* 0xffffffc0ff507424 */ /* 0x000fe400078e00ff */
[----:B------:R-:W3:Y:S04]  /*1aa0*/  LDL R87, [R1+0x2c] ;  /* 0x00002c0001577983 */ /* 0x000ee80000100800 */
[----:B------:R-:W3:Y:S01]  /*1ab0*/  LDL R90, [R1+0x38] ;  /* 0x00003800015a7983 */ /* 0x000ee20000100800 */
[----:B--2---:R-:W-:-:S04]  /*1ac0*/  IMAD.IADD R4, R14, 0x1, R159 ;  /* 0x000000010e047824 */ /* 0x004fc800078e029f */
[----:B------:R-:W-:-:S04]  /*1ad0*/  @P1 IMAD.HI.U32 R6, R4, c[0x0][0x2c8], RZ ;  /* 0x0000b20004061a27 */ /* 0x000fc800078e00ff */
[----:B------:R-:W-:Y:S01]  /*1ae0*/  IMAD.MOV.U32 R0, RZ, RZ, R4 ;  /* 0x000000ffff007224 */ /* 0x000fe200078e0004 */
[----:B------:R-:W-:-:S04]  /*1af0*/  @P1 SHF.R.U32.HI R0, RZ, c[0x0][0x2cc], R6 ;  /* 0x0000b300ff001a19 */ /* 0x000fc80000011606 */
[--C-:B------:R-:W-:Y:S01]  /*1b00*/  SHF.R.S32.HI R6, RZ, 0x1f, R0.reuse ;  /* 0x0000001fff067819 */ /* 0x100fe20000011400 */
[----:B------:R-:W-:-:S04]  /*1b10*/  IMAD.MOV R5, RZ, RZ, -R0 ;  /* 0x000000ffff057224 */ /* 0x000fc800078e0a00 */
[----:B------:R-:W-:Y:S02]  /*1b20*/  IMAD R4, R5, c[0x0][0x2c4], R4 ;  /* 0x0000b10005047a24 */ /* 0x000fe400078e0204 */
[----:B------:R-:W-:Y:S02]  /*1b30*/  IMAD R5, R6, c[0x0][0x1b0], RZ ;  /* 0x00006c0006057a24 */ /* 0x000fe400078e02ff */
[----:B------:R-:W-:-:S04]  /*1b40*/  IMAD.WIDE.U32 R2, R0, c[0x0][0x1b0], R2 ;  /* 0x00006c0000027a25 */ /* 0x000fc800078e0002 */
[----:B------:R-:W-:Y:S01]  /*1b50*/  IMAD R6, R0, c[0x0][0x1b4], R5 ;  /* 0x00006d0000067a24 */ /* 0x000fe200078e0205 */
[----:B------:R-:W-:-:S03]  /*1b60*/  SHF.R.S32.HI R5, RZ, 0x1f, R4 ;  /* 0x0000001fff057819 */ /* 0x000fc60000011404 */
[----:B------:R-:W-:Y:S02]  /*1b70*/  IMAD.IADD R3, R3, 0x1, R6 ;  /* 0x0000000103037824 */ /* 0x000fe400078e0206 */
[----:B------:R-:W-:Y:S02]  /*1b80*/  IMAD R0, R5, c[0x0][0x1a8], RZ ;  /* 0x00006a0005007a24 */ /* 0x000fe400078e02ff */
[----:B------:R-:W-:-:S04]  /*1b90*/  IMAD.WIDE.U32 R2, R4, c[0x0][0x1a8], R2 ;  /* 0x00006a0004027a25 */ /* 0x000fc800078e0002 */
[----:B------:R-:W-:Y:S01]  /*1ba0*/  IMAD R0, R4, c[0x0][0x1ac], R0 ;  /* 0x00006b0004007a24 */ /* 0x000fe200078e0200 */
[----:B------:R-:W-:-:S03]  /*1bb0*/  LEA R6, P0, R2, c[0x0][0x160], 0x1 ;  /* 0x0000580002067a11 */ /* 0x000fc600078008ff */
[----:B------:R-:W-:Y:S02]  /*1bc0*/  IMAD.IADD R5, R3, 0x1, R0 ;  /* 0x0000000103057824 */ /* 0x000fe400078e0200 */
[----:B------:R-:W2:Y:S03]  /*1bd0*/  SHFL.IDX PT, R3, R6, RZ, 0x181f ;  /* 0x00181fff06037589 */ /* 0x000ea600000e0000 */
[----:B------:R-:W-:-:S05]  /*1be0*/  LEA.HI.X R5, R2, c[0x0][0x164], R5, 0x1, P0 ;  /* 0x0000590002057a11 */ /* 0x000fca00000f0c05 */
[----:B------:R-:W1:Y:S01]  /*1bf0*/  SHFL.IDX PT, R4, R5, RZ, 0x181f ;  /* 0x00181fff05047589 */ /* 0x000e6200000e0000 */
[----:B------:R-:W-:-:S03]  /*1c00*/  ISETP.GE.AND P0, PT, R7, R26, PT ;  /* 0x0000001a0700720c */ /* 0x000fc60003f06270 */
[----:B------:R-:W3:Y:S10]  /*1c10*/  SHFL.IDX PT, R0, R6, 0x1, 0x181f ;  /* 0x00381f0006007f89 */ /* 0x000ef400000e0000 */
[----:B--2---:R-:W-:-:S04]  /*1c20*/  @!P0 LEA R14, P1, R50, R3, 0x1 ;  /* 0x00000003320e8211 */ /* 0x004fc800078208ff */
[-C--:B-1----:R-:W-:Y:S02]  /*1c30*/  @!P0 LEA.HI.X R15, R50, R4.reuse, R51, 0x1, P1 ;  /* 0x00000004320f8211 */ /* 0x082fe400008f0c33 */
[CC--:B------:R-:W-:Y:S01]  /*1c40*/  @!P0 LEA R12, P1, R47.reuse, R3.reuse, 0x1 ;  /* 0x000000032f0c8211 */ /* 0x0c0fe200078208ff */
[----:B------:R-:W1:Y:S03]  /*1c50*/  SHFL.IDX PT, R2, R5, 0x1, 0x181f ;  /* 0x00381f0005027f89 */ /* 0x000e6600000e0000 */
[----:B---3--:R-:W-:Y:S01]  /*1c60*/  @!P0 LEA.HI.X R13, R47, R4, R34, 0x1, P1 ;  /* 0x000000042f0d8211 */ /* 0x008fe200008f0c22 */
[----:B------:R2:W-:Y:S01]  /*1c70*/  @!P0 LDGSTS.E.BYPASS.LTC128B.128 [R82+0x100], [R14.64], !P5 ;  /* 0x001000000e528fae */ /* 0x0005e2000e901d46 */
[----:B------:R-:W-:-:S03]  /*1c80*/  @!P0 LEA R10, P1, R30, R3, 0x1 ;  /* 0x000000031e0a8211 */ /* 0x000fc600078208ff */
[----:B------:R3:W-:Y:S01]  /*1c90*/  @!P0 LDGSTS.E.BYPASS.LTC128B.128 [R82+0x4100], [R12.64], !P3 ;  /* 0x041000000c528fae */ /* 0x0007e2000d901d46 */
[----:B----4-:R-:W-:Y:S02]  /*1ca0*/  @!P0 LEA.HI.X R11, R30, R4, R33, 0x1, P1 ;  /* 0x000000041e0b8211 */ /* 0x010fe400008f0c21 */
[----:B------:R-:W-:Y:S02]  /*1cb0*/  @!P0 LEA R8, P1, R31, R3, 0x1 ;  /* 0x000000031f088211 */ /* 0x000fe400078208ff */
[----:B------:R-:W-:Y:S01]  /*1cc0*/  IADD3 R3, R7, 0x20, RZ ;  /* 0x0000002007037810 */ /* 0x000fe20007ffe0ff */
[----:B------:R4:W-:Y:S03]  /*1cd0*/  @!P0 LDGSTS.E.BYPASS.LTC128B.128 [R82+0x8100], [R10.64], !P4 ;  /* 0x081000000a528fae */ /* 0x0009e6000e101d46 */
[----:B------:R-:W-:Y:S02]  /*1ce0*/  ISETP.GE.AND P2, PT, R3, R26, PT ;  /* 0x0000001a0300720c */ /* 0x000fe40003f46270 */
[----:B-----5:R-:W-:-:S11]  /*1cf0*/  @!P0 LEA.HI.X R9, R31, R4, R32, 0x1, P1 ;  /* 0x000000041f098211 */ /* 0x020fd600008f0c20 */
[----:B------:R-:W-:-:S04]  /*1d00*/  @!P2 LEA R20, P1, R50, R0, 0x1 ;  /* 0x000000003214a211 */ /* 0x000fc800078208ff */
[----:B-1----:R-:W-:Y:S02]  /*1d10*/  @!P2 LEA.HI.X R21, R50, R2, R51, 0x1, P1 ;  /* 0x000000023215a211 */ /* 0x002fe400008f0c33 */
[----:B------:R-:W-:-:S04]  /*1d20*/  @!P2 LEA R18, P1, R47, R0, 0x1 ;  /* 0x000000002f12a211 */ /* 0x000fc800078208ff */
[----:B------:R-:W-:Y:S02]  /*1d30*/  @!P2 LEA.HI.X R19, R47, R2, R34, 0x1, P1 ;  /* 0x000000022f13a211 */ /* 0x000fe400008f0c22 */
[----:B------:R-:W-:-:S13]  /*1d40*/  ISETP.GE.AND P1, PT, R31, c[0x0][0x198], PT ;  /* 0x000066001f007a0c */ /* 0x000fda0003f26270 */
[----:B------:R1:W-:Y:S01]  /*1d50*/  @!P0 LDGSTS.E.BYPASS.LTC128B.128 [R82+0xc100], [R8.64], !P1 ;  /* 0x0c10000008528fae */ /* 0x0003e2000c901d46 */
[C---:B----4-:R-:W-:Y:S02]  /*1d60*/  @!P2 LEA R10, P0, R30.reuse, R0, 0x1 ;  /* 0x000000001e0aa211 */ /* 0x050fe400078008ff */
[----:B------:R-:W-:Y:S01]  /*1d70*/  IADD3 R3, R7, 0x40, RZ ;  /* 0x0000004007037810 */ /* 0x000fe20007ffe0ff */
[----:B------:R4:W-:Y:S01]  /*1d80*/  @!P2 LDGSTS.E.BYPASS.LTC128B.128 [R82+0x1100], [R20.64], !P5 ;  /* 0x011000001452afae */ /* 0x0009e2000e901d46 */
[----:B------:R-:W-:Y:S02]  /*1d90*/  @!P2 LEA.HI.X R11, R30, R2, R33, 0x1, P0 ;  /* 0x000000021e0ba211 */ /* 0x000fe400000f0c21 */
[----:B------:R-:W-:Y:S01]  /*1da0*/  ISETP.GE.AND P1, PT, R3, R26, PT ;  /* 0x0000001a0300720c */ /* 0x000fe20003f26270 */
[----:B------:R5:W-:Y:S04]  /*1db0*/  @!P2 LDGSTS.E.BYPASS.LTC128B.128 [R82+0x5100], [R18.64], !P3 ;  /* 0x051000001252afae */ /* 0x000be8000d901d46 */
[----:B------:R2:W-:Y:S01]  /*1dc0*/  @!P2 LDGSTS.E.BYPASS.LTC128B.128 [R82+0x9100], [R10.64], !P4 ;  /* 0x091000000a52afae */ /* 0x0005e2000e101d46 */
[----:B-1----:R-:W-:-:S03]  /*1dd0*/  @!P2 LEA R8, P0, R31, R0, 0x1 ;  /* 0x000000001f08a211 */ /* 0x002fc600078008ff */
[----:B------:R-:W1:Y:S01]  /*1de0*/  SHFL.IDX PT, R0, R6, 0x2, 0x181f ;  /* 0x00581f0006007f89 */ /* 0x000e6200000e0000 */
[----:B------:R-:W-:-:S03]  /*1df0*/  @!P2 LEA.HI.X R9, R31, R2, R32, 0x1, P0 ;  /* 0x000000021f09a211 */ /* 0x000fc600000f0c20 */
[----:B------:R-:W2:Y:S01]  /*1e00*/  SHFL.IDX PT, R2, R5, 0x2, 0x181f ;  /* 0x00581f0005027f89 */ /* 0x000ea200000e0000 */
[----:B------:R-:W-:-:S03]  /*1e10*/  IADD3 R7, R7, 0x60, RZ ;  /* 0x0000006007077810 */ /* 0x000fc60007ffe0ff */
[----:B-----5:R-:W5:Y:S01]  /*1e20*/  LDL R18, [R1+0x8] ;  /* 0x0000080001127983 */ /* 0x020f620000100800 */
[----:B-1----:R-:W-:-:S04]  /*1e30*/  @!P1 LEA R16, P0, R50, R0, 0x1 ;  /* 0x0000000032109211 */ /* 0x002fc800078008ff */
[----:B--2---:R-:W-:Y:S02]  /*1e40*/  @!P1 LEA.HI.X R17, R50, R2, R51, 0x1, P0 ;  /* 0x0000000232119211 */ /* 0x004fe400000f0c33 */
[----:B------:R-:W-:-:S04]  /*1e50*/  @!P1 LEA R14, P0, R47, R0, 0x1 ;  /* 0x000000002f0e9211 */ /* 0x000fc800078008ff */
[----:B------:R-:W-:Y:S02]  /*1e60*/  @!P1 LEA.HI.X R15, R47, R2, R34, 0x1, P0 ;  /* 0x000000022f0f9211 */ /* 0x000fe400000f0c22 */
[----:B------:R-:W-:-:S13]  /*1e70*/  ISETP.GE.AND P0, PT, R31, c[0x0][0x198], PT ;  /* 0x000066001f007a0c */ /* 0x000fda0003f06270 */
[----:B------:R1:W-:Y:S01]  /*1e80*/  @!P2 LDGSTS.E.BYPASS.LTC128B.128 [R82+0xd100], [R8.64], !P0 ;  /* 0x0d1000000852afae */ /* 0x0003e2000c101d46 */
[----:B---3--:R-:W-:-:S03]  /*1e90*/  @!P1 LEA R12, P0, R30, R0, 0x1 ;  /* 0x000000001e0c9211 */ /* 0x008fc600078008ff */
[----:B------:R2:W-:Y:S01]  /*1ea0*/  @!P1 LDGSTS.E.BYPASS.LTC128B.128 [R82+0x2100], [R16.64], !P5 ;  /* 0x0210000010529fae */ /* 0x0005e2000e901d46 */
[----:B------:R-:W-:Y:S02]  /*1eb0*/  @!P1 LEA.HI.X R13, R30, R2, R33, 0x1, P0 ;  /* 0x000000021e0d9211 */ /* 0x000fe400000f0c21 */
[C---:B------:R-:W-:Y:S01]  /*1ec0*/  @!P1 LEA R10, P0, R31.reuse, R0, 0x1 ;  /* 0x000000001f0a9211 */ /* 0x040fe200078008ff */
[----:B------:R3:W-:Y:S04]  /*1ed0*/  @!P1 LDGSTS.E.BYPASS.LTC128B.128 [R82+0x6100], [R14.64], !P3 ;  /* 0x061000000e529fae */ /* 0x0007e8000d901d46 */
[----:B------:R-:W1:Y:S01]  /*1ee0*/  SHFL.IDX PT, R0, R6, 0x3, 0x181f ;  /* 0x00781f0006007f89 */ /* 0x000e6200000e0000 */
[----:B------:R-:W-:-:S03]  /*1ef0*/  @!P1 LEA.HI.X R11, R31, R2, R32, 0x1, P0 ;  /* 0x000000021f0b9211 */ /* 0x000fc600000f0c20 */
[----:B------:R-:W4:Y:S01]  /*1f00*/  SHFL.IDX PT, R2, R5, 0x3, 0x181f ;  /* 0x00781f0005027f89 */ /* 0x000f2200000e0000 */
[----:B------:R-:W-:-:S03]  /*1f10*/  ISETP.GE.AND P0, PT, R7, R26, PT ;  /* 0x0000001a0700720c */ /* 0x000fc60003f06270 */
[----:B------:R4:W-:Y:S04]  /*1f20*/  @!P1 LDGSTS.E.BYPASS.LTC128B.128 [R82+0xa100], [R12.64], !P4 ;  /* 0x0a1000000c529fae */ /* 0x0009e8000e101d46 */
[----:B--2---:R-:W2:Y:S04]  /*1f30*/  LDL R17, [R1+0x44] ;  /* 0x0000440001117983 */ /* 0x004ea80000100800 */
[----:B---3--:R-:W3:Y:S02]  /*1f40*/  LDL R14, [R1+0x4c] ;  /* 0x00004c00010e7983 */ /* 0x008ee40000100800 */
[----:B-1----:R-:W-:-:S02]  /*1f50*/  @!P0 LEA R4, P2, R50, R0, 0x1 ;  /* 0x0000000032048211 */ /* 0x002fc400078408ff */
[----:B------:R-:W2:Y:S02]  /*1f60*/  LDL R16, [R1+0x40] ;  /* 0x0000400001107983 */ /* 0x000ea40000100800 */
[----:B----4-:R-:W-:Y:S02]  /*1f70*/  @!P0 LEA.HI.X R5, R50, R2, R51, 0x1, P2 ;  /* 0x0000000232058211 */ /* 0x010fe400010f0c33 */
[----:B------:R-:W-:-:S04]  /*1f80*/  @!P0 LEA R8, P2, R47, R0, 0x1 ;  /* 0x000000002f088211 */ /* 0x000fc800078408ff */
[----:B------:R-:W-:Y:S01]  /*1f90*/  @!P0 LEA.HI.X R9, R47, R2, R34, 0x1, P2 ;  /* 0x000000022f098211 */ /* 0x000fe200010f0c22 */
[----:B------:R-:W4:Y:S01]  /*1fa0*/  LDL R13, [R1+0x54] ;  /* 0x00005400010d7983 */ /* 0x000f220000100800 */
[----:B------:R-:W-:-:S03]  /*1fb0*/  ISETP.GE.AND P2, PT, R31, c[0x0][0x198], PT ;  /* 0x000066001f007a0c */ /* 0x000fc60003f46270 */
[----:B------:R-:W2:Y:S10]  /*1fc0*/  LDL R12, [R1+0x50] ;  /* 0x00005000010c7983 */ /* 0x000eb40000100800 */
[----:B------:R1:W-:Y:S01]  /*1fd0*/  @!P1 LDGSTS.E.BYPASS.LTC128B.128 [R82+0xe100], [R10.64], !P2 ;  /* 0x0e1000000a529fae */ /* 0x0003e2000d101d46 */
[----:B------:R-:W-:-:S04]  /*1fe0*/  @!P0 LEA R6, P1, R30, R0, 0x1 ;  /* 0x000000001e068211 */ /* 0x000fc800078208ff */
[----:B------:R-:W-:Y:S02]  /*1ff0*/  @!P0 LEA.HI.X R7, R30, R2, R33, 0x1, P1 ;  /* 0x000000021e078211 */ /* 0x000fe400008f0c21 */
[----:B------:R-:W-:-:S13]  /*2000*/  ISETP.GE.AND P1, PT, R50, c[0x0][0x198], PT ;  /* 0x0000660032007a0c */ /* 0x000fda0003f26270 */
[----:B------:R1:W-:Y:S04]  /*2010*/  @!P0 LDGSTS.E.BYPASS.LTC128B.128 [R82+0x3100], [R4.64], !P1 ;  /* 0x0310000004528fae */ /* 0x0003e8000c901d46 */
[----:B------:R1:W-:Y:S02]  /*2020*/  @!P0 LDGSTS.E.BYPASS.LTC128B.128 [R82+0x7100], [R8.64], !P3 ;  /* 0x0710000008528fae */ /* 0x0003e4000d901d46 */
[----:B-1----:R-:W-:-:S04]  /*2030*/  @!P0 LEA R4, P1, R31, R0, 0x1 ;  /* 0x000000001f048211 */ /* 0x002fc800078208ff */
[----:B------:R-:W-:Y:S02]  /*2040*/  @!P0 LEA.HI.X R5, R31, R2, R32, 0x1, P1 ;  /* 0x000000021f058211 */ /* 0x000fe400008f0c20 */
[----:B------:R-:W-:-:S13]  /*2050*/  ISETP.GE.AND P1, PT, R30, c[0x0][0x198], PT ;  /* 0x000066001e007a0c */ /* 0x000fda0003f26270 */
[----:B------:R1:W-:Y:S04]  /*2060*/  @!P0 LDGSTS.E.BYPASS.LTC128B.128 [R82+0xb100], [R6.64], !P1 ;  /* 0x0b10000006528fae */ /* 0x0003e8000c901d46 */
[----:B------:R1:W-:Y:S01]  /*2070*/  @!P0 LDGSTS.E.BYPASS.LTC128B.128 [R82+0xf100], [R4.64], !P2 ;  /* 0x0f10000004528fae */ /* 0x0003e2000d101d46 */
[----:B------:R-:W-:Y:S02]  /*2080*/  ISETP.NE.AND P5, PT, R24, RZ, PT ;  /* 0x000000ff1800720c */ /* 0x000fe40003fa5270 */
[----:B------:R-:W-:Y:S01]  /*2090*/  ISETP.NE.AND P4, PT, R23, RZ, PT ;  /* 0x000000ff1700720c */ /* 0x000fe20003f85270 */
[----:B------:R-:W0:Y:S01]  /*20a0*/  LDGDEPBAR ;  /* 0x00000000000079af */ /* 0x000e220000000000 */
[----:B-1----:R-:W-:Y:S02]  /*20b0*/  IADD3 R6, R158, -0x1, RZ ;  /* 0xffffffff9e067810 */ /* 0x002fe40007ffe0ff */
[----:B------:R-:W-:-:S02]  /*20c0*/  IADD3 R7, -R46, c[0x0][0x1d0], RZ ;  /* 0x000074002e077a10 */ /* 0x000fc40007ffe1ff */
[----:B------:R-:W-:-:S03]  /*20d0*/  SHF.R.S32.HI R8, RZ, 0x1f, R6 ;  /* 0x0000001fff087819 */ /* 0x000fc60000011406 */
[----:B------:R-:W-:Y:S02]  /*20e0*/  IMAD R7, R6, -0x40, R7 ;  /* 0xffffffc006077824 */ /* 0x000fe400078e0207 */
[----:B------:R-:W-:-:S03]  /*20f0*/  IMAD R2, R8, c[0x0][0x1e0], RZ ;  /* 0x0000780008027a24 */ /* 0x000fc600078e02ff */
[----:B------:R-:W-:Y:S01]  /*2100*/  ISETP.GE.AND P1, PT, R7, 0x1, PT ;  /* 0x000000010700780c */ /* 0x000fe20003f26270 */
[----:B------:R-:W-:-:S04]  /*2110*/  IMAD.WIDE.U32 R4, R6, c[0x0][0x1e0], RZ ;  /* 0x0000780006047a25 */ /* 0x000fc800078e00ff */
[----:B------:R-:W-:Y:S01]  /*2120*/  IMAD R2, R6, c[0x0][0x1e4], R2 ;  /* 0x0000790006027a24 */ /* 0x000fe200078e0202 */
[----:B------:R-:W-:-:S03]  /*2130*/  LEA R0, P0, R4, R84, 0x6 ;  /* 0x0000005404007211 */ /* 0x000fc600078030ff */
[----:B------:R-:W-:Y:S01]  /*2140*/  IMAD.IADD R2, R5, 0x1, R2 ;  /* 0x0000000105027824 */ /* 0x000fe200078e0202 */
[----:B------:R-:W-:-:S04]  /*2150*/  ISETP.NE.AND P3, PT, R25, RZ, PT ;  /* 0x000000ff1900720c */ /* 0x000fc80003f65270 */
[----:B------:R-:W-:Y:S02]  /*2160*/  LEA.HI.X R4, R4, R83, R2, 0x6, P0 ;  /* 0x0000005304047211 */ /* 0x000fe400000f3402 */
[----:B------:R-:W-:-:S04]  /*2170*/  @P1 LEA R2, P0, R0, c[0x0][0x1c8], 0x1 ;  /* 0x0000720000021a11 */ /* 0x000fc800078008ff */
[C---:B------:R-:W-:Y:S02]  /*2180*/  @P1 LEA.HI.X R3, R0.reuse, c[0x0][0x1cc], R4, 0x1, P0 ;  /* 0x0000730000031a11 */ /* 0x040fe400000f0c04 */
[----:B------:R-:W-:Y:S01]  /*2190*/  ISETP.GE.AND P0, PT, R7, 0x21, PT ;  /* 0x000000210700780c */ /* 0x000fe20003f06270 */
[----:B------:R-:W-:Y:S02]  /*21a0*/  IMAD.MOV.U32 R5, RZ, RZ, 0x20 ;  /* 0x00000020ff057424 */ /* 0x000fe400078e00ff */
[----:B------:R1:W-:Y:S02]  /*21b0*/  @P1 LDGSTS.E.BYPASS.LTC128B.128 [R82+0x10100], [R2.64], !P6 ;  /* 0x1010000002521fae */ /* 0x0003e4000f101d46 */
[C---:B------:R-:W-:Y:S02]  /*21c0*/  IMAD.WIDE.U32 R10, R5.reuse, c[0x0][0x1e0], RZ ;  /* 0x00007800050a7a25 */ /* 0x040fe400078e00ff */
[----:B------:R1:W-:Y:S04]  /*21d0*/  @P1 LDGSTS.E.BYPASS.LTC128B.128 [R82+0x12100], [R2.64+0x80], !P5 ;  /* 0x1210008002521fae */ /* 0x0003e8000e901d46 */
[----:B------:R1:W-:Y:S04]  /*21e0*/  @P1 LDGSTS.E.BYPASS.LTC128B.128 [R82+0x14100], [R2.64+0x100], !P4 ;  /* 0x1410010002521fae */ /* 0x0003e8000e101d46 */
[----:B------:R1:W-:Y:S01]  /*21f0*/  @P1 LDGSTS.E.BYPASS.LTC128B.128 [R82+0x16100], [R2.64+0x180], !P3 ;  /* 0x1610018002521fae */ /* 0x0003e2000d901d46 */
[----:B------:R-:W-:Y:S01]  /*2200*/  @P0 IADD3 R0, P1, R0, R10, RZ ;  /* 0x0000000a00000210 */ /* 0x000fe20007f3e0ff */
[----:B-1----:R-:W-:-:S05]  /*2210*/  IMAD R2, R5, c[0x0][0x1e4], RZ ;  /* 0x0000790005027a24 */ /* 0x002fca00078e02ff */
[----:B------:R-:W-:Y:S02]  /*2220*/  @P0 IADD3.X R4, R4, R11, R2, P1, !PT ;  /* 0x0000000b04040210 */ /* 0x000fe40000ffe402 */
[----:B------:R-:W5:Y:S01]  /*2230*/  LDL R11, [R1+0x3c] ;  /* 0x00003c00010b7983 */ /* 0x000f620000100800 */
[----:B------:R-:W-:Y:S01]  /*2240*/  @P0 LEA R2, P1, R0, c[0x0][0x1c8], 0x1 ;  /* 0x0000720000020a11 */ /* 0x000fe200078208ff */
[----:B------:R-:W-:-:S03]  /*2250*/  IMAD R7, R8, c[0x0][0x208], RZ ;  /* 0x0000820008077a24 */ /* 0x000fc600078e02ff */
[----:B------:R-:W-:Y:S01]  /*2260*/  @P0 LEA.HI.X R3, R0, c[0x0][0x1cc], R4, 0x1, P1 ;  /* 0x0000730000030a11 */ /* 0x000fe200008f0c04 */
[----:B------:R-:W-:-:S04]  /*2270*/  IMAD.WIDE.U32 R4, R6, c[0x0][0x208], RZ ;  /* 0x0000820006047a25 */ /* 0x000fc800078e00ff */
[----:B------:R-:W-:Y:S01]  /*2280*/  IMAD R7, R6, c[0x0][0x20c], R7 ;  /* 0x0000830006077a24 */ /* 0x000fe200078e0207 */
[----:B------:R1:W-:Y:S04]  /*2290*/  @P0 LDGSTS.E.BYPASS.LTC128B.128 [R82+0x11100], [R2.64], !P6 ;  /* 0x1110000002520fae */ /* 0x0003e8000f101d46 */
[----:B------:R1:W-:Y:S01]  /*22a0*/  @P0 LDGSTS.E.BYPASS.LTC128B.128 [R82+0x13100], [R2.64+0x80], !P5 ;  /* 0x1310008002520fae */ /* 0x0003e2000e901d46 */
[----:B------:R-:W-:-:S03]  /*22b0*/  IMAD.IADD R7, R5, 0x1, R7 ;  /* 0x0000000105077824 */ /* 0x000fc600078e0207 */
[----:B------:R1:W-:Y:S04]  /*22c0*/  @P0 LDGSTS.E.BYPASS.LTC128B.128 [R82+0x15100], [R2.64+0x100], !P4 ;  /* 0x1510010002520fae */ /* 0x0003e8000e101d46 */
[----:B------:R1:W-:Y:S01]  /*22d0*/  @P0 LDGSTS.E.BYPASS.LTC128B.128 [R82+0x17100], [R2.64+0x180], !P3 ;  /* 0x1710018002520fae */ /* 0x0003e2000d901d46 */
[----:B------:R-:W-:-:S03]  /*22e0*/  LEA R0, P0, R4, R28, 0x6 ;  /* 0x0000001c04007211 */ /* 0x000fc600078030ff */
[----:B------:R-:W0:Y:S01]  /*22f0*/  LDGDEPBAR ;  /* 0x00000000000079af */ /* 0x000e220000000000 */
[----:B------:R-:W-:Y:S01]  /*2300*/  LEA.HI.X R4, R4, R27, R7, 0x6, P0 ;  /* 0x0000001b04047211 */ /* 0x000fe200000f3407 */
[----:B------:R-:W-:Y:S01]  /*2310*/  IMAD R7, R6, R80, c[0x0][0x1d0] ;  /* 0x0000740006077624 */ /* 0x000fe200078e0250 */
[----:B------:R-:W-:Y:S02]  /*2320*/  P2R R8, PR, RZ, 0x40 ;  /* 0x00000040ff087803 */ /* 0x000fe40000000000 */
[----:B-1----:R-:W-:Y:S01]  /*2330*/  LOP3.LUT R3, R22, 0x1, RZ, 0xc0, !PT ;  /* 0x0000000116037812 */ /* 0x002fe200078ec0ff */
[----:B------:R-:W-:-:S04]  /*2340*/  DEPBAR.LE SB0, 0x1 ;  /* 0x000080400000791a */ /* 0x000fc80000000000 */
[C---:B------:R-:W-:Y:S01]  /*2350*/  LEA R2, P0, R0.reuse, c[0x0][0x1f8], 0x1 ;  /* 0x00007e0000027a11 */ /* 0x040fe200078008ff */
[----:B------:R-:W-:Y:S01]  /*2360*/  BAR.SYNC.DEFER_BLOCKING 0x0 ;  /* 0x0000000000007b1d */ /* 0x000fe20000010000 */
[----:B------:R-:W-:Y:S02]  /*2370*/  ISETP.NE.U32.AND P6, PT, R3, 0x1, PT ;  /* 0x000000010300780c */ /* 0x000fe40003fc5070 */
[----:B------:R-:W-:Y:S01]  /*2380*/  LEA.HI.X R3, R0, c[0x0][0x1fc], R4, 0x1, P0 ;  /* 0x00007f0000037a11 */ /* 0x000fe200000f0c04 */
[----:B------:R-:W-:Y:S02]  /*2390*/  IMAD.IADD R0, R7, 0x1, -R46 ;  /* 0x0000000107007824 */ /* 0x000fe400078e0a2e */
[----:B------:R-:W1:Y:S02]  /*23a0*/  S2R R46, SR_TID.X ;  /* 0x00000000002e7919 */ /* 0x000e640000002100 */
[----:B-1----:R-:W-:-:S04]  /*23b0*/  SHF.R.S32.HI R15, RZ, 0x1f, R46 ;  /* 0x0000001fff0f7819 */ /* 0x002fc8000001142e */
[----:B------:R-:W-:-:S04]  /*23c0*/  LEA.HI R15, R15, R46, RZ, 0x5 ;  /* 0x0000002e0f0f7211 */ /* 0x000fc800078f28ff */
[----:B------:R-:W-:Y:S01]  /*23d0*/  SHF.R.S32.HI R15, RZ, 0x5, R15 ;  /* 0x00000005ff0f7819 */ /* 0x000fe2000001140f */
[----:B---3--:R-:W-:Y:S04]  /*23e0*/  LDSM.16.M88.4 R172, [R14] ;  /* 0x000000000eac783b */ /* 0x008fe80000000200 */
[----:B------:R-:W-:Y:S01]  /*23f0*/  IMAD R15, R15, 0x800, R248 ;  /* 0x000008000f0f7824 */ /* 0x000fe200078e02f8 */
[----:B------:R-:W-:Y:S04]  /*2400*/  LDSM.16.M88.4 R204, [R14+0x4000] ;  /* 0x004000000ecc783b */ /* 0x000fe80000000200 */
[----:B------:R-:W-:Y:S04]  /*2410*/  LDSM.16.M88.4 R168, [R15] ;  /* 0x000000000fa8783b */ /* 0x000fe80000000200 */
[----:B----4-:R-:W-:Y:S04]  /*2420*/  LDSM.16.M88.4 R192, [R13] ;  /* 0x000000000dc0783b */ /* 0x010fe80000000200 */
[----:B--2---:R-:W-:Y:S04]  /*2430*/  LDSM.16.M88.4 R196, [R12] ;  /* 0x000000000cc4783b */ /* 0x004fe80000000200 */
[----:B------:R-:W-:Y:S04]  /*2440*/  LDSM.16.M88.4 R200, [R15+0x4000] ;  /* 0x004000000fc8783b */ /* 0x000fe80000000200 */
        /* <DEDUP_REMOVED lines=10> */
[----:B------:R-:W-:Y:S01]  /*24f0*/  BAR.SYNC.DEFER_BLOCKING 0x0 ;  /* 0x0000000000007b1d */ /* 0x000fe20000010000 */
[----:B------:R-:W-:-:S02]  /*2500*/  IMAD.MOV.U32 R5, RZ, RZ, c[0x0][0x208] ;  /* 0x00008200ff057624 */ /* 0x000fc400078e00ff */
[----:B------:R-:W-:-:S03]  /*2510*/  IMAD.MOV.U32 R10, RZ, RZ, c[0x0][0x20c] ;  /* 0x00008300ff0a7624 */ /* 0x000fc600078e00ff */
[----:B------:R-:W-:-:S04]  /*2520*/  LEA R4, P0, R5, R2, 0x6 ;  /* 0x0000000205047211 */ /* 0x000fc800078030ff */
[----:B------:R-:W-:Y:S01]  /*2530*/  LEA.HI.X R5, R5, R3, R10, 0x6, P0 ;  /* 0x0000000305057211 */ /* 0x000fe200000f340a */
[----:B------:R-:W-:-:S04]  /*2540*/  DEPBAR.LE SB0, 0x0 ;  /* 0x000080000000791a */ /* 0x000fc80000000000 */
[----:B------:R-:W-:Y:S01]  /*2550*/  BAR.SYNC.DEFER_BLOCKING 0x0 ;  /* 0x0000000000007b1d */ /* 0x000fe20000010000 */
[----:B------:R-:W-:Y:S02]  /*2560*/  ISETP.LT.OR P0, PT, R0, 0x1, P6 ;  /* 0x000000010000780c */ /* 0x000fe40003701670 */
[C---:B------:R-:W-:Y:S02]  /*2570*/  LOP3.LUT P2, RZ, R22.reuse, 0x2, RZ, 0xc0, !PT ;  /* 0x0000000216ff7812 */ /* 0x040fe4000784c0ff */
[----:B------:R-:W-:Y:S01]  /*2580*/  LOP3.LUT P1, RZ, R22, 0x4, RZ, 0xc0, !PT ;  /* 0x0000000416ff7812 */ /* 0x000fe2000782c0ff */
[----:B------:R-:W-:Y:S04]  /*2590*/  LDSM.16.M88.4 R12, [R249] ;  /* 0x00000000f90c783b */ /* 0x000fe80000000200 */
[----:B------:R-:W1:Y:S04]  /*25a0*/  LDSM.16.M88.4 R24, [R249+0x800] ;  /* 0x00080000f918783b */ /* 0x000e680000000200 */
[----:B------:R-:W2:Y:S04]  /*25b0*/  LDSM.16.M88.4 R28, [R249+0x1000] ;  /* 0x00100000f91c783b */ /* 0x000ea80000000200 */
[----:B------:R-:W3:Y:S04]  /*25c0*/  LDSM.16.M88.4 R32, [R249+0x1800] ;  /* 0x00180000f920783b */ /* 0x000ee80000000200 */
[----:B-----5:R-:W-:Y:S04]  /*25d0*/  LDSM.16.M88.4 R40, [R18] ;  /* 0x000000001228783b */ /* 0x020fe80000000200 */
[----:B------:R-:W4:Y:S04]  /*25e0*/  LDSM.16.M88.4 R52, [R17] ;  /* 0x000000001134783b */ /* 0x000f280000000200 */
[----:B------:R-:W2:Y:S01]  /*25f0*/  LDSM.16.M88.4 R60, [R16] ;  /* 0x00000000103c783b */ /* 0x000ea20000000200 */
[----:B------:R-:W-:-:S02]  /*2600*/  P2R R9, PR, RZ, 0x20 ;  /* 0x00000020ff097803 */ /* 0x000fc40000000000 */
[C---:B------:R-:W-:Y:S01]  /*2610*/  ISETP.LT.OR P6, PT, R0.reuse, 0x21, P6 ;  /* 0x000000210000780c */ /* 0x040fe200037c1670 */
[----:B------:R1:W1:Y:S04]  /*2620*/  LDSM.16.M88.4 R64, [R11] ;  /* 0x000000000b40783b */ /* 0x0002680000000200 */
[----:B------:R-:W-:Y:S01]  /*2630*/  @!PT LDS RZ, [RZ] ;  /* 0x00000000fffff984 */ /* 0x000fe20000000800 */
[----:B------:R-:W-:Y:S01]  /*2640*/  @!PT LDS RZ, [RZ] ;  /* 0x00000000fffff984 */ /* 0x000fe20000000800 */
[----:B------:R-:W-:Y:S01]  /*2650*/  @!PT LDS RZ, [RZ] ;  /* 0x00000000fffff984 */ /* 0x000fe20000000800 */
[----:B------:R1:W-:Y:S01]  /*2660*/  LDGSTS.E.BYPASS.LTC128B.128 [R82+0x100], [R2.64], !P0 ;  /* 0x0010000002527fae */ /* 0x0003e2000c101d46 */
[----:B------:R-:W-:-:S13]  /*2670*/  ISETP.LT.OR P0, PT, R0, 0x1, !P2 ;  /* 0x000000010000780c */ /* 0x000fda0005701670 */
[----:B------:R1:W-:Y:S01]  /*2680*/  LDGSTS.E.BYPASS.LTC128B.128 [R82+0x2100], [R2.64+0x80], !P0 ;  /* 0x0210008002527fae */ /* 0x0003e2000c101d46 */
[C---:B------:R-:W-:Y:S02]  /*2690*/  ISETP.LT.OR P0, PT, R0.reuse, 0x1, !P1 ;  /* 0x000000010000780c */ /* 0x040fe40004f01670 */
[C---:B------:R-:W-:Y:S02]  /*26a0*/  ISETP.LT.OR P2, PT, R0.reuse, 0x21, !P2 ;  /* 0x000000210000780c */ /* 0x040fe40005741670 */
[----:B------:R-:W-:-:S09]  /*26b0*/  ISETP.LT.OR P1, PT, R0, 0x21, !P1 ;  /* 0x000000210000780c */ /* 0x000fd20004f21670 */
[----:B------:R1:W-:Y:S01]  /*26c0*/  LDGSTS.E.BYPASS.LTC128B.128 [R82+0x4100], [R2.64+0x100], !P0 ;  /* 0x0410010002527fae */ /* 0x0003e2000c101d46 */
[----:B------:R-:W-:-:S04]  /*26d0*/  LOP3.LUT P0, RZ, R22, 0x8, RZ, 0xc0, !PT ;  /* 0x0000000816ff7812 */ /* 0x000fc8000780c0ff */
[C---:B------:R-:W-:Y:S02]  /*26e0*/  ISETP.LT.OR P5, PT, R0.reuse, 0x1, !P0 ;  /* 0x000000010000780c */ /* 0x040fe400047a1670 */
[----:B------:R-:W-:Y:S02]  /*26f0*/  ISETP.LT.OR P0, PT, R0, 0x21, !P0 ;  /* 0x000000210000780c */ /* 0x000fe40004701670 */
[----:B------:R-:W5:Y:S09]  /*2700*/  LDL R0, [R1+0x1c] ;  /* 0x00001c0001007983 */ /* 0x000f720000100800 */
[----:B------:R1:W-:Y:S04]  /*2710*/  LDGSTS.E.BYPASS.LTC128B.128 [R82+0x6100], [R2.64+0x180], !P5 ;  /* 0x0610018002527fae */ /* 0x0003e8000e901d46 */
[----:B------:R2:W-:Y:S04]  /*2720*/  LDGSTS.E.BYPASS.LTC128B.128 [R82+0x1100], [R4.64], !P6 ;  /* 0x0110000004527fae */ /* 0x0005e8000f101d46 */
[----:B------:R2:W-:Y:S04]  /*2730*/  LDGSTS.E.BYPASS.LTC128B.128 [R82+0x3100], [R4.64+0x80], !P2 ;  /* 0x0310008004527fae */ /* 0x0005e8000d101d46 */
[----:B------:R2:W-:Y:S04]  /*2740*/  LDGSTS.E.BYPASS.LTC128B.128 [R82+0x5100], [R4.64+0x100], !P1 ;  /* 0x0510010004527fae */ /* 0x0005e8000c901d46 */
[----:B------:R2:W-:Y:S04]  /*2750*/  LDGSTS.E.BYPASS.LTC128B.128 [R82+0x7100], [R4.64+0x180], !P0 ;  /* 0x0710018004527fae */ /* 0x0005e8000c101d46 */
[----:B-1----:R-:W5:Y:S04]  /*2760*/  LDL R3, [R1+0x24] ;  /* 0x0000240001037983 */ /* 0x002f680000100800 */
[----:B------:R-:W5:Y:S01]  /*2770*/  LDL R2, [R1+0x20] ;  /* 0x0000200001027983 */ /* 0x000f620000100800 */
[----:B------:R-:W-:Y:S01]  /*2780*/  HMMA.16816.F32.BF16 R20, R168, R24, RZ ;  /* 0x00000018a814723c */ /* 0x000fe200000418ff */
[----:B------:R-:W-:-:S02]  /*2790*/  ISETP.NE.AND P5, PT, R9, RZ, PT ;  /* 0x000000ff0900720c */ /* 0x000fc40003fa5270 */
[----:B------:R-:W-:Y:S01]  /*27a0*/  ISETP.NE.AND P6, PT, R8, RZ, PT ;  /* 0x000000ff0800720c */ /* 0x000fe20003fc5270 */
[----:B------:R-:W1:Y:S04]  /*27b0*/  LDSM.16.M88.4 R68, [R86+0x800] ;  /* 0x000800005644783b */ /* 0x000e680000000200 */
[----:B--2---:R-:W2:Y:S01]  /*27c0*/  LDL R4, [R1+0x28] ;  /* 0x0000280001047983 */ /* 0x004ea20000100800 */
[C---:B------:R-:W-:Y:S03]  /*27d0*/  HMMA.16816.F32.BF16 R24, R168.reuse, R26, RZ ;  /* 0x0000001aa818723c */ /* 0x040fe600000418ff */
[----:B------:R-:W1:Y:S04]  /*27e0*/  LDSM.16.M88.4 R72, [R86+0x1000] ;  /* 0x001000005648783b */ /* 0x000e680000000200 */
[----:B------:R-:W1:Y:S01]  /*27f0*/  LDSM.16.M88.4 R76, [R86+0x1800] ;  /* 0x00180000564c783b */ /* 0x000e620000000200 */
[C---:B------:R-:W-:Y:S03]  /*2800*/  HMMA.16816.F32.BF16 R8, R168.reuse, R12, RZ ;  /* 0x0000000ca808723c */ /* 0x040fe600000418ff */
[----:B------:R-:W1:Y:S04]  /*2810*/  LDSM.16.M88.4 R56, [R86] ;  /* 0x000000005638783b */ /* 0x000e680000000200 */
[----:B------:R-:W0:Y:S01]  /*2820*/  LDGDEPBAR ;  /* 0x00000000000079af */ /* 0x000e220000000000 */
[C---:B------:R-:W-:Y:S08]  /*2830*/  HMMA.16816.F32.BF16 R16, R168.reuse, R14, RZ ;  /* 0x0000000ea810723c */ /* 0x040ff000000418ff */
[C---:B------:R-:W-:Y:S08]  /*2840*/  HMMA.16816.F32.BF16 R12, R168.reuse, R28, RZ ;  /* 0x0000001ca80c723c */ /* 0x040ff000000418ff */
[C---:B------:R-:W-:Y:S08]  /*2850*/  HMMA.16816.F32.BF16 R36, R168.reuse, R30, RZ ;  /* 0x0000001ea824723c */ /* 0x040ff000000418ff */
[C---:B---3--:R-:W-:Y:S08]  /*2860*/  HMMA.16816.F32.BF16 R48, R168.reuse, R32, RZ ;  /* 0x00000020a830723c */ /* 0x048ff000000418ff */
[----:B------:R-:W-:Y:S08]  /*2870*/  HMMA.16816.F32.BF16 R44, R168, R34, RZ ;  /* 0x00000022a82c723c */ /* 0x000ff000000418ff */
[C---:B----4-:R-:W-:Y:S08]  /*2880*/  HMMA.16816.F32.BF16 R20, R172.reuse, R52, R20 ;  /* 0x00000034ac14723c */ /* 0x050ff00000041814 */
[C---:B------:R-:W-:Y:S01]  /*2890*/  HMMA.16816.F32.BF16 R24, R172.reuse, R54, R24 ;  /* 0x00000036ac18723c */ /* 0x040fe20000041818 */
[----:B------:R-:W-:Y:S07]  /*28a0*/  LDSM.16.M88.4 R52, [R249+0x2800] ;  /* 0x00280000f934783b */ /* 0x000fee0000000200 */
[C---:B------:R-:W-:Y:S01]  /*28b0*/  HMMA.16816.F32.BF16 R28, R172.reuse, R60, R12 ;  /* 0x0000003cac1c723c */ /* 0x040fe2000004180c */
[----:B------:R-:W-:Y:S07]  /*28c0*/  LDSM.16.M88.4 R12, [R250] ;  /* 0x00000000fa0c783b */ /* 0x000fee0000000200 */
[C---:B------:R-:W-:Y:S01]  /*28d0*/  HMMA.16816.F32.BF16 R32, R172.reuse, R62, R36 ;  /* 0x0000003eac20723c */ /* 0x040fe20000041824 */
[----:B------:R-:W-:Y:S07]  /*28e0*/  LDSM.16.M88.4 R60, [R250+0x1000] ;  /* 0x00100000fa3c783b */ /* 0x000fee0000000200 */
[C---:B------:R-:W-:Y:S08]  /*28f0*/  HMMA.16816.F32.BF16 R8, R172.reuse, R40, R8 ;  /* 0x00000028ac08723c */ /* 0x040ff00000041808 */
[C---:B------:R-:W-:Y:S08]  /*2900*/  HMMA.16816.F32.BF16 R16, R172.reuse, R42, R16 ;  /* 0x0000002aac10723c */ /* 0x040ff00000041810 */
[C---:B------:R-:W-:Y:S01]  /*2910*/  HMMA.16816.F32.BF16 R36, R172.reuse, R64, R48 ;  /* 0x00000040ac24723c */ /* 0x040fe20000041830 */
[----:B------:R-:W3:Y:S07]  /*2920*/  LDSM.16.M88.4 R48, [R250+0x800] ;  /* 0x00080000fa30783b */ /* 0x000eee0000000200 */
[----:B------:R-:W-:Y:S01]  /*2930*/  HMMA.16816.F32.BF16 R40, R172, R66, R44 ;  /* 0x00000042ac28723c */ /* 0x000fe2000004182c */
[----:B------:R-:W4:Y:S04]  /*2940*/  LDSM.16.M88.4 R64, [R250+0x1800] ;  /* 0x00180000fa40783b */ /* 0x000f280000000200 */
[----:B------:R-:W-:Y:S03]  /*2950*/  LDSM.16.M88.4 R44, [R249+0x2000] ;  /* 0x00200000f92c783b */ /* 0x000fe60000000200 */
[C---:B-1----:R-:W-:Y:S08]  /*2960*/  HMMA.16816.F32.BF16 R20, R192.reuse, R68, R20 ;  /* 0x00000044c014723c */ /* 0x042ff00000041814 */
[C---:B------:R-:W-:Y:S01]  /*2970*/  HMMA.16816.F32.BF16 R24, R192.reuse, R70, R24 ;  /* 0x00000046c018723c */ /* 0x040fe20000041818 */
[----:B------:R-:W-:Y:S07]  /*2980*/  LDSM.16.M88.4 R68, [R87] ;  /* 0x000000005744783b */ /* 0x000fee0000000200 */
[C---:B------:R-:W-:Y:S08]  /*2990*/  HMMA.16816.F32.BF16 R28, R192.reuse, R72, R28 ;  /* 0x00000048c01c723c */ /* 0x040ff0000004181c */
[C---:B------:R-:W-:Y:S01]  /*29a0*/  HMMA.16816.F32.BF16 R32, R192.reuse, R74, R32 ;  /* 0x0000004ac020723c */ /* 0x040fe20000041820 */
[----:B------:R-:W-:Y:S07]  /*29b0*/  LDSM.16.M88.4 R72, [R249+0x3800] ;  /* 0x00380000f948783b */ /* 0x000fee0000000200 */
[C---:B------:R-:W-:Y:S08]  /*29c0*/  HMMA.16816.F32.BF16 R36, R192.reuse, R76, R36 ;  /* 0x0000004cc024723c */ /* 0x040ff00000041824 */
[C---:B------:R-:W-:Y:S01]  /*29d0*/  HMMA.16816.F32.BF16 R40, R192.reuse, R78, R40 ;  /* 0x0000004ec028723c */ /* 0x040fe20000041828 */
[----:B------:R-:W-:Y:S07]  /*29e0*/  LDSM.16.M88.4 R76, [R86+0x5800] ;  /* 0x00580000564c783b */ /* 0x000fee0000000200 */
[C---:B------:R-:W-:Y:S08]  /*29f0*/  HMMA.16816.F32.BF16 R8, R192.reuse, R56, R8 ;  /* 0x00000038c008723c */ /* 0x040ff00000041808 */
[----:B------:R-:W-:Y:S01]  /*2a00*/  HMMA.16816.F32.BF16 R16, R192, R58, R16 ;  /* 0x0000003ac010723c */ /* 0x000fe20000041810 */
[----:B------:R-:W1:Y:S07]  /*2a10*/  LDSM.16.M88.4 R56, [R249+0x3000] ;  /* 0x00300000f938783b */ /* 0x000e6e0000000200 */
[C---:B---3--:R-:W-:Y:S08]  /*2a20*/  HMMA.16816.F32.BF16 R20, R196.reuse, R48, R20 ;  /* 0x00000030c414723c */ /* 0x048ff00000041814 */
[C---:B------:R-:W-:Y:S01]  /*2a30*/  HMMA.16816.F32.BF16 R24, R196.reuse, R50, R24 ;  /* 0x00000032c418723c */ /* 0x040fe20000041818 */
[----:B------:R-:W3:Y:S07]  /*2a40*/  LDSM.16.M88.4 R48, [R89] ;  /* 0x000000005930783b */ /* 0x000eee0000000200 */
[C---:B------:R-:W-:Y:S08]  /*2a50*/  HMMA.16816.F32.BF16 R28, R196.reuse, R60, R28 ;  /* 0x0000003cc41c723c */ /* 0x040ff0000004181c */
[C---:B------:R-:W-:Y:S01]  /*2a60*/  HMMA.16816.F32.BF16 R32, R196.reuse, R62, R32 ;  /* 0x0000003ec420723c */ /* 0x040fe20000041820 */
[----:B------:R-:W1:Y:S07]  /*2a70*/  LDSM.16.M88.4 R60, [R88] ;  /* 0x00000000583c783b */ /* 0x000e6e0000000200 */
[C---:B----4-:R-:W-:Y:S08]  /*2a80*/  HMMA.16816.F32.BF16 R36, R196.reuse, R64, R36 ;  /* 0x00000040c424723c */ /* 0x050ff00000041824 */
[C---:B------:R-:W-:Y:S01]  /*2a90*/  HMMA.16816.F32.BF16 R40, R196.reuse, R66, R40 ;  /* 0x00000042c428723c */ /* 0x040fe20000041828 */
[----:B------:R-:W-:Y:S07]  /*2aa0*/  LDSM.16.M88.4 R64, [R86+0x3000] ;  /* 0x003000005640783b */ /* 0x000fee0000000200 */
[C---:B------:R-:W-:Y:S08]  /*2ab0*/  HMMA.16816.F32.BF16 R8, R196.reuse, R12, R8 ;  /* 0x0000000cc408723c */ /* 0x040ff00000041808 */
[----:B------:R-:W-:Y:S01]  /*2ac0*/  HMMA.16816.F32.BF16 R16, R196, R14, R16 ;  /* 0x0000000ec410723c */ /* 0x000fe20000041810 */
[----:B------:R-:W4:Y:S07]  /*2ad0*/  LDSM.16.M88.4 R12, [R90] ;  /* 0x000000005a0c783b */ /* 0x000f2e0000000200 */
[C---:B------:R-:W-:Y:S08]  /*2ae0*/  HMMA.16816.F32.BF16 R20, R200.reuse, R52, R20 ;  /* 0x00000034c814723c */ /* 0x040ff00000041814 */
[C---:B------:R-:W-:Y:S01]  /*2af0*/  HMMA.16816.F32.BF16 R24, R200.reuse, R54, R24 ;  /* 0x00000036c818723c */ /* 0x040fe20000041818 */
[----:B------:R-:W-:Y:S07]  /*2b00*/  LDSM.16.M88.4 R52, [R250+0x2800] ;  /* 0x00280000fa34783b */ /* 0x000fee0000000200 */
        /* <DEDUP_REMOVED lines=9> */
[C---:B---3--:R-:W-:Y:S08]  /*2ba0*/  HMMA.16816.F32.BF16 R20, R204.reuse, R48, R20 ;  /* 0x00000030cc14723c */ /* 0x048ff00000041814 */
[C---:B------:R-:W-:Y:S01]  /*2bb0*/  HMMA.16816.F32.BF16 R24, R204.reuse, R50, R24 ;  /* 0x00000032cc18723c */ /* 0x040fe20000041818 */
[----:B------:R-:W-:Y:S07]  /*2bc0*/  LDSM.16.M88.4 R48, [R249+0x4000] ;  /* 0x00400000f930783b */ /* 0x000fee0000000200 */
[C---:B------:R-:W-:Y:S08]  /*2bd0*/  HMMA.16816.F32.BF16 R28, R204.reuse, R60, R28 ;  /* 0x0000003ccc1c723c */ /* 0x040ff0000004181c */
[C---:B------:R-:W-:Y:S01]  /*2be0*/  HMMA.16816.F32.BF16 R32, R204.reuse, R62, R32 ;  /* 0x0000003ecc20723c */ /* 0x040fe20000041820 */
[----:B------:R-:W3:Y:S07]  /*2bf0*/  LDSM.16.M88.4 R60, [R250+0x3000] ;  /* 0x00300000fa3c783b */ /* 0x000eee0000000200 */
[C---:B------:R-:W-:Y:S08]  /*2c00*/  HMMA.16816.F32.BF16 R36, R204.reuse, R68, R36 ;  /* 0x00000044cc24723c */ /* 0x040ff00000041824 */
[C---:B------:R-:W-:Y:S01]  /*2c10*/  HMMA.16816.F32.BF16 R40, R204.reuse, R70, R40 ;  /* 0x00000046cc28723c */ /* 0x040fe20000041828 */
[----:B------:R-:W2:Y:S07]  /*2c20*/  LDSM.16.M88.4 R68, [R250+0x3800] ;  /* 0x00380000fa44783b */ /* 0x000eae0000000200 */
[C---:B----4-:R-:W-:Y:S08]  /*2c30*/  HMMA.16816.F32.BF16 R8, R204.reuse, R12, R8 ;  /* 0x0000000ccc08723c */ /* 0x050ff00000041808 */
[----:B------:R-:W-:Y:S01]  /*2c40*/  HMMA.16816.F32.BF16 R16, R204, R14, R16 ;  /* 0x0000000ecc10723c */ /* 0x000fe20000041810 */
[----:B------:R-:W4:Y:S07]  /*2c50*/  LDSM.16.M88.4 R12, [R250+0x2000] ;  /* 0x00200000fa0c783b */ /* 0x000f2e0000000200 */
        /* <DEDUP_REMOVED lines=9> */
[C---:B------:R-:W-:Y:S08]  /*2cf0*/  HMMA.16816.F32.BF16 R8, R208.reuse, R44, R8 ;  /* 0x0000002cd008723c */ /* 0x040ff00000041808 */
[----:B------:R-:W-:Y:S01]  /*2d00*/  HMMA.16816.F32.BF16 R16, R208, R46, R16 ;  /* 0x0000002ed010723c */ /* 0x000fe20000041810 */
[----:B--2---:R2:W1:Y:S07]  /*2d10*/  LDSM.16.M88.4 R44, [R4] ;  /* 0x00000000042c783b */ /* 0x00446e0000000200 */
[C---:B------:R-:W-:Y:S08]  /*2d20*/  HMMA.16816.F32.BF16 R20, R212.reuse, R52, R20 ;  /* 0x00000034d414723c */ /* 0x040ff00000041814 */
[C---:B------:R-:W-:Y:S01]  /*2d30*/  HMMA.16816.F32.BF16 R24, R212.reuse, R54, R24 ;  /* 0x00000036d418723c */ /* 0x040fe20000041818 */
[----:B-----5:R5:W1:Y:S04]  /*2d40*/  LDSM.16.M88.4 R52, [R3] ;  /* 0x000000000334783b */ /* 0x020a680000000200 */
[----:B--2---:R-:W2:Y:S03]  /*2d50*/  LDL R4, [R1+0x18] ;  /* 0x0000180001047983 */ /* 0x004ea60000100800 */
[C---:B---3--:R-:W-:Y:S08]  /*2d60*/  HMMA.16816.F32.BF16 R28, R212.reuse, R60, R28 ;  /* 0x0000003cd41c723c */ /* 0x048ff0000004181c */
[C---:B------:R-:W-:Y:S01]  /*2d70*/  HMMA.16816.F32.BF16 R32, R212.reuse, R62, R32 ;  /* 0x0000003ed420723c */ /* 0x040fe20000041820 */
[----:B------:R3:W1:Y:S04]  /*2d80*/  LDSM.16.M88.4 R60, [R2] ;  /* 0x00000000023c783b */ /* 0x0006680000000200 */
[----:B-----5:R-:W5:Y:S03]  /*2d90*/  LDL R3, [R1+0x14] ;  /* 0x0000140001037983 */ /* 0x020f660000100800 */
[C---:B------:R-:W-:Y:S08]  /*2da0*/  HMMA.16816.F32.BF16 R36, R212.reuse, R68, R36 ;  /* 0x00000044d424723c */ /* 0x040ff00000041824 */
[C---:B------:R-:W-:Y:S01]  /*2db0*/  HMMA.16816.F32.BF16 R40, R212.reuse, R70, R40 ;  /* 0x00000046d428723c */ /* 0x040fe20000041828 */
[----:B------:R4:W1:Y:S04]  /*2dc0*/  LDSM.16.M88.4 R68, [R0] ;  /* 0x000000000044783b */ /* 0x0008680000000200 */
[----:B---3--:R-:W3:Y:S04]  /*2dd0*/  LDL R2, [R1+0x10] ;  /* 0x0000100001027983 */ /* 0x008ee80000100800 */
[----:B----4-:R-:W4:Y:S01]  /*2de0*/  LDL R0, [R1+0xc] ;  /* 0x00000c0001007983 */ /* 0x010f220000100800 */
[C---:B------:R-:W-:Y:S08]  /*2df0*/  HMMA.16816.F32.BF16 R8, R212.reuse, R12, R8 ;  /* 0x0000000cd408723c */ /* 0x040ff00000041808 */
[----:B------:R-:W-:Y:S08]  /*2e00*/  HMMA.16816.F32.BF16 R16, R212, R14, R16 ;  /* 0x0000000ed410723c */ /* 0x000ff00000041810 */
[C---:B-1----:R-:W-:Y:S08]  /*2e10*/  HMMA.16816.F32.BF16 R20, R216.reuse, R56, R20 ;  /* 0x00000038d814723c */ /* 0x042ff00000041814 */
[C---:B------:R-:W-:Y:S08]  /*2e20*/  HMMA.16816.F32.BF16 R12, R216.reuse, R48, R8 ;  /* 0x00000030d80c723c */ /* 0x040ff00000041808 */
[C---:B------:R-:W-:Y:S01]  /*2e30*/  HMMA.16816.F32.BF16 R8, R216.reuse, R50, R16 ;  /* 0x00000032d808723c */ /* 0x040fe20000041810 */
[----:B------:R-:W1:Y:S07]  /*2e40*/  LDSM.16.M88.4 R48, [R86+0x4000] ;  /* 0x004000005630783b */ /* 0x000e6e0000000200 */
[C---:B------:R-:W-:Y:S01]  /*2e50*/  HMMA.16816.F32.BF16 R24, R216.reuse, R58, R24 ;  /* 0x0000003ad818723c */ /* 0x040fe20000041818 */
[----:B------:R-:W1:Y:S07]  /*2e60*/  LDSM.16.M88.4 R56, [R86+0x4800] ;  /* 0x004800005638783b */ /* 0x000e6e0000000200 */
[C---:B------:R-:W-:Y:S08]  /*2e70*/  HMMA.16816.F32.BF16 R28, R216.reuse, R64, R28 ;  /* 0x00000040d81c723c */ /* 0x040ff0000004181c */
[C---:B------:R-:W-:Y:S01]  /*2e80*/  HMMA.16816.F32.BF16 R32, R216.reuse, R66, R32 ;  /* 0x00000042d820723c */ /* 0x040fe20000041820 */
[----:B------:R-:W1:Y:S07]  /*2e90*/  LDSM.16.M88.4 R64, [R86+0x5000] ;  /* 0x005000005640783b */ /* 0x000e6e0000000200 */
[C---:B------:R-:W-:Y:S08]  /*2ea0*/  HMMA.16816.F32.BF16 R36, R216.reuse, R72, R36 ;  /* 0x00000048d824723c */ /* 0x040ff00000041824 */
[----:B------:R-:W-:Y:S01]  /*2eb0*/  HMMA.16816.F32.BF16 R40, R216, R74, R40 ;  /* 0x0000004ad828723c */ /* 0x000fe20000041828 */
[----:B------:R-:W-:Y:S07]  /*2ec0*/  LDSM.16.M88.4 R72, [R250+0x5800] ;  /* 0x00580000fa48783b */ /* 0x000fee0000000200 */
[C---:B------:R-:W-:Y:S08]  /*2ed0*/  HMMA.16816.F32.BF16 R16, R220.reuse, R44, R12 ;  /* 0x0000002cdc10723c */ /* 0x040ff0000004180c */
[C---:B------:R-:W-:Y:S01]  /*2ee0*/  HMMA.16816.F32.BF16 R12, R220.reuse, R46, R8 ;  /* 0x0000002edc0c723c */ /* 0x040fe20000041808 */
[----:B------:R-:W1:Y:S07]  /*2ef0*/  LDSM.16.M88.4 R44, [R250+0x4000] ;  /* 0x00400000fa2c783b */ /* 0x000e6e0000000200 */
[C---:B------:R-:W-:Y:S08]  /*2f00*/  HMMA.16816.F32.BF16 R8, R220.reuse, R52, R20 ;  /* 0x00000034dc08723c */ /* 0x040ff00000041814 */
[C---:B------:R-:W-:Y:S01]  /*2f10*/  HMMA.16816.F32.BF16 R24, R220.reuse, R54, R24 ;  /* 0x00000036dc18723c */ /* 0x040fe20000041818 */
[----:B------:R-:W1:Y:S07]  /*2f20*/  LDSM.16.M88.4 R52, [R250+0x4800] ;  /* 0x00480000fa34783b */ /* 0x000e6e0000000200 */
[C---:B------:R-:W-:Y:S08]  /*2f30*/  HMMA.16816.F32.BF16 R28, R220.reuse, R60, R28 ;  /* 0x0000003cdc1c723c */ /* 0x040ff0000004181c */
[C---:B------:R-:W-:Y:S01]  /*2f40*/  HMMA.16816.F32.BF16 R32, R220.reuse, R62, R32 ;  /* 0x0000003edc20723c */ /* 0x040fe20000041820 */
[----:B------:R-:W2:Y:S07]  /*2f50*/  LDSM.16.M88.4 R60, [R250+0x5000] ;  /* 0x00500000fa3c783b */ /* 0x000eae0000000200 */
[C---:B------:R-:W-:Y:S08]  /*2f60*/  HMMA.16816.F32.BF16 R36, R220.reuse, R68, R36 ;  /* 0x00000044dc24723c */ /* 0x040ff00000041824 */
[----:B------:R-:W-:Y:S01]  /*2f70*/  HMMA.16816.F32.BF16 R40, R220, R70, R40 ;  /* 0x00000046dc28723c */ /* 0x000fe20000041828 */
        /* <DEDUP_REMOVED lines=8> */
[C---:B------:R-:W-:Y:S08]  /*3000*/  HMMA.16816.F32.BF16 R32, R224.reuse, R66, R32 ;  /* 0x00000042e020723c */ /* 0x040ff00000041820 */
[C---:B------:R-:W-:Y:S08]  /*3010*/  HMMA.16816.F32.BF16 R36, R224.reuse, R76, R36 ;  /* 0x0000004ce024723c */ /* 0x040ff00000041824 */
[----:B------:R-:W-:Y:S01]  /*3020*/  HMMA.16816.F32.BF16 R40, R224, R78, R40 ;  /* 0x0000004ee028723c */ /* 0x000fe20000041828 */
[----:B------:R-:W1:Y:S07]  /*3030*/  LDSM.16.M88.4 R76, [R249+0x7800] ;  /* 0x00780000f94c783b */ /* 0x000e6e0000000200 */
[C---:B------:R-:W-:Y:S08]  /*3040*/  HMMA.16816.F32.BF16 R24, R228.reuse, R44, R20 ;  /* 0x0000002ce418723c */ /* 0x040ff00000041814 */
[C---:B------:R-:W-:Y:S08]  /*3050*/  HMMA.16816.F32.BF16 R20, R228.reuse, R46, R16 ;  /* 0x0000002ee414723c */ /* 0x040ff00000041810 */
[C---:B------:R-:W-:Y:S08]  /*3060*/  HMMA.16816.F32.BF16 R16, R228.reuse, R52, R12 ;  /* 0x00000034e410723c */ /* 0x040ff0000004180c */
[C---:B------:R-:W-:Y:S08]  /*3070*/  HMMA.16816.F32.BF16 R12, R228.reuse, R54, R8 ;  /* 0x00000036e40c723c */ /* 0x040ff00000041808 */
[C---:B--2---:R-:W-:Y:S08]  /*3080*/  HMMA.16816.F32.BF16 R8, R228.reuse, R60, R28 ;  /* 0x0000003ce408723c */ /* 0x044ff0000004181c */
[C---:B------:R-:W-:Y:S01]  /*3090*/  HMMA.16816.F32.BF16 R32, R228.reuse, R62, R32 ;  /* 0x0000003ee420723c */ /* 0x040fe20000041820 */
[----:B------:R-:W-:Y:S04]  /*30a0*/  LDSM.16.M88.4 R60, [R86+0x6800] ;  /* 0x00680000563c783b */ /* 0x000fe80000000200 */
[----:B------:R-:W2:Y:S03]  /*30b0*/  LDSM.16.M88.4 R44, [R4] ;  /* 0x00000000042c783b */ /* 0x000ea60000000200 */
[C---:B------:R-:W-:Y:S08]  /*30c0*/  HMMA.16816.F32.BF16 R36, R228.reuse, R72, R36 ;  /* 0x00000048e424723c */ /* 0x040ff00000041824 */
[----:B------:R-:W-:Y:S01]  /*30d0*/  HMMA.16816.F32.BF16 R40, R228, R74, R40 ;  /* 0x0000004ae428723c */ /* 0x000fe20000041828 */
[----:B-----5:R-:W5:Y:S04]  /*30e0*/  LDSM.16.M88.4 R52, [R3] ;  /* 0x000000000334783b */ /* 0x020f680000000200 */
[----:B---3--:R-:W3:Y:S03]  /*30f0*/  LDSM.16.M88.4 R64, [R2] ;  /* 0x000000000240783b */ /* 0x008ee60000000200 */
[C---:B-1----:R-:W-:Y:S01]  /*3100*/  HMMA.16816.F32.BF16 R28, R232.reuse, R48, R24 ;  /* 0x00000030e81c723c */ /* 0x042fe20000041818 */
[----:B----4-:R-:W1:Y:S07]  /*3110*/  LDSM.16.M88.4 R72, [R0] ;  /* 0x000000000048783b */ /* 0x010e6e0000000200 */
[C---:B------:R-:W-:Y:S01]  /*3120*/  HMMA.16816.F32.BF16 R24, R232.reuse, R50, R20 ;  /* 0x00000032e818723c */ /* 0x040fe20000041814 */
[----:B------:R-:W-:Y:S07]  /*3130*/  LDSM.16.M88.4 R48, [R250+0x6800] ;  /* 0x00680000fa30783b */ /* 0x000fee0000000200 */
[C---:B------:R-:W-:Y:S08]  /*3140*/  HMMA.16816.F32.BF16 R20, R232.reuse, R56, R16 ;  /* 0x00000038e814723c */ /* 0x040ff00000041810 */
[C---:B------:R-:W-:Y:S01]  /*3150*/  HMMA.16816.F32.BF16 R16, R232.reuse, R58, R12 ;  /* 0x0000003ae810723c */ /* 0x040fe2000004180c */
[----:B------:R-:W4:Y:S07]  /*3160*/  LDSM.16.M88.4 R56, [R86+0x6000] ;  /* 0x006000005638783b */ /* 0x000f2e0000000200 */
[C---:B------:R-:W-:Y:S08]  /*3170*/  HMMA.16816.F32.BF16 R12, R232.reuse, R68, R8 ;  /* 0x00000044e80c723c */ /* 0x040ff00000041808 */
[C---:B------:R-:W-:Y:S01]  /*3180*/  HMMA.16816.F32.BF16 R8, R232.reuse, R70, R32 ;  /* 0x00000046e808723c */ /* 0x040fe20000041820 */
[----:B------:R-:W1:Y:S07]  /*3190*/  LDSM.16.M88.4 R68, [R86+0x7000] ;  /* 0x007000005644783b */ /* 0x000e6e0000000200 */
[C---:B------:R-:W-:Y:S08]  /*31a0*/  HMMA.16816.F32.BF16 R36, R232.reuse, R76, R36 ;  /* 0x0000004ce824723c */ /* 0x040ff00000041824 */
[----:B------:R-:W-:Y:S01]  /*31b0*/  HMMA.16816.F32.BF16 R40, R232, R78, R40 ;  /* 0x0000004ee828723c */ /* 0x000fe20000041828 */
[----:B------:R-:W1:Y:S07]  /*31c0*/  LDSM.16.M88.4 R76, [R86+0x7800] ;  /* 0x00780000564c783b */ /* 0x000e6e0000000200 */
[C---:B--2---:R-:W-:Y:S08]  /*31d0*/  HMMA.16816.F32.BF16 R32, R236.reuse, R44, R28 ;  /* 0x0000002cec20723c */ /* 0x044ff0000004181c */
[C---:B------:R-:W-:Y:S01]  /*31e0*/  HMMA.16816.F32.BF16 R28, R236.reuse, R46, R24 ;  /* 0x0000002eec1c723c */ /* 0x040fe20000041818 */
[----:B------:R-:W-:Y:S07]  /*31f0*/  LDSM.16.M88.4 R44, [R250+0x7000] ;  /* 0x00700000fa2c783b */ /* 0x000fee0000000200 */
[C---:B-----5:R-:W-:Y:S08]  /*3200*/  HMMA.16816.F32.BF16 R24, R236.reuse, R52, R20 ;  /* 0x00000034ec18723c */ /* 0x060ff00000041814 */
[C---:B------:R-:W-:Y:S01]  /*3210*/  HMMA.16816.F32.BF16 R20, R236.reuse, R54, R16 ;  /* 0x00000036ec14723c */ /* 0x040fe20000041810 */
[----:B------:R-:W2:Y:S07]  /*3220*/  LDSM.16.M88.4 R52, [R250+0x6000] ;  /* 0x00600000fa34783b */ /* 0x000eae0000000200 */
[C---:B---3--:R-:W-:Y:S08]  /*3230*/  HMMA.16816.F32.BF16 R16, R236.reuse, R64, R12 ;  /* 0x00000040ec10723c */ /* 0x048ff0000004180c */
[----:B------:R-:W-:Y:S01]  /*3240*/  HMMA.16816.F32.BF16 R12, R236, R66, R8 ;  /* 0x00000042ec0c723c */ /* 0x000fe20000041808 */
[----:B------:R-:W3:Y:S01]  /*3250*/  LDSM.16.M88.4 R64, [R250+0x7800] ;  /* 0x00780000fa40783b */ /* 0x000ee20000000200 */
[----:B------:R-:W-:Y:S01]  /*3260*/  ISETP.GE.AND P0, PT, R158, 0x2, PT ;  /* 0x000000029e00780c */ /* 0x000fe20003f06270 */
[----:B------:R-:W-:-:S05]  /*3270*/  DEPBAR.LE SB0, 0x0 ;  /* 0x000080000000791a */ /* 0x000fca0000000000 */
[C---:B-1----:R-:W-:Y:S08]  /*3280*/  HMMA.16816.F32.BF16 R8, R236.reuse, R72, R36 ;  /* 0x00000048ec08723c */ /* 0x042ff00000041824 */
[----:B------:R-:W-:Y:S08]  /*3290*/  HMMA.16816.F32.BF16 R40, R236, R74, R40 ;  /* 0x0000004aec28723c */ /* 0x000ff00000041828 */
[C---:B----4-:R-:W-:Y:S08]  /*32a0*/  HMMA.16816.F32.BF16 R36, R240.reuse, R56, R32 ;  /* 0x00000038f024723c */ /* 0x050ff00000041820 */
[C---:B------:R-:W-:Y:S08]  /*32b0*/  HMMA.16816.F32.BF16 R32, R240.reuse, R58, R28 ;  /* 0x0000003af020723c */ /* 0x040ff0000004181c */
[C---:B------:R-:W-:Y:S08]  /*32c0*/  HMMA.16816.F32.BF16 R28, R240.reuse, R60, R24 ;  /* 0x0000003cf01c723c */ /* 0x040ff00000041818 */
[C---:B------:R-:W-:Y:S08]  /*32d0*/  HMMA.16816.F32.BF16 R24, R240.reuse, R62, R20 ;  /* 0x0000003ef018723c */ /* 0x040ff00000041814 */
[C---:B------:R-:W-:Y:S08]  /*32e0*/  HMMA.16816.F32.BF16 R20, R240.reuse, R68, R16 ;  /* 0x00000044f014723c */ /* 0x040ff00000041810 */
[C---:B------:R-:W-:Y:S08]  /*32f0*/  HMMA.16816.F32.BF16 R16, R240.reuse, R70, R12 ;  /* 0x00000046f010723c */ /* 0x040ff0000004180c */
[C---:B------:R-:W-:Y:S08]  /*3300*/  HMMA.16816.F32.BF16 R12, R240.reuse, R76, R8 ;  /* 0x0000004cf00c723c */ /* 0x040ff00000041808 */
[----:B------:R-:W-:Y:S01]  /*3310*/  HMMA.16816.F32.BF16 R8, R240, R78, R40 ;  /* 0x0000004ef008723c */ /* 0x000fe20000041828 */
[----:B------:R-:W-:Y:S07]  /*3320*/  BSSY B0, `(.L_x_474) ;  /* 0x0000025000007945 */ /* 0x000fee0003800000 */
[C---:B--2---:R-:W-:Y:S08]  /*3330*/  HMMA.16816.F32.BF16 R36, R244.reuse, R52, R36 ;  /* 0x00000034f424723c */ /* 0x044ff00000041824 */
[C---:B------:R-:W-:Y:S08]  /*3340*/  HMMA.16816.F32.BF16 R52, R244.reuse, R54, R32 ;  /* 0x00000036f434723c */ /* 0x040ff00000041820 */
[C---:B------:R-:W-:Y:S08]  /*3350*/  HMMA.16816.F32.BF16 R32, R244.reuse, R48, R28 ;  /* 0x00000030f420723c */ /* 0x040ff0000004181c */
[C---:B------:R-:W-:Y:S08]  /*3360*/  HMMA.16816.F32.BF16 R48, R244.reuse, R50, R24 ;  /* 0x00000032f430723c */ /* 0x040ff00000041818 */
[C---:B------:R-:W-:Y:S08]  /*3370*/  HMMA.16816.F32.BF16 R28, R244.reuse, R44, R20 ;  /* 0x0000002cf41c723c */ /* 0x040ff00000041814 */
[C---:B------:R-:W-:Y:S08]  /*3380*/  HMMA.16816.F32.BF16 R44, R244.reuse, R46, R16 ;  /* 0x0000002ef42c723c */ /* 0x040ff00000041810 */
[C---:B---3--:R-:W-:Y:S08]  /*3390*/  HMMA.16816.F32.BF16 R20, R244.reuse, R64, R12 ;  /* 0x00000040f414723c */ /* 0x048ff0000004180c */
[----:B------:R-:W-:Y:S01]  /*33a0*/  HMMA.16816.F32.BF16 R24, R244, R66, R8 ;  /* 0x00000042f418723c */ /* 0x000fe20000041808 */
[----:B------:R-:W-:Y:S06]  /*33b0*/  BAR.SYNC.DEFER_BLOCKING 0x0 ;  /* 0x0000000000007b1d */ /* 0x000fec0000010000 */
[----:B------:R-:W-:Y:S01]  /*33c0*/  @!UPT UIADD3 URZ, URZ, URZ, URZ ;  /* 0x0000003f3f3ff290 */ /* 0x000fe2000fffe03f */
[----:B------:R-:W-:Y:S11]  /*33d0*/  @!P0 BRA `(.L_x_475) ;  /* 0x0000019000008947 */ /* 0x000ff60003800000 */
[----:B------:R-:W-:Y:S01]  /*33e0*/  IADD3 R0, R158, -0x2, RZ ;  /* 0xfffffffe9e007810 */ /* 0x000fe20007ffe0ff */
[----:B------:R-:W-:-:S03]  /*33f0*/  IMAD.MOV.U32 R8, RZ, RZ, c[0x0][0x1e4] ;  /* 0x00007900ff087624 */ /* 0x000fc600078e00ff */
[----:B------:R-:W-:Y:S01]  /*3400*/  SHF.R.S32.HI R2, RZ, 0x1f, R0 ;  /* 0x0000001fff027819 */ /* 0x000fe20000011400 */
[----:B------:R-:W-:-:S04]  /*3410*/  IMAD.WIDE.U32 R4, R0, c[0x0][0x1e0], RZ ;  /* 0x0000780000047a25 */ /* 0x000fc800078e00ff */
[----:B------:R-:W-:-:S04]  /*3420*/  IMAD R2, R2, c[0x0][0x1e0], RZ ;  /* 0x0000780002027a24 */ /* 0x000fc800078e02ff */
[----:B------:R-:W-:Y:S01]  /*3430*/  IMAD R2, R0, c[0x0][0x1e4], R2 ;  /* 0x0000790000027a24 */ /* 0x000fe200078e0202 */
[----:B------:R-:W-:-:S03]  /*3440*/  LEA R0, P0, R4, R84, 0x6 ;  /* 0x0000005404007211 */ /* 0x000fc600078030ff */
[----:B------:R-:W-:Y:S01]  /*3450*/  IMAD.IADD R3, R5, 0x1, R2 ;  /* 0x0000000105037824 */ /* 0x000fe200078e0202 */
[----:B------:R-:W-:Y:S01]  /*3460*/  LEA R2, P1, R0, c[0x0][0x1c8], 0x1 ;  /* 0x0000720000027a11 */ /* 0x000fe200078208ff */
[----:B------:R-:W-:-:S03]  /*3470*/  IMAD.MOV.U32 R5, RZ, RZ, c[0x0][0x1e0] ;  /* 0x00007800ff057624 */ /* 0x000fc600078e00ff */
[----:B------:R-:W-:Y:S02]  /*3480*/  LEA.HI.X R3, R4, R83, R3, 0x6, P0 ;  /* 0x0000005304037211 */ /* 0x000fe400000f3403 */
[----:B------:R-:W-:Y:S02]  /*3490*/  LEA R4, P0, R5, R2, 0x6 ;  /* 0x0000000205047211 */ /* 0x000fe400078030ff */
[----:B------:R-:W-:-:S04]  /*34a0*/  LEA.HI.X R3, R0, c[0x0][0x1cc], R3, 0x1, P1 ;  /* 0x0000730000037a11 */ /* 0x000fc800008f0c03 */
[----:B------:R-:W-:Y:S01]  /*34b0*/  LEA.HI.X R5, R5, R3, R8, 0x6, P0 ;  /* 0x0000000305057211 */ /* 0x000fe200000f3408 */
        /* <DEDUP_REMOVED lines=11> */
.L_x_475:
[----:B------:R-:W-:Y:S05]  /*3570*/  BSYNC B0 ;  /* 0x0000000000007941 */ /* 0x000fea0003800000 */
.L_x_474:
[----:B------:R-:W2:Y:S04]  /*3580*/  LDL R0, [R1+0xb0] ;  /* 0x0000b00001007983 */ /* 0x000ea80000100800 */
[----:B-1----:R-:W3:Y:S01]  /*3590*/  LDL R3, [R1+0xb4] ;  /* 0x0000b40001037983 */ /* 0x002ee20000100800 */
[----:B------:R-:W-:-:S03]  /*35a0*/  ISETP.NE.AND P2, PT, R81, 0x1, PT ;  /* 0x000000015100780c */ /* 0x000fc60003f45270 */
[----:B------:R-:W4:Y:S04]  /*35b0*/  LDL R60, [R1+0x48] ;  /* 0x00004800013c7983 */ /* 0x000f280000100800 */
[----:B------:R-:W5:Y:S04]  /*35c0*/  LDL R131, [R1+0x4] ;  /* 0x0000040001837983 */ /* 0x000f680000100800 */
[----:B------:R-:W-:Y:S04]  /*35d0*/  LDSM.16.MT88.4 R56, [R251+0x800] ;  /* 0x00080000fb38783b */ /* 0x000fe80000004200 */
[----:B------:R-:W-:Y:S04]  /*35e0*/  LDSM.16.MT88.4 R40, [R252+0x800] ;  /* 0x00080000fc28783b */ /* 0x000fe80000004200 */
[----:B------:R-:W-:Y:S04]  /*35f0*/  LDSM.16.MT88.4 R64, [R252+0x2000] ;  /* 0x00200000fc40783b */ /* 0x000fe80000004200 */
[----:B------:R-:W-:Y:S04]  /*3600*/  LDSM.16.MT88.4 R68, [R251+0x2000] ;  /* 0x00200000fb44783b */ /* 0x000fe80000004200 */
[----:B------:R-:W-:Y:S04]  /*3610*/  LDSM.16.MT88.4 R72, [R251+0x2800] ;  /* 0x00280000fb48783b */ /* 0x000fe80000004200 */
[----:B------:R-:W-:Y:S04]  /*3620*/  LDSM.16.MT88.4 R76, [R248+0x4000] ;  /* 0x00400000f84c783b */ /* 0x000fe80000004200 */
[----:B------:R-:W0:Y:S01]  /*3630*/  LDGDEPBAR ;  /* 0x00000000000079af */ /* 0x000e220000000000 */
[----:B--2---:R-:W-:-:S04]  /*3640*/  IMAD.IADD R0, R0, 0x1, R159 ;  /* 0x0000000100007824 */ /* 0x004fc800078e029f */
[----:B------:R-:W-:-:S05]  /*3650*/  @P2 IMAD.HI.U32 R2, R0, c[0x0][0x2c8], RZ ;  /* 0x0000b20000022a27 */ /* 0x000fca00078e00ff */
[----:B------:R-:W-:Y:S01]  /*3660*/  @P2 SHF.R.U32.HI R0, RZ, c[0x0][0x2cc], R2 ;  /* 0x0000b300ff002a19 */ /* 0x000fe20000011602 */
[----:B------:R-:W-:-:S04]  /*3670*/  IMAD R2, R6, R80, 0x1 ;  /* 0x0000000106027424 */ /* 0x000fc800078e0250 */
[----:B------:R-:W1:Y:S04]  /*3680*/  SHFL.IDX PT, R4, R0, RZ, 0x1c1f ;  /* 0x001c1fff00047589 */ /* 0x000e6800000e0000 */
[----:B------:R3:W2:Y:S02]  /*3690*/  SHFL.IDX PT, R5, R0, 0x1, 0x1c1f ;  /* 0x003c1f0000057f89 */ /* 0x0006a400000e0000 */
[----:B---3--:R-:W-:Y:S01]  /*36a0*/  IADD3 R0, -R3, c[0x0][0x1d0], R2 ;  /* 0x0000740003007a10 */ /* 0x008fe20007ffe102 */
[----:B------:R-:W-:-:S03]  /*36b0*/  IMAD.IADD R3, R7, 0x1, -R3 ;  /* 0x0000000107037824 */ /* 0x000fc600078e0a03 */
[----:B------:R-:W-:-:S05]  /*36c0*/  IADD3 R0, R0, -c[0x0][0x168], RZ ;  /* 0x80005a0000007a10 */ /* 0x000fca0007ffe0ff */
[----:B-1----:R-:W-:-:S05]  /*36d0*/  IMAD.IADD R2, R0, 0x1, R4 ;  /* 0x0000000100027824 */ /* 0x002fca00078e0204 */
[----:B------:R-:W-:-:S04]  /*36e0*/  IMNMX R2, R3, R2, PT ;  /* 0x0000000203027217 */ /* 0x000fc80003800200 */
[C---:B------:R-:W-:Y:S02]  /*36f0*/  ISETP.GT.AND P0, PT, R2.reuse, RZ, PT ;  /* 0x000000ff0200720c */ /* 0x040fe40003f04270 */
[----:B------:R-:W-:Y:S02]  /*3700*/  ISETP.GT.AND P1, PT, R2, 0x1, PT ;  /* 0x000000010200780c */ /* 0x000fe40003f24270 */
[----:B------:R-:W-:Y:S02]  /*3710*/  FSEL R17, R36, -INF , P0 ;  /* 0xff80000024117808 */ /* 0x000fe40000000000 */
[----:B------:R-:W-:Y:S02]  /*3720*/  ISETP.GT.AND P0, PT, R2, 0x8, PT ;  /* 0x000000080200780c */ /* 0x000fe40003f04270 */
[----:B------:R-:W-:Y:S01]  /*3730*/  FSEL R10, R37, -INF , P1 ;  /* 0xff800000250a7808 */ /* 0x000fe20000800000 */
[----:B--2---:R-:W-:Y:S01]  /*3740*/  IMAD.IADD R0, R0, 0x1, R5 ;  /* 0x0000000100007824 */ /* 0x004fe200078e0205 */
[----:B------:R-:W-:-:S02]  /*3750*/  ISETP.GT.AND P1, PT, R2, 0x9, PT ;  /* 0x000000090200780c */ /* 0x000fc40003f24270 */
[----:B------:R-:W-:Y:S02]  /*3760*/  FSEL R9, R52, -INF , P0 ;  /* 0xff80000034097808 */ /* 0x000fe40000000000 */
[----:B------:R-:W-:Y:S02]  /*3770*/  FMNMX.FTZ R5, R17, R10, !PT ;  /* 0x0000000a11057209 */ /* 0x000fe40007810000 */
[C---:B------:R-:W-:Y:S02]  /*3780*/  ISETP.GT.AND P0, PT, R2.reuse, 0x10, PT ;  /* 0x000000100200780c */ /* 0x040fe40003f04270 */
[----:B------:R-:W-:Y:S02]  /*3790*/  FSEL R4, R53, -INF , P1 ;  /* 0xff80000035047808 */ /* 0x000fe40000800000 */
[----:B------:R-:W-:Y:S02]  /*37a0*/  IMNMX R0, R3, R0, PT ;  /* 0x0000000003007217 */ /* 0x000fe40003800200 */
[----:B------:R-:W-:-:S02]  /*37b0*/  ISETP.GT.AND P1, PT, R2, 0x11, PT ;  /* 0x000000110200780c */ /* 0x000fc40003f24270 */
[----:B------:R-:W-:Y:S02]  /*37c0*/  FMNMX.FTZ R5, R9, R5, !PT ;  /* 0x0000000509057209 */ /* 0x000fe40007810000 */
[----:B------:R-:W-:Y:S02]  /*37d0*/  FSEL R3, R32, -INF , P0 ;  /* 0xff80000020037808 */ /* 0x000fe40000000000 */
[----:B------:R-:W-:Y:S02]  /*37e0*/  ISETP.GT.AND P0, PT, R2, 0x18, PT ;  /* 0x000000180200780c */ /* 0x000fe40003f04270 */
[----:B------:R-:W-:Y:S02]  /*37f0*/  FSEL R8, R33, -INF , P1 ;  /* 0xff80000021087808 */ /* 0x000fe40000800000 */
[----:B------:R-:W-:Y:S02]  /*3800*/  FMNMX.FTZ R5, R4, R5, !PT ;  /* 0x0000000504057209 */ /* 0x000fe40007810000 */
[----:B------:R-:W-:-:S02]  /*3810*/  ISETP.GT.AND P1, PT, R2, 0x19, PT ;  /* 0x000000190200780c */ /* 0x000fc40003f24270 */
[----:B------:R-:W-:Y:S02]  /*3820*/  FSEL R7, R48, -INF , P0 ;  /* 0xff80000030077808 */ /* 0x000fe40000000000 */
[C---:B------:R-:W-:Y:S02]  /*3830*/  ISETP.GT.AND P0, PT, R2.reuse, 0x20, PT ;  /* 0x000000200200780c */ /* 0x040fe40003f04270 */
[----:B------:R-:W-:Y:S02]  /*3840*/  FMNMX.FTZ R5, R3, R5, !PT ;  /* 0x0000000503057209 */ /* 0x000fe40007810000 */
[----:B------:R-:W-:Y:S02]  /*3850*/  FSEL R16, R49, -INF , P1 ;  /* 0xff80000031107808 */ /* 0x000fe40000800000 */
[----:B------:R-:W-:Y:S02]  /*3860*/  ISETP.GT.AND P1, PT, R2, 0x21, PT ;  /* 0x000000210200780c */ /* 0x000fe40003f24270 */
[----:B------:R-:W-:-:S02]  /*3870*/  FSEL R111, R28, -INF , P0 ;  /* 0xff8000001c6f7808 */ /* 0x000fc40000000000 */
[----:B------:R-:W-:Y:S02]  /*3880*/  ISETP.GT.AND P0, PT, R2, 0x28, PT ;  /* 0x000000280200780c */ /* 0x000fe40003f04270 */
[----:B------:R-:W-:Y:S02]  /*3890*/  FMNMX.FTZ R5, R8, R5, !PT ;  /* 0x0000000508057209 */ /* 0x000fe40007810000 */
[----:B------:R-:W-:Y:S02]  /*38a0*/  FSEL R110, R29, -INF , P1 ;  /* 0xff8000001d6e7808 */ /* 0x000fe40000800000 */
[----:B------:R-:W-:Y:S02]  /*38b0*/  ISETP.GT.AND P1, PT, R2, 0x29, PT ;  /* 0x000000290200780c */ /* 0x000fe40003f24270 */
[----:B------:R-:W-:Y:S02]  /*38c0*/  FSEL R109, R44, -INF , P0 ;  /* 0xff8000002c6d7808 */ /* 0x000fe40000000000 */
[----:B------:R-:W-:-:S02]  /*38d0*/  FMNMX.FTZ R5, R7, R5, !PT ;  /* 0x0000000507057209 */ /* 0x000fc40007810000 */
[C---:B------:R-:W-:Y:S02]  /*38e0*/  ISETP.GT.AND P0, PT, R2.reuse, 0x30, PT ;  /* 0x000000300200780c */ /* 0x040fe40003f04270 */
[----:B------:R-:W-:Y:S02]  /*38f0*/  FSEL R107, R45, -INF , P1 ;  /* 0xff8000002d6b7808 */ /* 0x000fe40000800000 */
[----:B------:R-:W-:Y:S02]  /*3900*/  ISETP.GT.AND P1, PT, R2, 0x31, PT ;  /* 0x000000310200780c */ /* 0x000fe40003f24270 */
[----:B------:R-:W-:Y:S02]  /*3910*/  FMNMX.FTZ R5, R16, R5, !PT ;  /* 0x0000000510057209 */ /* 0x000fe40007810000 */
[----:B------:R-:W-:Y:S02]  /*3920*/  FSEL R104, R20, -INF , P0 ;  /* 0xff80000014687808 */ /* 0x000fe40000000000 */
[----:B------:R-:W-:-:S02]  /*3930*/  ISETP.GT.AND P0, PT, R0, RZ, PT ;  /* 0x000000ff0000720c */ /* 0x000fc40003f04270 */
[----:B------:R-:W-:Y:S02]  /*3940*/  FSEL R103, R21, -INF , P1 ;  /* 0xff80000015677808 */ /* 0x000fe40000800000 */
[----:B------:R-:W-:Y:S02]  /*3950*/  FMNMX.FTZ R5, R111, R5, !PT ;  /* 0x000000056f057209 */ /* 0x000fe40007810000 */
[----:B------:R-:W-:Y:S02]  /*3960*/  ISETP.GT.AND P1, PT, R0, 0x1, PT ;  /* 0x000000010000780c */ /* 0x000fe40003f24270 */
[----:B------:R-:W-:Y:S02]  /*3970*/  FSEL R15, R38, -INF , P0 ;  /* 0xff800000260f7808 */ /* 0x000fe40000000000 */
[----:B------:R-:W-:Y:S02]  /*3980*/  ISETP.GT.AND P0, PT, R0, 0x8, PT ;  /* 0x000000080000780c */ /* 0x000fe40003f04270 */
[----:B------:R-:W-:-:S02]  /*3990*/  FMNMX.FTZ R5, R110, R5, !PT ;  /* 0x000000056e057209 */ /* 0x000fc40007810000 */
[----:B------:R-:W-:Y:S02]  /*39a0*/  FSEL R14, R39, -INF , P1 ;  /* 0xff800000270e7808 */ /* 0x000fe40000800000 */
[----:B------:R-:W-:Y:S01]  /*39b0*/  FSEL R13, R54, -INF , P0 ;  /* 0xff800000360d7808 */ /* 0x000fe20000000000 */
[----:B------:R-:W-:Y:S01]  /*39c0*/  LDSM.16.MT88.4 R36, [R248+0x800] ;  /* 0x00080000f824783b */ /* 0x000fe20000004200 */
[----:B------:R-:W-:Y:S02]  /*39d0*/  ISETP.GT.AND P0, PT, R2, 0x38, PT ;  /* 0x000000380200780c */ /* 0x000fe40003f04270 */
[----:B------:R-:W-:Y:S02]  /*39e0*/  FMNMX.FTZ R5, R109, R5, !PT ;  /* 0x000000056d057209 */ /* 0x000fe40007810000 */
[----:B------:R-:W-:Y:S02]  /*39f0*/  ISETP.GT.AND P1, PT, R0, 0x9, PT ;  /* 0x000000090000780c */ /* 0x000fe40003f24270 */
[----:B------:R-:W-:-:S02]  /*3a00*/  FMNMX.FTZ R6, R15, R14, !PT ;  /* 0x0000000e0f067209 */ /* 0x000fc40007810000 */
[----:B------:R-:W-:Y:S02]  /*3a10*/  FSEL R97, R24, -INF , P0 ;  /* 0xff80000018617808 */ /* 0x000fe40000000000 */
[----:B------:R-:W-:Y:S02]  /*3a20*/  FMNMX.FTZ R5, R107, R5, !PT ;  /* 0x000000056b057209 */ /* 0x000fe40007810000 */
[----:B------:R-:W-:Y:S02]  /*3a30*/  FSEL R12, R55, -INF , P1 ;  /* 0xff800000370c7808 */ /* 0x000fe40000800000 */
[C---:B------:R-:W-:Y:S01]  /*3a40*/  ISETP.GT.AND P0, PT, R0.reuse, 0x10, PT ;  /* 0x000000100000780c */ /* 0x040fe20003f04270 */
[----:B-----5:R-:W-:Y:S01]  /*3a50*/  LDSM.16.MT88.4 R52, [R131+0x2000] ;  /* 0x002000008334783b */ /* 0x020fe20000004200 */
[----:B------:R-:W-:Y:S02]  /*3a60*/  FMNMX.FTZ R18, R13, R6, !PT ;  /* 0x000000060d127209 */ /* 0x000fe40007810000 */
[----:B------:R-:W-:-:S02]  /*3a70*/  ISETP.GT.AND P1, PT, R0, 0x11, PT ;  /* 0x000000110000780c */ /* 0x000fc40003f24270 */
[----:B------:R-:W-:Y:S02]  /*3a80*/  FMNMX.FTZ R5, R104, R5, !PT ;  /* 0x0000000568057209 */ /* 0x000fe40007810000 */
[----:B------:R-:W-:Y:S02]  /*3a90*/  FSEL R11, R34, -INF , P0 ;  /* 0xff800000220b7808 */ /* 0x000fe40000000000 */
[----:B------:R-:W-:Y:S02]  /*3aa0*/  FMNMX.FTZ R18, R12, R18, !PT ;  /* 0x000000120c127209 */ /* 0x000fe40007810000 */
[----:B------:R-:W-:Y:S02]  /*3ab0*/  ISETP.GT.AND P0, PT, R2, 0x39, PT ;  /* 0x000000390200780c */ /* 0x000fe40003f04270 */
[----:B------:R-:W-:Y:S02]  /*3ac0*/  FSEL R6, R35, -INF , P1 ;  /* 0xff80000023067808 */ /* 0x000fe40000800000 */
[----:B------:R-:W-:-:S02]  /*3ad0*/  FMNMX.FTZ R2, R103, R5, !PT ;  /* 0x0000000567027209 */ /* 0x000fc40007810000 */
[C---:B------:R-:W-:Y:S02]  /*3ae0*/  ISETP.GT.AND P1, PT, R0.reuse, 0x18, PT ;  /* 0x000000180000780c */ /* 0x040fe40003f24270 */
[----:B------:R-:W-:Y:S02]  /*3af0*/  FMNMX.FTZ R18, R11, R18, !PT ;  /* 0x000000120b127209 */ /* 0x000fe40007810000 */
[----:B------:R-:W-:Y:S02]  /*3b00*/  FSEL R96, R25, -INF , P0 ;  /* 0xff80000019607808 */ /* 0x000fe40000000000 */
[----:B------:R-:W-:Y:S02]  /*3b10*/  FMNMX.FTZ R2, R97, R2, !PT ;  /* 0x0000000261027209 */ /* 0x000fe40007810000 */
[----:B------:R-:W-:Y:S02]  /*3b20*/  ISETP.GT.AND P0, PT, R0, 0x19, PT ;  /* 0x000000190000780c */ /* 0x000fe40003f04270 */
[----:B------:R-:W-:-:S02]  /*3b30*/  FSEL R5, R50, -INF , P1 ;  /* 0xff80000032057808 */ /* 0x000fc40000800000 */
[----:B------:R-:W-:Y:S02]  /*3b40*/  FMNMX.FTZ R19, R6, R18, !PT ;  /* 0x0000001206137209 */ /* 0x000fe40007810000 */
[----:B------:R-:W-:Y:S02]  /*3b50*/  FMNMX.FTZ R157, R96, R2, !PT ;  /* 0x00000002609d7209 */ /* 0x000fe40007810000 */
[----:B------:R-:W-:Y:S02]  /*3b60*/  FSEL R18, R51, -INF , P0 ;  /* 0xff80000033127808 */ /* 0x000fe40000000000 */
[C---:B------:R-:W-:Y:S02]  /*3b70*/  ISETP.GT.AND P1, PT, R0.reuse, 0x20, PT ;  /* 0x000000200000780c */ /* 0x040fe40003f24270 */
[----:B------:R-:W-:Y:S02]  /*3b80*/  FMNMX.FTZ R2, R5, R19, !PT ;  /* 0x0000001305027209 */ /* 0x000fe40007810000 */
[----:B------:R-:W-:-:S02]  /*3b90*/  ISETP.GT.AND P0, PT, R0, 0x21, PT ;  /* 0x000000210000780c */ /* 0x000fc40003f04270 */
[----:B------:R-:W-:Y:S02]  /*3ba0*/  FSEL R100, R30, -INF , P1 ;  /* 0xff8000001e647808 */ /* 0x000fe40000800000 */
[----:B------:R-:W-:Y:S02]  /*3bb0*/  FMNMX.FTZ R2, R18, R2, !PT ;  /* 0x0000000212027209 */ /* 0x000fe40007810000 */
[----:B------:R-:W-:Y:S02]  /*3bc0*/  FSEL R102, R31, -INF , P0 ;  /* 0xff8000001f667808 */ /* 0x000fe40000000000 */
[----:B------:R-:W-:Y:S01]  /*3bd0*/  ISETP.GT.AND P1, PT, R0, 0x28, PT ;  /* 0x000000280000780c */ /* 0x000fe20003f24270 */
[----:B------:R-:W1:Y:S01]  /*3be0*/  SHFL.BFLY PT, R19, R157, 0x2, 0x1f ;  /* 0x0c401f009d137f89 */ /* 0x000e6200000e0000 */
[----:B------:R-:W-:Y:S02]  /*3bf0*/  FMNMX.FTZ R2, R100, R2, !PT ;  /* 0x0000000264027209 */ /* 0x000fe40007810000 */
[----:B------:R-:W-:Y:S01]  /*3c00*/  ISETP.GT.AND P0, PT, R0, 0x29, PT ;  /* 0x000000290000780c */ /* 0x000fe20003f04270 */
[----:B------:R-:W-:Y:S01]  /*3c10*/  LDSM.16.MT88.4 R28, [R252] ;  /* 0x00000000fc1c783b */ /* 0x000fe20000004200 */
[----:B------:R-:W-:-:S02]  /*3c20*/  FSEL R101, R46, -INF , P1 ;  /* 0xff8000002e657808 */ /* 0x000fc40000800000 */
[----:B------:R-:W-:Y:S02]  /*3c30*/  FMNMX.FTZ R2, R102, R2, !PT ;  /* 0x0000000266027209 */ /* 0x000fe40007810000 */
[----:B------:R-:W-:Y:S02]  /*3c40*/  FSEL R108, R47, -INF , P0 ;  /* 0xff8000002f6c7808 */ /* 0x000fe40000000000 */
[C---:B------:R-:W-:Y:S01]  /*3c50*/  ISETP.GT.AND P1, PT, R0.reuse, 0x30, PT ;  /* 0x000000300000780c */ /* 0x040fe20003f24270 */
[----:B------:R-:W-:Y:S01]  /*3c60*/  LDSM.16.MT88.4 R44, [R251] ;  /* 0x00000000fb2c783b */ /* 0x000fe20000004200 */
[----:B------:R-:W-:Y:S02]  /*3c70*/  FMNMX.FTZ R2, R101, R2, !PT ;  /* 0x0000000265027209 */ /* 0x000fe40007810000 */
[----:B------:R-:W-:Y:S02]  /*3c80*/  ISETP.GT.AND P0, PT, R0, 0x31, PT ;  /* 0x000000310000780c */ /* 0x000fe40003f04270 */
[----:B------:R-:W-:-:S02]  /*3c90*/  FSEL R106, R22, -INF , P1 ;  /* 0xff800000166a7808 */ /* 0x000fc40000800000 */
[----:B------:R-:W-:Y:S02]  /*3ca0*/  FMNMX.FTZ R2, R108, R2, !PT ;  /* 0x000000026c027209 */ /* 0x000fe40007810000 */
[----:B------:R-:W-:Y:S02]  /*3cb0*/  FSEL R105, R23, -INF , P0 ;  /* 0xff80000017697808 */ /* 0x000fe40000000000 */
[----:B------:R-:W-:Y:S01]  /*3cc0*/  ISETP.GT.AND P1, PT, R0, 0x38, PT ;  /* 0x000000380000780c */ /* 0x000fe20003f24270 */
[----:B------:R-:W-:Y:S01]  /*3cd0*/  LDSM.16.MT88.4 R20, [R248] ;  /* 0x00000000f814783b */ /* 0x000fe20000004200 */
[----:B------:R-:W-:Y:S02]  /*3ce0*/  FMNMX.FTZ R2, R106, R2, !PT ;  /* 0x000000026a027209 */ /* 0x000fe40007810000 */
[----:B------:R-:W-:Y:S02]  /*3cf0*/  ISETP.GT.AND P0, PT, R0, 0x39, PT ;  /* 0x000000390000780c */ /* 0x000fe40003f04270 */
[----:B------:R-:W-:-:S02]  /*3d00*/  FSEL R99, R26, -INF , P1 ;  /* 0xff8000001a637808 */ /* 0x000fc40000800000 */
[----:B------:R-:W-:Y:S02]  /*3d10*/  FMNMX.FTZ R156, R105, R2, !PT ;  /* 0x00000002699c7209 */ /* 0x000fe40007810000 */
[----:B------:R-:W-:Y:S02]  /*3d20*/  FSEL R98, R27, -INF , P0 ;  /* 0xff8000001b627808 */ /* 0x000fe40000000000 */
[----:B------:R-:W-:Y:S01]  /*3d30*/  FMNMX.FTZ R156, R99, R156, !PT ;  /* 0x0000009c639c7209 */ /* 0x000fe20007810000 */
[----:B----4-:R-:W-:Y:S03]  /*3d40*/  LDSM.16.MT88.4 R24, [R60] ;  /* 0x000000003c18783b */ /* 0x010fe60000004200 */
[----:B------:R-:W-:Y:S01]  /*3d50*/  FMNMX.FTZ R156, R98, R156, !PT ;  /* 0x0000009c629c7209 */ /* 0x000fe20007810000 */
[----:B------:R-:W-:Y:S01]  /*3d60*/  LDSM.16.MT88.4 R60, [R131+0x800] ;  /* 0x00080000833c783b */ /* 0x000fe20000004200 */
        /* <DEDUP_REMOVED lines=9> */
[----:B------:R-:W-:Y:S01]  /*3e00*/  FFMA.FTZ R3, R3, c[0x0][0x2d0], -R2 ;  /* 0x0000b40003037a23 */ /* 0x000fe20000010802 */
[----:B-1----:R-:W-:-:S04]  /*3e10*/  FMNMX.FTZ R156, R156, R0, !PT ;  /* 0x000000009c9c7209 */ /* 0x002fc80007810000 */
[C---:B------:R-:W-:Y:S01]  /*3e20*/  FSETP.NEU.FTZ.AND P0, PT, R156.reuse, -INF , PT ;  /* 0xff8000009c00780b */ /* 0x040fe20003f1d000 */
[----:B------:R-:W-:Y:S01]  /*3e30*/  FMUL.FTZ R0, R156, c[0x0][0x2d0] ;  /* 0x0000b4009c007a20 */ /* 0x000fe20000410000 */
[----:B------:R1:W-:Y:S04]  /*3e40*/  MUFU.EX2 R90, R3 ;  /* 0x00000003005a7308 */ /* 0x0003e80000000800 */
[----:B------:R-:W-:Y:S01]  /*3e50*/  FSEL R0, R0, RZ, P0 ;  /* 0x000000ff00007208 */ /* 0x000fe20000000000 */
[--C-:B------:R-:W-:Y:S02]  /*3e60*/  FFMA.FTZ R17, R17, c[0x0][0x2d0], -R2.reuse ;  /* 0x0000b40011117a23 */ /* 0x100fe40000010802 */
[--C-:B------:R-:W-:Y:S02]  /*3e70*/  FFMA.FTZ R10, R10, c[0x0][0x2d0], -R2.reuse ;  /* 0x0000b4000a0a7a23 */ /* 0x100fe40000010802 */
[----:B------:R-:W-:-:S02]  /*3e80*/  FFMA.FTZ R9, R9, c[0x0][0x2d0], -R2 ;  /* 0x0000b40009097a23 */ /* 0x000fc40000010802 */
[----:B------:R-:W-:Y:S02]  /*3e90*/  FFMA.FTZ R4, R4, c[0x0][0x2d0], -R2 ;  /* 0x0000b40004047a23 */ /* 0x000fe40000010802 */
[--C-:B-1----:R-:W-:Y:S02]  /*3ea0*/  FFMA.FTZ R3, R13, c[0x0][0x2d0], -R0.reuse ;  /* 0x0000b4000d037a23 */ /* 0x102fe40000010800 */
[--C-:B------:R-:W-:Y:S02]  /*3eb0*/  FFMA.FTZ R15, R15, c[0x0][0x2d0], -R0.reuse ;  /* 0x0000b4000f0f7a23 */ /* 0x100fe40000010800 */
[----:B------:R1:W-:Y:S01]  /*3ec0*/  MUFU.EX2 R82, R3 ;  /* 0x0000000300527308 */ /* 0x0003e20000000800 */
[----:B------:R-:W-:-:S07]  /*3ed0*/  FFMA.FTZ R14, R14, c[0x0][0x2d0], -R0 ;  /* 0x0000b4000e0e7a23 */ /* 0x000fce0000010800 */
[----:B------:R-:W-:Y:S01]  /*3ee0*/  MUFU.EX2 R85, R17 ;  /* 0x0000001100557308 */ /* 0x000fe20000000800 */
[----:B-1----:R-:W-:-:S07]  /*3ef0*/  FFMA.FTZ R3, R12, c[0x0][0x2d0], -R0 ;  /* 0x0000b4000c037a23 */ /* 0x002fce0000010800 */
[----:B------:R-:W1:Y:S08]  /*3f00*/  MUFU.EX2 R83, R10 ;  /* 0x0000000a00537308 */ /* 0x000e700000000800 */
[----:B------:R-:W-:Y:S08]  /*3f10*/  MUFU.EX2 R87, R9 ;  /* 0x0000000900577308 */ /* 0x000ff00000000800 */
[----:B------:R-:W2:Y:S08]  /*3f20*/  MUFU.EX2 R89, R4 ;  /* 0x0000000400597308 */ /* 0x000eb00000000800 */
[----:B------:R-:W-:Y:S08]  /*3f30*/  MUFU.EX2 R81, R15 ;  /* 0x0000000f00517308 */ /* 0x000ff00000000800 */
[----:B------:R-:W3:Y:S08]  /*3f40*/  MUFU.EX2 R80, R14 ;  /* 0x0000000e00507308 */ /* 0x000ef00000000800 */
[----:B------:R4:W5:Y:S01]  /*3f50*/  MUFU.EX2 R84, R3 ;  /* 0x0000000300547308 */ /* 0x0009620000000800 */
[----:B-1----:R-:W-:Y:S01]  /*3f60*/  F2FP.BF16.PACK_AB R12, R83, R85 ;  /* 0x00000055530c723e */ /* 0x002fe200000010ff */
[----:B------:R-:W-:-:S02]  /*3f70*/  FFMA.FTZ R7, R7, c[0x0][0x2d0], -R2 ;  /* 0x0000b40007077a23 */ /* 0x000fc40000010802 */
[----:B----4-:R-:W-:-:S04]  /*3f80*/  FFMA.FTZ R3, R11, c[0x0][0x2d0], -R0 ;  /* 0x0000b4000b037a23 */ /* 0x010fc80000010800 */
[----:B------:R1:W-:Y:S01]  /*3f90*/  MUFU.EX2 R86, R3 ;  /* 0x0000000300567308 */ /* 0x0003e20000000800 */
[----:B--2---:R-:W-:Y:S02]  /*3fa0*/  F2FP.BF16.PACK_AB R14, R89, R87 ;  /* 0x00000057590e723e */ /* 0x004fe400000010ff */
[----:B---3--:R-:W-:Y:S02]  /*3fb0*/  F2FP.BF16.PACK_AB R13, R80, R81 ;  /* 0x00000051500d723e */ /* 0x008fe400000010ff */
[----:B-----5:R-:W-:Y:S01]  /*3fc0*/  F2FP.BF16.PACK_AB R15, R84, R82 ;  /* 0x00000052540f723e */ /* 0x020fe200000010ff */
[----:B------:R-:W-:Y:S02]  /*3fd0*/  FFMA.FTZ R8, R8, c[0x0][0x2d0], -R2 ;  /* 0x0000b40008087a23 */ /* 0x000fe40000010802 */
[----:B-1----:R-:W-:-:S04]  /*3fe0*/  FFMA.FTZ R3, R6, c[0x0][0x2d0], -R0 ;  /* 0x0000b40006037a23 */ /* 0x002fc80000010800 */
[----:B------:R1:W-:Y:S01]  /*3ff0*/  MUFU.EX2 R88, R3 ;  /* 0x0000000300587308 */ /* 0x0003e20000000800 */
[----:B------:R-:W-:-:S07]  /*4000*/  FFMA.FTZ R16, R16, c[0x0][0x2d0], -R2 ;  /* 0x0000b40010107a23 */ /* 0x000fce0000010802 */
[----:B------:R2:W-:Y:S01]  /*4010*/  MUFU.EX2 R94, R7 ;  /* 0x00000007005e7308 */ /* 0x0005e20000000800 */
[----:B-1----:R-:W-:-:S07]  /*4020*/  FFMA.FTZ R3, R5, c[0x0][0x2d0], -R0 ;  /* 0x0000b40005037a23 */ /* 0x002fce0000010800 */
[----:B------:R1:W-:Y:S01]  /*4030*/  MUFU.EX2 R92, R3 ;  /* 0x00000003005c7308 */ /* 0x0003e20000000800 */
[C---:B--2---:R-:W-:Y:S07]  /*4040*/  HMMA.16816.F32.BF16 R4, R12.reuse, R20, RZ ;  /* 0x000000140c04723c */ /* 0x044fee00000418ff */
[----:B------:R-:W2:Y:S01]  /*4050*/  MUFU.EX2 R93, R8 ;  /* 0x00000008005d7308 */ /* 0x000ea20000000800 */
[----:B------:R-:W-:Y:S01]  /*4060*/  HMMA.16816.F32.BF16 R20, R12, R22, RZ ;  /* 0x000000160c14723c */ /* 0x000fe200000418ff */
[----:B-1----:R-:W-:-:S06]  /*4070*/  FFMA.FTZ R3, R18, c[0x0][0x2d0], -R0 ;  /* 0x0000b40012037a23 */ /* 0x002fcc0000010800 */
[----:B------:R-:W1:Y:S08]  /*4080*/  MUFU.EX2 R95, R16 ;  /* 0x00000010005f7308 */ /* 0x000e700000000800 */
[----:B------:R-:W3:Y:S01]  /*4090*/  MUFU.EX2 R91, R3 ;  /* 0x00000003005b7308 */ /* 0x000ee20000000800 */
[----:B--2---:R-:W-:Y:S02]  /*40a0*/  F2FP.BF16.PACK_AB R8, R93, R90 ;  /* 0x0000005a5d08723e */ /* 0x004fe400000010ff */
[----:B------:R-:W-:-:S02]  /*40b0*/  F2FP.BF16.PACK_AB R9, R88, R86 ;  /* 0x000000565809723e */ /* 0x000fc400000010ff */
[----:B-1----:R-:W-:Y:S02]  /*40c0*/  F2FP.BF16.PACK_AB R10, R95, R94 ;  /* 0x0000005e5f0a723e */ /* 0x002fe400000010ff */
[----:B---3--:R-:W-:-:S07]  /*40d0*/  F2FP.BF16.PACK_AB R11, R91, R92 ;  /* 0x0000005c5b0b723e */ /* 0x008fce00000010ff */
[C---:B------:R-:W-:Y:S08]  /*40e0*/  HMMA.16816.F32.BF16 R160, R8.reuse, R36, R4 ;  /* 0x0000002408a0723c */ /* 0x040ff00000041804 */
[----:B------:R-:W-:Y:S01]  /*40f0*/  HMMA.16816.F32.BF16 R4, R8, R38, R20 ;  /* 0x000000260804723c */ /* 0x000fe20000041814 */
[----:B------:R-:W1:Y:S07]  /*4100*/  LDSM.16.MT88.4 R20, [R248+0x2000] ;  /* 0x00200000f814783b */ /* 0x000e6e0000004200 */
[C---:B------:R-:W-:Y:S11]  /*4110*/  HMMA.16816.F32.BF16 R32, R12.reuse, R28, RZ ;  /* 0x0000001c0c20723c */ /* 0x040ff600000418ff */
[----:B------:R-:W-:Y:S05]  /*4120*/  @!UPT UIADD3 URZ, URZ, URZ, URZ ;  /* 0x0000003f3f3ff290 */ /* 0x000fea000fffe03f */
[----:B------:R-:W-:Y:S02]  /*4130*/  IMAD.MOV.U32 R118, RZ, RZ, R6 ;  /* 0x000000ffff767224 */ /* 0x000fe400078e0006 */
[----:B------:R-:W-:Y:S02]  /*4140*/  IMAD.MOV.U32 R117, RZ, RZ, R5 ;  /* 0x000000ffff757224 */ /* 0x000fe400078e0005 */
[----:B------:R-:W-:Y:S02]  /*4150*/  IMAD.MOV.U32 R129, RZ, RZ, R7 ;  /* 0x000000ffff817224 */ /* 0x000fe400078e0007 */
[----:B------:R-:W-:Y:S02]  /*4160*/  IMAD.MOV.U32 R128, RZ, RZ, R4 ;  /* 0x000000ffff807224 */ /* 0x000fe400078e0004 */
[C---:B------:R-:W-:Y:S08]  /*4170*/  HMMA.16816.F32.BF16 R4, R12.reuse, R44, RZ ;  /* 0x0000002c0c04723c */ /* 0x040ff000000418ff */
[----:B------:R-:W-:Y:S11]  /*4180*/  HMMA.16816.F32.BF16 R16, R12, R30, RZ ;  /* 0x0000001e0c10723c */ /* 0x000ff600000418ff */
[----:B------:R-:W-:Y:S05]  /*4190*/  @!UPT UIADD3 URZ, URZ, URZ, URZ ;  /* 0x0000003f3f3ff290 */ /* 0x000fea000fffe03f */
[C---:B------:R-:W-:Y:S08]  /*41a0*/  HMMA.16816.F32.BF16 R28, R8.reuse, R56, R4 ;  /* 0x00000038081c723c */ /* 0x040ff00000041804 */
[C---:B------:R-:W-:Y:S08]  /*41b0*/  HMMA.16816.F32.BF16 R132, R8.reuse, R40, R32 ;  /* 0x000000280884723c */ /* 0x040ff00000041820 */
[----:B------:R-:W-:Y:S01]  /*41c0*/  HMMA.16816.F32.BF16 R140, R8, R42, R16 ;  /* 0x0000002a088c723c */ /* 0x000fe20000041810 */
[----:B------:R-:W2:Y:S07]  /*41d0*/  LDSM.16.MT88.4 R40, [R252+0x2800] ;  /* 0x00280000fc28783b */ /* 0x000eae0000004200 */
[----:B------:R-:W-:Y:S01]  /*41e0*/  HMMA.16816.F32.BF16 R48, R12, R46, RZ ;  /* 0x0000002e0c30723c */ /* 0x000fe200000418ff */
[----:B------:R-:W3:Y:S01]  /*41f0*/  LDSM.16.MT88.4 R44, [R248+0x2800] ;  /* 0x00280000f82c783b */ /* 0x000ee20000004200 */
[----:B------:R-:W-:-:S02]  /*4200*/  IMAD.MOV.U32 R116, RZ, RZ, R31 ;  /* 0x000000ffff747224 */ /* 0x000fc400078e001f */
[----:B------:R-:W-:Y:S02]  /*4210*/  IMAD.MOV.U32 R115, RZ, RZ, R30 ;  /* 0x000000ffff737224 */ /* 0x000fe400078e001e */
[----:B------:R-:W-:Y:S02]  /*4220*/  IMAD.MOV.U32 R114, RZ, RZ, R29 ;  /* 0x000000ffff727224 */ /* 0x000fe400078e001d */
[----:B------:R-:W-:Y:S01]  /*4230*/  IMAD.MOV.U32 R113, RZ, RZ, R28 ;  /* 0x000000ffff717224 */ /* 0x000fe200078e001c */
[C---:B------:R-:W-:Y:S08]  /*4240*/  HMMA.16816.F32.BF16 R36, R12.reuse, R24, RZ ;  /* 0x000000180c24723c */ /* 0x040ff000000418ff */
[C---:B------:R-:W-:Y:S08]  /*4250*/  HMMA.16816.F32.BF16 R32, R12.reuse, R26, RZ ;  /* 0x0000001a0c20723c */ /* 0x040ff000000418ff */
[C---:B-1----:R-:W-:Y:S08]  /*4260*/  HMMA.16816.F32.BF16 R28, R12.reuse, R20, RZ ;  /* 0x000000140c1c723c */ /* 0x042ff000000418ff */
[C---:B------:R-:W-:Y:S08]  /*4270*/  HMMA.16816.F32.BF16 R24, R12.reuse, R22, RZ ;  /* 0x000000160c18723c */ /* 0x040ff000000418ff */
[C---:B------:R-:W-:Y:S08]  /*4280*/  HMMA.16816.F32.BF16 R20, R12.reuse, R64, RZ ;  /* 0x000000400c14723c */ /* 0x040ff000000418ff */
[C---:B------:R-:W-:Y:S08]  /*4290*/  HMMA.16816.F32.BF16 R4, R12.reuse, R68, RZ ;  /* 0x000000440c04723c */ /* 0x040ff000000418ff */
[----:B------:R-:W-:Y:S08]  /*42a0*/  HMMA.16816.F32.BF16 R16, R12, R66, RZ ;  /* 0x000000420c10723c */ /* 0x000ff000000418ff */
[C---:B--2---:R-:W-:Y:S08]  /*42b0*/  HMMA.16816.F32.BF16 R20, R8.reuse, R40, R20 ;  /* 0x000000280814723c */ /* 0x044ff00000041814 */
[C---:B------:R-:W-:Y:S01]  /*42c0*/  HMMA.16816.F32.BF16 R120, R8.reuse, R60, R36 ;  /* 0x0000003c0878723c */ /* 0x040fe20000041824 */
[----:B------:R-:W-:Y:S07]  /*42d0*/  LDSM.16.MT88.4 R36, [R252+0x4000] ;  /* 0x00400000fc24783b */ /* 0x000fee0000004200 */
[C---:B---3--:R-:W-:Y:S08]  /*42e0*/  HMMA.16816.F32.BF16 R28, R8.reuse, R44, R28 ;  /* 0x0000002c081c723c */ /* 0x048ff0000004181c */
[C---:B------:R-:W-:Y:S08]  /*42f0*/  HMMA.16816.F32.BF16 R4, R8.reuse, R72, R4 ;  /* 0x000000480804723c */ /* 0x040ff00000041804 */
[----:B------:R-:W-:Y:S01]  /*4300*/  HMMA.16816.F32.BF16 R148, R8, R58, R48 ;  /* 0x0000003a0894723c */ /* 0x000fe20000041830 */
[----:B------:R-:W1:Y:S01]  /*4310*/  LDSM.16.MT88.4 R48, [R131+0x2800] ;  /* 0x002800008330783b */ /* 0x000e620000004200 */
[----:B------:R-:W-:-:S02]  /*4320*/  IMAD.MOV.U32 R67, RZ, RZ, R21 ;  /* 0x000000ffff437224 */ /* 0x000fc400078e0015 */
[----:B------:R-:W-:Y:S01]  /*4330*/  IMAD.MOV.U32 R66, RZ, RZ, R22 ;  /* 0x000000ffff427224 */ /* 0x000fe200078e0016 */
[----:B------:R-:W2:Y:S01]  /*4340*/  LDSM.16.MT88.4 R56, [R248+0x4800] ;  /* 0x00480000f838783b */ /* 0x000ea20000004200 */
[----:B------:R-:W-:Y:S02]  /*4350*/  IMAD.MOV.U32 R65, RZ, RZ, R23 ;  /* 0x000000ffff417224 */ /* 0x000fe400078e0017 */
[C---:B------:R-:W-:Y:S01]  /*4360*/  HMMA.16816.F32.BF16 R188, R8.reuse, R62, R32 ;  /* 0x0000003e08bc723c */ /* 0x040fe20000041820 */
[----:B------:R-:W-:Y:S01]  /*4370*/  IMAD.MOV.U32 R64, RZ, RZ, R20 ;  /* 0x000000ffff407224 */ /* 0x000fe200078e0014 */
[----:B------:R-:W-:Y:S01]  /*4380*/  MOV R112, R121 ;  /* 0x0000007900707202 */ /* 0x000fe20000000f00 */
[----:B------:R-:W-:Y:S01]  /*4390*/  IMAD.MOV.U32 R119, RZ, RZ, R120 ;  /* 0x000000ffff777224 */ /* 0x000fe200078e0078 */
[----:B------:R-:W-:Y:S04]  /*43a0*/  LDSM.16.MT88.4 R32, [R251+0x4800] ;  /* 0x00480000fb20783b */ /* 0x000fe80000004200 */
[----:B------:R-:W-:Y:S01]  /*43b0*/  HMMA.16816.F32.BF16 R44, R8, R46, R24 ;  /* 0x0000002e082c723c */ /* 0x000fe20000041818 */
[----:B------:R-:W-:-:S02]  /*43c0*/  IMAD.MOV.U32 R120, RZ, RZ, R28 ;  /* 0x000000ffff787224 */ /* 0x000fc400078e001c */
[----:B------:R-:W-:-:S05]  /*43d0*/  IMAD.MOV.U32 R28, RZ, RZ, R5 ;  /* 0x000000ffff1c7224 */ /* 0x000fca00078e0005 */
[----:B------:R-:W-:Y:S01]  /*43e0*/  HMMA.16816.F32.BF16 R60, R8, R42, R16 ;  /* 0x0000002a083c723c */ /* 0x000fe20000041810 */
[----:B------:R-:W3:Y:S07]  /*43f0*/  LDSM.16.MT88.4 R40, [R251+0x4000] ;  /* 0x00400000fb28783b */ /* 0x000eee0000004200 */
[----:B------:R-:W-:Y:S01]  /*4400*/  HMMA.16816.F32.BF16 R24, R12, R70, RZ ;  /* 0x000000460c18723c */ /* 0x000fe200000418ff */
[----:B------:R-:W-:Y:S01]  /*4410*/  IMAD.MOV.U32 R125, RZ, RZ, R6 ;  /* 0x000000ffff7d7224 */ /* 0x000fe200078e0006 */
[----:B------:R-:W-:-:S06]  /*4420*/  MOV R124, R4 ;  /* 0x00000004007c7202 */ /* 0x000fcc0000000f00 */
[----:B------:R-:W-:Y:S01]  /*4430*/  HMMA.16816.F32.BF16 R20, R12, R52, RZ ;  /* 0x000000340c14723c */ /* 0x000fe200000418ff */
[----:B------:R-:W-:-:S07]  /*4440*/  IMAD.MOV.U32 R130, RZ, RZ, R7 ;  /* 0x000000ffff827224 */ /* 0x000fce00078e0007 */
[C---:B------:R-:W-:Y:S01]  /*4450*/  HMMA.16816.F32.BF16 R16, R12.reuse, R54, RZ ;  /* 0x000000360c10723c */ /* 0x040fe200000418ff */
[----:B------:R-:W-:Y:S02]  /*4460*/  IMAD.MOV.U32 R3, RZ, RZ, R123 ;  /* 0x000000ffff037224 */ /* 0x000fe400078e007b */
[----:B------:R-:W-:Y:S02]  /*4470*/  IMAD.MOV.U32 R176, RZ, RZ, R122 ;  /* 0x000000ffffb07224 */ /* 0x000fe400078e007a */
[----:B------:R-:W-:Y:S02]  /*4480*/  IMAD.MOV.U32 R123, RZ, RZ, R29 ;  /* 0x000000ffff7b7224 */ /* 0x000fe400078e001d */
[----:B------:R-:W-:Y:S01]  /*4490*/  IMAD.MOV.U32 R122, RZ, RZ, R31 ;  /* 0x000000ffff7a7224 */ /* 0x000fe200078e001f */
[----:B------:R-:W-:Y:S01]  /*44a0*/  HMMA.16816.F32.BF16 R4, R12, R76, RZ ;  /* 0x0000004c0c04723c */ /* 0x000fe200000418ff */
[----:B------:R-:W-:-:S06]  /*44b0*/  IMAD.MOV.U32 R121, RZ, RZ, R30 ;  /* 0x000000ffff797224 */ /* 0x000fcc00078e001e */
[----:B------:R-:W-:Y:S02]  /*44c0*/  IMAD.MOV.U32 R77, RZ, RZ, R28 ;  /* 0x000000ffff4d7224 */ /* 0x000fe400078e001c */
[----:B------:R-:W4:Y:S01]  /*44d0*/  LDSM.16.MT88.4 R28, [R252+0x4800] ;  /* 0x00480000fc1c783b */ /* 0x000f220000004200 */
[C---:B------:R-:W-:Y:S08]  /*44e0*/  HMMA.16816.F32.BF16 R68, R8.reuse, R74, R24 ;  /* 0x0000004a0844723c */ /* 0x040ff00000041818 */
[C---:B-1----:R-:W-:Y:S08]  /*44f0*/  HMMA.16816.F32.BF16 R72, R8.reuse, R48, R20 ;  /* 0x000000300848723c */ /* 0x042ff00000041814 */
[----:B------:R-:W-:Y:S08]  /*4500*/  HMMA.16816.F32.BF16 R164, R8, R50, R16 ;  /* 0x0000003208a4723c */ /* 0x000ff00000041810 */
[C---:B------:R-:W-:Y:S08]  /*4510*/  HMMA.16816.F32.BF16 R20, R12.reuse, R36, RZ ;  /* 0x000000240c14723c */ /* 0x040ff000000418ff */
[----:B------:R-:W-:Y:S01]  /*4520*/  HMMA.16816.F32.BF16 R16, R12, R38, RZ ;  /* 0x000000260c10723c */ /* 0x000fe200000418ff */
[----:B------:R-:W1:Y:S07]  /*4530*/  LDSM.16.MT88.4 R36, [R131+0x4000] ;  /* 0x004000008324783b */ /* 0x000e6e0000004200 */
[----:B--2---:R-:W-:Y:S08]  /*4540*/  HMMA.16816.F32.BF16 R180, R8, R56, R4 ;  /* 0x0000003808b4723c */ /* 0x004ff00000041804 */
[----:B---3--:R-:W-:Y:S08]  /*4550*/  HMMA.16816.F32.BF16 R4, R12, R40, RZ ;  /* 0x000000280c04723c */ /* 0x008ff000000418ff */
[----:B----4-:R-:W-:Y:S01]  /*4560*/  HMMA.16816.F32.BF16 R152, R8, R28, R20 ;  /* 0x0000001c0898723c */ /* 0x010fe20000041814 */
[----:B------:R-:W2:Y:S07]  /*4570*/  LDSM.16.MT88.4 R20, [R131+0x4800] ;  /* 0x004800008314783b */ /* 0x000eae0000004200 */
[----:B------:R-:W-:Y:S08]  /*4580*/  HMMA.16816.F32.BF16 R24, R12, R78, RZ ;  /* 0x0000004e0c18723c */ /* 0x000ff000000418ff */
[----:B------:R-:W-:Y:S08]  /*4590*/  HMMA.16816.F32.BF16 R144, R8, R32, R4 ;  /* 0x000000200890723c */ /* 0x000ff00000041804 */
[----:B-1----:R-:W-:Y:S01]  /*45a0*/  HMMA.16816.F32.BF16 R4, R12, R36, RZ ;  /* 0x000000240c04723c */ /* 0x002fe200000418ff */
[----:B------:R-:W-:-:S02]  /*45b0*/  IMAD.MOV.U32 R57, RZ, RZ, R123 ;  /* 0x000000ffff397224 */ /* 0x000fc400078e007b */
[----:B------:R-:W-:Y:S02]  /*45c0*/  IMAD.MOV.U32 R78, RZ, RZ, R122 ;  /* 0x000000ffff4e7224 */ /* 0x000fe400078e007a */
[----:B------:R-:W-:-:S03]  /*45d0*/  IMAD.MOV.U32 R56, RZ, RZ, R120 ;  /* 0x000000ffff387224 */ /* 0x000fc600078e0078 */
[----:B------:R-:W-:Y:S01]  /*45e0*/  HMMA.16816.F32.BF16 R136, R8, R58, R24 ;  /* 0x0000003a0888723c */ /* 0x000fe20000041818 */
[----:B------:R-:W1:Y:S06]  /*45f0*/  LDSM.16.MT88.4 R24, [R248+0x6000] ;  /* 0x00600000f818783b */ /* 0x000e6c0000004200 */
[----:B------:R-:W-:-:S09]  /*4600*/  IMAD.MOV.U32 R59, RZ, RZ, R121 ;  /* 0x000000ffff3b7224 */ /* 0x000fd200078e0079 */
[----:B--2---:R-:W-:Y:S08]  /*4610*/  HMMA.16816.F32.BF16 R120, R8, R20, R4 ;  /* 0x000000140878723c */ /* 0x004ff00000041804 */
[----:B------:R-:W-:Y:S01]  /*4620*/  HMMA.16816.F32.BF16 R4, R12, R38, RZ ;  /* 0x000000260c04723c */ /* 0x000fe200000418ff */
[----:B------:R-:W-:Y:S02]  /*4630*/  IMAD.MOV.U32 R58, RZ, RZ, R3 ;  /* 0x000000ffff3a7224 */ /* 0x000fe400078e0003 */
[----:B------:R-:W-:-:S02]  /*4640*/  FADD.FTZ R3, R85, R83 ;  /* 0x0000005355037221 */ /* 0x000fc40000010000 */
[----:B------:R-:W-:Y:S02]  /*4650*/  IMAD.MOV.U32 R49, RZ, RZ, R115 ;  /* 0x000000ffff317224 */ /* 0x000fe400078e0073 */
[----:B------:R-:W-:Y:S02]  /*4660*/  IMAD.MOV.U32 R54, RZ, RZ, R114 ;  /* 0x000000ffff367224 */ /* 0x000fe400078e0072 */
[----:B------:R-:W-:Y:S02]  /*4670*/  IMAD.MOV.U32 R55, RZ, RZ, R113 ;  /* 0x000000ffff377224 */ /* 0x000fe400078e0071 */
[----:B------:R-:W-:Y:S11]  /*4680*/  IMAD.MOV.U32 R85, RZ, RZ, R112 ;  /* 0x000000ffff557224 */ /* 0x000ff600078e0070 */
[----:B------:R-:W-:Y:S02]  /*4690*/  @!UPT UIADD3 URZ, URZ, URZ, URZ ;  /* 0x0000003f3f3ff290 */ /* 0x000fe4000fffe03f */
[----:B------:R-:W-:Y:S01]  /*46a0*/  HMMA.16816.F32.BF16 R112, R8, R22, R4 ;  /* 0x000000160870723c */ /* 0x000fe20000041804 */
[----:B------:R-:W2:Y:S07]  /*46b0*/  LDSM.16.MT88.4 R20, [R248+0x6800] ;  /* 0x00680000f814783b */ /* 0x000eae0000004200 */
[----:B-1----:R-:W-:Y:S01]  /*46c0*/  HMMA.16816.F32.BF16 R4, R12, R24, RZ ;  /* 0x000000180c04723c */ /* 0x002fe200000418ff */
[----:B------:R-:W-:Y:S02]  /*46d0*/  IMAD.MOV.U32 R79, RZ, RZ, R125 ;  /* 0x000000ffff4f7224 */ /* 0x000fe400078e007d */
[----:B------:R-:W-:-:S05]  /*46e0*/  IMAD.MOV.U32 R76, RZ, RZ, R124 ;  /* 0x000000ffff4c7224 */ /* 0x000fca00078e007c */
[----:B------:R-:W-:Y:S08]  /*46f0*/  HMMA.16816.F32.BF16 R124, R8, R30, R16 ;  /* 0x0000001e087c723c */ /* 0x000ff00000041810 */
[----:B------:R-:W-:Y:S01]  /*4700*/  HMMA.16816.F32.BF16 R16, R12, R42, RZ ;  /* 0x0000002a0c10723c */ /* 0x000fe200000418ff */
[----:B------:R-:W-:Y:S01]  /*4710*/  IMAD.MOV.U32 R51, RZ, RZ, R119 ;  /* 0x000000ffff337224 */ /* 0x000fe200078e0077 */
[----:B------:R-:W-:-:S06]  /*4720*/  MOV R48, R116 ;  /* 0x0000007400307202 */ /* 0x000fcc0000000f00 */
[----:B--2---:R-:W-:Y:S08]  /*4730*/  HMMA.16816.F32.BF16 R184, R8, R20, R4 ;  /* 0x0000001408b8723c */ /* 0x004ff00000041804 */
[----:B------:R-:W-:Y:S01]  /*4740*/  HMMA.16816.F32.BF16 R4, R12, R26, RZ ;  /* 0x0000001a0c04723c */ /* 0x000fe200000418ff */
[----:B------:R-:W-:Y:S02]  /*4750*/  IMAD.MOV.U32 R53, RZ, RZ, R118 ;  /* 0x000000ffff357224 */ /* 0x000fe400078e0076 */
[----:B------:R-:W-:-:S02]  /*4760*/  IMAD.MOV.U32 R52, RZ, RZ, R117 ;  /* 0x000000ffff347224 */ /* 0x000fc400078e0075 */
[----:B------:R-:W-:-:S03]  /*4770*/  FADD.FTZ R3, R87, R3 ;  /* 0x0000000357037221 */ /* 0x000fc60000010000 */
[----:B------:R-:W-:Y:S07]  /*4780*/  HMMA.16816.F32.BF16 R116, R8, R34, R16 ;  /* 0x000000220874723c */ /* 0x000fee0000041810 */
[----:B------:R-:W-:Y:S02]  /*4790*/  FADD.FTZ R17, R81, R80 ;  /* 0x0000005051117221 */ /* 0x000fe40000010000 */
[----:B------:R-:W-:Y:S02]  /*47a0*/  FADD.FTZ R16, R89, R3 ;  /* 0x0000000359107221 */ /* 0x000fe40000010000 */
[----:B------:R-:W-:-:S02]  /*47b0*/  FADD.FTZ R17, R82, R17 ;  /* 0x0000001152117221 */ /* 0x000fc40000010000 */
[----:B------:R-:W-:Y:S02]  /*47c0*/  IMAD.MOV.U32 R87, RZ, RZ, R176 ;  /* 0x000000ffff577224 */ /* 0x000fe400078e00b0 */
[----:B------:R-:W-:Y:S01]  /*47d0*/  FADD.FTZ R3, R84, R17 ;  /* 0x0000001154037221 */ /* 0x000fe20000010000 */
[----:B------:R-:W-:Y:S01]  /*47e0*/  HMMA.16816.F32.BF16 R176, R8, R22, R4 ;  /* 0x0000001608b0723c */ /* 0x000fe20000041804 */
[----:B------:R-:W-:Y:S06]  /*47f0*/  LDSM.16.MT88.4 R20, [R252+0x6800] ;  /* 0x00680000fc14783b */ /* 0x000fec0000004200 */
[----:B------:R-:W-:-:S02]  /*4800*/  FADD.FTZ R4, R90, R16 ;  /* 0x000000105a047221 */ /* 0x000fc40000010000 */
[----:B------:R-:W1:Y:S02]  /*4810*/  LDSM.16.MT88.4 R16, [R252+0x6000] ;  /* 0x00600000fc10783b */ /* 0x000e640000004200 */
[----:B------:R-:W-:Y:S02]  /*4820*/  FADD.FTZ R25, R93, R4 ;  /* 0x000000045d197221 */ /* 0x000fe40000010000 */
[----:B-1----:R-:W-:Y:S01]  /*4830*/  HMMA.16816.F32.BF16 R4, R12, R16, RZ ;  /* 0x000000100c04723c */ /* 0x002fe200000418ff */
[----:B------:R-:W-:Y:S02]  /*4840*/  FADD.FTZ R3, R86, R3 ;  /* 0x0000000356037221 */ /* 0x000fe40000010000 */
[--C-:B------:R-:W-:Y:S11]  /*4850*/  FFMA.FTZ R24, R111, c[0x0][0x2d0], -R2.reuse ;  /* 0x0000b4006f187a23 */ /* 0x100ff60000010802 */
[----:B------:R-:W-:Y:S10]  /*4860*/  @!UPT UIADD3 URZ, URZ, URZ, URZ ;  /* 0x0000003f3f3ff290 */ /* 0x000ff4000fffe03f */
[----:B------:R-:W-:Y:S08]  /*4870*/  HMMA.16816.F32.BF16 R80, R8, R20, R4 ;  /* 0x000000140850723c */ /* 0x000ff00000041804 */
[----:B------:R-:W-:Y:S01]  /*4880*/  HMMA.16816.F32.BF16 R4, R12, R18, RZ ;  /* 0x000000120c04723c */ /* 0x000fe200000418ff */
[--C-:B------:R-:W-:Y:S02]  /*4890*/  FFMA.FTZ R26, R110, c[0x0][0x2d0], -R2.reuse ;  /* 0x0000b4006e1a7a23 */ /* 0x100fe40000010802 */
[----:B------:R-:W-:Y:S01]  /*48a0*/  FADD.FTZ R27, R88, R3 ;  /* 0x00000003581b7221 */ /* 0x000fe20000010000 */
[----:B------:R-:W-:Y:S01]  /*48b0*/  MOV R89, R52 ;  /* 0x0000003400597202 */ /* 0x000fe20000000f00 */
[----:B------:R-:W-:-:S02]  /*48c0*/  FFMA.FTZ R28, R109, c[0x0][0x2d0], -R2 ;  /* 0x0000b4006d1c7a23 */ /* 0x000fc40000010802 */
[----:B------:R-:W-:Y:S02]  /*48d0*/  IMAD.MOV.U32 R110, RZ, RZ, R54 ;  /* 0x000000ffff6e7224 */ /* 0x000fe400078e0036 */
[----:B------:R-:W-:Y:S02]  /*48e0*/  IMAD.MOV.U32 R109, RZ, RZ, R55 ;  /* 0x000000ffff6d7224 */ /* 0x000fe400078e0037 */
[----:B------:R-:W-:Y:S02]  /*48f0*/  IMAD.MOV.U32 R90, RZ, RZ, R53 ;  /* 0x000000ffff5a7224 */ /* 0x000fe400078e0035 */
[----:B------:R-:W-:Y:S02]  /*4900*/  IMAD.MOV.U32 R53, RZ, RZ, R67 ;  /* 0x000000ffff357224 */ /* 0x000fe400078e0043 */
[----:B------:R-:W-:Y:S02]  /*4910*/  IMAD.MOV.U32 R54, RZ, RZ, R66 ;  /* 0x000000ffff367224 */ /* 0x000fe400078e0042 */
[----:B------:R-:W-:-:S02]  /*4920*/  IMAD.MOV.U32 R55, RZ, RZ, R65 ;  /* 0x000000ffff377224 */ /* 0x000fc400078e0041 */
[----:B------:R-:W-:Y:S01]  /*4930*/  IMAD.MOV.U32 R52, RZ, RZ, R64 ;  /* 0x000000ffff347224 */ /* 0x000fe200078e0040 */
[----:B------:R-:W1:Y:S01]  /*4940*/  MUFU.EX2 R3, R24 ;  /* 0x0000001800037308 */ /* 0x000e620000000800 */
[--C-:B------:R-:W-:Y:S02]  /*4950*/  FFMA.FTZ R29, R107, c[0x0][0x2d0], -R2.reuse ;  /* 0x0000b4006b1d7a23 */ /* 0x100fe40000010802 */
[--C-:B------:R-:W-:Y:S01]  /*4960*/  FFMA.FTZ R36, R104, c[0x0][0x2d0], -R2.reuse ;  /* 0x0000b40068247a23 */ /* 0x100fe20000010802 */
[----:B------:R-:W-:Y:S01]  /*4970*/  HMMA.16816.F32.BF16 R64, R8, R22, R4 ;  /* 0x000000160840723c */ /* 0x000fe20000041804 */
[--C-:B------:R-:W-:Y:S01]  /*4980*/  FFMA.FTZ R37, R103, c[0x0][0x2d0], -R2.reuse ;  /* 0x0000b40067257a23 */ /* 0x100fe20000010802 */
[----:B------:R-:W-:Y:S01]  /*4990*/  LDSM.16.MT88.4 R20, [R251+0x6800] ;  /* 0x00680000fb14783b */ /* 0x000fe20000004200 */
[--C-:B------:R-:W-:Y:S02]  /*49a0*/  FFMA.FTZ R38, R97, c[0x0][0x2d0], -R2.reuse ;  /* 0x0000b40061267a23 */ /* 0x100fe40000010802 */
[----:B------:R-:W-:-:S02]  /*49b0*/  FFMA.FTZ R39, R96, c[0x0][0x2d0], -R2 ;  /* 0x0000b40060277a23 */ /* 0x000fc40000010802 */
[----:B------:R2:W-:Y:S01]  /*49c0*/  MUFU.EX2 R2, R26 ;  /* 0x0000001a00027308 */ /* 0x0005e20000000800 */
[----:B------:R-:W-:Y:S02]  /*49d0*/  FADD.FTZ R4, R94, R25 ;  /* 0x000000195e047221 */ /* 0x000fe40000010000 */
[----:B------:R-:W-:Y:S02]  /*49e0*/  FADD.FTZ R5, R92, R27 ;  /* 0x0000001b5c057221 */ /* 0x000fe40000010000 */
[--C-:B------:R-:W-:Y:S01]  /*49f0*/  FFMA.FTZ R6, R100, c[0x0][0x2d0], -R0.reuse ;  /* 0x0000b40064067a23 */ /* 0x100fe20000010800 */
[----:B--2---:R-:W2:Y:S01]  /*4a00*/  LDSM.16.MT88.4 R24, [R251+0x6000] ;  /* 0x00600000fb18783b */ /* 0x004ea20000004200 */
[----:B------:R-:W-:Y:S02]  /*4a10*/  FADD.FTZ R18, R91, R5 ;  /* 0x000000055b127221 */ /* 0x000fe40000010000 */
[----:B------:R-:W-:Y:S02]  /*4a20*/  FFMA.FTZ R5, R102, c[0x0][0x2d0], -R0 ;  /* 0x0000b40066057a23 */ /* 0x000fe40000010800 */
[----:B------:R-:W3:Y:S01]  /*4a30*/  MUFU.EX2 R6, R6 ;  /* 0x0000000600067308 */ /* 0x000ee20000000800 */
[----:B------:R-:W-:-:S07]  /*4a40*/  FADD.FTZ R4, R95, R4 ;  /* 0x000000045f047221 */ /* 0x000fce0000010000 */
[----:B------:R-:W4:Y:S08]  /*4a50*/  MUFU.EX2 R5, R5 ;  /* 0x0000000500057308 */ /* 0x000f300000000800 */
[----:B------:R-:W5:Y:S08]  /*4a60*/  MUFU.EX2 R16, R28 ;  /* 0x0000001c00107308 */ /* 0x000f700000000800 */
[----:B------:R4:W2:Y:S01]  /*4a70*/  MUFU.EX2 R7, R29 ;  /* 0x0000001d00077308 */ /* 0x0008a20000000800 */
[----:B-1----:R-:W-:-:S02]  /*4a80*/  FADD.FTZ R4, R3, R4 ;  /* 0x0000000403047221 */ /* 0x002fc40000010000 */
[--C-:B------:R-:W-:Y:S02]  /*4a90*/  FFMA.FTZ R31, R101, c[0x0][0x2d0], -R0.reuse ;  /* 0x0000b400651f7a23 */ /* 0x100fe40000010800 */
[--C-:B------:R-:W-:Y:S02]  /*4aa0*/  FFMA.FTZ R30, R108, c[0x0][0x2d0], -R0.reuse ;  /* 0x0000b4006c1e7a23 */ /* 0x100fe40000010800 */
[--C-:B------:R-:W-:Y:S02]  /*4ab0*/  FFMA.FTZ R33, R106, c[0x0][0x2d0], -R0.reuse ;  /* 0x0000b4006a217a23 */ /* 0x100fe40000010800 */
[--C-:B------:R-:W-:Y:S02]  /*4ac0*/  FFMA.FTZ R32, R105, c[0x0][0x2d0], -R0.reuse ;  /* 0x0000b40069207a23 */ /* 0x100fe40000010800 */
[--C-:B------:R-:W-:Y:S02]  /*4ad0*/  FFMA.FTZ R35, R99, c[0x0][0x2d0], -R0.reuse ;  /* 0x0000b40063237a23 */ /* 0x100fe40000010800 */
[----:B------:R-:W-:-:S02]  /*4ae0*/  FFMA.FTZ R34, R98, c[0x0][0x2d0], -R0 ;  /* 0x0000b40062227a23 */ /* 0x000fc40000010800 */
[----:B---3--:R-:W-:Y:S02]  /*4af0*/  FADD.FTZ R0, R6, R18 ;  /* 0x0000001206007221 */ /* 0x008fe40000010000 */
[C---:B------:R-:W-:Y:S01]  /*4b00*/  FADD.FTZ R17, R2.reuse, R4 ;  /* 0x0000000402117221 */ /* 0x040fe20000010000 */
[----:B------:R-:W-:Y:S01]  /*4b10*/  F2FP.BF16.PACK_AB R4, R2, R3 ;  /* 0x000000030204723e */ /* 0x000fe200000010ff */
[C---:B----4-:R-:W-:Y:S01]  /*4b20*/  FADD.FTZ R29, R5.reuse, R0 ;  /* 0x00000000051d7221 */ /* 0x050fe20000010000 */
[----:B------:R-:W-:Y:S01]  /*4b30*/  F2FP.BF16.PACK_AB R5, R5, R6 ;  /* 0x000000060505723e */ /* 0x000fe200000010ff */
[----:B-----5:R-:W-:Y:S01]  /*4b40*/  FADD.FTZ R2, R16, R17 ;  /* 0x0000001110027221 */ /* 0x020fe20000010000 */
[C---:B--2---:R-:W-:Y:S02]  /*4b50*/  F2FP.BF16.PACK_AB R6, R7.reuse, R16 ;  /* 0x000000100706723e */ /* 0x044fe400000010ff */
[----:B------:R-:W-:Y:S01]  /*4b60*/  HMMA.16816.F32.BF16 R16, R12, R24, RZ ;  /* 0x000000180c10723c */ /* 0x000fe200000418ff */
[----:B------:R-:W-:-:S02]  /*4b70*/  FADD.FTZ R28, R7, R2 ;  /* 0x00000002071c7221 */ /* 0x000fc40000010000 */
[----:B------:R-:W-:-:S05]  /*4b80*/  IMAD.MOV.U32 R84, RZ, RZ, R51 ;  /* 0x000000ffff547224 */ /* 0x000fca00078e0033 */
[----:B------:R-:W-:Y:S01]  /*4b90*/  HMMA.16816.F32.BF16 R24, R12, R26, RZ ;  /* 0x0000001a0c18723c */ /* 0x000fe200000418ff */
[----:B------:R-:W-:Y:S01]  /*4ba0*/  IMAD.MOV.U32 R86, RZ, RZ, R48 ;  /* 0x000000ffff567224 */ /* 0x000fe200078e0030 */
[----:B------:R-:W1:Y:S01]  /*4bb0*/  MUFU.EX2 R2, R31 ;  /* 0x0000001f00027308 */ /* 0x000e620000000800 */
[----:B------:R-:W-:-:S07]  /*4bc0*/  IMAD.MOV.U32 R111, RZ, RZ, R49 ;  /* 0x000000ffff6f7224 */ /* 0x000fce00078e0031 */
[----:B------:R-:W-:Y:S06]  /*4bd0*/  MUFU.EX2 R0, R30 ;  /* 0x0000001e00007308 */ /* 0x000fec0000000800 */
[----:B------:R-:W-:Y:S02]  /*4be0*/  HMMA.16816.F32.BF16 R48, R8, R20, R16 ;  /* 0x000000140830723c */ /* 0x000fe40000041810 */
[----:B------:R-:W2:Y:S08]  /*4bf0*/  MUFU.EX2 R16, R36 ;  /* 0x0000002400107308 */ /* 0x000eb00000000800 */
[----:B------:R-:W3:Y:S01]  /*4c00*/  MUFU.EX2 R3, R37 ;  /* 0x0000002500037308 */ /* 0x000ee20000000800 */
[----:B-1----:R-:W-:-:S07]  /*4c10*/  FADD.FTZ R7, R2, R29 ;  /* 0x0000001d02077221 */ /* 0x002fce0000010000 */
[----:B------:R-:W1:Y:S08]  /*4c20*/  MUFU.EX2 R18, R33 ;  /* 0x0000002100127308 */ /* 0x000e700000000800 */
[----:B------:R-:W4:Y:S01]  /*4c30*/  MUFU.EX2 R20, R38 ;  /* 0x0000002600147308 */ /* 0x000f220000000800 */
[----:B--2---:R-:W-:Y:S01]  /*4c40*/  FADD.FTZ R21, R16, R28 ;  /* 0x0000001c10157221 */ /* 0x004fe20000010000 */
[----:B------:R-:W-:Y:S06]  /*4c50*/  HMMA.16816.F32.BF16 R40, R8, R22, R24 ;  /* 0x000000160828723c */ /* 0x000fec0000041818 */
[----:B------:R-:W2:Y:S01]  /*4c60*/  MUFU.EX2 R17, R32 ;  /* 0x0000002000117308 */ /* 0x000ea20000000800 */
[----:B------:R-:W-:-:S07]  /*4c70*/  FADD.FTZ R22, R0, R7 ;  /* 0x0000000700167221 */ /* 0x000fce0000010000 */
[----:B------:R-:W5:Y:S01]  /*4c80*/  MUFU.EX2 R19, R39 ;  /* 0x0000002700137308 */ /* 0x000f620000000800 */
[----:B------:R-:W-:Y:S01]  /*4c90*/  F2FP.BF16.PACK_AB R7, R0, R2 ;  /* 0x000000020007723e */ /* 0x000fe200000010ff */
[----:B---3--:R-:W-:Y:S02]  /*4ca0*/  FADD.FTZ R2, R3, R21 ;  /* 0x0000001503027221 */ /* 0x008fe40000010000 */
[----:B------:R-:W-:Y:S02]  /*4cb0*/  IMAD.MOV.U32 R95, RZ, RZ, R86 ;  /* 0x000000ffff5f7224 */ /* 0x000fe400078e0056 */
[----:B------:R-:W-:Y:S02]  /*4cc0*/  IMAD.MOV.U32 R86, RZ, RZ, R87 ;  /* 0x000000ffff567224 */ /* 0x000fe400078e0057 */
[----:B-1----:R-:W-:Y:S02]  /*4cd0*/  FADD.FTZ R0, R18, R22 ;  /* 0x0000001612007221 */ /* 0x002fe40000010000 */
[----:B------:R-:W-:-:S02]  /*4ce0*/  IMAD.MOV.U32 R87, RZ, RZ, R58 ;  /* 0x000000ffff577224 */ /* 0x000fc400078e003a */
[----:B----4-:R-:W-:Y:S02]  /*4cf0*/  FADD.FTZ R2, R20, R2 ;  /* 0x0000000214027221 */ /* 0x010fe40000010000 */
[----:B------:R-:W-:Y:S02]  /*4d00*/  IMAD.MOV.U32 R58, RZ, RZ, R59 ;  /* 0x000000ffff3a7224 */ /* 0x000fe400078e003b */
[----:B------:R-:W-:Y:S01]  /*4d10*/  IMAD.MOV.U32 R104, RZ, RZ, R128 ;  /* 0x000000ffff687224 */ /* 0x000fe200078e0080 */
[----:B------:R-:W-:Y:S01]  /*4d20*/  F2FP.BF16.PACK_AB R128, R3, R16 ;  /* 0x000000100380723e */ /* 0x000fe200000010ff */
[----:B------:R-:W-:Y:S02]  /*4d30*/  IMAD.MOV.U32 R59, RZ, RZ, R78 ;  /* 0x000000ffff3b7224 */ /* 0x000fe400078e004e */
[----:B------:R-:W-:Y:S02]  /*4d40*/  IMAD.MOV.U32 R78, RZ, RZ, R79 ;  /* 0x000000ffff4e7224 */ /* 0x000fe400078e004f */
[----:B------:R-:W-:Y:S01]  /*4d50*/  IMAD.MOV.U32 R107, RZ, RZ, R129 ;  /* 0x000000ffff6b7224 */ /* 0x000fe200078e0081 */
[C---:B--2---:R-:W-:Y:S01]  /*4d60*/  F2FP.BF16.PACK_AB R129, R17.reuse, R18 ;  /* 0x000000121181723e */ /* 0x044fe200000010ff */
[----:B------:R-:W-:-:S02]  /*4d70*/  FADD.FTZ R3, R17, R0 ;  /* 0x0000000011037221 */ /* 0x000fc40000010000 */
[----:B------:R-:W-:Y:S01]  /*4d80*/  IMAD.MOV.U32 R79, RZ, RZ, R130 ;  /* 0x000000ffff4f7224 */ /* 0x000fe200078e0082 */
[C---:B-----5:R-:W-:Y:S01]  /*4d90*/  F2FP.BF16.PACK_AB R130, R19.reuse, R20 ;  /* 0x000000141382723e */ /* 0x060fe200000010ff */
[----:B------:R-:W-:Y:S02]  /*4da0*/  FADD.FTZ R0, R19, R2 ;  /* 0x0000000213007221 */ /* 0x000fe40000010000 */
[----:B------:R-:W1:Y:S01]  /*4db0*/  LDSM.16.MT88.4 R16, [R131+0x6000] ;  /* 0x006000008310783b */ /* 0x000e620000004200 */
[----:B------:R-:W2:Y:S03]  /*4dc0*/  MUFU.EX2 R2, R35 ;  /* 0x0000002300027308 */ /* 0x000ea60000000800 */
[----:B------:R3:W-:Y:S01]  /*4dd0*/  STL [R1+0x64], R0 ;  /* 0x0000640001007387 */ /* 0x0007e20000100800 */
[----:B--2---:R-:W-:-:S04]  /*4de0*/  FADD.FTZ R3, R2, R3 ;  /* 0x0000000302037221 */ /* 0x004fc80000010000 */
[----:B---3--:R-:W2:Y:S02]  /*4df0*/  MUFU.EX2 R0, R34 ;  /* 0x0000002200007308 */ /* 0x008ea40000000800 */
[----:B--2---:R-:W-:Y:S02]  /*4e00*/  FADD.FTZ R20, R0, R3 ;  /* 0x0000000300147221 */ /* 0x004fe40000010000 */
[----:B------:R-:W-:-:S03]  /*4e10*/  IMAD.MOV.U32 R3, RZ, RZ, R131 ;  /* 0x000000ffff037224 */ /* 0x000fc600078e0083 */
[----:B------:R1:W-:Y:S02]  /*4e20*/  STL [R1+0x68], R20 ;  /* 0x0000681401007387 */ /* 0x0003e40000100800 */
[C---:B-1----:R-:W-:Y:S08]  /*4e30*/  HMMA.16816.F32.BF16 R20, R12.reuse, R16, RZ ;  /* 0x000000100c14723c */ /* 0x042ff000000418ff */
[----:B------:R-:W-:Y:S01]  /*4e40*/  HMMA.16816.F32.BF16 R12, R12, R18, RZ ;  /* 0x000000120c0c723c */ /* 0x000fe200000418ff */
[----:B------:R-:W1:Y:S01]  /*4e50*/  LDSM.16.MT88.4 R16, [R3+0x6800] ;  /* 0x006800000310783b */ /* 0x000e620000004200 */
[----:B------:R-:W-:-:S02]  /*4e60*/  IMAD.MOV.U32 R88, RZ, RZ, R104 ;  /* 0x000000ffff587224 */ /* 0x000fc400078e0068 */
[----:B------:R-:W-:Y:S11]  /*4e70*/  IMAD.MOV.U32 R91, RZ, RZ, R107 ;  /* 0x000000ffff5b7224 */ /* 0x000ff600078e006b */
[----:B------:R-:W-:Y:S01]  /*4e80*/  @!UPT UIADD3 URZ, URZ, URZ, URZ ;  /* 0x0000003f3f3ff290 */ /* 0x000fe2000fffe03f */
[C---:B-1----:R-:W-:Y:S08]  /*4e90*/  HMMA.16816.F32.BF16 R20, R8.reuse, R16, R20 ;  /* 0x000000100814723c */ /* 0x042ff00000041814 */
[----:B------:R-:W-:Y:S01]  /*4ea0*/  HMMA.16816.F32.BF16 R12, R8, R18, R12 ;  /* 0x00000012080c723c */ /* 0x000fe2000004180c */
[----:B------:R-:W1:Y:S07]  /*4eb0*/  LDSM.16.MT88.4 R8, [R248+0x1000] ;  /* 0x00100000f808783b */ /* 0x000e6e0000004200 */
[C---:B-1----:R-:W-:Y:S08]  /*4ec0*/  HMMA.16816.F32.BF16 R160, R4.reuse, R8, R160 ;  /* 0x0000000804a0723c */ /* 0x042ff000000418a0 */
[----:B------:R-:W-:Y:S01]  /*4ed0*/  HMMA.16816.F32.BF16 R16, R4, R10, R88 ;  /* 0x0000000a0410723c */ /* 0x000fe20000041858 */
[----:B------:R-:W1:Y:S01]  /*4ee0*/  LDSM.16.MT88.4 R8, [R252+0x1000] ;  /* 0x00100000fc08783b */ /* 0x000e620000004200 */
[----:B------:R-:W-:Y:S01]  /*4ef0*/  IMAD.MOV.U32 R92, RZ, RZ, R109 ;  /* 0x000000ffff5c7224 */ /* 0x000fe200078e006d */
[----:B------:R-:W-:Y:S01]  /*4f00*/  MOV R94, R111 ;  /* 0x0000006f005e7202 */ /* 0x000fe20000000f00 */
[----:B------:R-:W-:-:S04]  /*4f10*/  IMAD.MOV.U32 R93, RZ, RZ, R110 ;  /* 0x000000ffff5d7224 */ /* 0x000fc800078e006e */
        /* <DEDUP_REMOVED lines=19> */
[----:B------:R-:W-:Y:S01]  /*5050*/  HMMA.16816.F32.BF16 R76, R4, R10, R164 ;  /* 0x0000000a044c723c */ /* 0x000fe200000418a4 */
[----:B------:R-:W1:Y:S01]  /*5060*/  LDSM.16.MT88.4 R8, [R248+0x5000] ;  /* 0x00500000f808783b */ /* 0x000e620000004200 */
[----:B------:R-:W-:-:S03]  /*5070*/  F2FP.BF16.PACK_AB R131, R0, R2 ;  /* 0x000000020083723e */ /* 0x000fc600000010ff */
[----:B------:R-:W-:Y:S03]  /*5080*/  LDSM.16.MT88.4 R164, [R248+0x1800] ;  /* 0x00180000f8a4783b */ /* 0x000fe60000004200 */
[C---:B-1----:R-:W-:Y:S08]  /*5090*/  HMMA.16816.F32.BF16 R84, R4.reuse, R8, R180 ;  /* 0x000000080454723c */ /* 0x042ff000000418b4 */
[----:B------:R-:W-:Y:S01]  /*50a0*/  HMMA.16816.F32.BF16 R88, R4, R10, R136 ;  /* 0x0000000a0458723c */ /* 0x000fe20000041888 */
[----:B------:R-:W1:Y:S01]  /*50b0*/  LDSM.16.MT88.4 R8, [R252+0x5000] ;  /* 0x00500000fc08783b */ /* 0x000e620000004200 */
[----:B------:R-:W-:-:S03]  /*50c0*/  @P2 IMAD.HI.U32 R2, R159, c[0x0][0x2c8], RZ ;  /* 0x0000b2009f022a27 */ /* 0x000fc600078e00ff */
[----:B------:R-:W-:Y:S03]  /*50d0*/  LDSM.16.MT88.4 R136, [R252+0x1800] ;  /* 0x00180000fc88783b */ /* 0x000fe60000004200 */
[----:B-1----:R-:W-:Y:S01]  /*50e0*/  HMMA.16816.F32.BF16 R92, R4, R8, R152 ;  /* 0x00000008045c723c */ /* 0x002fe20000041898 */
[----:B------:R-:W-:-:S07]  /*50f0*/  IMAD.MOV.U32 R0, RZ, RZ, R159 ;  /* 0x000000ffff007224 */ /* 0x000fce00078e009f */
[C---:B------:R-:W-:Y:S01]  /*5100*/  HMMA.16816.F32.BF16 R96, R4.reuse, R10, R124 ;  /* 0x0000000a0460723c */ /* 0x040fe2000004187c */
[----:B------:R-:W1:Y:S04]  /*5110*/  LDSM.16.MT88.4 R8, [R251+0x5000] ;  /* 0x00500000fb08783b */ /* 0x000e680000004200 */
[----:B------:R-:W-:Y:S03]  /*5120*/  LDSM.16.MT88.4 R152, [R3+0x1800] ;  /* 0x001800000398783b */ /* 0x000fe60000004200 */
[----:B-1----:R-:W-:Y:S01]  /*5130*/  HMMA.16816.F32.BF16 R100, R4, R8, R144 ;  /* 0x000000080464723c */ /* 0x002fe20000041890 */
[----:B------:R-:W-:-:S07]  /*5140*/  @P2 SHF.R.U32.HI R0, RZ, c[0x0][0x2cc], R2 ;  /* 0x0000b300ff002a19 */ /* 0x000fce0000011602 */
[C---:B------:R-:W-:Y:S01]  /*5150*/  HMMA.16816.F32.BF16 R104, R4.reuse, R10, R116 ;  /* 0x0000000a0468723c */ /* 0x040fe20000041874 */
[----:B------:R-:W1:Y:S04]  /*5160*/  LDSM.16.MT88.4 R8, [R3+0x5000] ;  /* 0x005000000308783b */ /* 0x000e680000004200 */
[----:B------:R-:W-:Y:S03]  /*5170*/  LDSM.16.MT88.4 R144, [R251+0x1800] ;  /* 0x00180000fb90783b */ /* 0x000fe60000004200 */
[C---:B-1----:R-:W-:Y:S08]  /*5180*/  HMMA.16816.F32.BF16 R108, R4.reuse, R8, R120 ;  /* 0x00000008046c723c */ /* 0x042ff00000041878 */
[C---:B------:R-:W-:Y:S01]  /*5190*/  HMMA.16816.F32.BF16 R112, R4.reuse, R10, R112 ;  /* 0x0000000a0470723c */ /* 0x040fe20000041870 */
[----:B------:R-:W1:Y:S07]  /*51a0*/  LDSM.16.MT88.4 R8, [R248+0x7000] ;  /* 0x00700000f808783b */ /* 0x000e6e0000004200 */
[C---:B-1----:R-:W-:Y:S08]  /*51b0*/  HMMA.16816.F32.BF16 R184, R4.reuse, R8, R184 ;  /* 0x0000000804b8723c */ /* 0x042ff000000418b8 */
[C---:B------:R-:W-:Y:S01]  /*51c0*/  HMMA.16816.F32.BF16 R176, R4.reuse, R10, R176 ;  /* 0x0000000a04b0723c */ /* 0x040fe200000418b0 */
[----:B------:R-:W1:Y:S07]  /*51d0*/  LDSM.16.MT88.4 R8, [R252+0x7000] ;  /* 0x00700000fc08783b */ /* 0x000e6e0000004200 */
[C---:B-1----:R-:W-:Y:S01]  /*51e0*/  HMMA.16816.F32.BF16 R120, R4.reuse, R8, R80 ;  /* 0x000000080478723c */ /* 0x042fe20000041850 */
[----:B------:R-:W-:Y:S07]  /*51f0*/  LDSM.16.MT88.4 R80, [R252+0x5800] ;  /* 0x00580000fc50783b */ /* 0x000fee0000004200 */
[C---:B------:R-:W-:Y:S01]  /*5200*/  HMMA.16816.F32.BF16 R116, R4.reuse, R10, R64 ;  /* 0x0000000a0474723c */ /* 0x040fe20000041840 */
[----:B------:R-:W1:Y:S04]  /*5210*/  LDSM.16.MT88.4 R8, [R251+0x7000] ;  /* 0x00700000fb08783b */ /* 0x000e680000004200 */
[----:B------:R-:W-:Y:S03]  /*5220*/  LDSM.16.MT88.4 R64, [R3+0x3800] ;  /* 0x003800000340783b */ /* 0x000fe60000004200 */
[C---:B-1----:R-:W-:Y:S01]  /*5230*/  HMMA.16816.F32.BF16 R124, R4.reuse, R10, R40 ;  /* 0x0000000a047c723c */ /* 0x042fe20000041828 */
[----:B------:R-:W1:Y:S07]  /*5240*/  LDSM.16.MT88.4 R40, [R248+0x3800] ;  /* 0x00380000f828783b */ /* 0x000e6e0000004200 */
[----:B------:R-:W-:Y:S01]  /*5250*/  HMMA.16816.F32.BF16 R180, R4, R8, R48 ;  /* 0x0000000804b4723c */ /* 0x000fe20000041830 */
[----:B------:R-:W2:Y:S04]  /*5260*/  LDSM.16.MT88.4 R48, [R252+0x3800] ;  /* 0x00380000fc30783b */ /* 0x000ea80000004200 */
[----:B------:R-:W-:Y:S03]  /*5270*/  LDSM.16.MT88.4 R8, [R3+0x7000] ;  /* 0x007000000308783b */ /* 0x000fe60000004200 */
[C---:B-1----:R-:W-:Y:S08]  /*5280*/  HMMA.16816.F32.BF16 R36, R128.reuse, R40, R36 ;  /* 0x000000288024723c */ /* 0x042ff00000041824 */
[C---:B------:R-:W-:Y:S08]  /*5290*/  HMMA.16816.F32.BF16 R40, R128.reuse, R42, R44 ;  /* 0x0000002a8028723c */ /* 0x040ff0000004182c */
[C---:B--2---:R-:W-:Y:S08]  /*52a0*/  HMMA.16816.F32.BF16 R44, R128.reuse, R48, R52 ;  /* 0x00000030802c723c */ /* 0x044ff00000041834 */
[C---:B------:R-:W-:Y:S01]  /*52b0*/  HMMA.16816.F32.BF16 R48, R128.reuse, R50, R56 ;  /* 0x000000328030723c */ /* 0x040fe20000041838 */
[----:B------:R-:W1:Y:S07]  /*52c0*/  LDSM.16.MT88.4 R56, [R251+0x3800] ;  /* 0x00380000fb38783b */ /* 0x000e6e0000004200 */
[C---:B-1----:R-:W-:Y:S08]  /*52d0*/  HMMA.16816.F32.BF16 R52, R128.reuse, R56, R60 ;  /* 0x000000388034723c */ /* 0x042ff0000004183c */
[C---:B------:R-:W-:Y:S01]  /*52e0*/  HMMA.16816.F32.BF16 R60, R128.reuse, R64, R72 ;  /* 0x00000040803c723c */ /* 0x040fe20000041848 */
[----:B------:R-:W1:Y:S07]  /*52f0*/  LDSM.16.MT88.4 R72, [R248+0x5800] ;  /* 0x00580000f848783b */ /* 0x000e6e0000004200 */
[C---:B------:R-:W-:Y:S08]  /*5300*/  HMMA.16816.F32.BF16 R64, R128.reuse, R66, R76 ;  /* 0x000000428040723c */ /* 0x040ff0000004184c */
[C---:B------:R-:W-:Y:S08]  /*5310*/  HMMA.16816.F32.BF16 R76, R128.reuse, R80, R92 ;  /* 0x00000050804c723c */ /* 0x040ff0000004185c */
[C---:B------:R-:W-:Y:S01]  /*5320*/  HMMA.16816.F32.BF16 R80, R128.reuse, R82, R96 ;  /* 0x000000528050723c */ /* 0x040fe20000041860 */
[----:B------:R-:W2:Y:S07]  /*5330*/  LDSM.16.MT88.4 R96, [R3+0x5800] ;  /* 0x005800000360783b */ /* 0x000eae0000004200 */
[C---:B------:R-:W-:Y:S08]  /*5340*/  HMMA.16816.F32.BF16 R56, R128.reuse, R58, R68 ;  /* 0x0000003a8038723c */ /* 0x040ff00000041844 */
[C---:B-1----:R-:W-:Y:S08]  /*5350*/  HMMA.16816.F32.BF16 R68, R128.reuse, R72, R84 ;  /* 0x000000488044723c */ /* 0x042ff00000041854 */
[C---:B--2---:R-:W-:Y:S08]  /*5360*/  HMMA.16816.F32.BF16 R92, R128.reuse, R96, R108 ;  /* 0x00000060805c723c */ /* 0x044ff0000004186c */
[C---:B------:R-:W-:Y:S01]  /*5370*/  HMMA.16816.F32.BF16 R96, R128.reuse, R98, R112 ;  /* 0x000000628060723c */ /* 0x040fe20000041870 */
[----:B------:R-:W1:Y:S07]  /*5380*/  LDSM.16.MT88.4 R112, [R252+0x7800] ;  /* 0x00780000fc70783b */ /* 0x000e6e0000004200 */
[----:B------:R-:W-:Y:S01]  /*5390*/  HMMA.16816.F32.BF16 R72, R128, R74, R88 ;  /* 0x0000004a8048723c */ /* 0x000fe20000041858 */
[----:B------:R-:W2:Y:S07]  /*53a0*/  LDSM.16.MT88.4 R88, [R251+0x5800] ;  /* 0x00580000fb58783b */ /* 0x000eae0000004200 */
[C---:B------:R-:W-:Y:S08]  /*53b0*/  HMMA.16816.F32.BF16 R20, R4.reuse, R8, R20 ;  /* 0x000000080414723c */ /* 0x040ff00000041814 */
[----:B------:R-:W-:Y:S01]  /*53c0*/  HMMA.16816.F32.BF16 R12, R4, R10, R12 ;  /* 0x0000000a040c723c */ /* 0x000fe2000004180c */
[----:B------:R-:W-:Y:S07]  /*53d0*/  LDSM.16.MT88.4 R4, [R3+0x7800] ;  /* 0x007800000304783b */ /* 0x000fee0000004200 */
[----:B-1----:R-:W-:Y:S01]  /*53e0*/  HMMA.16816.F32.BF16 R108, R128, R112, R120 ;  /* 0x00000070806c723c */ /* 0x002fe20000041878 */
[----:B------:R-:W1:Y:S01]  /*53f0*/  LDSM.16.MT88.4 R120, [R251+0x7800] ;  /* 0x00780000fb78783b */ /* 0x000e620000004200 */
[----:B------:R-:W-:-:S06]  /*5400*/  IMAD.MOV.U32 R2, RZ, RZ, c[0x0][0x168] ;  /* 0x00005a00ff027624 */ /* 0x000fcc00078e00ff */
[----:B--2---:R-:W-:Y:S01]  /*5410*/  HMMA.16816.F32.BF16 R84, R128, R88, R100 ;  /* 0x000000588054723c */ /* 0x004fe20000041864 */
[----:B------:R-:W-:-:S07]  /*5420*/  IADD3 R0, R0, c[0x0][0x1d0], -R2 ;  /* 0x0000740000007a10 */ /* 0x000fce0007ffe802 */
[----:B------:R-:W-:Y:S01]  /*5430*/  HMMA.16816.F32.BF16 R88, R128, R90, R104 ;  /* 0x0000005a8058723c */ /* 0x000fe20000041868 */
[----:B------:R-:W2:Y:S01]  /*5440*/  LDSM.16.MT88.4 R104, [R248+0x7800] ;  /* 0x00780000f868783b */ /* 0x000ea20000004200 */
[----:B------:R-:W-:-:S04]  /*5450*/  SHF.R.S32.HI R2, RZ, 0x1f, R0 ;  /* 0x0000001fff027819 */ /* 0x000fc80000011400 */
[----:B------:R-:W-:Y:S02]  /*5460*/  LEA.HI R0, R2, R0, RZ, 0x6 ;  /* 0x0000000002007211 */ /* 0x000fe400078f30ff */
[----:B------:R-:W-:Y:S02]  /*5470*/  HMMA.16816.F32.BF16 R112, R128, R114, R116 ;  /* 0x000000728070723c */ /* 0x000fe40000041874 */
[----:B------:R-:W-:-:S04]  /*5480*/  SHF.R.S32.HI R0, RZ, 0x6, R0 ;  /* 0x00000006ff007819 */ /* 0x000fc80000011400 */
[----:B------:R-:W-:Y:S02]  /*5490*/  IMNMX R0, RZ, R0, !PT ;  /* 0x00000000ff007217 */ /* 0x000fe40007800200 */
[C---:B-1----:R-:W-:Y:S08]  /*54a0*/  HMMA.16816.F32.BF16 R116, R128.reuse, R120, R180 ;  /* 0x000000788074723c */ /* 0x042ff000000418b4 */
[C---:B------:R-:W-:Y:S08]  /*54b0*/  HMMA.16816.F32.BF16 R120, R128.reuse, R122, R124 ;  /* 0x0000007a8078723c */ /* 0x040ff0000004187c */
[----:B------:R-:W-:Y:S07]  /*54c0*/  HMMA.16816.F32.BF16 R124, R128, R4, R20 ;  /* 0x00000004807c723c */ /* 0x000fee0000041814 */
[----:B------:R-:W-:-:S05]  /*54d0*/  IADD3 R4, R158, -0x2, RZ ;  /* 0xfffffffe9e047810 */ /* 0x000fca0007ffe0ff */
[----:B------:R1:W-:Y:S04]  /*54e0*/  STL [R1+0x5c], R4 ;  /* 0x00005c0401007387 */ /* 0x0003e80000100800 */
[----:B------:R1:W-:Y:S01]  /*54f0*/  STL [R1+0x88], R0 ;  /* 0x0000880001007387 */ /* 0x0003e20000100800 */
[----:B------:R-:W-:Y:S01]  /*5500*/  ISETP.GE.AND P0, PT, R4, R0, PT ;  /* 0x000000000400720c */ /* 0x000fe20003f06270 */
[C---:B------:R-:W-:Y:S08]  /*5510*/  HMMA.16816.F32.BF16 R160, R128.reuse, R164, R160 ;  /* 0x000000a480a0723c */ /* 0x040ff000000418a0 */
[C---:B------:R-:W-:Y:S08]  /*5520*/  HMMA.16816.F32.BF16 R132, R128.reuse, R136, R132 ;  /* 0x000000888084723c */ /* 0x040ff00000041884 */
[C---:B------:R-:W-:Y:S08]  /*5530*/  HMMA.16816.F32.BF16 R140, R128.reuse, R144, R140 ;  /* 0x00000090808c723c */ /* 0x040ff0000004188c */
[C---:B------:R-:W-:Y:S08]  /*5540*/  HMMA.16816.F32.BF16 R148, R128.reuse, R152, R148 ;  /* 0x000000988094723c */ /* 0x040ff00000041894 */
[C---:B--2---:R-:W-:Y:S08]  /*5550*/  HMMA.16816.F32.BF16 R100, R128.reuse, R104, R184 ;  /* 0x000000688064723c */ /* 0x044ff000000418b8 */
[C---:B------:R-:W-:Y:S08]  /*5560*/  HMMA.16816.F32.BF16 R164, R128.reuse, R166, R16 ;  /* 0x000000a680a4723c */ /* 0x040ff00000041810 */
[C---:B------:R-:W-:Y:S08]  /*5570*/  HMMA.16816.F32.BF16 R136, R128.reuse, R138, R24 ;  /* 0x0000008a8088723c */ /* 0x040ff00000041818 */
[C---:B------:R-:W-:Y:S08]  /*5580*/  HMMA.16816.F32.BF16 R144, R128.reuse, R146, R28 ;  /* 0x000000928090723c */ /* 0x040ff0000004181c */
[C---:B------:R-:W-:Y:S08]  /*5590*/  HMMA.16816.F32.BF16 R152, R128.reuse, R154, R32 ;  /* 0x0000009a8098723c */ /* 0x040ff00000041820 */
[C---:B------:R-:W-:Y:S08]  /*55a0*/  HMMA.16816.F32.BF16 R104, R128.reuse, R106, R176 ;  /* 0x0000006a8068723c */ /* 0x040ff000000418b0 */
[----:B------:R-:W-:Y:S01]  /*55b0*/  HMMA.16816.F32.BF16 R128, R128, R6, R12 ;  /* 0x000000068080723c */ /* 0x000fe2000004180c */
[----:B------:R-:W-:Y:S01]  /*55c0*/  @!UPT UIADD3 URZ, URZ, URZ, URZ ;  /* 0x0000003f3f3ff290 */ /* 0x000fe2000fffe03f */
[----:B------:R-:W-:Y:S11]  /*55d0*/  @!P0 BRA `(.L_x_476) ;  /* 0x0000411000008947 */ /* 0x000ff60003800000 */
[----:B-1----:R-:W-:Y:S02]  /*55e0*/  MOV R0, R4 ;  /* 0x0000000400007202 */ /* 0x002fe40000000f00 */
[----:B------:R-:W-:-:S02]  /*55f0*/  MOV R158, R156 ;  /* 0x0000009c009e7202 */ /* 0x000fc40000000f00 */
[----:B------:R-:W-:Y:S01]  /*5600*/  MOV R3, R157 ;  /* 0x0000009d00037202 */ /* 0x000fe20000000f00 */
[----:B------:R1:W-:Y:S06]  /*5610*/  STL [R1+0x60], R0 ;  /* 0x0000600001007387 */ /* 0x0003ec0000100800 */
.L_x_477:
[----:B------:R-:W2:Y:S01]  /*5620*/  LDL R2, [R1+0x60] ;  /* 0x0000600001027983 */ /* 0x000ea20000100800 */
[----:B------:R-:W-:Y:S04]  /*5630*/  DEPBAR.LE SB0, 0x0 ;  /* 0x000080000000791a */ /* 0x000fe80000000000 */
[----:B------:R-:W3:Y:S01]  /*5640*/  LDL.64 R16, [R1+0x78] ;  /* 0x0000780001107983 */ /* 0x000ee20000100a00 */
[----:B------:R-:W-:Y:S04]  /*5650*/  WARPSYNC 0xffffffff ;  /* 0xffffffff00007948 */ /* 0x000fe80003800000 */
[----:B------:R-:W4:Y:S05]  /*5660*/  LDL R14, [R1+0x84] ;  /* 0x00008400010e7983 */ /* 0x000f2a0000100800 */
[----:B------:R-:W-:Y:S05]  /*5670*/  STL.64 [R1+0x150], R124 ;  /* 0x0001507c01007387 */ /* 0x000fea0000100a00 */
[----:B-1----:R1:W-:Y:S05]  /*5680*/  STL [R1+0x14c], R126 ;  /* 0x00014c7e01007387 */ /* 0x0023ea0000100800 */
[----:B------:R1:W-:Y:S05]  /*5690*/  STL [R1+0x148], R127 ;  /* 0x0001487f01007387 */ /* 0x0003ea0000100800 */
[----:B------:R-:W-:Y:S05]  /*56a0*/  STL [R1+0x144], R128 ;  /* 0x0001448001007387 */ /* 0x000fea0000100800 */
[----:B------:R-:W-:Y:S05]  /*56b0*/  STL [R1+0x140], R129 ;  /* 0x0001408101007387 */ /* 0x000fea0000100800 */
[----:B------:R1:W-:Y:S05]  /*56c0*/  STL [R1+0x13c], R130 ;  /* 0x00013c8201007387 */ /* 0x0003ea0000100800 */
[----:B------:R1:W-:Y:S05]  /*56d0*/  STL [R1+0x138], R131 ;  /* 0x0001388301007387 */ /* 0x0003ea0000100800 */
[----:B------:R-:W2:Y:S05]  /*56e0*/  LDL R159, [R1+0x8] ;  /* 0x00000800019f7983 */ /* 0x000eaa0000100800 */
[----:B-1----:R-:W2:Y:S05]  /*56f0*/  LDL R126, [R1+0x3c] ;  /* 0x00003c00017e7983 */ /* 0x002eaa0000100800 */
[----:B------:R-:W2:Y:S05]  /*5700*/  LDL R127, [R1+0x58] ;  /* 0x00005800017f7983 */ /* 0x000eaa0000100800 */
[----:B------:R-:W2:Y:S05]  /*5710*/  LDL R130, [R1+0x40] ;  /* 0x0000400001827983 */ /* 0x000eaa0000100800 */
[----:B------:R-:W2:Y:S05]  /*5720*/  LDL R131, [R1+0x44] ;  /* 0x0000440001837983 */ /* 0x000eaa0000100800 */
[----:B------:R-:W-:Y:S06]  /*5730*/  BAR.SYNC.DEFER_BLOCKING 0x0 ;  /* 0x0000000000007b1d */ /* 0x000fec0000010000 */
[----:B------:R-:W-:Y:S05]  /*5740*/  LDSM.16.M88.4 R24, [R249+0x1000] ;  /* 0x00100000f918783b */ /* 0x000fea0000000200 */
[----:B------:R-:W-:Y:S05]  /*5750*/  LDSM.16.M88.4 R32, [R249+0x1800] ;  /* 0x00180000f920783b */ /* 0x000fea0000000200 */
[----:B--2---:R-:W-:Y:S01]  /*5760*/  LDSM.16.M88.4 R180, [R131] ;  /* 0x0000000083b4783b */ /* 0x004fe20000000200 */
[C---:B------:R-:W-:Y:S04]  /*5770*/  ISETP.GE.AND P1, PT, R2.reuse, RZ, PT ;  /* 0x000000ff0200720c */ /* 0x040fe80003f26270 */
[----:B------:R-:W-:Y:S05]  /*5780*/  LDSM.16.M88.4 R176, [R159] ;  /* 0x000000009fb0783b */ /* 0x000fea0000000200 */
[----:B------:R-:W-:Y:S04]  /*5790*/  LDSM.16.M88.4 R184, [R130] ;  /* 0x0000000082b8783b */ /* 0x000fe80000000200 */
[----:B------:R-:W-:Y:S01]  /*57a0*/  @P1 SHF.R.S32.HI R0, RZ, 0x1f, R2 ;  /* 0x0000001fff001819 */ /* 0x000fe20000011402 */
[----:B------:R-:W-:Y:S01]  /*57b0*/  @P1 IMAD.WIDE.U32 R4, R2, c[0x0][0x208], RZ ;  /* 0x0000820002041a25 */ /* 0x000fe200078e00ff */
[----:B---3--:R-:W-:Y:S01]  /*57c0*/  @P1 IADD3 R9, P0, R16, 0x40, RZ ;  /* 0x0000004010091810 */ /* 0x008fe20007f1e0ff */
[----:B------:R1:W-:Y:S02]  /*57d0*/  LDSM.16.M88.4 R188, [R126] ;  /* 0x000000007ebc783b */ /* 0x0003e40000000200 */
[----:B------:R-:W-:Y:S01]  /*57e0*/  @P1 IMAD R0, R0, c[0x0][0x208], RZ ;  /* 0x0000820000001a24 */ /* 0x000fe200078e02ff */
[----:B----4-:R-:W-:Y:S01]  /*57f0*/  @P1 IADD3.X R8, RZ, R14, RZ, P0, !PT ;  /* 0x0000000eff081210 */ /* 0x010fe200007fe4ff */
[----:B------:R-:W-:Y:S02]  /*5800*/  @P1 IMAD.MOV.U32 R6, RZ, RZ, c[0x0][0x20c] ;  /* 0x00008300ff061624 */ /* 0x000fe400078e00ff */
[----:B------:R-:W-:Y:S01]  /*5810*/  @P1 IMAD R0, R2, c[0x0][0x20c], R0 ;  /* 0x0000830002001a24 */ /* 0x000fe200078e0200 */
[C---:B------:R-:W-:Y:S04]  /*5820*/  @P1 SHF.L.U32 R2, R4.reuse, 0x6, RZ ;  /* 0x0000000604021819 */ /* 0x040fe800000006ff */
[----:B------:R-:W-:Y:S01]  /*5830*/  @P1 IADD3 R0, R5, R0, RZ ;  /* 0x0000000005001210 */ /* 0x000fe20007ffe0ff */
[----:B------:R-:W-:Y:S03]  /*5840*/  @P1 IMAD.MOV.U32 R5, RZ, RZ, c[0x0][0x208] ;  /* 0x00008200ff051624 */ /* 0x000fe600078e00ff */
[----:B------:R-:W-:Y:S02]  /*5850*/  @P1 SHF.L.U64.HI R0, R4, 0x6, R0 ;  /* 0x0000000604001819 */ /* 0x000fe40000010200 */
[C---:B------:R-:W-:Y:S04]  /*5860*/  @P1 LEA R4, P0, R5.reuse, R2, 0x5 ;  /* 0x0000000205041211 */ /* 0x040fe800078028ff */
[----:B------:R-:W-:Y:S02]  /*5870*/  @P1 LEA.HI.X R5, R5, R0, R6, 0x5, P0 ;  /* 0x0000000005051211 */ /* 0x000fe400000f2c06 */
[----:B------:R-:W-:Y:S01]  /*5880*/  @P1 IADD3 R6, P0, R2, R16, RZ ;  /* 0x0000001002061210 */ /* 0x000fe20007f1e0ff */
[----:B-1----:R-:W2:Y:S04]  /*5890*/  LDL R126, [R1+0x38] ;  /* 0x00003800017e7983 */ /* 0x002ea80000100800 */
[----:B------:R-:W-:Y:S01]  /*58a0*/  @P1 IMAD.X R10, R0, 0x1, R14, P0 ;  /* 0x00000001000a1824 */ /* 0x000fe200000e060e */
[----:B------:R-:W-:Y:S04]  /*58b0*/  @P1 IADD3 R7, P0, R2, R9, RZ ;  /* 0x0000000902071210 */ /* 0x000fe80007f1e0ff */
[----:B------:R-:W-:Y:S02]  /*58c0*/  @P1 IADD3.X R11, R0, R8, RZ, P0, !PT ;  /* 0x00000008000b1210 */ /* 0x000fe400007fe4ff */
[C---:B------:R-:W-:Y:S04]  /*58d0*/  @P1 LEA R128, P0, R6.reuse, c[0x0][0x1f8], 0x1 ;  /* 0x00007e0006801a11 */ /* 0x040fe800078008ff */
[----:B------:R-:W-:Y:S02]  /*58e0*/  @P1 LEA.HI.X R129, R6, c[0x0][0x1fc], R10, 0x1, P0 ;  /* 0x00007f0006811a11 */ /* 0x000fe400000f0c0a */
[C---:B------:R-:W-:Y:S04]  /*58f0*/  @P1 LEA R30, P0, R7.reuse, c[0x0][0x1f8], 0x1 ;  /* 0x00007e00071e1a11 */ /* 0x040fe800078008ff */
[----:B------:R-:W-:Y:S02]  /*5900*/  @P1 LEA.HI.X R31, R7, c[0x0][0x1fc], R11, 0x1, P0 ;  /* 0x00007f00071f1a11 */ /* 0x000fe400000f0c0b */
[----:B------:R-:W-:Y:S05]  /*5910*/  @P1 IADD3 R7, P0, R16, 0x80, RZ ;  /* 0x0000008010071810 */ /* 0x000fea0007f1e0ff */
[----:B------:R-:W-:Y:S01]  /*5920*/  @P1 IMAD.X R13, RZ, RZ, R14, P0 ;  /* 0x000000ffff0d1224 */ /* 0x000fe200000e060e */
[----:B------:R-:W-:Y:S04]  /*5930*/  @P1 IADD3 R6, P0, R2, R7, RZ ;  /* 0x0000000702061210 */ /* 0x000fe80007f1e0ff */
[----:B------:R-:W-:Y:S02]  /*5940*/  @P1 IADD3.X R10, R0, R13, RZ, P0, !PT ;  /* 0x0000000d000a1210 */ /* 0x000fe400007fe4ff */
        /* <DEDUP_REMOVED lines=8> */
[C---:B------:R-:W-:Y:S05]  /*59d0*/  @P1 IADD3 R0, P0, R4.reuse, R9, RZ ;  /* 0x0000000904001210 */ /* 0x040fea0007f1e0ff */
[C---:B------:R-:W-:Y:S01]  /*59e0*/  @P1 IMAD.X R2, R5.reuse, 0x1, R8, P0 ;  /* 0x0000000105021824 */ /* 0x040fe200000e0608 */
[C---:B------:R-:W-:Y:S01]  /*59f0*/  @P1 IADD3 R7, P0, R4.reuse, R7, RZ ;  /* 0x0000000704071210 */ /* 0x040fe20007f1e0ff */
[----:B------:R-:W1:Y:S03]  /*5a00*/  LDSM.16.M88.4 R8, [R249] ;  /* 0x00000000f908783b */ /* 0x000e660000000200 */
[C---:B------:R-:W-:Y:S02]  /*5a10*/  @P1 IADD3.X R13, R5.reuse, R13, RZ, P0, !PT ;  /* 0x0000000d050d1210 */ /* 0x040fe400007fe4ff */
[C---:B------:R-:W-:Y:S05]  /*5a20*/  @P1 IADD3 R12, P0, R4.reuse, R12, RZ ;  /* 0x0000000c040c1210 */ /* 0x040fea0007f1e0ff */
[C---:B------:R-:W-:Y:S01]  /*5a30*/  @P1 IMAD.X R6, R5.reuse, 0x1, R6, P0 ;  /* 0x0000000105061824 */ /* 0x040fe200000e0606 */
[----:B------:R-:W-:Y:S02]  /*5a40*/  @P1 IADD3 R4, P0, R4, R16, RZ ;  /* 0x0000001004041210 */ /* 0x000fe40007f1e0ff */
[----:B------:R-:W3:Y:S02]  /*5a50*/  LDSM.16.M88.4 R16, [R249+0x800] ;  /* 0x00080000f910783b */ /* 0x000ee40000000200 */
[----:B------:R-:W-:Y:S02]  /*5a60*/  @P1 IADD3.X R5, R5, R14, RZ, P0, !PT ;  /* 0x0000000e05051210 */ /* 0x000fe400007fe4ff */
[C---:B------:R-:W-:Y:S01]  /*5a70*/  @P1 LEA R14, P0, R4.reuse, c[0x0][0x1f8], 0x1 ;  /* 0x00007e00040e1a11 */ /* 0x040fe200078008ff */
[----:B------:R-:W-:Y:S01]  /*5a80*/  @!PT LDS RZ, [RZ] ;  /* 0x00000000fffff984 */ /* 0x000fe20000000800 */
[----:B------:R-:W-:Y:S01]  /*5a90*/  @!PT LDS RZ, [RZ] ;  /* 0x00000000fffff984 */ /* 0x000fe20000000800 */
[----:B------:R-:W-:Y:S01]  /*5aa0*/  @!PT LDS RZ, [RZ] ;  /* 0x00000000fffff984 */ /* 0x000fe20000000800 */
[----:B------:R4:W-:Y:S03]  /*5ab0*/  @P1 LDGSTS.E.BYPASS.LTC128B.128 [R127+0x100], [R128.64], !P6 ;  /* 0x00100000807f1fae */ /* 0x0009e6000f101d46 */
[----:B------:R-:W-:Y:S02]  /*5ac0*/  @P1 LEA.HI.X R15, R4, c[0x0][0x1fc], R5, 0x1, P0 ;  /* 0x00007f00040f1a11 */ /* 0x000fe400000f0c05 */
[C---:B------:R-:W-:Y:S01]  /*5ad0*/  @P1 LEA R20, P0, R0.reuse, c[0x0][0x1f8], 0x1 ;  /* 0x00007e0000141a11 */ /* 0x040fe200078008ff */
[----:B------:R3:W-:Y:S03]  /*5ae0*/  @P1 LDGSTS.E.BYPASS.LTC128B.128 [R127+0x2100], [R30.64], !P5 ;  /* 0x021000001e7f1fae */ /* 0x0007e6000e901d46 */
[----:B------:R-:W-:Y:S02]  /*5af0*/  @P1 LEA.HI.X R21, R0, c[0x0][0x1fc], R2, 0x1, P0 ;  /* 0x00007f0000151a11 */ /* 0x000fe400000f0c02 */
[----:B------:R-:W2:Y:S01]  /*5b00*/  LDL R0, [R1] ;  /* 0x0000000001007983 */ /* 0x000ea20000100800 */
[C---:B------:R-:W-:Y:S04]  /*5b10*/  @P1 LEA R156, P0, R7.reuse, c[0x0][0x1f8], 0x1 ;  /* 0x00007e00079c1a11 */ /* 0x040fe800078008ff */
[----:B------:R3:W-:Y:S01]  /*5b20*/  @P1 LDGSTS.E.BYPASS.LTC128B.128 [R127+0x4100], [R22.64], !P4 ;  /* 0x04100000167f1fae */ /* 0x0007e2000e101d46 */
[----:B------:R-:W-:Y:S02]  /*5b30*/  @P1 LEA.HI.X R157, R7, c[0x0][0x1fc], R13, 0x1, P0 ;  /* 0x00007f00079d1a11 */ /* 0x000fe400000f0c0d */
[C---:B------:R-:W-:Y:S02]  /*5b40*/  @P1 LEA R124, P0, R12.reuse, c[0x0][0x1f8], 0x1 ;  /* 0x00007e000c7c1a11 */ /* 0x040fe400078008ff */
[----:B------:R3:W-:Y:S02]  /*5b50*/  @P1 LDGSTS.E.BYPASS.LTC128B.128 [R127+0x6100], [R28.64], !P3 ;  /* 0x061000001c7f1fae */ /* 0x0007e4000d901d46 */
[----:B------:R-:W-:Y:S02]  /*5b60*/  @P1 LEA.HI.X R125, R12, c[0x0][0x1fc], R6, 0x1, P0 ;  /* 0x00007f000c7d1a11 */ /* 0x000fe400000f0c06 */
[C---:B-1---5:R-:W-:Y:S01]  /*5b70*/  HMMA.16816.F32.BF16 R4, R168.reuse, R8, RZ ;  /* 0x00000008a804723c */ /* 0x062fe200000418ff */
[----:B------:R3:W-:Y:S01]  /*5b80*/  @P1 LDGSTS.E.BYPASS.LTC128B.128 [R127+0x1100], [R14.64], !P6 ;  /* 0x011000000e7f1fae */ /* 0x0007e2000f101d46 */
[----:B----4-:R-:W-:Y:S04]  /*5b90*/  IMAD.MOV.U32 R129, RZ, RZ, c[0x0][0x2c4] ;  /* 0x0000b100ff817624 */ /* 0x010fe800078e00ff */
[----:B------:R1:W-:Y:S01]  /*5ba0*/  @P1 LDGSTS.E.BYPASS.LTC128B.128 [R127+0x3100], [R20.64], !P5 ;  /* 0x03100000147f1fae */ /* 0x0003e2000e901d46 */
[----:B------:R-:W-:Y:S01]  /*5bb0*/  ISETP.NE.AND P2, PT, R129, 0x1, PT ;  /* 0x000000018100780c */ /* 0x000fe20003f45270 */
[C---:B------:R-:W-:Y:S03]  /*5bc0*/  HMMA.16816.F32.BF16 R8, R168.reuse, R10, RZ ;  /* 0x0000000aa808723c */ /* 0x040fe600000418ff */
[----:B------:R4:W-:Y:S05]  /*5bd0*/  @P1 LDGSTS.E.BYPASS.LTC128B.128 [R127+0x5100], [R156.64], !P4 ;  /* 0x051000009c7f1fae */ /* 0x0009ea000e101d46 */
[----:B------:R1:W-:Y:S05]  /*5be0*/  @P1 LDGSTS.E.BYPASS.LTC128B.128 [R127+0x7100], [R124.64], !P3 ;  /* 0x071000007c7f1fae */ /* 0x0003ea000d901d46 */
[----:B------:R-:W4:Y:S05]  /*5bf0*/  LDL R2, [R1+0x2c] ;  /* 0x00002c0001027983 */ /* 0x000f2a0000100800 */
[----:B------:R-:W0:Y:S01]  /*5c00*/  LDGDEPBAR ;  /* 0x00000000000079af */ /* 0x000e220000000000 */
[C---:B---3--:R-:W-:Y:S08]  /*5c10*/  HMMA.16816.F32.BF16 R12, R168.reuse, R16, RZ ;  /* 0x00000010a80c723c */ /* 0x048ff000000418ff */
[C---:B------:R-:W-:Y:S01]  /*5c20*/  HMMA.16816.F32.BF16 R16, R168.reuse, R18, RZ ;  /* 0x00000012a810723c */ /* 0x040fe200000418ff */
[----:B-1----:R-:W3:Y:S07]  /*5c30*/  LDL R125, [R1+0x34] ;  /* 0x00003400017d7983 */ /* 0x002eee0000100800 */
[C---:B------:R-:W-:Y:S01]  /*5c40*/  HMMA.16816.F32.BF16 R20, R168.reuse, R24, RZ ;  /* 0x00000018a814723c */ /* 0x040fe200000418ff */
[----:B------:R-:W3:Y:S07]  /*5c50*/  LDL R124, [R1+0x30] ;  /* 0x00003000017c7983 */ /* 0x000eee0000100800 */
[C---:B------:R-:W-:Y:S01]  /*5c60*/  HMMA.16816.F32.BF16 R24, R168.reuse, R26, RZ ;  /* 0x0000001aa818723c */ /* 0x040fe200000418ff */
[----:B------:R-:W-:Y:S05]  /*5c70*/  STL [R1+0x104], R168 ;  /* 0x000104a801007387 */ /* 0x000fea0000100800 */
[----:B------:R-:W-:Y:S02]  /*5c80*/  STL [R1+0x100], R169 ;  /* 0x000100a901007387 */ /* 0x000fe40000100800 */
[C---:B------:R-:W-:Y:S03]  /*5c90*/  HMMA.16816.F32.BF16 R28, R168.reuse, R32, RZ ;  /* 0x00000020a81c723c */ /* 0x040fe600000418ff */
[----:B------:R-:W-:Y:S05]  /*5ca0*/  STL [R1+0xfc], R170 ;  /* 0x0000fcaa01007387 */ /* 0x000fea0000100800 */
[----:B------:R-:W-:Y:S01]  /*5cb0*/  HMMA.16816.F32.BF16 R32, R168, R34, RZ ;  /* 0x00000022a820723c */ /* 0x000fe200000418ff */
[----:B------:R-:W-:Y:S05]  /*5cc0*/  STL [R1+0xf8], R171 ;  /* 0x0000f8ab01007387 */ /* 0x000fea0000100800 */
[----:B------:R-:W-:Y:S02]  /*5cd0*/  STL [R1+0x114], R172 ;  /* 0x000114ac01007387 */ /* 0x000fe40000100800 */
[C---:B------:R-:W-:Y:S03]  /*5ce0*/  HMMA.16816.F32.BF16 R4, R172.reuse, R176, R4 ;  /* 0x000000b0ac04723c */ /* 0x040fe60000041804 */
[----:B------:R-:W-:Y:S05]  /*5cf0*/  STL [R1+0x110], R173 ;  /* 0x000110ad01007387 */ /* 0x000fea0000100800 */
[C---:B------:R-:W-:Y:S01]  /*5d00*/  HMMA.16816.F32.BF16 R8, R172.reuse, R178, R8 ;  /* 0x000000b2ac08723c */ /* 0x040fe20000041808 */
        /* <DEDUP_REMOVED lines=14> */
[----:B------:R-:W-:Y:S01]  /*5df0*/  HMMA.16816.F32.BF16 R32, R172, R190, R32 ;  /* 0x000000beac20723c */ /* 0x000fe20000041820 */
[----:B------:R-:W-:Y:S05]  /*5e00*/  STL [R1+0x128], R199 ;  /* 0x000128c701007387 */ /* 0x000fea0000100800 */
[----:B--2---:R-:W1:Y:S05]  /*5e10*/  LDSM.16.M88.4 R176, [R0] ;  /* 0x0000000000b0783b */ /* 0x004e6a0000000200 */
[----:B------:R-:W2:Y:S05]  /*5e20*/  LDSM.16.M88.4 R180, [R0+0x800] ;  /* 0x0008000000b4783b */ /* 0x000eaa0000000200 */
        /* <DEDUP_REMOVED lines=30> */
[----:B------:R1:W4:Y:S07]  /*6010*/  LDSM.16.M88.4 R176, [R126] ;  /* 0x000000007eb0783b */ /* 0x00032e0000000200 */
[C---:B--2---:R-:W-:Y:S08]  /*6020*/  HMMA.16816.F32.BF16 R20, R200.reuse, R180, R20 ;  /* 0x000000b4c814723c */ /* 0x044ff00000041814 */
[C---:B------:R-:W-:Y:S01]  /*6030*/  HMMA.16816.F32.BF16 R24, R200.reuse, R182, R24 ;  /* 0x000000b6c818723c */ /* 0x040fe20000041818 */
[----:B------:R2:W4:Y:S07]  /*6040*/  LDSM.16.M88.4 R180, [R125] ;  /* 0x000000007db4783b */ /* 0x00052e0000000200 */
[C---:B---3--:R-:W-:Y:S01]  /*6050*/  HMMA.16816.F32.BF16 R28, R200.reuse, R184, R28 ;  /* 0x000000b8c81c723c */ /* 0x048fe2000004181c */
[----:B-1----:R-:W3:Y:S07]  /*6060*/  LDL R126, [R1+0x28] ;  /* 0x00002800017e7983 */ /* 0x002eee0000100800 */
[----:B------:R-:W-:Y:S01]  /*6070*/  HMMA.16816.F32.BF16 R32, R200, R186, R32 ;  /* 0x000000bac820723c */ /* 0x000fe20000041820 */
[----:B------:R1:W4:Y:S05]  /*6080*/  LDSM.16.M88.4 R184, [R124] ;  /* 0x000000007cb8783b */ /* 0x00032a0000000200 */
[----:B--2---:R-:W2:Y:S02]  /*6090*/  LDL R125, [R1+0x24] ;  /* 0x00002400017d7983 */ /* 0x004ea40000100800 */
[C---:B----4-:R-:W-:Y:S08]  /*60a0*/  HMMA.16816.F32.BF16 R4, R204.reuse, R176, R4 ;  /* 0x000000b0cc04723c */ /* 0x050ff00000041804 */
[C---:B------:R-:W-:Y:S01]  /*60b0*/  HMMA.16816.F32.BF16 R8, R204.reuse, R178, R8 ;  /* 0x000000b2cc08723c */ /* 0x040fe20000041808 */
[----:B------:R4:W4:Y:S05]  /*60c0*/  LDSM.16.M88.4 R176, [R2] ;  /* 0x0000000002b0783b */ /* 0x00092a0000000200 */
[----:B-1----:R-:W2:Y:S02]  /*60d0*/  LDL R124, [R1+0x20] ;  /* 0x00002000017c7983 */ /* 0x002ea40000100800 */
[C---:B------:R-:W-:Y:S08]  /*60e0*/  HMMA.16816.F32.BF16 R12, R204.reuse, R180, R12 ;  /* 0x000000b4cc0c723c */ /* 0x040ff0000004180c */
[C---:B------:R-:W-:Y:S01]  /*60f0*/  HMMA.16816.F32.BF16 R16, R204.reuse, R182, R16 ;  /* 0x000000b6cc10723c */ /* 0x040fe20000041810 */
[----:B------:R-:W1:Y:S07]  /*6100*/  LDSM.16.M88.4 R180, [R0+0x2000] ;  /* 0x0020000000b4783b */ /* 0x000e6e0000000200 */
[C---:B------:R-:W-:Y:S01]  /*6110*/  HMMA.16816.F32.BF16 R20, R204.reuse, R184, R20 ;  /* 0x000000b8cc14723c */ /* 0x040fe20000041814 */
[----:B----4-:R-:W2:Y:S07]  /*6120*/  LDL R2, [R1+0x1c] ;  /* 0x00001c0001027983 */ /* 0x010eae0000100800 */
        /* <DEDUP_REMOVED lines=33> */
[C---:B------:R-:W-:Y:S08]  /*6340*/  HMMA.16816.F32.BF16 R16, R216.reuse, R182, R16 ;  /* 0x000000b6d810723c */ /* 0x040ff00000041810 */
[C---:B------:R-:W-:Y:S08]  /*6350*/  HMMA.16816.F32.BF16 R20, R216.reuse, R184, R20 ;  /* 0x000000b8d814723c */ /* 0x040ff00000041814 */
[C---:B------:R-:W-:Y:S08]  /*6360*/  HMMA.16816.F32.BF16 R24, R216.reuse, R186, R24 ;  /* 0x000000bad818723c */ /* 0x040ff00000041818 */
[C---:B------:R-:W-:Y:S08]  /*6370*/  HMMA.16816.F32.BF16 R28, R216.reuse, R176, R28 ;  /* 0x000000b0d81c723c */ /* 0x040ff0000004181c */
[----:B------:R-:W-:Y:S01]  /*6380*/  HMMA.16816.F32.BF16 R32, R216, R178, R32 ;  /* 0x000000b2d820723c */ /* 0x000fe20000041820 */
[----:B---3--:R1:W3:Y:S05]  /*6390*/  LDSM.16.M88.4 R180, [R126] ;  /* 0x000000007eb4783b */ /* 0x0082ea0000000200 */
[----:B--2---:R2:W2:Y:S05]  /*63a0*/  LDSM.16.M88.4 R184, [R125] ;  /* 0x000000007db8783b */ /* 0x0044aa0000000200 */
[----:B-1----:R-:W4:Y:S05]  /*63b0*/  LDL R126, [R1+0x18] ;  /* 0x00001800017e7983 */ /* 0x002f2a0000100800 */
[----:B------:R1:W2:Y:S05]  /*63c0*/  LDSM.16.M88.4 R176, [R124] ;  /* 0x000000007cb0783b */ /* 0x0002aa0000000200 */
[----:B--2---:R-:W2:Y:S01]  /*63d0*/  LDL R125, [R1+0x14] ;  /* 0x00001400017d7983 */ /* 0x004ea20000100800 */
[C---:B---3--:R-:W-:Y:S08]  /*63e0*/  HMMA.16816.F32.BF16 R4, R220.reuse, R180, R4 ;  /* 0x000000b4dc04723c */ /* 0x048ff00000041804 */
[C---:B------:R-:W-:Y:S01]  /*63f0*/  HMMA.16816.F32.BF16 R8, R220.reuse, R182, R8 ;  /* 0x000000b6dc08723c */ /* 0x040fe20000041808 */
[----:B------:R3:W3:Y:S05]  /*6400*/  LDSM.16.M88.4 R180, [R2] ;  /* 0x0000000002b4783b */ /* 0x0006ea0000000200 */
[----:B-1----:R-:W2:Y:S02]  /*6410*/  LDL R124, [R1+0x10] ;  /* 0x00001000017c7983 */ /* 0x002ea40000100800 */
[C---:B------:R-:W-:Y:S08]  /*6420*/  HMMA.16816.F32.BF16 R12, R220.reuse, R184, R12 ;  /* 0x000000b8dc0c723c */ /* 0x040ff0000004180c */
[C---:B------:R-:W-:Y:S01]  /*6430*/  HMMA.16816.F32.BF16 R16, R220.reuse, R186, R16 ;  /* 0x000000badc10723c */ /* 0x040fe20000041810 */
[----:B------:R-:W1:Y:S07]  /*6440*/  LDSM.16.M88.4 R184, [R0+0x4000] ;  /* 0x0040000000b8783b */ /* 0x000e6e0000000200 */
[C---:B------:R-:W-:Y:S01]  /*6450*/  HMMA.16816.F32.BF16 R20, R220.reuse, R176, R20 ;  /* 0x000000b0dc14723c */ /* 0x040fe20000041814 */
[----:B---3--:R-:W2:Y:S05]  /*6460*/  LDL R2, [R1+0xc] ;  /* 0x00000c0001027983 */ /* 0x008eaa0000100800 */
[----:B------:R-:W2:Y:S02]  /*6470*/  LDL.LU R170, [R1+0x60] ;  /* 0x0000600001aa7983 */ /* 0x000ea40000300800 */
[C---:B------:R-:W-:Y:S03]  /*6480*/  HMMA.16816.F32.BF16 R24, R220.reuse, R178, R24 ;  /* 0x000000b2dc18723c */ /* 0x040fe60000041818 */
[----:B------:R-:W1:Y:S05]  /*6490*/  LDSM.16.M88.4 R176, [R0+0x4800] ;  /* 0x0048000000b0783b */ /* 0x000e6a0000000200 */
[----:B------:R-:W2:Y:S01]  /*64a0*/  LDL R128, [R1+0xb4] ;  /* 0x0000b40001807983 */ /* 0x000ea20000100800 */
[C---:B------:R-:W-:Y:S04]  /*64b0*/  HMMA.16816.F32.BF16 R28, R220.reuse, R180, R28 ;  /* 0x000000b4dc1c723c */ /* 0x040fe8000004181c */
[----:B------:R-:W2:Y:S04]  /*64c0*/  LDL R131, [R1+0xa4] ;  /* 0x0000a40001837983 */ /* 0x000ea80000100800 */
[----:B------:R-:W-:Y:S01]  /*64d0*/  HMMA.16816.F32.BF16 R32, R220, R182, R32 ;  /* 0x000000b6dc20723c */ /* 0x000fe20000041820 */
[----:B------:R-:W1:Y:S05]  /*64e0*/  LDSM.16.M88.4 R180, [R0+0x5000] ;  /* 0x0050000000b4783b */ /* 0x000e6a0000000200 */
[----:B------:R-:W2:Y:S02]  /*64f0*/  LDL R130, [R1+0xb0] ;  /* 0x0000b00001827983 */ /* 0x000ea40000100800 */
        /* <DEDUP_REMOVED lines=33> */
[----:B----4-:R1:W4:Y:S05]  /*6710*/  LDSM.16.M88.4 R184, [R126] ;  /* 0x000000007eb8783b */ /* 0x01032a0000000200 */
[----:B--2---:R-:W2:Y:S05]  /*6720*/  LDSM.16.M88.4 R176, [R125] ;  /* 0x000000007db0783b */ /* 0x004eaa0000000200 */
[----:B-1----:R-:W3:Y:S05]  /*6730*/  LDL R126, [R1+0x80] ;  /* 0x00008000017e7983 */ /* 0x002eea0000100800 */
[----:B------:R1:W2:Y:S01]  /*6740*/  LDSM.16.M88.4 R180, [R124] ;  /* 0x000000007cb4783b */ /* 0x0002a20000000200 */
[C---:B----4-:R-:W-:Y:S08]  /*6750*/  HMMA.16816.F32.BF16 R4, R236.reuse, R184, R4 ;  /* 0x000000b8ec04723c */ /* 0x050ff00000041804 */
[C---:B------:R-:W-:Y:S01]  /*6760*/  HMMA.16816.F32.BF16 R8, R236.reuse, R186, R8 ;  /* 0x000000baec08723c */ /* 0x040fe20000041808 */
[----:B--2---:R-:W2:Y:S05]  /*6770*/  LDSM.16.M88.4 R184, [R2] ;  /* 0x0000000002b8783b */ /* 0x004eaa0000000200 */
[----:B-1----:R-:W4:Y:S02]  /*6780*/  LDL.64 R124, [R1+0x70] ;  /* 0x00007000017c7983 */ /* 0x002f240000100a00 */
[C---:B------:R-:W-:Y:S03]  /*6790*/  HMMA.16816.F32.BF16 R12, R236.reuse, R176, R12 ;  /* 0x000000b0ec0c723c */ /* 0x040fe6000004180c */
[C---:B------:R-:W-:Y:S02]  /*67a0*/  ISETP.GE.AND P1, PT, R170.reuse, 0x1, PT ;  /* 0x00000001aa00780c */ /* 0x040fe40003f26270 */
[----:B------:R-:W-:Y:S03]  /*67b0*/  IADD3 R171, R170, -0x1, RZ ;  /* 0xffffffffaaab7810 */ /* 0x000fe60007ffe0ff */
[C---:B------:R-:W-:Y:S01]  /*67c0*/  HMMA.16816.F32.BF16 R16, R236.reuse, R178, R16 ;  /* 0x000000b2ec10723c */ /* 0x040fe20000041810 */
[----:B------:R-:W1:Y:S07]  /*67d0*/  LDSM.16.M88.4 R176, [R0+0x6000] ;  /* 0x0060000000b0783b */ /* 0x000e6e0000000200 */
[C---:B------:R-:W-:Y:S04]  /*67e0*/  HMMA.16816.F32.BF16 R20, R236.reuse, R180, R20 ;  /* 0x000000b4ec14723c */ /* 0x040fe80000041814 */
[----:B------:R-:W-:Y:S04]  /*67f0*/  @P1 SHF.R.S32.HI R156, RZ, 0x1f, R171 ;  /* 0x0000001fff9c1819 */ /* 0x000fe800000114ab */
[C---:B------:R-:W-:Y:S01]  /*6800*/  HMMA.16816.F32.BF16 R24, R236.reuse, R182, R24 ;  /* 0x000000b6ec18723c */ /* 0x040fe20000041818 */
[----:B------:R-:W1:Y:S03]  /*6810*/  LDSM.16.M88.4 R180, [R0+0x6800] ;  /* 0x0068000000b4783b */ /* 0x000e660000000200 */
[----:B------:R-:W-:Y:S04]  /*6820*/  @P1 IMAD R156, R156, c[0x0][0x1e0], RZ ;  /* 0x000078009c9c1a24 */ /* 0x000fe800078e02ff */
[C---:B------:R-:W-:Y:S01]  /*6830*/  @P1 IMAD R156, R171.reuse, c[0x0][0x1e4], R156 ;  /* 0x00007900ab9c1a24 */ /* 0x040fe200078e029c */
[C---:B--2---:R-:W-:Y:S08]  /*6840*/  HMMA.16816.F32.BF16 R28, R236.reuse, R184, R28 ;  /* 0x000000b8ec1c723c */ /* 0x044ff0000004181c */
[----:B------:R-:W-:Y:S01]  /*6850*/  HMMA.16816.F32.BF16 R32, R236, R186, R32 ;  /* 0x000000baec20723c */ /* 0x000fe20000041820 */
[----:B------:R-:W2:Y:S07]  /*6860*/  LDSM.16.M88.4 R184, [R0+0x7000] ;  /* 0x0070000000b8783b */ /* 0x000eae0000000200 */
[C---:B-1----:R-:W-:Y:S08]  /*6870*/  HMMA.16816.F32.BF16 R4, R240.reuse, R176, R4 ;  /* 0x000000b0f004723c */ /* 0x042ff00000041804 */
[C---:B------:R-:W-:Y:S01]  /*6880*/  HMMA.16816.F32.BF16 R8, R240.reuse, R178, R8 ;  /* 0x000000b2f008723c */ /* 0x040fe20000041808 */
[----:B------:R-:W1:Y:S07]  /*6890*/  LDSM.16.M88.4 R176, [R0+0x7800] ;  /* 0x0078000000b0783b */ /* 0x000e6e0000000200 */
[C---:B------:R-:W-:Y:S08]  /*68a0*/  HMMA.16816.F32.BF16 R12, R240.reuse, R180, R12 ;  /* 0x000000b4f00c723c */ /* 0x040ff0000004180c */
        /* <DEDUP_REMOVED lines=8> */
[C---:B------:R-:W-:Y:S07]  /*6930*/  HMMA.16816.F32.BF16 R4, R244.reuse, R180, R4 ;  /* 0x000000b4f404723c */ /* 0x040fee0000041804 */
[----:B------:R-:W-:Y:S01]  /*6940*/  @P1 IMAD.WIDE.U32 R180, R171, c[0x0][0x1e0], RZ ;  /* 0x00007800abb41a25 */ /* 0x000fe200078e00ff */
[C---:B------:R-:W-:Y:S04]  /*6950*/  HMMA.16816.F32.BF16 R8, R244.reuse, R182, R8 ;  /* 0x000000b6f408723c */ /* 0x040fe80000041808 */
[----:B------:R-:W-:Y:S01]  /*6960*/  @P1 IADD3 R156, R181, R156, RZ ;  /* 0x0000009cb59c1210 */ /* 0x000fe20007ffe0ff */
[C---:B------:R-:W-:Y:S03]  /*6970*/  @P1 IMAD.SHL.U32 R157, R180.reuse, 0x40, RZ ;  /* 0x00000040b49d1824 */ /* 0x040fe600078e00ff */
[----:B------:R-:W-:Y:S01]  /*6980*/  @P1 SHF.L.U64.HI R156, R180, 0x6, R156 ;  /* 0x00000006b49c1819 */ /* 0x000fe2000001029c */
[C---:B--2---:R-:W-:Y:S01]  /*6990*/  HMMA.16816.F32.BF16 R12, R244.reuse, R184, R12 ;  /* 0x000000b8f40c723c */ /* 0x044fe2000004180c */
[----:B------:R-:W2:Y:S01]  /*69a0*/  LDSM.16.M88.4 R180, [R250+0x7800] ;  /* 0x00780000fab4783b */ /* 0x000ea20000000200 */
[----:B------:R-:W-:Y:S04]  /*69b0*/  DEPBAR.LE SB0, 0x0 ;  /* 0x000080000000791a */ /* 0x000fe80000000000 */
[----:B------:R-:W-:Y:S02]  /*69c0*/  BAR.SYNC.DEFER_BLOCKING 0x0 ;  /* 0x0000000000007b1d */ /* 0x000fe40000010000 */
[C---:B------:R-:W-:Y:S08]  /*69d0*/  HMMA.16816.F32.BF16 R16, R244.reuse, R186, R16 ;  /* 0x000000baf410723c */ /* 0x040ff00000041810 */
[C---:B-1----:R-:W-:Y:S08]  /*69e0*/  HMMA.16816.F32.BF16 R20, R244.reuse, R176, R20 ;  /* 0x000000b0f414723c */ /* 0x042ff00000041814 */
[C---:B------:R-:W-:Y:S08]  /*69f0*/  HMMA.16816.F32.BF16 R24, R244.reuse, R178, R24 ;  /* 0x000000b2f418723c */ /* 0x040ff00000041818 */
[C---:B--2---:R-:W-:Y:S08]  /*6a00*/  HMMA.16816.F32.BF16 R28, R244.reuse, R180, R28 ;  /* 0x000000b4f41c723c */ /* 0x044ff0000004181c */
[----:B------:R-:W-:Y:S04]  /*6a10*/  HMMA.16816.F32.BF16 R32, R244, R182, R32 ;  /* 0x000000b6f420723c */ /* 0x000fe80000041820 */
[C---:B----4-:R-:W-:Y:S05]  /*6a20*/  @P1 IADD3 R0, P0, R157.reuse, R124, RZ ;  /* 0x0000007c9d001210 */ /* 0x050fea0007f1e0ff */
[----:B---3--:R-:W-:Y:S03]  /*6a30*/  @P1 IMAD.X R2, R156, 0x1, R126, P0 ;  /* 0x000000019c021824 */ /* 0x008fe600000e067e */
[C---:B------:R-:W-:Y:S04]  /*6a40*/  @P1 LEA R184, P0, R0.reuse, c[0x0][0x1c8], 0x1 ;  /* 0x0000720000b81a11 */ /* 0x040fe800078008ff */
[----:B------:R-:W-:Y:S02]  /*6a50*/  @P1 LEA.HI.X R185, R0, c[0x0][0x1cc], R2, 0x1, P0 ;  /* 0x0000730000b91a11 */ /* 0x000fe400000f0c02 */
[----:B------:R-:W-:Y:S02]  /*6a60*/  @P1 IADD3 R189, P0, R124, 0x40, RZ ;  /* 0x000000407cbd1810 */ /* 0x000fe40007f1e0ff */
[----:B------:R-:W-:Y:S01]  /*6a70*/  IADD3 R0, R130, R131, RZ ;  /* 0x0000008382007210 */ /* 0x000fe20007ffe0ff */
[----:B------:R-:W-:Y:S01]  /*6a80*/  @!PT LDS RZ, [RZ] ;  /* 0x00000000fffff984 */ /* 0x000fe20000000800 */
[----:B------:R-:W-:Y:S01]  /*6a90*/  @!PT LDS RZ, [RZ] ;  /* 0x00000000fffff984 */ /* 0x000fe20000000800 */
[----:B------:R-:W-:Y:S01]  /*6aa0*/  @!PT LDS RZ, [RZ] ;  /* 0x00000000fffff984 */ /* 0x000fe20000000800 */
[----:B------:R1:W-:Y:S01]  /*6ab0*/  @P1 LDGSTS.E.BYPASS.LTC128B.128 [R127+0x10100], [R184.64], !P6 ;  /* 0x10100000b87f1fae */ /* 0x0003e2000f101d46 */
[----:B------:R-:W-:Y:S02]  /*6ac0*/  @P1 IADD3.X R190, RZ, R126, RZ, P0, !PT ;  /* 0x0000007effbe1210 */ /* 0x000fe400007fe4ff */
[C---:B------:R-:W-:Y:S01]  /*6ad0*/  @P1 IADD3 R2, P0, R157.reuse, R189, RZ ;  /* 0x000000bd9d021210 */ /* 0x040fe20007f1e0ff */
[----:B------:R-:W-:Y:S04]  /*6ae0*/  @P2 IMAD.HI.U32 R159, R0, c[0x0][0x2c8], RZ ;  /* 0x0000b200009f2a27 */ /* 0x000fe800078e00ff */
[----:B------:R-:W-:Y:S01]  /*6af0*/  @P1 IMAD.X R177, R156, 0x1, R190, P0 ;  /* 0x000000019cb11824 */ /* 0x000fe200000e06be */
[C---:B------:R-:W-:Y:S02]  /*6b00*/  @P1 LEA R176, P0, R2.reuse, c[0x0][0x1c8], 0x1 ;  /* 0x0000720002b01a11 */ /* 0x040fe400078008ff */
[----:B------:R-:W-:Y:S02]  /*6b10*/  @P2 SHF.R.U32.HI R0, RZ, c[0x0][0x2cc], R159 ;  /* 0x0000b300ff002a19 */ /* 0x000fe4000001169f */
[----:B------:R-:W-:Y:S02]  /*6b20*/  @P1 LEA.HI.X R177, R2, c[0x0][0x1cc], R177, 0x1, P0 ;  /* 0x0000730002b11a11 */ /* 0x000fe400000f0cb1 */
[----:B------:R-:W-:Y:S01]  /*6b30*/  @P1 IADD3 R188, P0, R124, 0x80, RZ ;  /* 0x000000807cbc1810 */ /* 0x000fe20007f1e0ff */
[----:B------:R-:W2:Y:S01]  /*6b40*/  SHFL.IDX PT, R179, R0, RZ, 0x1c1f ;  /* 0x001c1fff00b37589 */ /* 0x000ea200000e0000 */
[----:B------:R-:W-:Y:S03]  /*6b50*/  MOV R159, 0xffffffc0 ;  /* 0xffffffc0009f7802 */ /* 0x000fe60000000f00 */
[----:B------:R-:W-:Y:S01]  /*6b60*/  @P1 IMAD.X R186, RZ, RZ, R126, P0 ;  /* 0x000000ffffba1224 */ /* 0x000fe200000e067e */
[----:B------:R3:W-:Y:S01]  /*6b70*/  @P1 LDGSTS.E.BYPASS.LTC128B.128 [R127+0x12100], [R176.64], !P5 ;  /* 0x12100000b07f1fae */ /* 0x0007e2000e901d46 */
[----:B------:R-:W-:Y:S04]  /*6b80*/  IMAD R159, R170, R159, 0x1 ;  /* 0x00000001aa9f7424 */ /* 0x000fe800078e029f */
[----:B------:R4:W1:Y:S02]  /*6b90*/  SHFL.IDX PT, R178, R0, 0x1, 0x1c1f ;  /* 0x003c1f0000b27f89 */ /* 0x00086400000e0000 */
[----:B----4-:R-:W-:Y:S04]  /*6ba0*/  @P1 IADD3 R0, P0, R157, R188, RZ ;  /* 0x000000bc9d001210 */ /* 0x010fe80007f1e0ff */
[----:B------:R-:W-:Y:S02]  /*6bb0*/  @P1 IADD3.X R2, R156, R186, RZ, P0, !PT ;  /* 0x000000ba9c021210 */ /* 0x000fe400007fe4ff */
[C---:B---3--:R-:W-:Y:S04]  /*6bc0*/  @P1 LEA R176, P0, R0.reuse, c[0x0][0x1c8], 0x1 ;  /* 0x0000720000b01a11 */ /* 0x048fe800078008ff */
[----:B------:R-:W-:Y:S02]  /*6bd0*/  @P1 LEA.HI.X R177, R0, c[0x0][0x1cc], R2, 0x1, P0 ;  /* 0x0000730000b11a11 */ /* 0x000fe400000f0c02 */
[----:B------:R-:W-:Y:S02]  /*6be0*/  IADD3 R0, R159, c[0x0][0x1d0], -R128 ;  /* 0x000074009f007a10 */ /* 0x000fe40007ffe880 */
[----:B------:R-:W-:Y:S01]  /*6bf0*/  @P1 IADD3 R180, P0, R124, 0xc0, RZ ;  /* 0x000000c07cb41810 */ /* 0x000fe20007f1e0ff */
[----:B------:R3:W-:Y:S01]  /*6c00*/  @P1 LDGSTS.E.BYPASS.LTC128B.128 [R127+0x14100], [R176.64], !P4 ;  /* 0x14100000b07f1fae */ /* 0x0007e2000e101d46 */
[----:B------:R-:W-:Y:S05]  /*6c10*/  IADD3 R0, R0, -c[0x0][0x168], RZ ;  /* 0x80005a0000007a10 */ /* 0x000fea0007ffe0ff */
[C---:B--2---:R-:W-:Y:S01]  /*6c20*/  IMAD.IADD R2, R0.reuse, 0x1, R179 ;  /* 0x0000000100027824 */ /* 0x044fe200078e02b3 */
[----:B-1----:R-:W-:Y:S01]  /*6c30*/  IADD3 R0, R0, R178, RZ ;  /* 0x000000b200007210 */ /* 0x002fe20007ffe0ff */
[----:B------:R-:W-:Y:S01]  /*6c40*/  @P1 IMAD.X R179, RZ, RZ, R126, P0 ;  /* 0x000000ffffb31224 */ /* 0x000fe200000e067e */
[----:B------:R-:W-:Y:S04]  /*6c50*/  @P1 IADD3 R159, P0, R157, R180, RZ ;  /* 0x000000b49d9f1210 */ /* 0x000fe80007f1e0ff */
[----:B---3--:R-:W-:Y:S02]  /*6c60*/  @P1 IADD3.X R177, R156, R179, RZ, P0, !PT ;  /* 0x000000b39cb11210 */ /* 0x008fe400007fe4ff */
[C---:B------:R-:W-:Y:S04]  /*6c70*/  @P1 LEA R176, P0, R159.reuse, c[0x0][0x1c8], 0x1 ;  /* 0x000072009fb01a11 */ /* 0x040fe800078008ff */
[----:B------:R-:W-:Y:S01]  /*6c80*/  @P1 LEA.HI.X R177, R159, c[0x0][0x1cc], R177, 0x1, P0 ;  /* 0x000073009fb11a11 */ /* 0x000fe200000f0cb1 */
[----:B------:R-:W-:Y:S04]  /*6c90*/  @P1 IMAD.MOV.U32 R159, RZ, RZ, c[0x0][0x1e0] ;  /* 0x00007800ff9f1624 */ /* 0x000fe800078e00ff */
[----:B------:R1:W-:Y:S01]  /*6ca0*/  @P1 LDGSTS.E.BYPASS.LTC128B.128 [R127+0x16100], [R176.64], !P3 ;  /* 0x16100000b07f1fae */ /* 0x0003e2000d901d46 */
[C---:B------:R-:W-:Y:S02]  /*6cb0*/  @P1 LEA R157, P0, R159.reuse, R157, 0x5 ;  /* 0x0000009d9f9d1211 */ /* 0x040fe400078028ff */
[----:B-1----:R-:W-:Y:S04]  /*6cc0*/  @P1 MOV R176, c[0x0][0x1e4] ;  /* 0x0000790000b01a02 */ /* 0x002fe80000000f00 */
[----:B------:R-:W-:Y:S02]  /*6cd0*/  @P1 LEA.HI.X R156, R159, R156, R176, 0x5, P0 ;  /* 0x0000009c9f9c1211 */ /* 0x000fe400000f2cb0 */
[----:B------:R-:W-:Y:S04]  /*6ce0*/  ISETP.GT.AND P0, PT, R2, RZ, PT ;  /* 0x000000ff0200720c */ /* 0x000fe80003f04270 */
[----:B------:R-:W-:Y:S02]  /*6cf0*/  FSEL R185, R4, -INF , P0 ;  /* 0xff80000004b97808 */ /* 0x000fe40000000000 */
[----:B------:R-:W-:Y:S04]  /*6d00*/  ISETP.GT.AND P0, PT, R2, 0x1, PT ;  /* 0x000000010200780c */ /* 0x000fe80003f04270 */
[----:B------:R-:W-:Y:S02]  /*6d10*/  FSEL R181, R5, -INF , P0 ;  /* 0xff80000005b57808 */ /* 0x000fe40000000000 */
[----:B------:R-:W-:Y:S04]  /*6d20*/  ISETP.GT.AND P0, PT, R0, RZ, PT ;  /* 0x000000ff0000720c */ /* 0x000fe80003f04270 */
[----:B------:R-:W-:Y:S02]  /*6d30*/  FSEL R187, R6, -INF , P0 ;  /* 0xff80000006bb7808 */ /* 0x000fe40000000000 */
[----:B------:R-:W-:Y:S02]  /*6d40*/  ISETP.GT.AND P0, PT, R0, 0x1, PT ;  /* 0x000000010000780c */ /* 0x000fe40003f04270 */
[----:B------:R-:W-:Y:S02]  /*6d50*/  FMNMX.FTZ R6, R185, R3, !PT ;  /* 0x00000003b9067209 */ /* 0x000fe40007810000 */
        /* <DEDUP_REMOVED lines=37> */
[----:B------:R-:W-:Y:S04]  /*6fb0*/  ISETP.GT.AND P0, PT, R2, 0x20, PT ;  /* 0x000000200200780c */ /* 0x000fe80003f04270 */
        /* <DEDUP_REMOVED lines=9> */
[----:B------:R-:W-:Y:S04]  /*7050*/  ISETP.GT.AND P0, PT, R2, 0x28, PT ;  /* 0x000000280200780c */ /* 0x000fe80003f04270 */
[----:B------:R-:W-:Y:S02]  /*7060*/  FSEL R199, R24, -INF , P0 ;  /* 0xff80000018c77808 */ /* 0x000fe40000000000 */
[C---:B------:R-:W-:Y:S02]  /*7070*/  ISETP.GT.AND P0, PT, R2.reuse, 0x29, PT ;  /* 0x000000290200780c */ /* 0x040fe40003f04270 */
        /* <DEDUP_REMOVED lines=10> */
[----:B------:R-:W-:Y:S01]  /*7120*/  FSEL R172, R32, -INF , P0 ;  /* 0xff80000020ac7808 */ /* 0x000fe20000000000 */
[----:B------:R-:W-:Y:S01]  /*7130*/  IMAD.MOV.U32 R32, RZ, RZ, R19 ;  /* 0x000000ffff207224 */ /* 0x000fe200078e0013 */
[----:B------:R-:W-:Y:S02]  /*7140*/  ISETP.GT.AND P0, PT, R2, 0x39, PT ;  /* 0x000000390200780c */ /* 0x000fe40003f04270 */
[----:B------:R-:W-:Y:S02]  /*7150*/  FMNMX.FTZ R2, R191, R4, !PT ;  /* 0x00000004bf027209 */ /* 0x000fe40007810000 */
[----:B------:R-:W-:Y:S02]  /*7160*/  FSEL R173, R33, -INF , P0 ;  /* 0xff80000021ad7808 */ /* 0x000fe40000000000 */
[----:B------:R-:W-:Y:S02]  /*7170*/  FMNMX.FTZ R6, R172, R6, !PT ;  /* 0x00000006ac067209 */ /* 0x000fe40007810000 */
[----:B------:R-:W-:Y:S02]  /*7180*/  FMNMX.FTZ R2, R18, R2, !PT ;  /* 0x0000000212027209 */ /* 0x000fe40007810000 */
[----:B------:R-:W-:Y:S02]  /*7190*/  FMNMX.FTZ R6, R173, R6, !PT ;  /* 0x00000006ad067209 */ /* 0x000fe40007810000 */
[----:B------:R-:W-:Y:S02]  /*71a0*/  ISETP.GT.AND P0, PT, R0, 0x28, PT ;  /* 0x000000280000780c */ /* 0x000fe40003f04270 */
[----:B------:R-:W-:Y:S01]  /*71b0*/  FMNMX.FTZ R2, R32, R2, !PT ;  /* 0x0000000220027209 */ /* 0x000fe20007810000 */
[----:B------:R-:W1:Y:S01]  /*71c0*/  SHFL.BFLY PT, R4, R6, 0x2, 0x1f ;  /* 0x0c401f0006047f89 */ /* 0x000e6200000e0000 */
[----:B------:R-:W-:Y:S02]  /*71d0*/  MOV R33, R23 ;  /* 0x0000001700217202 */ /* 0x000fe40000000f00 */
[----:B------:R-:W-:Y:S02]  /*71e0*/  FSEL R193, R26, -INF , P0 ;  /* 0xff8000001ac17808 */ /* 0x000fe40000000000 */
[----:B------:R-:W-:Y:S02]  /*71f0*/  FMNMX.FTZ R2, R22, R2, !PT ;  /* 0x0000000216027209 */ /* 0x000fe40007810000 */
        /* <DEDUP_REMOVED lines=16> */
[----:B------:R-:W-:Y:S02]  /*7300*/  @P1 IADD3 R2, P0, R157, R124, RZ ;  /* 0x0000007c9d021210 */ /* 0x000fe40007f1e0ff */
[----:B-1----:R-:W-:Y:S01]  /*7310*/  FMNMX.FTZ R6, R6, R4, !PT ;  /* 0x0000000406067209 */ /* 0x002fe20007810000 */
[----:B------:R-:W2:Y:S01]  /*7320*/  LDL.LU.64 R124, [R1+0x150] ;  /* 0x00015000017c7983 */ /* 0x000ea20000300a00 */
[----:B------:R-:W-:Y:S01]  /*7330*/  FMNMX.FTZ R0, R169, R0, !PT ;  /* 0x00000000a9007209 */ /* 0x000fe20007810000 */
[----:B------:R-:W-:Y:S01]  /*7340*/  @P1 IMAD.X R4, R156, 0x1, R126, P0 ;  /* 0x000000019c041824 */ /* 0x000fe200000e067e */
[C---:B------:R-:W-:Y:S02]  /*7350*/  @P1 LEA R10, P0, R2.reuse, c[0x0][0x1c8], 0x1 ;  /* 0x00007200020a1a11 */ /* 0x040fe400078008ff */
[----:B------:R-:W3:Y:S01]  /*7360*/  LDL.LU R126, [R1+0x14c] ;  /* 0x00014c00017e7983 */ /* 0x000ee20000300800 */
[----:B------:R-:W-:Y:S02]  /*7370*/  FMNMX.FTZ R0, R159, R0, !PT ;  /* 0x000000009f007209 */ /* 0x000fe40007810000 */
[----:B------:R-:W-:Y:S02]  /*7380*/  @P1 LEA.HI.X R11, R2, c[0x0][0x1cc], R4, 0x1, P0 ;  /* 0x00007300020b1a11 */ /* 0x000fe400000f0c04 */
[C---:B------:R-:W-:Y:S01]  /*7390*/  @P1 IADD3 R4, P0, R157.reuse, R189, RZ ;  /* 0x000000bd9d041210 */ /* 0x040fe20007f1e0ff */
[----:B------:R-:W1:Y:S01]  /*73a0*/  SHFL.BFLY PT, R2, R0, 0x2, 0x1f ;  /* 0x0c401f0000027f89 */ /* 0x000e6200000e0000 */
[----:B------:R-:W-:Y:S02]  /*73b0*/  MOV R35, R18 ;  /* 0x0000001200237202 */ /* 0x000fe40000000f00 */
[----:B------:R-:W-:Y:S02]  /*73c0*/  @P1 IADD3.X R190, R156, R190, RZ, P0, !PT ;  /* 0x000000be9cbe1210 */ /* 0x000fe400007fe4ff */
[C---:B------:R-:W-:Y:S01]  /*73d0*/  @P1 LEA R12, P0, R4.reuse, c[0x0][0x1c8], 0x1 ;  /* 0x00007200040c1a11 */ /* 0x040fe200078008ff */
[----:B------:R4:W-:Y:S03]  /*73e0*/  @P1 LDGSTS.E.BYPASS.LTC128B.128 [R127+0x11100], [R10.64], !P6 ;  /* 0x111000000a7f1fae */ /* 0x0009e6000f101d46 */
[----:B------:R-:W-:Y:S02]  /*73f0*/  @P1 LEA.HI.X R13, R4, c[0x0][0x1cc], R190, 0x1, P0 ;  /* 0x00007300040d1a11 */ /* 0x000fe400000f0cbe */
[C---:B------:R-:W-:Y:S01]  /*7400*/  @P1 IADD3 R4, P0, R157.reuse, R188, RZ ;  /* 0x000000bc9d041210 */ /* 0x040fe20007f1e0ff */
[----:B------:R-:W4:Y:S04]  /*7410*/  SHFL.BFLY PT, R14, R6, 0x1, 0x1f ;  /* 0x0c201f00060e7f89 */ /* 0x000f2800000e0000 */
[C---:B------:R-:W-:Y:S01]  /*7420*/  @P1 IMAD.X R186, R156.reuse, 0x1, R186, P0 ;  /* 0x000000019cba1824 */ /* 0x040fe200000e06ba */
[----:B------:R-:W-:Y:S01]  /*7430*/  @P1 IADD3 R5, P0, R157, R180, RZ ;  /* 0x000000b49d051210 */ /* 0x000fe20007f1e0ff */
[----:B------:R4:W-:Y:S03]  /*7440*/  @P1 LDGSTS.E.BYPASS.LTC128B.128 [R127+0x13100], [R12.64], !P5 ;  /* 0x131000000c7f1fae */ /* 0x0009e6000e901d46 */
[----:B------:R-:W-:Y:S02]  /*7450*/  @P1 IADD3.X R156, R156, R179, RZ, P0, !PT ;  /* 0x000000b39c9c1210 */ /* 0x000fe400007fe4ff */
[----:B------:R-:W-:Y:S02]  /*7460*/  @P1 LEA R8, P0, R4, c[0x0][0x1c8], 0x1 ;  /* 0x0000720004081a11 */ /* 0x000fe400078008ff */
[----:B-1----:R-:W-:Y:S02]  /*7470*/  FMNMX.FTZ R0, R0, R2, !PT ;  /* 0x0000000200007209 */ /* 0x002fe40007810000 */
[----:B------:R-:W-:Y:S02]  /*7480*/  @P1 LEA.HI.X R9, R4, c[0x0][0x1cc], R186, 0x1, P0 ;  /* 0x0000730004091a11 */ /* 0x000fe400000f0cba */
[C---:B------:R-:W-:Y:S01]  /*7490*/  @P1 LEA R4, P0, R5.reuse, c[0x0][0x1c8], 0x1 ;  /* 0x0000720005041a11 */ /* 0x040fe200078008ff */
[----:B------:R-:W1:Y:S03]  /*74a0*/  SHFL.BFLY PT, R2, R0, 0x1, 0x1f ;  /* 0x0c201f0000027f89 */ /* 0x000e6600000e0000 */
[----:B------:R-:W-:Y:S02]  /*74b0*/  @P1 LEA.HI.X R5, R5, c[0x0][0x1cc], R156, 0x1, P0 ;  /* 0x0000730005051a11 */ /* 0x000fe400000f0c9c */
[----:B------:R1:W-:Y:S01]  /*74c0*/  @P1 LDGSTS.E.BYPASS.LTC128B.128 [R127+0x15100], [R8.64], !P4 ;  /* 0x15100000087f1fae */ /* 0x0003e2000e101d46 */
[----:B----4-:R-:W-:Y:S04]  /*74d0*/  FMNMX.FTZ R157, R6, R14, !PT ;  /* 0x0000000e069d7209 */ /* 0x010fe80007810000 */
[----:B------:R4:W-:Y:S01]  /*74e0*/  @P1 LDGSTS.E.BYPASS.LTC128B.128 [R127+0x17100], [R4.64], !P3 ;  /* 0x17100000047f1fae */ /* 0x0009e2000d901d46 */
[C---:B------:R-:W-:Y:S01]  /*74f0*/  FSETP.NEU.FTZ.AND P0, PT, R157.reuse, -INF , PT ;  /* 0xff8000009d00780b */ /* 0x040fe20003f1d000 */
[----:B------:R-:W-:Y:S03]  /*7500*/  FMUL.FTZ R180, R157, c[0x0][0x2d0] ;  /* 0x0000b4009db47a20 */ /* 0x000fe60000410000 */
[----:B------:R-:W4:Y:S02]  /*7510*/  LDSM.16.MT88.4 R12, [R248] ;  /* 0x00000000f80c783b */ /* 0x000f240000004200 */
[----:B------:R-:W-:Y:S03]  /*7520*/  FSEL R180, R180, RZ, P0 ;  /* 0x000000ffb4b47208 */ /* 0x000fe60000000000 */
[----:B------:R-:W4:Y:S02]  /*7530*/  LDSM.16.MT88.4 R20, [R252] ;  /* 0x00000000fc14783b */ /* 0x000f240000004200 */
[--C-:B------:R-:W-:Y:S01]  /*7540*/  FFMA.FTZ R181, R181, c[0x0][0x2d0], -R180.reuse ;  /* 0x0000b400b5b57a23 */ /* 0x100fe200000108b4 */
[----:B-1----:R-:W-:Y:S01]  /*7550*/  FMNMX.FTZ R156, R0, R2, !PT ;  /* 0x00000002009c7209 */ /* 0x002fe20007810000 */
[--C-:B------:R-:W-:Y:S01]  /*7560*/  FFMA.FTZ R185, R185, c[0x0][0x2d0], -R180.reuse ;  /* 0x0000b400b9b97a23 */ /* 0x100fe200000108b4 */
[----:B------:R-:W-:Y:S01]  /*7570*/  FSEL R0, R157, RZ, P0 ;  /* 0x000000ff9d007208 */ /* 0x000fe20000000000 */
[----:B------:R1:W-:Y:S01]  /*7580*/  MUFU.EX2 R186, R181 ;  /* 0x000000b500ba7308 */ /* 0x0003e20000000800 */
[----:B------:R-:W-:Y:S01]  /*7590*/  FSETP.NEU.FTZ.AND P0, PT, R156, -INF , PT ;  /* 0xff8000009c00780b */ /* 0x000fe20003f1d000 */
[--C-:B------:R-:W-:Y:S01]  /*75a0*/  FFMA.FTZ R176, R176, c[0x0][0x2d0], -R180.reuse ;  /* 0x0000b400b0b07a23 */ /* 0x100fe200000108b4 */
[----:B------:R-:W4:Y:S01]  /*75b0*/  LDSM.16.MT88.4 R28, [R251] ;  /* 0x00000000fb1c783b */ /* 0x000f220000004200 */
[----:B------:R-:W-:Y:S01]  /*75c0*/  FADD.FTZ R0, -R0, R3 ;  /* 0x0000000300007221 */ /* 0x000fe20000010100 */
[----:B------:R-:W-:Y:S01]  /*75d0*/  FSEL R2, R156, RZ, P0 ;  /* 0x000000ff9c027208 */ /* 0x000fe20000000000 */
[----:B------:R-:W-:Y:S02]  /*75e0*/  FFMA.FTZ R178, R178, c[0x0][0x2d0], -R180 ;  /* 0x0000b400b2b27a23 */ /* 0x000fe400000108b4 */
[----:B------:R-:W-:Y:S01]  /*75f0*/  FMUL.FTZ R0, R0, c[0x0][0x2d0] ;  /* 0x0000b40000007a20 */ /* 0x000fe20000410000 */
[----:B------:R-:W0:Y:S01]  /*7600*/  LDGDEPBAR ;  /* 0x00000000000079af */ /* 0x000e220000000000 */
[----:B------:R-:W-:Y:S04]  /*7610*/  MUFU.EX2 R185, R185 ;  /* 0x000000b900b97308 */ /* 0x000fe80000000800 */
[----:B----4-:R-:W3:Y:S05]  /*7620*/  LDL.LU R127, [R1+0x148] ;  /* 0x00014800017f7983 */ /* 0x010eea0000300800 */
[----:B------:R-:W2:Y:S01]  /*7630*/  LDL R188, [R1+0x48] ;  /* 0x0000480001bc7983 */ /* 0x000ea20000100800 */
[----:B------:R-:W1:Y:S02]  /*7640*/  MUFU.EX2 R3, R0 ;  /* 0x0000000000037308 */ /* 0x000e640000000800 */
[----:B-1----:R-:W-:Y:S05]  /*7650*/  FMUL.FTZ R181, R156, c[0x0][0x2d0] ;  /* 0x0000b4009cb57a20 */ /* 0x002fea0000410000 */
[----:B------:R-:W-:Y:S03]  /*7660*/  FSEL R181, R181, RZ, P0 ;  /* 0x000000ffb5b57208 */ /* 0x000fe60000000000 */
[----:B------:R1:W-:Y:S02]  /*7670*/  MUFU.EX2 R189, R176 ;  /* 0x000000b000bd7308 */ /* 0x0003e40000000800 */
[--C-:B------:R-:W-:Y:S02]  /*7680*/  FFMA.FTZ R187, R187, c[0x0][0x2d0], -R181.reuse ;  /* 0x0000b400bbbb7a23 */ /* 0x100fe400000108b5 */
[--C-:B------:R-:W-:Y:S02]  /*7690*/  FFMA.FTZ R184, R184, c[0x0][0x2d0], -R181.reuse ;  /* 0x0000b400b8b87a23 */ /* 0x100fe400000108b5 */
[--C-:B------:R-:W-:Y:S02]  /*76a0*/  FFMA.FTZ R177, R177, c[0x0][0x2d0], -R181.reuse ;  /* 0x0000b400b1b17a23 */ /* 0x100fe400000108b5 */
[--C-:B------:R-:W-:Y:S02]  /*76b0*/  FFMA.FTZ R7, R7, c[0x0][0x2d0], -R181.reuse ;  /* 0x0000b40007077a23 */ /* 0x100fe400000108b5 */
[----:B------:R-:W1:Y:S01]  /*76c0*/  MUFU.EX2 R182, R178 ;  /* 0x000000b200b67308 */ /* 0x000e620000000800 */
[----:B------:R-:W-:Y:S02]  /*76d0*/  FFMA.FTZ R159, R159, c[0x0][0x2d0], -R181 ;  /* 0x0000b4009f9f7a23 */ /* 0x000fe400000108b5 */
[C---:B------:R-:W-:Y:S02]  /*76e0*/  FMUL.FTZ R24, R3.reuse, R144 ;  /* 0x0000009003187220 */ /* 0x040fe40000410000 */
[----:B------:R-:W3:Y:S01]  /*76f0*/  LDL R144, [R1+0x4] ;  /* 0x0000040001907983 */ /* 0x000ee20000100800 */
[----:B------:R-:W-:Y:S02]  /*7700*/  FADD.FTZ R0, -R2, R158 ;  /* 0x0000009e02007221 */ /* 0x000fe40000010100 */
[C---:B------:R-:W-:Y:S02]  /*7710*/  FMUL.FTZ R4, R3.reuse, R160 ;  /* 0x000000a003047220 */ /* 0x040fe40000410000 */
[----:B------:R-:W-:Y:S01]  /*7720*/  FMUL.FTZ R0, R0, c[0x0][0x2d0] ;  /* 0x0000b40000007a20 */ /* 0x000fe20000410000 */
[----:B------:R-:W-:Y:S01]  /*7730*/  MUFU.EX2 R183, R184 ;  /* 0x000000b800b77308 */ /* 0x000fe20000000800 */
[C---:B------:R-:W-:Y:S01]  /*7740*/  FMUL.FTZ R5, R3.reuse, R161 ;  /* 0x000000a103057220 */ /* 0x040fe20000410000 */
[----:B-1----:R-:W-:Y:S01]  /*7750*/  F2FP.BF16.PACK_AB R176, R186, R185 ;  /* 0x000000b9bab0723e */ /* 0x002fe200000010ff */
[C---:B------:R-:W-:Y:S01]  /*7760*/  FMUL.FTZ R8, R3.reuse, R164 ;  /* 0x000000a403087220 */ /* 0x040fe20000410000 */
[----:B------:R-:W-:Y:S01]  /*7770*/  MOV R161, R32 ;  /* 0x0000002000a17202 */ /* 0x000fe20000000f00 */
[C---:B------:R-:W-:Y:S02]  /*7780*/  FMUL.FTZ R9, R3.reuse, R165 ;  /* 0x000000a503097220 */ /* 0x040fe40000410000 */
[C---:B------:R-:W-:Y:S02]  /*7790*/  FMUL.FTZ R16, R3.reuse, R136 ;  /* 0x0000008803107220 */ /* 0x040fe40000410000 */
[C---:B------:R-:W-:Y:S01]  /*77a0*/  FMUL.FTZ R17, R3.reuse, R137 ;  /* 0x0000008903117220 */ /* 0x040fe20000410000 */
[----:B------:R-:W-:Y:S01]  /*77b0*/  MUFU.EX2 R190, R177 ;  /* 0x000000b100be7308 */ /* 0x000fe20000000800 */
[C---:B------:R-:W-:Y:S01]  /*77c0*/  FMUL.FTZ R25, R3.reuse, R145 ;  /* 0x0000009103197220 */ /* 0x040fe20000410000 */
[----:B------:R-:W-:Y:S01]  /*77d0*/  F2FP.BF16.PACK_AB R178, R182, R189 ;  /* 0x000000bdb6b2723e */ /* 0x000fe200000010ff */
[----:B------:R-:W-:Y:S02]  /*77e0*/  IMAD.MOV.U32 R160, RZ, RZ, R35 ;  /* 0x000000ffffa07224 */ /* 0x000fe400078e0023 */
[----:B------:R-:W-:Y:S02]  /*77f0*/  IMAD.MOV.U32 R158, RZ, RZ, R33 ;  /* 0x000000ffff9e7224 */ /* 0x000fe400078e0021 */
[C---:B------:R-:W-:Y:S03]  /*7800*/  FMUL.FTZ R32, R3.reuse, R152 ;  /* 0x0000009803207220 */ /* 0x040fe60000410000 */
[----:B------:R-:W1:Y:S01]  /*7810*/  MUFU.EX2 R184, R7 ;  /* 0x0000000700b87308 */ /* 0x000e620000000800 */
        /* <DEDUP_REMOVED lines=13> */
[C---:B------:R-:W-:Y:S01]  /*78f0*/  FMUL.FTZ R56, R3.reuse, R56 ;  /* 0x0000003803387220 */ /* 0x040fe20000410000 */
[----:B-1----:R-:W-:Y:S01]  /*7900*/  F2FP.BF16.PACK_AB R179, R184, R190 ;  /* 0x000000beb8b3723e */ /* 0x002fe200000010ff */
[C---:B------:R-:W-:Y:S01]  /*7910*/  FMUL.FTZ R57, R3.reuse, R57 ;  /* 0x0000003903397220 */ /* 0x040fe20000410000 */
[----:B------:R-:W-:Y:S01]  /*7920*/  MOV R164, R184 ;  /* 0x000000b800a47202 */ /* 0x000fe20000000f00 */
[--C-:B------:R-:W-:Y:S02]  /*7930*/  FFMA.FTZ R2, R128, c[0x0][0x2d0], -R180.reuse ;  /* 0x0000b40080027a23 */ /* 0x100fe400000108b4 */
[C---:B------:R-:W-:Y:S01]  /*7940*/  FMUL.FTZ R60, R3.reuse, R60 ;  /* 0x0000003c033c7220 */ /* 0x040fe20000410000 */
[----:B------:R-:W3:Y:S01]  /*7950*/  LDL.LU R128, [R1+0x144] ;  /* 0x0001440001807983 */ /* 0x000ee20000300800 */
[C---:B------:R-:W-:Y:S01]  /*7960*/  FMUL.FTZ R61, R3.reuse, R61 ;  /* 0x0000003d033d7220 */ /* 0x040fe20000410000 */
[----:B------:R-:W-:Y:S01]  /*7970*/  MUFU.EX2 R159, R159 ;  /* 0x0000009f009f7308 */ /* 0x000fe20000000800 */
[----:B------:R-:W-:Y:S02]  /*7980*/  FMUL.FTZ R64, R3, R64 ;  /* 0x0000004003407220 */ /* 0x000fe40000410000 */
[C---:B------:R-:W-:Y:S02]  /*7990*/  FMUL.FTZ R6, R0.reuse, R162 ;  /* 0x000000a200067220 */ /* 0x040fe40000410000 */
[C---:B------:R-:W-:Y:S02]  /*79a0*/  FMUL.FTZ R7, R0.reuse, R163 ;  /* 0x000000a300077220 */ /* 0x040fe40000410000 */
[C---:B------:R-:W-:Y:S01]  /*79b0*/  FMUL.FTZ R10, R0.reuse, R166 ;  /* 0x000000a6000a7220 */ /* 0x040fe20000410000 */
[----:B------:R-:W-:Y:S01]  /*79c0*/  MOV R166, R182 ;  /* 0x000000b600a67202 */ /* 0x000fe20000000f00 */
[C---:B------:R-:W-:Y:S02]  /*79d0*/  FMUL.FTZ R11, R0.reuse, R167 ;  /* 0x000000a7000b7220 */ /* 0x040fe40000410000 */
[C---:B------:R-:W-:Y:S01]  /*79e0*/  FMUL.FTZ R18, R0.reuse, R138 ;  /* 0x0000008a00127220 */ /* 0x040fe20000410000 */
[----:B------:R-:W-:Y:S01]  /*79f0*/  F2FP.BF16.PACK_AB R177, R183, R187 ;  /* 0x000000bbb7b1723e */ /* 0x000fe200000010ff */
[C---:B------:R-:W-:Y:S02]  /*7a00*/  FMUL.FTZ R19, R0.reuse, R139 ;  /* 0x0000008b00137220 */ /* 0x040fe40000410000 */
[----:B------:R-:W-:Y:S01]  /*7a10*/  LDSM.16.MT88.4 R136, [R248+0x800] ;  /* 0x00080000f888783b */ /* 0x000fe20000004200 */
[C---:B------:R-:W-:Y:S02]  /*7a20*/  FMUL.FTZ R26, R0.reuse, R146 ;  /* 0x00000092001a7220 */ /* 0x040fe40000410000 */
[----:B------:R-:W-:Y:S01]  /*7a30*/  FMUL.FTZ R27, R0, R147 ;  /* 0x00000093001b7220 */ /* 0x000fe20000410000 */
[C---:B------:R-:W-:Y:S05]  /*7a40*/  HMMA.16816.F32.BF16 R4, R176.reuse, R12, R4 ;  /* 0x0000000cb004723c */ /* 0x040fea0000041804 */
[--C-:B------:R-:W-:Y:S02]  /*7a50*/  FFMA.FTZ R152, R194, c[0x0][0x2d0], -R180.reuse ;  /* 0x0000b400c2987a23 */ /* 0x100fe400000108b4 */
[C---:B------:R-:W-:Y:S01]  /*7a60*/  FMUL.FTZ R12, R3.reuse, R132 ;  /* 0x00000084030c7220 */ /* 0x040fe20000410000 */
[C---:B------:R-:W-:Y:S04]  /*7a70*/  HMMA.16816.F32.BF16 R8, R176.reuse, R14, R8 ;  /* 0x0000000eb008723c */ /* 0x040fe80000041808 */
[----:B------:R-:W-:Y:S02]  /*7a80*/  FMUL.FTZ R13, R3, R133 ;  /* 0x00000085030d7220 */ /* 0x000fe40000410000 */
[C---:B------:R-:W-:Y:S02]  /*7a90*/  FMUL.FTZ R35, R0.reuse, R155 ;  /* 0x0000009b00237220 */ /* 0x040fe40000410000 */
[C---:B------:R-:W-:Y:S04]  /*7aa0*/  FMUL.FTZ R14, R0.reuse, R134 ;  /* 0x00000086000e7220 */ /* 0x040fe80000410000 */
[C---:B------:R-:W-:Y:S02]  /*7ab0*/  FMUL.FTZ R15, R0.reuse, R135 ;  /* 0x00000087000f7220 */ /* 0x040fe40000410000 */
[--C-:B------:R-:W-:Y:S02]  /*7ac0*/  FFMA.FTZ R153, R195, c[0x0][0x2d0], -R180.reuse ;  /* 0x0000b400c3997a23 */ /* 0x100fe400000108b4 */
[C---:B------:R-:W-:Y:S02]  /*7ad0*/  FMUL.FTZ R38, R0.reuse, R38 ;  /* 0x0000002600267220 */ /* 0x040fe40000410000 */
[C---:B------:R-:W-:Y:S01]  /*7ae0*/  FMUL.FTZ R39, R0.reuse, R39 ;  /* 0x0000002700277220 */ /* 0x040fe20000410000 */
[C---:B------:R-:W-:Y:S03]  /*7af0*/  HMMA.16816.F32.BF16 R12, R176.reuse, R20, R12 ;  /* 0x00000014b00c723c */ /* 0x040fe6000004180c */
[C---:B------:R-:W-:Y:S02]  /*7b00*/  FMUL.FTZ R42, R0.reuse, R42 ;  /* 0x0000002a002a7220 */ /* 0x040fe40000410000 */
[C---:B------:R-:W-:Y:S02]  /*7b10*/  FMUL.FTZ R43, R0.reuse, R43 ;  /* 0x0000002b002b7220 */ /* 0x040fe40000410000 */
[C---:B------:R-:W-:Y:S01]  /*7b20*/  FMUL.FTZ R20, R3.reuse, R140 ;  /* 0x0000008c03147220 */ /* 0x040fe20000410000 */
[C---:B------:R-:W-:Y:S04]  /*7b30*/  HMMA.16816.F32.BF16 R16, R176.reuse, R22, R16 ;  /* 0x00000016b010723c */ /* 0x040fe80000041810 */
[C---:B------:R-:W-:Y:S02]  /*7b40*/  FMUL.FTZ R21, R3.reuse, R141 ;  /* 0x0000008d03157220 */ /* 0x040fe40000410000 */
[C---:B------:R-:W-:Y:S02]  /*7b50*/  FMUL.FTZ R46, R0.reuse, R46 ;  /* 0x0000002e002e7220 */ /* 0x040fe40000410000 */
[C---:B------:R-:W-:Y:S04]  /*7b60*/  FMUL.FTZ R22, R0.reuse, R142 ;  /* 0x0000008e00167220 */ /* 0x040fe80000410000 */
[C---:B------:R-:W-:Y:S02]  /*7b70*/  FMUL.FTZ R23, R0.reuse, R143 ;  /* 0x0000008f00177220 */ /* 0x040fe40000410000 */
[----:B------:R-:W-:Y:S01]  /*7b80*/  LDSM.16.MT88.4 R140, [R252+0x800] ;  /* 0x00080000fc8c783b */ /* 0x000fe20000004200 */
[C---:B------:R-:W-:Y:S02]  /*7b90*/  FMUL.FTZ R47, R0.reuse, R47 ;  /* 0x0000002f002f7220 */ /* 0x040fe40000410000 */
[C---:B------:R-:W-:Y:S02]  /*7ba0*/  FMUL.FTZ R50, R0.reuse, R50 ;  /* 0x0000003200327220 */ /* 0x040fe40000410000 */
        /* <DEDUP_REMOVED lines=9> */
[C---:B------:R-:W-:Y:S02]  /*7c40*/  FMUL.FTZ R58, R0.reuse, R58 ;  /* 0x0000003a003a7220 */ /* 0x040fe40000410000 */
[C---:B------:R-:W-:Y:S02]  /*7c50*/  FMUL.FTZ R59, R0.reuse, R59 ;  /* 0x0000003b003b7220 */ /* 0x040fe40000410000 */
[----:B------:R-:W-:Y:S02]  /*7c60*/  IMAD.MOV.U32 R167, RZ, RZ, R161 ;  /* 0x000000ffffa77224 */ /* 0x000fe400078e00a1 */
[----:B------:R1:W-:Y:S01]  /*7c70*/  MUFU.EX2 R161, R2 ;  /* 0x0000000200a17308 */ /* 0x0003e20000000800 */
        /* <DEDUP_REMOVED lines=11> */
[C---:B------:R-:W-:Y:S02]  /*7d30*/  FMUL.FTZ R74, R0.reuse, R74 ;  /* 0x0000004a004a7220 */ /* 0x040fe40000410000 */
[--C-:B-1----:R-:W-:Y:S02]  /*7d40*/  FFMA.FTZ R2, R129, c[0x0][0x2d0], -R180.reuse ;  /* 0x0000b40081027a23 */ /* 0x102fe400000108b4 */
[C---:B------:R-:W-:Y:S01]  /*7d50*/  FMUL.FTZ R75, R0.reuse, R75 ;  /* 0x0000004b004b7220 */ /* 0x040fe20000410000 */
[----:B------:R-:W4:Y:S01]  /*7d60*/  LDL.LU R129, [R1+0x140] ;  /* 0x0001400001817983 */ /* 0x000f220000300800 */
[----:B------:R1:W-:Y:S01]  /*7d70*/  MUFU.EX2 R163, R2 ;  /* 0x0000000200a37308 */ /* 0x0003e20000000800 */
[C---:B------:R-:W-:Y:S02]  /*7d80*/  FMUL.FTZ R76, R3.reuse, R76 ;  /* 0x0000004c034c7220 */ /* 0x040fe40000410000 */
[C---:B------:R-:W-:Y:S01]  /*7d90*/  FMUL.FTZ R77, R3.reuse, R77 ;  /* 0x0000004d034d7220 */ /* 0x040fe20000410000 */
[----:B------:R-:W4:Y:S01]  /*7da0*/  LDL.LU R146, [R1+0x64] ;  /* 0x0000640001927983 */ /* 0x000f220000300800 */
[C---:B------:R-:W-:Y:S02]  /*7db0*/  FMUL.FTZ R78, R0.reuse, R78 ;  /* 0x0000004e004e7220 */ /* 0x040fe40000410000 */
[C---:B------:R-:W-:Y:S02]  /*7dc0*/  FMUL.FTZ R79, R0.reuse, R79 ;  /* 0x0000004f004f7220 */ /* 0x040fe40000410000 */
[----:B------:R-:W4:Y:S01]  /*7dd0*/  LDL.LU R145, [R1+0x68] ;  /* 0x0000680001917983 */ /* 0x000f220000300800 */
[C---:B------:R-:W-:Y:S02]  /*7de0*/  FMUL.FTZ R80, R3.reuse, R80 ;  /* 0x0000005003507220 */ /* 0x040fe40000410000 */
[C---:B------:R-:W-:Y:S02]  /*7df0*/  FMUL.FTZ R81, R3.reuse, R81 ;  /* 0x0000005103517220 */ /* 0x040fe40000410000 */
[C---:B------:R-:W-:Y:S02]  /*7e00*/  FMUL.FTZ R82, R0.reuse, R82 ;  /* 0x0000005200527220 */ /* 0x040fe40000410000 */
[C---:B------:R-:W-:Y:S02]  /*7e10*/  FMUL.FTZ R83, R0.reuse, R83 ;  /* 0x0000005300537220 */ /* 0x040fe40000410000 */
[C---:B------:R-:W-:Y:S02]  /*7e20*/  FMUL.FTZ R84, R3.reuse, R84 ;  /* 0x0000005403547220 */ /* 0x040fe40000410000 */
[C---:B------:R-:W-:Y:S02]  /*7e30*/  FMUL.FTZ R85, R3.reuse, R85 ;  /* 0x0000005503557220 */ /* 0x040fe40000410000 */
[----:B------:R-:W-:Y:S02]  /*7e40*/  FMUL.FTZ R86, R0, R86 ;  /* 0x0000005600567220 */ /* 0x000fe40000410000 */
[--C-:B-1----:R-:W-:Y:S02]  /*7e50*/  FFMA.FTZ R2, R130, c[0x0][0x2d0], -R181.reuse ;  /* 0x0000b40082027a23 */ /* 0x102fe400000108b5 */
[----:B------:R-:W4:Y:S01]  /*7e60*/  LDL.LU R130, [R1+0x13c] ;  /* 0x00013c0001827983 */ /* 0x000f220000300800 */
[C---:B------:R-:W-:Y:S01]  /*7e70*/  FMUL.FTZ R87, R0.reuse, R87 ;  /* 0x0000005700577220 */ /* 0x040fe20000410000 */
        /* <DEDUP_REMOVED lines=12> */
[C---:B------:R-:W-:Y:S02]  /*7f40*/  FMUL.FTZ R99, R0.reuse, R99 ;  /* 0x0000006300637220 */ /* 0x040fe40000410000 */
[--C-:B-1----:R-:W-:Y:S02]  /*7f50*/  FFMA.FTZ R2, R191, c[0x0][0x2d0], -R181.reuse ;  /* 0x0000b400bf027a23 */ /* 0x102fe400000108b5 */
[C---:B------:R-:W-:Y:S02]  /*7f60*/  FMUL.FTZ R100, R3.reuse, R100 ;  /* 0x0000006403647220 */ /* 0x040fe40000410000 */
[----:B------:R1:W1:Y:S01]  /*7f70*/  MUFU.EX2 R182, R2 ;  /* 0x0000000200b67308 */ /* 0x0002620000000800 */
        /* <DEDUP_REMOVED lines=17> */
[----:B--2---:R2:W3:Y:S01]  /*8090*/  LDSM.16.MT88.4 R132, [R188] ;  /* 0x00000000bc84783b */ /* 0x0044e20000004200 */
        /* <DEDUP_REMOVED lines=9> */
[----:B---3--:R-:W-:Y:S02]  /*8130*/  FMUL.FTZ R126, R0, R126 ;  /* 0x0000007e007e7220 */ /* 0x008fe40000410000 */
[----:B-1----:R-:W-:Y:S02]  /*8140*/  FFMA.FTZ R2, R196, c[0x0][0x2d0], -R180 ;  /* 0x0000b400c4027a23 */ /* 0x002fe400000108b4 */
[----:B------:R1:W5:Y:S01]  /*8150*/  LDL.LU R196, [R1+0x134] ;  /* 0x0001340001c47983 */ /* 0x0003620000300800 */
[----:B--2---:R-:W-:Y:S01]  /*8160*/  MOV R188, R34 ;  /* 0x0000002200bc7202 */ /* 0x004fe20000000f00 */
[C---:B------:R-:W-:Y:S02]  /*8170*/  FMUL.FTZ R34, R0.reuse, R154 ;  /* 0x0000009a00227220 */ /* 0x040fe40000410000 */
[----:B------:R-:W-:Y:S02]  /*8180*/  FMUL.FTZ R127, R0, R127 ;  /* 0x0000007f007f7220 */ /* 0x000fe40000410000 */
[----:B------:R-:W-:Y:S02]  /*8190*/  IMAD.MOV.U32 R165, RZ, RZ, R188 ;  /* 0x000000ffffa57224 */ /* 0x000fe400078e00bc */
[----:B------:R2:W3:Y:S01]  /*81a0*/  MUFU.EX2 R188, R2 ;  /* 0x0000000200bc7308 */ /* 0x0004e20000000800 */
[----:B------:R-:W-:Y:S02]  /*81b0*/  IMAD.MOV.U32 R154, RZ, RZ, R164 ;  /* 0x000000ffff9a7224 */ /* 0x000fe400078e00a4 */
[C---:B------:R-:W-:Y:S02]  /*81c0*/  FMUL.FTZ R124, R3.reuse, R124 ;  /* 0x0000007c037c7220 */ /* 0x040fe40000410000 */
[C---:B------:R-:W-:Y:S01]  /*81d0*/  FMUL.FTZ R125, R3.reuse, R125 ;  /* 0x0000007d037d7220 */ /* 0x040fe20000410000 */
[C---:B------:R-:W-:Y:S08]  /*81e0*/  HMMA.16816.F32.BF16 R28, R176.reuse, R132, R28 ;  /* 0x00000084b01c723c */ /* 0x040ff0000004181c */
[C---:B------:R-:W-:Y:S01]  /*81f0*/  HMMA.16816.F32.BF16 R32, R176.reuse, R134, R32 ;  /* 0x00000086b020723c */ /* 0x040fe20000041820 */
[----:B------:R-:W1:Y:S03]  /*8200*/  LDSM.16.MT88.4 R132, [R248+0x2000] ;  /* 0x00200000f884783b */ /* 0x000e660000004200 */
[--C-:B--2---:R-:W-:Y:S04]  /*8210*/  FFMA.FTZ R2, R160, c[0x0][0x2d0], -R181.reuse ;  /* 0x0000b400a0027a23 */ /* 0x104fe800000108b5 */
[----:B------:R2:W-:Y:S01]  /*8220*/  MUFU.EX2 R160, R2 ;  /* 0x0000000200a07308 */ /* 0x0005e20000000800 */
[----:B------:R-:W-:Y:S03]  /*8230*/  FMUL.FTZ R128, R3, R128 ;  /* 0x0000008003807220 */ /* 0x000fe60000410000 */
[----:B--2---:R-:W-:Y:S02]  /*8240*/  FFMA.FTZ R2, R167, c[0x0][0x2d0], -R181 ;  /* 0x0000b400a7027a23 */ /* 0x004fe400000108b5 */
[----:B------:R-:W-:Y:S01]  /*8250*/  IMAD.MOV.U32 R167, RZ, RZ, R166 ;  /* 0x000000ffffa77224 */ /* 0x000fe200078e00a6 */
[C---:B-1----:R-:W-:Y:S04]  /*8260*/  HMMA.16816.F32.BF16 R36, R176.reuse, R132, R36 ;  /* 0x00000084b024723c */ /* 0x042fe80000041824 */
[----:B------:R-:W-:Y:S04]  /*8270*/  MOV R148, R167 ;  /* 0x000000a700947202 */ /* 0x000fe80000000f00 */
        /* <DEDUP_REMOVED lines=8> */
[C---:B----4-:R-:W-:Y:S02]  /*8300*/  FMUL.FTZ R129, R3.reuse, R129 ;  /* 0x0000008103817220 */ /* 0x050fe40000410000 */
[----:B------:R-:W-:Y:S02]  /*8310*/  FFMA.FTZ R185, R3, R146, R185 ;  /* 0x0000009203b97223 */ /* 0x000fe400000100b9 */
[C---:B------:R-:W-:Y:S01]  /*8320*/  FFMA.FTZ R187, R0.reuse, R145, R187 ;  /* 0x0000009100bb7223 */ /* 0x040fe200000100bb */
[C---:B-1----:R-:W-:Y:S03]  /*8330*/  HMMA.16816.F32.BF16 R60, R176.reuse, R132, R60 ;  /* 0x00000084b03c723c */ /* 0x042fe6000004183c */
[C---:B------:R-:W-:Y:S05]  /*8340*/  FMUL.FTZ R130, R0.reuse, R130 ;  /* 0x0000008200827220 */ /* 0x040fea0000410000 */
[C---:B------:R-:W-:Y:S01]  /*8350*/  HMMA.16816.F32.BF16 R64, R176.reuse, R134, R64 ;  /* 0x00000086b040723c */ /* 0x040fe20000041840 */
[----:B------:R-:W1:Y:S07]  /*8360*/  LDSM.16.MT88.4 R132, [R248+0x4000] ;  /* 0x00400000f884783b */ /* 0x000e6e0000004200 */
[C---:B-1----:R-:W-:Y:S08]  /*8370*/  HMMA.16816.F32.BF16 R68, R176.reuse, R132, R68 ;  /* 0x00000084b044723c */ /* 0x042ff00000041844 */
[C---:B------:R-:W-:Y:S01]  /*8380*/  HMMA.16816.F32.BF16 R72, R176.reuse, R134, R72 ;  /* 0x00000086b048723c */ /* 0x040fe20000041848 */
[----:B------:R-:W1:Y:S03]  /*8390*/  LDSM.16.MT88.4 R132, [R252+0x4000] ;  /* 0x00400000fc84783b */ /* 0x000e660000004200 */
[----:B------:R-:W-:Y:S02]  /*83a0*/  FMUL.FTZ R131, R0, R131 ;  /* 0x0000008300837220 */ /* 0x000fe40000410000 */
[--C-:B------:R-:W-:Y:S02]  /*83b0*/  FFMA.FTZ R0, R197, c[0x0][0x2d0], -R180.reuse ;  /* 0x0000b400c5007a23 */ /* 0x100fe400000108b4 */
[----:B------:R2:W5:Y:S02]  /*83c0*/  LDL.LU R197, [R1+0x130] ;  /* 0x0001300001c57983 */ /* 0x0005640000300800 */
[----:B------:R4:W-:Y:S02]  /*83d0*/  MUFU.EX2 R166, R0 ;  /* 0x0000000000a67308 */ /* 0x0009e40000000800 */
[--C-:B----4-:R-:W-:Y:S02]  /*83e0*/  FFMA.FTZ R0, R198, c[0x0][0x2d0], -R180.reuse ;  /* 0x0000b400c6007a23 */ /* 0x110fe400000108b4 */
[----:B------:R2:W5:Y:S06]  /*83f0*/  LDL.LU R198, [R1+0x12c] ;  /* 0x00012c0001c67983 */ /* 0x00056c0000300800 */
[----:B------:R4:W-:Y:S01]  /*8400*/  MUFU.EX2 R145, R0 ;  /* 0x0000000000917308 */ /* 0x0009e20000000800 */
[C---:B-1----:R-:W-:Y:S08]  /*8410*/  HMMA.16816.F32.BF16 R76, R176.reuse, R132, R76 ;  /* 0x00000084b04c723c */ /* 0x042ff0000004184c */
[C---:B------:R-:W-:Y:S01]  /*8420*/  HMMA.16816.F32.BF16 R80, R176.reuse, R134, R80 ;  /* 0x00000086b050723c */ /* 0x040fe20000041850 */
[----:B------:R-:W1:Y:S03]  /*8430*/  LDSM.16.MT88.4 R132, [R251+0x4000] ;  /* 0x00400000fb84783b */ /* 0x000e660000004200 */
[--C-:B----4-:R-:W-:Y:S04]  /*8440*/  FFMA.FTZ R0, R165, c[0x0][0x2d0], -R181.reuse ;  /* 0x0000b400a5007a23 */ /* 0x110fe800000108b5 */
[----:B------:R4:W-:Y:S01]  /*8450*/  MUFU.EX2 R167, R0 ;  /* 0x0000000000a77308 */ /* 0x0009e20000000800 */
[C---:B-1----:R-:W-:Y:S03]  /*8460*/  HMMA.16816.F32.BF16 R84, R176.reuse, R132, R84 ;  /* 0x00000084b054723c */ /* 0x042fe60000041854 */
[--C-:B----4-:R-:W-:Y:S02]  /*8470*/  FFMA.FTZ R0, R158, c[0x0][0x2d0], -R181.reuse ;  /* 0x0000b4009e007a23 */ /* 0x110fe400000108b5 */
[--C-:B------:R-:W-:Y:S04]  /*8480*/  FFMA.FTZ R158, R172, c[0x0][0x2d0], -R180.reuse ;  /* 0x0000b400ac9e7a23 */ /* 0x100fe800000108b4 */
[----:B------:R1:W-:Y:S01]  /*8490*/  MUFU.EX2 R191, R0 ;  /* 0x0000000000bf7308 */ /* 0x0003e20000000800 */
[C---:B------:R-:W-:Y:S01]  /*84a0*/  HMMA.16816.F32.BF16 R88, R176.reuse, R134, R88 ;  /* 0x00000086b058723c */ /* 0x040fe20000041858 */
[----:B------:R-:W4:Y:S02]  /*84b0*/  LDSM.16.MT88.4 R132, [R144+0x4000] ;  /* 0x004000009084783b */ /* 0x000f240000004200 */
[--C-:B-1----:R-:W-:Y:S03]  /*84c0*/  FFMA.FTZ R0, R199, c[0x0][0x2d0], -R180.reuse ;  /* 0x0000b400c7007a23 */ /* 0x102fe600000108b4 */
[----:B------:R2:W5:Y:S03]  /*84d0*/  LDL.LU R199, [R1+0x128] ;  /* 0x0001280001c77983 */ /* 0x0005660000300800 */
[----:B------:R1:W-:Y:S01]  /*84e0*/  MUFU.EX2 R3, R0 ;  /* 0x0000000000037308 */ /* 0x0003e20000000800 */
[C---:B----4-:R-:W-:Y:S08]  /*84f0*/  HMMA.16816.F32.BF16 R92, R176.reuse, R132, R92 ;  /* 0x00000084b05c723c */ /* 0x050ff0000004185c */
[C---:B------:R-:W-:Y:S01]  /*8500*/  HMMA.16816.F32.BF16 R96, R176.reuse, R134, R96 ;  /* 0x00000086b060723c */ /* 0x040fe20000041860 */
[----:B------:R-:W4:Y:S03]  /*8510*/  LDSM.16.MT88.4 R132, [R248+0x6000] ;  /* 0x00600000f884783b */ /* 0x000f260000004200 */
[--C-:B-1----:R-:W-:Y:S02]  /*8520*/  FFMA.FTZ R0, R192, c[0x0][0x2d0], -R180.reuse ;  /* 0x0000b400c0007a23 */ /* 0x102fe400000108b4 */
[----:B------:R2:W5:Y:S01]  /*8530*/  LDL.LU R192, [R1+0x124] ;  /* 0x0001240001c07983 */ /* 0x0005620000300800 */
[----:B------:R-:W-:Y:S01]  /*8540*/  FFMA.FTZ R180, R173, c[0x0][0x2d0], -R180 ;  /* 0x0000b400adb47a23 */ /* 0x000fe200000108b4 */
[----:B------:R1:W-:Y:S10]  /*8550*/  MUFU.EX2 R165, R0 ;  /* 0x0000000000a57308 */ /* 0x0003f40000000800 */
[----:B------:R-:W-:Y:S01]  /*8560*/  MUFU.EX2 R180, R180 ;  /* 0x000000b400b47308 */ /* 0x000fe20000000800 */
[----:B-1----:R-:W-:Y:S02]  /*8570*/  FFMA.FTZ R0, R193, c[0x0][0x2d0], -R181 ;  /* 0x0000b400c1007a23 */ /* 0x002fe400000108b5 */
[----:B------:R2:W5:Y:S05]  /*8580*/  LDL.LU R193, [R1+0x120] ;  /* 0x0001200001c17983 */ /* 0x00056a0000300800 */
[----:B------:R2:W5:Y:S01]  /*8590*/  LDL.LU R194, [R1+0x11c] ;  /* 0x00011c0001c27983 */ /* 0x0005620000300800 */
[C---:B----4-:R-:W-:Y:S04]  /*85a0*/  HMMA.16816.F32.BF16 R100, R176.reuse, R132, R100 ;  /* 0x00000084b064723c */ /* 0x050fe80000041864 */
[----:B------:R2:W5:Y:S04]  /*85b0*/  LDL.LU R195, [R1+0x118] ;  /* 0x0001180001c37983 */ /* 0x0005680000300800 */
[C---:B------:R-:W-:Y:S01]  /*85c0*/  HMMA.16816.F32.BF16 R104, R176.reuse, R134, R104 ;  /* 0x00000086b068723c */ /* 0x040fe20000041868 */
[----:B------:R-:W1:Y:S05]  /*85d0*/  LDSM.16.MT88.4 R132, [R252+0x6000] ;  /* 0x00600000fc84783b */ /* 0x000e6a0000004200 */
[----:B------:R2:W5:Y:S05]  /*85e0*/  LDL.LU R172, [R1+0x114] ;  /* 0x0001140001ac7983 */ /* 0x00056a0000300800 */
[----:B------:R2:W5:Y:S01]  /*85f0*/  LDL.LU R173, [R1+0x110] ;  /* 0x0001100001ad7983 */ /* 0x0005620000300800 */
        /* <DEDUP_REMOVED lines=10> */
[----:B------:R-:W-:Y:S03]  /*86a0*/  F2FP.BF16.PACK_AB R132, R163, R161 ;  /* 0x000000a1a384723e */ /* 0x000fe600000010ff */
[----:B---3--:R-:W-:Y:S04]  /*86b0*/  F2FP.BF16.PACK_AB R134, R188, R184 ;  /* 0x000000b8bc86723e */ /* 0x008fe800000010ff */
[----:B------:R3:W-:Y:S10]  /*86c0*/  MUFU.EX2 R176, R0 ;  /* 0x0000000000b07308 */ /* 0x0007f40000000800 */
[----:B------:R-:W-:Y:S01]  /*86d0*/  MUFU.EX2 R178, R153 ;  /* 0x0000009900b27308 */ /* 0x000fe20000000800 */
[----:B-1----:R-:W-:Y:S01]  /*86e0*/  F2FP.BF16.PACK_AB R135, R177, R160 ;  /* 0x000000a0b187723e */ /* 0x002fe200000010ff */
[----:B------:R-:W-:Y:S01]  /*86f0*/  FADD.FTZ R2, R186, R185 ;  /* 0x000000b9ba027221 */ /* 0x000fe20000010000 */
[----:B------:R-:W-:Y:S01]  /*8700*/  MOV R186, R145 ;  /* 0x0000009100ba7202 */ /* 0x000fe20000000f00 */
[----:B------:R-:W-:Y:S02]  /*8710*/  IMAD.MOV.U32 R185, RZ, RZ, R3 ;  /* 0x000000ffffb97224 */ /* 0x000fe400078e0003 */
[----:B------:R-:W-:Y:S01]  /*8720*/  FADD.FTZ R3, R183, R187 ;  /* 0x000000bbb7037221 */ /* 0x000fe20000010000 */
[----:B------:R-:W-:Y:S01]  /*8730*/  MOV R183, R144 ;  /* 0x0000009000b77202 */ /* 0x000fe20000000f00 */
[C---:B------:R-:W-:Y:S05]  /*8740*/  HMMA.16816.F32.BF16 R4, R132.reuse, R136, R4 ;  /* 0x000000888404723c */ /* 0x040fea0000041804 */
[----:B---3--:R-:W-:Y:S02]  /*8750*/  FFMA.FTZ R0, R174, c[0x0][0x2d0], -R181 ;  /* 0x0000b400ae007a23 */ /* 0x008fe400000108b5 */
[----:B------:R2:W5:Y:S01]  /*8760*/  LDL.LU R174, [R1+0x10c] ;  /* 0x00010c0001ae7983 */ /* 0x0005620000300800 */
[C---:B------:R-:W-:Y:S01]  /*8770*/  HMMA.16816.F32.BF16 R8, R132.reuse, R138, R8 ;  /* 0x0000008a8408723c */ /* 0x040fe20000041808 */
[----:B------:R1:W-:Y:S03]  /*8780*/  MUFU.EX2 R164, R0 ;  /* 0x0000000000a47308 */ /* 0x0003e60000000800 */
[----:B------:R-:W3:Y:S01]  /*8790*/  LDSM.16.MT88.4 R136, [R251+0x800] ;  /* 0x00080000fb88783b */ /* 0x000ee20000004200 */
[----:B------:R-:W-:Y:S02]  /*87a0*/  IMAD.MOV.U32 R187, RZ, RZ, R177 ;  /* 0x000000ffffbb7224 */ /* 0x000fe400078e00b1 */
[----:B------:R-:W-:Y:S01]  /*87b0*/  FADD.FTZ R2, R189, R2 ;  /* 0x00000002bd027221 */ /* 0x000fe20000010000 */
[C---:B------:R-:W-:Y:S03]  /*87c0*/  HMMA.16816.F32.BF16 R12, R132.reuse, R140, R12 ;  /* 0x0000008c840c723c */ /* 0x040fe6000004180c */
[----:B------:R-:W-:Y:S01]  /*87d0*/  MUFU.EX2 R189, R158 ;  /* 0x0000009e00bd7308 */ /* 0x000fe20000000800 */
[----:B------:R-:W-:Y:S02]  /*87e0*/  FADD.FTZ R155, R148, R2 ;  /* 0x00000002949b7221 */ /* 0x000fe40000010000 */
[----:B------:R-:W-:Y:S01]  /*87f0*/  LDSM.16.MT88.4 R148, [R251+0x1000] ;  /* 0x00100000fb94783b */ /* 0x000fe20000004200 */
[----:B------:R-:W-:Y:S01]  /*8800*/  FFMA.FTZ R2, R169, c[0x0][0x2d0], -R181 ;  /* 0x0000b400a9027a23 */ /* 0x000fe200000108b5 */
[C---:B------:R-:W-:Y:S03]  /*8810*/  HMMA.16816.F32.BF16 R16, R132.reuse, R142, R16 ;  /* 0x0000008e8410723c */ /* 0x040fe60000041810 */
[----:B------:R-:W4:Y:S01]  /*8820*/  LDSM.16.MT88.4 R140, [R144+0x800] ;  /* 0x00080000908c783b */ /* 0x000f220000004200 */
[----:B------:R-:W-:Y:S01]  /*8830*/  FADD.FTZ R3, R190, R3 ;  /* 0x00000003be037221 */ /* 0x000fe20000010000 */
[----:B------:R-:W-:Y:S03]  /*8840*/  MUFU.EX2 R177, R152 ;  /* 0x0000009800b17308 */ /* 0x000fe60000000800 */
[----:B------:R-:W-:Y:S04]  /*8850*/  FADD.FTZ R154, R154, R3 ;  /* 0x000000039a9a7221 */ /* 0x000fe80000010000 */
[----:B-1----:R-:W-:Y:S02]  /*8860*/  FFMA.FTZ R0, R175, c[0x0][0x2d0], -R181 ;  /* 0x0000b400af007a23 */ /* 0x002fe400000108b5 */
[----:B------:R2:W5:Y:S01]  /*8870*/  LDL.LU R175, [R1+0x108] ;  /* 0x0001080001af7983 */ /* 0x0005620000300800 */
[----:B------:R-:W-:Y:S01]  /*8880*/  FADD.FTZ R3, R161, R155 ;  /* 0x0000009ba1037221 */ /* 0x000fe20000010000 */
[----:B------:R1:W1:Y:S03]  /*8890*/  MUFU.EX2 R190, R0 ;  /* 0x0000000000be7308 */ /* 0x0002660000000800 */
[----:B------:R-:W-:Y:S04]  /*88a0*/  FADD.FTZ R3, R163, R3 ;  /* 0x00000003a3037221 */ /* 0x000fe80000010000 */
[----:B------:R-:W-:Y:S03]  /*88b0*/  FADD.FTZ R3, R184, R3 ;  /* 0x00000003b8037221 */ /* 0x000fe60000010000 */
[----:B------:R2:W-:Y:S01]  /*88c0*/  MUFU.EX2 R158, R2 ;  /* 0x00000002009e7308 */ /* 0x0005e20000000800 */
[C---:B---3--:R-:W-:Y:S08]  /*88d0*/  HMMA.16816.F32.BF16 R20, R132.reuse, R136, R20 ;  /* 0x000000888414723c */ /* 0x048ff00000041814 */
[C---:B------:R-:W-:Y:S01]  /*88e0*/  HMMA.16816.F32.BF16 R24, R132.reuse, R138, R24 ;  /* 0x0000008a8418723c */ /* 0x040fe20000041818 */
[----:B------:R-:W3:Y:S03]  /*88f0*/  LDSM.16.MT88.4 R136, [R248+0x2800] ;  /* 0x00280000f888783b */ /* 0x000ee60000004200 */
[----:B-1----:R-:W-:Y:S02]  /*8900*/  FFMA.FTZ R0, R168, c[0x0][0x2d0], -R181 ;  /* 0x0000b400a8007a23 */ /* 0x002fe400000108b5 */
[----:B------:R1:W5:Y:S02]  /*8910*/  LDL.LU R168, [R1+0x104] ;  /* 0x0001040001a87983 */ /* 0x0003640000300800 */
[C---:B----4-:R-:W-:Y:S01]  /*8920*/  HMMA.16816.F32.BF16 R28, R132.reuse, R140, R28 ;  /* 0x0000008c841c723c */ /* 0x050fe2000004181c */
[----:B------:R4:W1:Y:S02]  /*8930*/  MUFU.EX2 R179, R0 ;  /* 0x0000000000b37308 */ /* 0x0008640000000800 */
[----:B------:R1:W5:Y:S01]  /*8940*/  LDL.LU R169, [R1+0x100] ;  /* 0x0001000001a97983 */ /* 0x0003620000300800 */
[----:B--2---:R-:W-:Y:S04]  /*8950*/  FADD.FTZ R2, R188, R3 ;  /* 0x00000003bc027221 */ /* 0x004fe80000010000 */
[C---:B------:R-:W-:Y:S01]  /*8960*/  HMMA.16816.F32.BF16 R32, R132.reuse, R142, R32 ;  /* 0x0000008e8420723c */ /* 0x040fe20000041820 */
[----:B------:R-:W2:Y:S03]  /*8970*/  LDSM.16.MT88.4 R140, [R252+0x2800] ;  /* 0x00280000fc8c783b */ /* 0x000ea60000004200 */
[----:B------:R-:W-:Y:S02]  /*8980*/  IMAD.MOV.U32 R3, RZ, RZ, R190 ;  /* 0x000000ffff037224 */ /* 0x000fe400078e00be */
[----:B----4-:R-:W-:Y:S02]  /*8990*/  FADD.FTZ R0, R162, R154 ;  /* 0x0000009aa2007221 */ /* 0x010fe40000010000 */
[----:B------:R-:W-:Y:S04]  /*89a0*/  LDSM.16.MT88.4 R152, [R251+0x1800] ;  /* 0x00180000fb98783b */ /* 0x000fe80000004200 */
[----:B------:R-:W-:Y:S01]  /*89b0*/  FADD.FTZ R0, R182, R0 ;  /* 0x00000000b6007221 */ /* 0x000fe20000010000 */
[C---:B---3--:R-:W-:Y:S03]  /*89c0*/  HMMA.16816.F32.BF16 R36, R132.reuse, R136, R36 ;  /* 0x000000888424723c */ /* 0x048fe60000041824 */
[----:B------:R-:W-:Y:S05]  /*89d0*/  FADD.FTZ R0, R160, R0 ;  /* 0x00000000a0007221 */ /* 0x000fea0000010000 */
[C---:B------:R-:W-:Y:S01]  /*89e0*/  HMMA.16816.F32.BF16 R40, R132.reuse, R138, R40 ;  /* 0x0000008a8428723c */ /* 0x040fe20000041828 */
[----:B------:R-:W3:Y:S07]  /*89f0*/  LDSM.16.MT88.4 R136, [R251+0x2800] ;  /* 0x00280000fb88783b */ /* 0x000eee0000004200 */
[C---:B--2---:R-:W-:Y:S08]  /*8a00*/  HMMA.16816.F32.BF16 R44, R132.reuse, R140, R44 ;  /* 0x0000008c842c723c */ /* 0x044ff0000004182c */
[C---:B------:R-:W-:Y:S01]  /*8a10*/  HMMA.16816.F32.BF16 R48, R132.reuse, R142, R48 ;  /* 0x0000008e8430723c */ /* 0x040fe20000041830 */
[----:B------:R-:W2:Y:S07]  /*8a20*/  LDSM.16.MT88.4 R140, [R144+0x2800] ;  /* 0x00280000908c783b */ /* 0x000eae0000004200 */
[C---:B---3--:R-:W-:Y:S08]  /*8a30*/  HMMA.16816.F32.BF16 R52, R132.reuse, R136, R52 ;  /* 0x000000888434723c */ /* 0x048ff00000041834 */
        /* <DEDUP_REMOVED lines=22> */
[----:B------:R-:W2:Y:S05]  /*8ba0*/  LDSM.16.MT88.4 R140, [R144+0x6800] ;  /* 0x00680000908c783b */ /* 0x000eaa0000004200 */
[----:B------:R-:W4:Y:S02]  /*8bb0*/  LDSM.16.MT88.4 R144, [R248+0x1000] ;  /* 0x00100000f890783b */ /* 0x000f240000004200 */
[C---:B---3--:R-:W-:Y:S08]  /*8bc0*/  HMMA.16816.F32.BF16 R116, R132.reuse, R136, R116 ;  /* 0x000000888474723c */ /* 0x048ff00000041874 */
[C---:B------:R-:W-:Y:S01]  /*8bd0*/  HMMA.16816.F32.BF16 R120, R132.reuse, R138, R120 ;  /* 0x0000008a8478723c */ /* 0x040fe20000041878 */
[----:B------:R-:W3:Y:S07]  /*8be0*/  LDSM.16.MT88.4 R136, [R252+0x1000] ;  /* 0x00100000fc88783b */ /* 0x000eee0000004200 */
[C---:B--2---:R-:W-:Y:S08]  /*8bf0*/  HMMA.16816.F32.BF16 R124, R132.reuse, R140, R124 ;  /* 0x0000008c847c723c */ /* 0x044ff0000004187c */
[----:B------:R-:W-:Y:S01]  /*8c00*/  HMMA.16816.F32.BF16 R128, R132, R142, R128 ;  /* 0x0000008e8480723c */ /* 0x000fe20000041880 */
[----:B------:R-:W2:Y:S06]  /*8c10*/  LDSM.16.MT88.4 R140, [R183+0x1000] ;  /* 0x00100000b78c783b */ /* 0x000eac0000004200 */
[----:B------:R-:W-:Y:S02]  /*8c20*/  F2FP.BF16.PACK_AB R132, R186, R166 ;  /* 0x000000a6ba84723e */ /* 0x000fe400000010ff */
[----:B------:R-:W-:Y:S03]  /*8c30*/  F2FP.BF16.PACK_AB R133, R191, R167 ;  /* 0x000000a7bf85723e */ /* 0x000fe600000010ff */
[----:B------:R-:W-:Y:S02]  /*8c40*/  F2FP.BF16.PACK_AB R134, R165, R185 ;  /* 0x000000b9a586723e */ /* 0x000fe400000010ff */
[----:B------:R-:W-:Y:S07]  /*8c50*/  F2FP.BF16.PACK_AB R135, R164, R176 ;  /* 0x000000b0a487723e */ /* 0x000fee00000010ff */
[C---:B----4-:R-:W-:Y:S08]  /*8c60*/  HMMA.16816.F32.BF16 R4, R132.reuse, R144, R4 ;  /* 0x000000908404723c */ /* 0x050ff00000041804 */
[C---:B------:R-:W-:Y:S01]  /*8c70*/  HMMA.16816.F32.BF16 R8, R132.reuse, R146, R8 ;  /* 0x000000928408723c */ /* 0x040fe20000041808 */
[----:B------:R-:W-:Y:S07]  /*8c80*/  LDSM.16.MT88.4 R144, [R252+0x3000] ;  /* 0x00300000fc90783b */ /* 0x000fee0000004200 */
[C---:B---3--:R-:W-:Y:S08]  /*8c90*/  HMMA.16816.F32.BF16 R12, R132.reuse, R136, R12 ;  /* 0x00000088840c723c */ /* 0x048ff0000004180c */
[C---:B------:R-:W-:Y:S01]  /*8ca0*/  HMMA.16816.F32.BF16 R16, R132.reuse, R138, R16 ;  /* 0x0000008a8410723c */ /* 0x040fe20000041810 */
[----:B------:R-:W3:Y:S07]  /*8cb0*/  LDSM.16.MT88.4 R136, [R248+0x3000] ;  /* 0x00300000f888783b */ /* 0x000eee0000004200 */
[C---:B------:R-:W-:Y:S08]  /*8cc0*/  HMMA.16816.F32.BF16 R20, R132.reuse, R148, R20 ;  /* 0x000000948414723c */ /* 0x040ff00000041814 */
[C---:B------:R-:W-:Y:S01]  /*8cd0*/  HMMA.16816.F32.BF16 R24, R132.reuse, R150, R24 ;  /* 0x000000968418723c */ /* 0x040fe20000041818 */
[----:B------:R-:W4:Y:S07]  /*8ce0*/  LDSM.16.MT88.4 R148, [R251+0x3000] ;  /* 0x00300000fb94783b */ /* 0x000f2e0000004200 */
[C---:B--2---:R-:W-:Y:S08]  /*8cf0*/  HMMA.16816.F32.BF16 R28, R132.reuse, R140, R28 ;  /* 0x0000008c841c723c */ /* 0x044ff0000004181c */
[C---:B------:R-:W-:Y:S01]  /*8d00*/  HMMA.16816.F32.BF16 R32, R132.reuse, R142, R32 ;  /* 0x0000008e8420723c */ /* 0x040fe20000041820 */
[----:B------:R-:W-:Y:S07]  /*8d10*/  LDSM.16.MT88.4 R140, [R248+0x5000] ;  /* 0x00500000f88c783b */ /* 0x000fee0000004200 */
[C---:B---3--:R-:W-:Y:S08]  /*8d20*/  HMMA.16816.F32.BF16 R36, R132.reuse, R136, R36 ;  /* 0x000000888424723c */ /* 0x048ff00000041824 */
[C---:B------:R-:W-:Y:S01]  /*8d30*/  HMMA.16816.F32.BF16 R40, R132.reuse, R138, R40 ;  /* 0x0000008a8428723c */ /* 0x040fe20000041828 */
[----:B------:R-:W2:Y:S07]  /*8d40*/  LDSM.16.MT88.4 R136, [R183+0x3000] ;  /* 0x00300000b788783b */ /* 0x000eae0000004200 */
[C---:B------:R-:W-:Y:S08]  /*8d50*/  HMMA.16816.F32.BF16 R44, R132.reuse, R144, R44 ;  /* 0x00000090842c723c */ /* 0x040ff0000004182c */
[C---:B------:R-:W-:Y:S01]  /*8d60*/  HMMA.16816.F32.BF16 R48, R132.reuse, R146, R48 ;  /* 0x000000928430723c */ /* 0x040fe20000041830 */
[----:B------:R-:W3:Y:S07]  /*8d70*/  LDSM.16.MT88.4 R144, [R252+0x5000] ;  /* 0x00500000fc90783b */ /* 0x000eee0000004200 */
[C---:B----4-:R-:W-:Y:S08]  /*8d80*/  HMMA.16816.F32.BF16 R52, R132.reuse, R148, R52 ;  /* 0x000000948434723c */ /* 0x050ff00000041834 */
[C---:B------:R-:W-:Y:S01]  /*8d90*/  HMMA.16816.F32.BF16 R56, R132.reuse, R150, R56 ;  /* 0x000000968438723c */ /* 0x040fe20000041838 */
[----:B------:R-:W-:Y:S07]  /*8da0*/  LDSM.16.MT88.4 R148, [R183+0x5000] ;  /* 0x00500000b794783b */ /* 0x000fee0000004200 */
[C---:B--2---:R-:W-:Y:S08]  /*8db0*/  HMMA.16816.F32.BF16 R60, R132.reuse, R136, R60 ;  /* 0x00000088843c723c */ /* 0x044ff0000004183c */
[C---:B------:R-:W-:Y:S01]  /*8dc0*/  HMMA.16816.F32.BF16 R64, R132.reuse, R138, R64 ;  /* 0x0000008a8440723c */ /* 0x040fe20000041840 */
[----:B------:R-:W2:Y:S07]  /*8dd0*/  LDSM.16.MT88.4 R136, [R251+0x5000] ;  /* 0x00500000fb88783b */ /* 0x000eae0000004200 */
[C---:B------:R-:W-:Y:S08]  /*8de0*/  HMMA.16816.F32.BF16 R68, R132.reuse, R140, R68 ;  /* 0x0000008c8444723c */ /* 0x040ff00000041844 */
[C---:B------:R-:W-:Y:S01]  /*8df0*/  HMMA.16816.F32.BF16 R72, R132.reuse, R142, R72 ;  /* 0x0000008e8448723c */ /* 0x040fe20000041848 */
[----:B------:R-:W4:Y:S07]  /*8e00*/  LDSM.16.MT88.4 R140, [R248+0x7000] ;  /* 0x00700000f88c783b */ /* 0x000f2e0000004200 */
[C---:B---3--:R-:W-:Y:S08]  /*8e10*/  HMMA.16816.F32.BF16 R76, R132.reuse, R144, R76 ;  /* 0x00000090844c723c */ /* 0x048ff0000004184c */
[C---:B------:R-:W-:Y:S01]  /*8e20*/  HMMA.16816.F32.BF16 R80, R132.reuse, R146, R80 ;  /* 0x000000928450723c */ /* 0x040fe20000041850 */
[----:B------:R-:W-:Y:S07]  /*8e30*/  LDSM.16.MT88.4 R144, [R251+0x7000] ;  /* 0x00700000fb90783b */ /* 0x000fee0000004200 */
[C---:B--2---:R-:W-:Y:S08]  /*8e40*/  HMMA.16816.F32.BF16 R84, R132.reuse, R136, R84 ;  /* 0x000000888454723c */ /* 0x044ff00000041854 */
[C---:B------:R-:W-:Y:S01]  /*8e50*/  HMMA.16816.F32.BF16 R88, R132.reuse, R138, R88 ;  /* 0x0000008a8458723c */ /* 0x040fe20000041858 */
[----:B------:R-:W2:Y:S07]  /*8e60*/  LDSM.16.MT88.4 R136, [R252+0x7000] ;  /* 0x00700000fc88783b */ /* 0x000eae0000004200 */
[C---:B------:R-:W-:Y:S08]  /*8e70*/  HMMA.16816.F32.BF16 R92, R132.reuse, R148, R92 ;  /* 0x00000094845c723c */ /* 0x040ff0000004185c */
[C---:B------:R-:W-:Y:S01]  /*8e80*/  HMMA.16816.F32.BF16 R96, R132.reuse, R150, R96 ;  /* 0x000000968460723c */ /* 0x040fe20000041860 */
[----:B------:R-:W3:Y:S07]  /*8e90*/  LDSM.16.MT88.4 R148, [R183+0x7000] ;  /* 0x00700000b794783b */ /* 0x000eee0000004200 */
[C---:B----4-:R-:W-:Y:S07]  /*8ea0*/  HMMA.16816.F32.BF16 R100, R132.reuse, R140, R100 ;  /* 0x0000008c8464723c */ /* 0x050fee0000041864 */
[----:B------:R-:W-:Y:S01]  /*8eb0*/  MOV R141, R167 ;  /* 0x000000a7008d7202 */ /* 0x000fe20000000f00 */
[C---:B------:R-:W-:Y:S04]  /*8ec0*/  HMMA.16816.F32.BF16 R104, R132.reuse, R142, R104 ;  /* 0x0000008e8468723c */ /* 0x040fe80000041868 */
[----:B------:R-:W-:Y:S03]  /*8ed0*/  IMAD.MOV.U32 R140, RZ, RZ, R166 ;  /* 0x000000ffff8c7224 */ /* 0x000fe600078e00a6 */
[----:B------:R-:W-:Y:S01]  /*8ee0*/  MOV R143, R165 ;  /* 0x000000a5008f7202 */ /* 0x000fe20000000f00 */
[----:B------:R-:W-:Y:S01]  /*8ef0*/  IMAD.MOV.U32 R142, RZ, RZ, R164 ;  /* 0x000000ffff8e7224 */ /* 0x000fe200078e00a4 */
[C---:B--2---:R-:W-:Y:S01]  /*8f00*/  HMMA.16816.F32.BF16 R108, R132.reuse, R136, R108 ;  /* 0x00000088846c723c */ /* 0x044fe2000004186c */
[----:B------:R-:W2:Y:S07]  /*8f10*/  LDSM.16.MT88.4 R164, [R248+0x1800] ;  /* 0x00180000f8a4783b */ /* 0x000eae0000004200 */
[C---:B------:R-:W-:Y:S01]  /*8f20*/  HMMA.16816.F32.BF16 R112, R132.reuse, R138, R112 ;  /* 0x0000008a8470723c */ /* 0x040fe20000041870 */
[----:B------:R-:W4:Y:S07]  /*8f30*/  LDSM.16.MT88.4 R136, [R252+0x1800] ;  /* 0x00180000fc88783b */ /* 0x000f2e0000004200 */
[C---:B------:R-:W-:Y:S07]  /*8f40*/  HMMA.16816.F32.BF16 R116, R132.reuse, R144, R116 ;  /* 0x000000908474723c */ /* 0x040fee0000041874 */
[----:B------:R-:W-:Y:S01]  /*8f50*/  MOV R144, R183 ;  /* 0x000000b700907202 */ /* 0x000fe20000000f00 */
[C---:B------:R-:W-:Y:S04]  /*8f60*/  HMMA.16816.F32.BF16 R120, R132.reuse, R146, R120 ;  /* 0x000000928478723c */ /* 0x040fe80000041878 */
[----:B------:R-:W-:Y:S03]  /*8f70*/  IMAD.MOV.U32 R145, RZ, RZ, R187 ;  /* 0x000000ffff917224 */ /* 0x000fe600078e00bb */
[----:B------:R-:W-:Y:S01]  /*8f80*/  IMAD.MOV.U32 R147, RZ, RZ, R180 ;  /* 0x000000ffff937224 */ /* 0x000fe200078e00b4 */
[C---:B---3--:R-:W-:Y:S01]  /*8f90*/  HMMA.16816.F32.BF16 R124, R132.reuse, R148, R124 ;  /* 0x00000094847c723c */ /* 0x048fe2000004187c */
[----:B------:R3:W3:Y:S03]  /*8fa0*/  LDSM.16.MT88.4 R180, [R144+0x1800] ;  /* 0x0018000090b4783b */ /* 0x0006e60000004200 */
[----:B------:R-:W-:Y:S03]  /*8fb0*/  MOV R146, R186 ;  /* 0x000000ba00927202 */ /* 0x000fe60000000f00 */
[----:B------:R-:W-:Y:S01]  /*8fc0*/  MOV R149, R191 ;  /* 0x000000bf00957202 */ /* 0x000fe20000000f00 */
[----:B------:R-:W-:Y:S04]  /*8fd0*/  HMMA.16816.F32.BF16 R128, R132, R150, R128 ;  /* 0x000000968480723c */ /* 0x000fe80000041880 */
[----:B------:R-:W-:Y:S02]  /*8fe0*/  MOV R148, R185 ;  /* 0x000000b900947202 */ /* 0x000fe40000000f00 */
[----:B------:R-:W3:Y:S01]  /*8ff0*/  LDSM.16.MT88.4 R184, [R248+0x3800] ;  /* 0x00380000f8b8783b */ /* 0x000ee20000004200 */
[----:B------:R-:W-:Y:S01]  /*9000*/  IMAD.MOV.U32 R135, RZ, RZ, R178 ;  /* 0x000000ffff877224 */ /* 0x000fe200078e00b2 */
[----:B------:R-:W-:Y:S03]  /*9010*/  MOV R133, R189 ;  /* 0x000000bd00857202 */ /* 0x000fe60000000f00 */
[----:B------:R-:W3:Y:S01]  /*9020*/  LDSM.16.MT88.4 R188, [R252+0x3800] ;  /* 0x00380000fcbc783b */ /* 0x000ee20000004200 */
[----:B-1----:R-:W-:Y:S02]  /*9030*/  MOV R134, R179 ;  /* 0x000000b300867202 */ /* 0x002fe40000000f00 */
[----:B------:R-:W-:Y:S02]  /*9040*/  MOV R150, R177 ;  /* 0x000000b100967202 */ /* 0x000fe40000000f00 */
[----:B------:R-:W-:Y:S02]  /*9050*/  MOV R151, R176 ;  /* 0x000000b000977202 */ /* 0x000fe40000000f00 */
[----:B------:R-:W-:Y:S02]  /*9060*/  F2FP.BF16.PACK_AB R176, R135, R150 ;  /* 0x0000009687b0723e */ /* 0x000fe400000010ff */
[----:B------:R-:W-:Y:S02]  /*9070*/  F2FP.BF16.PACK_AB R177, R134, R3 ;  /* 0x0000000386b1723e */ /* 0x000fe400000010ff */
[----:B------:R-:W-:Y:S02]  /*9080*/  F2FP.BF16.PACK_AB R178, R147, R133 ;  /* 0x0000008593b2723e */ /* 0x000fe400000010ff */
[----:B------:R-:W-:Y:S07]  /*9090*/  F2FP.BF16.PACK_AB R179, R159, R158 ;  /* 0x0000009e9fb3723e */ /* 0x000fee00000010ff */
[C---:B--2---:R-:W-:Y:S07]  /*90a0*/  HMMA.16816.F32.BF16 R160, R176.reuse, R164, R4 ;  /* 0x000000a4b0a0723c */ /* 0x044fee0000041804 */
[----:B------:R-:W-:Y:S01]  /*90b0*/  IMAD.MOV.U32 R4, RZ, RZ, R133 ;  /* 0x000000ffff047224 */ /* 0x000fe200078e0085 */
[C---:B------:R-:W-:Y:S04]  /*90c0*/  HMMA.16816.F32.BF16 R164, R176.reuse, R166, R8 ;  /* 0x000000a6b0a4723c */ /* 0x040fe80000041808 */
[----:B------:R-:W-:Y:S01]  /*90d0*/  MOV R5, R134 ;  /* 0x0000008600057202 */ /* 0x000fe20000000f00 */
[----:B------:R-:W-:Y:S01]  /*90e0*/  IMAD.MOV.U32 R7, RZ, RZ, R150 ;  /* 0x000000ffff077224 */ /* 0x000fe200078e0096 */
[----:B------:R-:W-:Y:S01]  /*90f0*/  MOV R6, R135 ;  /* 0x0000008700067202 */ /* 0x000fe20000000f00 */
[----:B------:R-:W-:Y:S01]  /*9100*/  IMAD.MOV.U32 R10, RZ, RZ, R149 ;  /* 0x000000ffff0a7224 */ /* 0x000fe200078e0095 */
[C---:B----4-:R-:W-:Y:S04]  /*9110*/  HMMA.16816.F32.BF16 R132, R176.reuse, R136, R12 ;  /* 0x00000088b084723c */ /* 0x050fe8000004180c */
[----:B------:R-:W-:Y:S02]  /*9120*/  MOV R11, R146 ;  /* 0x00000092000b7202 */ /* 0x000fe40000000f00 */
[----:B------:R-:W-:Y:S01]  /*9130*/  MOV R8, R151 ;  /* 0x0000009700087202 */ /* 0x000fe20000000f00 */
[----:B------:R-:W-:Y:S01]  /*9140*/  IMAD.MOV.U32 R14, RZ, RZ, R142 ;  /* 0x000000ffff0e7224 */ /* 0x000fe200078e008e */
[C---:B------:R-:W-:Y:S04]  /*9150*/  HMMA.16816.F32.BF16 R136, R176.reuse, R138, R16 ;  /* 0x0000008ab088723c */ /* 0x040fe80000041810 */
[----:B------:R-:W-:Y:S02]  /*9160*/  MOV R15, R143 ;  /* 0x0000008f000f7202 */ /* 0x000fe40000000f00 */
[----:B------:R-:W-:Y:S01]  /*9170*/  MOV R13, R147 ;  /* 0x00000093000d7202 */ /* 0x000fe20000000f00 */
[----:B------:R-:W-:Y:S01]  /*9180*/  IMAD.MOV.U32 R19, RZ, RZ, R141 ;  /* 0x000000ffff137224 */ /* 0x000fe200078e008d */
[----:B------:R-:W-:Y:S02]  /*9190*/  MOV R18, R140 ;  /* 0x0000008c00127202 */ /* 0x000fe40000000f00 */
[C---:B------:R-:W-:Y:S03]  /*91a0*/  HMMA.16816.F32.BF16 R140, R176.reuse, R152, R20 ;  /* 0x00000098b08c723c */ /* 0x040fe60000041814 */
[----:B------:R-:W-:Y:S04]  /*91b0*/  MOV R9, R148 ;  /* 0x0000009400097202 */ /* 0x000fe80000000f00 */
[----:B------:R-:W-:Y:S02]  /*91c0*/  MOV R22, R144 ;  /* 0x0000009000167202 */ /* 0x000fe40000000f00 */
[----:B------:R-:W-:Y:S02]  /*91d0*/  MOV R23, R145 ;  /* 0x0000009100177202 */ /* 0x000fe40000000f00 */
[C---:B---3--:R-:W-:Y:S01]  /*91e0*/  HMMA.16816.F32.BF16 R144, R176.reuse, R154, R24 ;  /* 0x0000009ab090723c */ /* 0x048fe20000041818 */
[----:B------:R-:W-:Y:S07]  /*91f0*/  LDSM.16.MT88.4 R24, [R251+0x7800] ;  /* 0x00780000fb18783b */ /* 0x000fee0000004200 */
[C---:B------:R-:W-:Y:S01]  /*9200*/  HMMA.16816.F32.BF16 R148, R176.reuse, R180, R28 ;  /* 0x000000b4b094723c */ /* 0x040fe2000004181c */
[----:B------:R-:W2:Y:S06]  /*9210*/  LDL R28, [R1+0x88] ;  /* 0x00008800011c7983 */ /* 0x000eac0000100800 */
[----:B------:R-:W-:Y:S01]  /*9220*/  MOV R180, R7 ;  /* 0x0000000700b47202 */ /* 0x000fe20000000f00 */
[C---:B------:R-:W-:Y:S04]  /*9230*/  HMMA.16816.F32.BF16 R152, R176.reuse, R182, R32 ;  /* 0x000000b6b098723c */ /* 0x040fe80000041820 */
[----:B------:R-:W-:Y:S01]  /*9240*/  IMAD.MOV.U32 R181, RZ, RZ, R6 ;  /* 0x000000ffffb57224 */ /* 0x000fe200078e0006 */
[----:B------:R-:W-:Y:S01]  /*9250*/  MOV R30, R4 ;  /* 0x00000004001e7202 */ /* 0x000fe20000000f00 */
[----:B------:R-:W-:Y:S01]  /*9260*/  IMAD.MOV.U32 R31, RZ, RZ, R13 ;  /* 0x000000ffff1f7224 */ /* 0x000fe200078e000d */
[----:B------:R-:W-:Y:S01]  /*9270*/  MOV R182, R11 ;  /* 0x0000000b00b67202 */ /* 0x000fe20000000f00 */
[C---:B------:R-:W-:Y:S04]  /*9280*/  HMMA.16816.F32.BF16 R36, R176.reuse, R184, R36 ;  /* 0x000000b8b024723c */ /* 0x040fe80000041824 */
[----:B------:R-:W-:Y:S01]  /*9290*/  MOV R32, R9 ;  /* 0x0000000900207202 */ /* 0x000fe20000000f00 */
[----:B------:R-:W-:Y:S01]  /*92a0*/  IMAD.MOV.U32 R183, RZ, RZ, R10 ;  /* 0x000000ffffb77224 */ /* 0x000fe200078e000a */
[----:B------:R-:W-:Y:S01]  /*92b0*/  MOV R33, R8 ;  /* 0x0000000800217202 */ /* 0x000fe20000000f00 */
[----:B------:R-:W-:Y:S01]  /*92c0*/  IMAD.MOV.U32 R185, RZ, RZ, R19 ;  /* 0x000000ffffb97224 */ /* 0x000fe200078e0013 */
[C---:B------:R-:W-:Y:S01]  /*92d0*/  HMMA.16816.F32.BF16 R40, R176.reuse, R186, R40 ;  /* 0x000000bab028723c */ /* 0x040fe20000041828 */
[----:B------:R-:W-:Y:S03]  /*92e0*/  LDSM.16.MT88.4 R8, [R22+0x3800] ;  /* 0x003800001608783b */ /* 0x000fe60000004200 */
[----:B------:R-:W-:Y:S01]  /*92f0*/  MOV R184, R18 ;  /* 0x0000001200b87202 */ /* 0x000fe20000000f00 */
[----:B------:R-:W-:Y:S01]  /*9300*/  IMAD.MOV.U32 R34, RZ, RZ, R15 ;  /* 0x000000ffff227224 */ /* 0x000fe200078e000f */
[----:B------:R-:W-:Y:S01]  /*9310*/  MOV R35, R14 ;  /* 0x0000000e00237202 */ /* 0x000fe20000000f00 */
[----:B------:R-:W-:Y:S01]  /*9320*/  LDSM.16.MT88.4 R16, [R252+0x5800] ;  /* 0x00580000fc10783b */ /* 0x000fe20000004200 */
[C---:B------:R-:W-:Y:S04]  /*9330*/  HMMA.16816.F32.BF16 R44, R176.reuse, R188, R44 ;  /* 0x000000bcb02c723c */ /* 0x040fe8000004182c */
[----:B------:R-:W-:Y:S01]  /*9340*/  MOV R187, R23 ;  /* 0x0000001700bb7202 */ /* 0x000fe20000000f00 */
[----:B------:R-:W-:Y:S01]  /*9350*/  FADD.FTZ R2, R184, R2 ;  /* 0x00000002b8027221 */ /* 0x000fe20000010000 */
[----:B------:R-:W-:Y:S01]  /*9360*/  MOV R29, R5 ;  /* 0x00000005001d7202 */ /* 0x000fe20000000f00 */
[----:B------:R-:W-:Y:S01]  /*9370*/  LDSM.16.MT88.4 R12, [R248+0x5800] ;  /* 0x00580000f80c783b */ /* 0x000fe20000004200 */
[C---:B------:R-:W-:Y:S04]  /*9380*/  HMMA.16816.F32.BF16 R48, R176.reuse, R190, R48 ;  /* 0x000000beb030723c */ /* 0x040fe80000041830 */
[----:B------:R-:W-:Y:S01]  /*9390*/  FADD.FTZ R0, R187, R0 ;  /* 0x00000000bb007221 */ /* 0x000fe20000010000 */
[----:B------:R-:W1:Y:S01]  /*93a0*/  LDSM.16.MT88.4 R4, [R251+0x3800] ;  /* 0x00380000fb04783b */ /* 0x000e620000004200 */
[----:B------:R-:W-:Y:S01]  /*93b0*/  FADD.FTZ R2, R182, R2 ;  /* 0x00000002b6027221 */ /* 0x000fe20000010000 */
[----:B------:R-:W-:Y:S01]  /*93c0*/  MOV R186, R22 ;  /* 0x0000001600ba7202 */ /* 0x000fe20000000f00 */
[----:B------:R-:W-:Y:S02]  /*93d0*/  FADD.FTZ R0, R185, R0 ;  /* 0x00000000b9007221 */ /* 0x000fe40000010000 */
[----:B------:R-:W3:Y:S02]  /*93e0*/  LDSM.16.MT88.4 R20, [R251+0x5800] ;  /* 0x00580000fb14783b */ /* 0x000ee40000004200 */
[----:B------:R-:W-:Y:S02]  /*93f0*/  FADD.FTZ R2, R32, R2 ;  /* 0x0000000220027221 */ /* 0x000fe40000010000 */
[----:B------:R-:W-:Y:S02]  /*9400*/  FADD.FTZ R0, R183, R0 ;  /* 0x00000000b7007221 */ /* 0x000fe40000010000 */
[----:B------:R-:W-:Y:S02]  /*9410*/  FADD.FTZ R2, R34, R2 ;  /* 0x0000000222027221 */ /* 0x000fe40000010000 */
[----:B------:R-:W-:Y:S02]  /*9420*/  FADD.FTZ R0, R33, R0 ;  /* 0x0000000021007221 */ /* 0x000fe40000010000 */
[----:B------:R-:W-:Y:S02]  /*9430*/  FADD.FTZ R2, R180, R2 ;  /* 0x00000002b4027221 */ /* 0x000fe40000010000 */
[----:B------:R-:W-:Y:S04]  /*9440*/  FADD.FTZ R0, R35, R0 ;  /* 0x0000000023007221 */ /* 0x000fe80000010000 */
[----:B------:R-:W-:Y:S02]  /*9450*/  FADD.FTZ R3, R3, R0 ;  /* 0x0000000003037221 */ /* 0x000fe40000010000 */
[----:B------:R-:W-:Y:S02]  /*9460*/  FADD.FTZ R0, R181, R2 ;  /* 0x00000002b5007221 */ /* 0x000fe40000010000 */
[----:B------:R-:W-:Y:S02]  /*9470*/  FADD.FTZ R3, R29, R3 ;  /* 0x000000031d037221 */ /* 0x000fe40000010000 */
[----:B------:R-:W-:Y:S02]  /*9480*/  FADD.FTZ R2, R30, R0 ;  /* 0x000000001e027221 */ /* 0x000fe40000010000 */
[----:B------:R-:W-:Y:S01]  /*9490*/  FADD.FTZ R0, R158, R3 ;  /* 0x000000039e007221 */ /* 0x000fe20000010000 */
[----:B------:R-:W-:Y:S01]  /*94a0*/  MOV R158, R156 ;  /* 0x0000009c009e7202 */ /* 0x000fe20000000f00 */
[----:B------:R-:W-:Y:S01]  /*94b0*/  FADD.FTZ R2, R31, R2 ;  /* 0x000000021f027221 */ /* 0x000fe20000010000 */
[----:B------:R-:W-:Y:S01]  /*94c0*/  MOV R3, R157 ;  /* 0x0000009d00037202 */ /* 0x000fe20000000f00 */
[----:B------:R-:W-:Y:S01]  /*94d0*/  FADD.FTZ R0, R159, R0 ;  /* 0x000000009f007221 */ /* 0x000fe20000010000 */
[C---:B-1----:R-:W-:Y:S08]  /*94e0*/  HMMA.16816.F32.BF16 R52, R176.reuse, R4, R52 ;  /* 0x00000004b034723c */ /* 0x042ff00000041834 */
[C---:B------:R-:W-:Y:S01]  /*94f0*/  HMMA.16816.F32.BF16 R56, R176.reuse, R6, R56 ;  /* 0x00000006b038723c */ /* 0x040fe20000041838 */
[----:B------:R-:W1:Y:S07]  /*9500*/  LDSM.16.MT88.4 R4, [R186+0x5800] ;  /* 0x00580000ba04783b */ /* 0x000e6e0000004200 */
[C---:B------:R-:W-:Y:S08]  /*9510*/  HMMA.16816.F32.BF16 R60, R176.reuse, R8, R60 ;  /* 0x00000008b03c723c */ /* 0x040ff0000004183c */
[C---:B------:R-:W-:Y:S01]  /*9520*/  HMMA.16816.F32.BF16 R64, R176.reuse, R10, R64 ;  /* 0x0000000ab040723c */ /* 0x040fe20000041840 */
[----:B------:R-:W4:Y:S07]  /*9530*/  LDSM.16.MT88.4 R8, [R248+0x7800] ;  /* 0x00780000f808783b */ /* 0x000f2e0000004200 */
[C---:B------:R-:W-:Y:S08]  /*9540*/  HMMA.16816.F32.BF16 R68, R176.reuse, R12, R68 ;  /* 0x0000000cb044723c */ /* 0x040ff00000041844 */
[C---:B------:R-:W-:Y:S01]  /*9550*/  HMMA.16816.F32.BF16 R72, R176.reuse, R14, R72 ;  /* 0x0000000eb048723c */ /* 0x040fe20000041848 */
[----:B------:R-:W4:Y:S07]  /*9560*/  LDSM.16.MT88.4 R12, [R252+0x7800] ;  /* 0x00780000fc0c783b */ /* 0x000f2e0000004200 */
[C---:B------:R-:W-:Y:S08]  /*9570*/  HMMA.16816.F32.BF16 R76, R176.reuse, R16, R76 ;  /* 0x00000010b04c723c */ /* 0x040ff0000004184c */
[C---:B------:R-:W-:Y:S01]  /*9580*/  HMMA.16816.F32.BF16 R80, R176.reuse, R18, R80 ;  /* 0x00000012b050723c */ /* 0x040fe20000041850 */
[----:B------:R-:W4:Y:S07]  /*9590*/  LDSM.16.MT88.4 R16, [R186+0x7800] ;  /* 0x00780000ba10783b */ /* 0x000f2e0000004200 */
[C---:B---3--:R-:W-:Y:S08]  /*95a0*/  HMMA.16816.F32.BF16 R84, R176.reuse, R20, R84 ;  /* 0x00000014b054723c */ /* 0x048ff00000041854 */
[C---:B------:R-:W-:Y:S08]  /*95b0*/  HMMA.16816.F32.BF16 R88, R176.reuse, R22, R88 ;  /* 0x00000016b058723c */ /* 0x040ff00000041858 */
[C---:B-1----:R-:W-:Y:S08]  /*95c0*/  HMMA.16816.F32.BF16 R92, R176.reuse, R4, R92 ;  /* 0x00000004b05c723c */ /* 0x042ff0000004185c */
[C---:B------:R-:W-:Y:S08]  /*95d0*/  HMMA.16816.F32.BF16 R96, R176.reuse, R6, R96 ;  /* 0x00000006b060723c */ /* 0x040ff00000041860 */
[C---:B----4-:R-:W-:Y:S08]  /*95e0*/  HMMA.16816.F32.BF16 R100, R176.reuse, R8, R100 ;  /* 0x00000008b064723c */ /* 0x050ff00000041864 */
[C---:B------:R-:W-:Y:S08]  /*95f0*/  HMMA.16816.F32.BF16 R104, R176.reuse, R10, R104 ;  /* 0x0000000ab068723c */ /* 0x040ff00000041868 */
[C---:B------:R-:W-:Y:S08]  /*9600*/  HMMA.16816.F32.BF16 R108, R176.reuse, R12, R108 ;  /* 0x0000000cb06c723c */ /* 0x040ff0000004186c */
[C---:B------:R-:W-:Y:S08]  /*9610*/  HMMA.16816.F32.BF16 R112, R176.reuse, R14, R112 ;  /* 0x0000000eb070723c */ /* 0x040ff00000041870 */
[C---:B------:R-:W-:Y:S08]  /*9620*/  HMMA.16816.F32.BF16 R116, R176.reuse, R24, R116 ;  /* 0x00000018b074723c */ /* 0x040ff00000041874 */
[C---:B------:R-:W-:Y:S08]  /*9630*/  HMMA.16816.F32.BF16 R120, R176.reuse, R26, R120 ;  /* 0x0000001ab078723c */ /* 0x040ff00000041878 */
[C---:B------:R-:W-:Y:S08]  /*9640*/  HMMA.16816.F32.BF16 R124, R176.reuse, R16, R124 ;  /* 0x00000010b07c723c */ /* 0x040ff0000004187c */
[----:B------:R-:W-:Y:S03]  /*9650*/  HMMA.16816.F32.BF16 R128, R176, R18, R128 ;  /* 0x00000012b080723c */ /* 0x000fe60000041880 */
[----:B--2---:R-:W-:Y:S02]  /*9660*/  ISETP.GT.AND P0, PT, R170, R28, PT ;  /* 0x0000001caa00720c */ /* 0x004fe40003f04270 */
[----:B------:R1:W5:Y:S05]  /*9670*/  LDL.LU R170, [R1+0xfc] ;  /* 0x0000fc0001aa7983 */ /* 0x00036a0000300800 */
[----:B------:R-:W-:Y:S05]  /*9680*/  STL [R1+0x64], R2 ;  /* 0x0000640201007387 */ /* 0x000fea0000100800 */
[----:B------:R-:W-:Y:S05]  /*9690*/  STL [R1+0x5c], R171 ;  /* 0x00005cab01007387 */ /* 0x000fea0000100800 */
[----:B------:R2:W-:Y:S02]  /*96a0*/  STL [R1+0x68], R0 ;  /* 0x0000680001007387 */ /* 0x0005e40000100800 */
[----:B--2---:R-:W-:Y:S03]  /*96b0*/  IMAD.MOV.U32 R0, RZ, RZ, R171 ;  /* 0x000000ffff007224 */ /* 0x004fe600078e00ab */
[----:B------:R1:W5:Y:S05]  /*96c0*/  LDL.LU R171, [R1+0xf8] ;  /* 0x0000f80001ab7983 */ /* 0x00036a0000300800 */
[----:B------:R1:W-:Y:S01]  /*96d0*/  STL [R1+0x60], R0 ;  /* 0x0000600001007387 */ /* 0x0003e20000100800 */
[----:B------:R-:W-:-:S05]  /*96e0*/  @P0 BRA `(.L_x_477) ;  /* 0xffffbf3000000947 */ /* 0x000fca000383ffff */
.L_x_476:
[----:B-1----:R-:W2:Y:S02]  /*96f0*/  LDL R0, [R1+0x5c] ;  /* 0x00005c0001007983 */ /* 0x002ea40000100800 */
[----:B--2---:R-:W-:-:S13]  /*9700*/  ISETP.GE.AND P0, PT, R0, RZ, PT ;  /* 0x000000ff0000720c */ /* 0x004fda0003f06270 */
[----:B------:R-:W-:Y:S05]  /*9710*/  @!P0 BRA `(.L_x_478) ;  /* 0x000035c000008947 */ /* 0x000fea0003800000 */
[----:B------:R-:W-:Y:S02]  /*9720*/  MOV R159, R156 ;  /* 0x0000009c009f7202 */ /* 0x000fe40000000f00 */
[----:B------:R-:W-:Y:S02]  /*9730*/  MOV R158, R157 ;  /* 0x0000009d009e7202 */ /* 0x000fe40000000f00 */
.L_x_479:
[----:B------:R-:W2:Y:S01]  /*9740*/  LDL R156, [R1+0x8] ;  /* 0x00000800019c7983 */ /* 0x000ea20000100800 */
[----:B------:R-:W-:Y:S04]  /*9750*/  DEPBAR.LE SB0, 0x0 ;  /* 0x000080000000791a */ /* 0x000fe80000000000 */
[----:B------:R-:W-:Y:S01]  /*9760*/  WARPSYNC 0xffffffff ;  /* 0xffffffff00007948 */ /* 0x000fe20003800000 */
[----:B------:R-:W3:Y:S06]  /*9770*/  LDL.64 R30, [R1+0x78] ;  /* 0x00007800011e7983 */ /* 0x000eec0000100a00 */
[----:B------:R-:W4:Y:S06]  /*9780*/  LDL R29, [R1+0x44] ;  /* 0x00004400011d7983 */ /* 0x000f2c0000100800 */
[----:B------:R-:W4:Y:S06]  /*9790*/  LDL R23, [R1+0x84] ;  /* 0x0000840001177983 */ /* 0x000f2c0000100800 */
[----:B------:R-:W4:Y:S06]  /*97a0*/  LDL R28, [R1+0x40] ;  /* 0x00004000011c7983 */ /* 0x000f2c0000100800 */
[----:B------:R-:W4:Y:S06]  /*97b0*/  LDL R14, [R1+0x3c] ;  /* 0x00003c00010e7983 */ /* 0x000f2c0000100800 */
[----:B------:R1:W-:Y:S06]  /*97c0*/  STL [R1+0xfc], R130 ;  /* 0x0000fc8201007387 */ /* 0x0003ec0000100800 */
[----:B------:R-:W-:Y:S06]  /*97d0*/  BAR.SYNC.DEFER_BLOCKING 0x0 ;  /* 0x0000000000007b1d */ /* 0x000fec0000010000 */
[----:B------:R-:W2:Y:S06]  /*97e0*/  LDSM.16.M88.4 R8, [R249] ;  /* 0x00000000f908783b */ /* 0x000eac0000000200 */
[----:B-1----:R-:W4:Y:S06]  /*97f0*/  LDL.LU R130, [R1+0x5c] ;  /* 0x00005c0001827983 */ /* 0x002f2c0000300800 */
[----:B------:R1:W-:Y:S06]  /*9800*/  STL [R1+0xf8], R131 ;  /* 0x0000f88301007387 */ /* 0x0003ec0000100800 */
[----:B------:R-:W2:Y:S06]  /*9810*/  LDSM.16.M88.4 R16, [R249+0x800] ;  /* 0x00080000f910783b */ /* 0x000eac0000000200 */
[----:B------:R-:W2:Y:S06]  /*9820*/  LDSM.16.M88.4 R24, [R249+0x1000] ;  /* 0x00100000f918783b */ /* 0x000eac0000000200 */
[----:B------:R-:W2:Y:S06]  /*9830*/  LDSM.16.M88.4 R32, [R249+0x1800] ;  /* 0x00180000f920783b */ /* 0x000eac0000000200 */
[----:B------:R-:W4:Y:S06]  /*9840*/  LDL R157, [R1+0x2c] ;  /* 0x00002c00019d7983 */ /* 0x000f2c0000100800 */
[----:B-1----:R-:W4:Y:S06]  /*9850*/  LDL R131, [R1+0x58] ;  /* 0x0000580001837983 */ /* 0x002f2c0000100800 */
[----:B--2---:R1:W2:Y:S01]  /*9860*/  LDSM.16.M88.4 R176, [R156] ;  /* 0x000000009cb0783b */ /* 0x0042a20000000200 */
[----:B---3--:R-:W-:Y:S05]  /*9870*/  IADD3 R15, P0, R30, 0x40, RZ ;  /* 0x000000401e0f7810 */ /* 0x008fea0007f1e0ff */
[----:B----4-:R3:W4:Y:S01]  /*9880*/  LDSM.16.M88.4 R180, [R29] ;  /* 0x000000001db4783b */ /* 0x0107220000000200 */
[----:B------:R-:W-:Y:S05]  /*9890*/  IADD3.X R21, RZ, R23, RZ, P0, !PT ;  /* 0x00000017ff157210 */ /* 0x000fea00007fe4ff */
[----:B-1----:R-:W4:Y:S06]  /*98a0*/  LDL R156, [R1] ;  /* 0x00000000019c7983 */ /* 0x002f2c0000100800 */
[----:B------:R1:W1:Y:S06]  /*98b0*/  LDSM.16.M88.4 R184, [R28] ;  /* 0x000000001cb8783b */ /* 0x00026c0000000200 */
[----:B------:R1:W1:Y:S01]  /*98c0*/  LDSM.16.M88.4 R188, [R14] ;  /* 0x000000000ebc783b */ /* 0x0002620000000200 */
[----:B------:R-:W-:Y:S01]  /*98d0*/  SHF.R.S32.HI R0, RZ, 0x1f, R130 ;  /* 0x0000001fff007819 */ /* 0x000fe20000011482 */
[----:B------:R-:W-:Y:S04]  /*98e0*/  IMAD.WIDE.U32 R6, R130, c[0x0][0x208], RZ ;  /* 0x0000820082067a25 */ /* 0x000fe800078e00ff */
[----:B------:R-:W-:Y:S01]  /*98f0*/  IMAD R0, R0, c[0x0][0x208], RZ ;  /* 0x0000820000007a24 */ /* 0x000fe200078e02ff */
[----:B------:R-:W-:Y:S03]  /*9900*/  SHF.L.U32 R4, R6, 0x6, RZ ;  /* 0x0000000606047819 */ /* 0x000fe600000006ff */
[----:B------:R-:W-:Y:S01]  /*9910*/  IMAD R0, R130, c[0x0][0x20c], R0 ;  /* 0x0000830082007a24 */ /* 0x000fe200078e0200 */
[C---:B------:R-:W-:Y:S02]  /*9920*/  IADD3 R2, P1, R4.reuse, R30, RZ ;  /* 0x0000001e04027210 */ /* 0x040fe40007f3e0ff */
[----:B------:R-:W-:Y:S02]  /*9930*/  IADD3 R3, P2, R4, R15, RZ ;  /* 0x0000000f04037210 */ /* 0x000fe40007f5e0ff */
[----:B------:R-:W-:Y:S02]  /*9940*/  IADD3 R0, R7, R0, RZ ;  /* 0x0000000007007210 */ /* 0x000fe40007ffe0ff */
[----:B------:R-:W-:Y:S02]  /*9950*/  LEA R12, P0, R2, c[0x0][0x1f8], 0x1 ;  /* 0x00007e00020c7a11 */ /* 0x000fe400078008ff */
[----:B------:R-:W-:Y:S04]  /*9960*/  SHF.L.U64.HI R0, R6, 0x6, R0 ;  /* 0x0000000606007819 */ /* 0x000fe80000010200 */
[----:B------:R-:W-:Y:S02]  /*9970*/  IADD3.X R5, R0, R23, RZ, P1, !PT ;  /* 0x0000001700057210 */ /* 0x000fe40000ffe4ff */
[C---:B------:R-:W-:Y:S02]  /*9980*/  LEA R6, P1, R3.reuse, c[0x0][0x1f8], 0x1 ;  /* 0x00007e0003067a11 */ /* 0x040fe400078208ff */
[----:B------:R-:W-:Y:S02]  /*9990*/  LEA.HI.X R13, R2, c[0x0][0x1fc], R5, 0x1, P0 ;  /* 0x00007f00020d7a11 */ /* 0x000fe400000f0c05 */
[----:B------:R-:W-:Y:S02]  /*99a0*/  IADD3.X R7, R0, R21, RZ, P2, !PT ;  /* 0x0000001500077210 */ /* 0x000fe400017fe4ff */
[----:B------:R-:W-:Y:S02]  /*99b0*/  IADD3 R20, P0, R30, 0x80, RZ ;  /* 0x000000801e147810 */ /* 0x000fe40007f1e0ff */
[----:B------:R-:W-:Y:S02]  /*99c0*/  LEA.HI.X R7, R3, c[0x0][0x1fc], R7, 0x1, P1 ;  /* 0x00007f0003077a11 */ /* 0x000fe400008f0c07 */
[----:B------:R-:W-:Y:S01]  /*99d0*/  IADD3.X R22, RZ, R23, RZ, P0, !PT ;  /* 0x00000017ff167210 */ /* 0x000fe200007fe4ff */
[----:B------:R-:W-:Y:S01]  /*99e0*/  @!PT LDS RZ, [RZ] ;  /* 0x00000000fffff984 */ /* 0x000fe20000000800 */
[----:B------:R-:W-:Y:S01]  /*99f0*/  @!PT LDS RZ, [RZ] ;  /* 0x00000000fffff984 */ /* 0x000fe20000000800 */
[----:B------:R-:W-:Y:S01]  /*9a00*/  @!PT LDS RZ, [RZ] ;  /* 0x00000000fffff984 */ /* 0x000fe20000000800 */
[----:B------:R1:W-:Y:S01]  /*9a10*/  LDGSTS.E.BYPASS.LTC128B.128 [R131+0x100], [R12.64], !P6 ;  /* 0x001000000c837fae */ /* 0x0003e2000f101d46 */
[----:B------:R-:W-:Y:S05]  /*9a20*/  IADD3 R3, P0, R4, R20, RZ ;  /* 0x0000001404037210 */ /* 0x000fea0007f1e0ff */
[----:B------:R2:W-:Y:S01]  /*9a30*/  LDGSTS.E.BYPASS.LTC128B.128 [R131+0x2100], [R6.64], !P5 ;  /* 0x0210000006837fae */ /* 0x0005e2000e901d46 */
[----:B-1----:R-:W-:Y:S02]  /*9a40*/  MOV R12, c[0x0][0x208] ;  /* 0x00008200000c7a02 */ /* 0x002fe40000000f00 */
[----:B------:R-:W-:Y:S02]  /*9a50*/  MOV R13, c[0x0][0x20c] ;  /* 0x00008300000d7a02 */ /* 0x000fe40000000f00 */
[----:B------:R-:W-:Y:S02]  /*9a60*/  LEA R2, P1, R12, R4, 0x5 ;  /* 0x000000040c027211 */ /* 0x000fe400078228ff */
[C---:B--2---:R-:W-:Y:S02]  /*9a70*/  LEA R6, P2, R3.reuse, c[0x0][0x1f8], 0x1 ;  /* 0x00007e0003067a11 */ /* 0x044fe400078408ff */
[----:B------:R-:W-:Y:S02]  /*9a80*/  IADD3.X R7, R0, R22, RZ, P0, !PT ;  /* 0x0000001600077210 */ /* 0x000fe400007fe4ff */
[----:B------:R-:W-:Y:S02]  /*9a90*/  IADD3 R5, P0, R30, 0xc0, RZ ;  /* 0x000000c01e057810 */ /* 0x000fe40007f1e0ff */
[----:B------:R-:W-:Y:S02]  /*9aa0*/  LEA.HI.X R7, R3, c[0x0][0x1fc], R7, 0x1, P2 ;  /* 0x00007f0003077a11 */ /* 0x000fe400010f0c07 */
[----:B------:R-:W-:Y:S02]  /*9ab0*/  LEA.HI.X R3, R12, R0, R13, 0x5, P1 ;  /* 0x000000000c037211 */ /* 0x000fe400008f2c0d */
[----:B------:R-:W-:Y:S01]  /*9ac0*/  IADD3 R4, P1, R4, R5, RZ ;  /* 0x0000000504047210 */ /* 0x000fe20007f3e0ff */
[----:B------:R1:W-:Y:S01]  /*9ad0*/  LDGSTS.E.BYPASS.LTC128B.128 [R131+0x4100], [R6.64], !P4 ;  /* 0x0410000006837fae */ /* 0x0003e2000e101d46 */
[----:B---3--:R-:W-:Y:S02]  /*9ae0*/  IADD3.X R29, RZ, R23, RZ, P0, !PT ;  /* 0x00000017ff1d7210 */ /* 0x008fe400007fe4ff */
[----:B------:R-:W-:Y:S02]  /*9af0*/  LEA R12, P0, R4, c[0x0][0x1f8], 0x1 ;  /* 0x00007e00040c7a11 */ /* 0x000fe400078008ff */
[----:B------:R-:W-:Y:S02]  /*9b00*/  IADD3 R28, P2, R2, R5, RZ ;  /* 0x00000005021c7210 */ /* 0x000fe40007f5e0ff */
[----:B-1----:R-:W-:Y:S02]  /*9b10*/  IADD3.X R6, R0, R29, RZ, P1, !PT ;  /* 0x0000001d00067210 */ /* 0x002fe40000ffe4ff */
[----:B------:R-:W-:Y:S02]  /*9b20*/  IADD3 R0, P1, R2, R30, RZ ;  /* 0x0000001e02007210 */ /* 0x000fe40007f3e0ff */
[----:B------:R-:W-:Y:S02]  /*9b30*/  LEA.HI.X R13, R4, c[0x0][0x1fc], R6, 0x1, P0 ;  /* 0x00007f00040d7a11 */ /* 0x000fe400000f0c06 */
[----:B------:R-:W-:Y:S02]  /*9b40*/  LEA R14, P0, R0, c[0x0][0x1f8], 0x1 ;  /* 0x00007e00000e7a11 */ /* 0x000fe400078008ff */
[C---:B------:R-:W-:Y:S01]  /*9b50*/  IADD3.X R6, R3.reuse, R23, RZ, P1, !PT ;  /* 0x0000001703067210 */ /* 0x040fe20000ffe4ff */
[----:B------:R1:W-:Y:S01]  /*9b60*/  LDGSTS.E.BYPASS.LTC128B.128 [R131+0x6100], [R12.64], !P3 ;  /* 0x061000000c837fae */ /* 0x0003e2000d901d46 */
[----:B------:R-:W-:Y:S02]  /*9b70*/  IADD3 R4, P1, R2, R15, RZ ;  /* 0x0000000f02047210 */ /* 0x000fe40007f3e0ff */
[----:B------:R-:W-:Y:S02]  /*9b80*/  LEA.HI.X R15, R0, c[0x0][0x1fc], R6, 0x1, P0 ;  /* 0x00007f00000f7a11 */ /* 0x000fe400000f0c06 */
[----:B------:R-:W-:Y:S02]  /*9b90*/  IADD3 R0, P0, R2, R20, RZ ;  /* 0x0000001402007210 */ /* 0x000fe40007f1e0ff */
[C---:B------:R-:W-:Y:S01]  /*9ba0*/  IADD3.X R21, R3.reuse, R21, RZ, P1, !PT ;  /* 0x0000001503157210 */ /* 0x040fe20000ffe4ff */
[----:B------:R1:W-:Y:S01]  /*9bb0*/  LDGSTS.E.BYPASS.LTC128B.128 [R131+0x1100], [R14.64], !P6 ;  /* 0x011000000e837fae */ /* 0x0003e2000f101d46 */
[C---:B------:R-:W-:Y:S02]  /*9bc0*/  LEA R20, P1, R4.reuse, c[0x0][0x1f8], 0x1 ;  /* 0x00007e0004147a11 */ /* 0x040fe400078208ff */
[C---:B------:R-:W-:Y:S02]  /*9bd0*/  IADD3.X R2, R3.reuse, R22, RZ, P0, !PT ;  /* 0x0000001603027210 */ /* 0x040fe400007fe4ff */
[----:B------:R-:W-:Y:S02]  /*9be0*/  LEA.HI.X R21, R4, c[0x0][0x1fc], R21, 0x1, P1 ;  /* 0x00007f0004157a11 */ /* 0x000fe400008f0c15 */
[C---:B-----5:R-:W-:Y:S03]  /*9bf0*/  HMMA.16816.F32.BF16 R4, R168.reuse, R8, RZ ;  /* 0x00000008a804723c */ /* 0x060fe600000418ff */
[C---:B------:R-:W-:Y:S01]  /*9c00*/  LEA R22, P0, R0.reuse, c[0x0][0x1f8], 0x1 ;  /* 0x00007e0000167a11 */ /* 0x040fe200078008ff */
[----:B------:R2:W-:Y:S01]  /*9c10*/  LDGSTS.E.BYPASS.LTC128B.128 [R131+0x3100], [R20.64], !P5 ;  /* 0x0310000014837fae */ /* 0x0005e2000e901d46 */
[----:B------:R-:W-:Y:S02]  /*9c20*/  IADD3.X R3, R3, R29, RZ, P2, !PT ;  /* 0x0000001d03037210 */ /* 0x000fe400017fe4ff */
[----:B------:R-:W-:Y:S01]  /*9c30*/  LEA.HI.X R23, R0, c[0x0][0x1fc], R2, 0x1, P0 ;  /* 0x00007f0000177a11 */ /* 0x000fe200000f0c02 */
[C---:B------:R-:W-:Y:S01]  /*9c40*/  HMMA.16816.F32.BF16 R8, R168.reuse, R10, RZ ;  /* 0x0000000aa808723c */ /* 0x040fe200000418ff */
[C---:B------:R-:W-:Y:S01]  /*9c50*/  LEA R2, P0, R28.reuse, c[0x0][0x1f8], 0x1 ;  /* 0x00007e001c027a11 */ /* 0x040fe200078008ff */
[----:B------:R-:W3:Y:S03]  /*9c60*/  LDL R0, [R1+0x30] ;  /* 0x0000300001007983 */ /* 0x000ee60000100800 */
[----:B------:R-:W-:Y:S02]  /*9c70*/  LEA.HI.X R3, R28, c[0x0][0x1fc], R3, 0x1, P0 ;  /* 0x00007f001c037a11 */ /* 0x000fe400000f0c03 */
[C---:B------:R-:W-:Y:S01]  /*9c80*/  ISETP.GT.AND P0, PT, R130.reuse, RZ, PT ;  /* 0x000000ff8200720c */ /* 0x040fe20003f04270 */
[----:B------:R2:W-:Y:S01]  /*9c90*/  LDGSTS.E.BYPASS.LTC128B.128 [R131+0x5100], [R22.64], !P4 ;  /* 0x0510000016837fae */ /* 0x0005e2000e101d46 */
[----:B------:R-:W-:Y:S01]  /*9ca0*/  IADD3 R130, R130, -0x1, RZ ;  /* 0xffffffff82827810 */ /* 0x000fe20007ffe0ff */
[C---:B-1----:R-:W-:Y:S04]  /*9cb0*/  HMMA.16816.F32.BF16 R12, R168.reuse, R16, RZ ;  /* 0x00000010a80c723c */ /* 0x042fe800000418ff */
[----:B------:R1:W-:Y:S04]  /*9cc0*/  LDGSTS.E.BYPASS.LTC128B.128 [R131+0x7100], [R2.64], !P3 ;  /* 0x0710000002837fae */ /* 0x0003e8000d901d46 */
[C---:B------:R-:W-:Y:S02]  /*9cd0*/  HMMA.16816.F32.BF16 R16, R168.reuse, R18, RZ ;  /* 0x00000012a810723c */ /* 0x040fe400000418ff */
[----:B------:R-:W0:Y:S06]  /*9ce0*/  LDGDEPBAR ;  /* 0x00000000000079af */ /* 0x000e2c0000000000 */
[C---:B--2---:R-:W-:Y:S01]  /*9cf0*/  HMMA.16816.F32.BF16 R20, R168.reuse, R24, RZ ;  /* 0x00000018a814723c */ /* 0x044fe200000418ff */
[----:B-1----:R-:W2:Y:S07]  /*9d00*/  LDL R2, [R1+0x38] ;  /* 0x0000380001027983 */ /* 0x002eae0000100800 */
[C---:B------:R-:W-:Y:S01]  /*9d10*/  HMMA.16816.F32.BF16 R24, R168.reuse, R26, RZ ;  /* 0x0000001aa818723c */ /* 0x040fe200000418ff */
[----:B------:R-:W2:Y:S07]  /*9d20*/  LDL R3, [R1+0x34] ;  /* 0x0000340001037983 */ /* 0x000eae0000100800 */
[C---:B------:R-:W-:Y:S08]  /*9d30*/  HMMA.16816.F32.BF16 R28, R168.reuse, R32, RZ ;  /* 0x00000020a81c723c */ /* 0x040ff000000418ff */
[----:B------:R-:W-:Y:S08]  /*9d40*/  HMMA.16816.F32.BF16 R32, R168, R34, RZ ;  /* 0x00000022a820723c */ /* 0x000ff000000418ff */
[C---:B------:R-:W-:Y:S08]  /*9d50*/  HMMA.16816.F32.BF16 R4, R172.reuse, R176, R4 ;  /* 0x000000b0ac04723c */ /* 0x040ff00000041804 */
[C---:B------:R-:W-:Y:S08]  /*9d60*/  HMMA.16816.F32.BF16 R8, R172.reuse, R178, R8 ;  /* 0x000000b2ac08723c */ /* 0x040ff00000041808 */
[C---:B----4-:R-:W-:Y:S08]  /*9d70*/  HMMA.16816.F32.BF16 R12, R172.reuse, R180, R12 ;  /* 0x000000b4ac0c723c */ /* 0x050ff0000004180c */
[C---:B------:R-:W-:Y:S08]  /*9d80*/  HMMA.16816.F32.BF16 R16, R172.reuse, R182, R16 ;  /* 0x000000b6ac10723c */ /* 0x040ff00000041810 */
[C---:B------:R-:W-:Y:S08]  /*9d90*/  HMMA.16816.F32.BF16 R20, R172.reuse, R184, R20 ;  /* 0x000000b8ac14723c */ /* 0x040ff00000041814 */
[C---:B------:R-:W-:Y:S01]  /*9da0*/  HMMA.16816.F32.BF16 R24, R172.reuse, R186, R24 ;  /* 0x000000baac18723c */ /* 0x040fe20000041818 */
[----:B------:R-:W1:Y:S07]  /*9db0*/  LDSM.16.M88.4 R176, [R156] ;  /* 0x000000009cb0783b */ /* 0x000e6e0000000200 */
[C---:B------:R-:W-:Y:S01]  /*9dc0*/  HMMA.16816.F32.BF16 R28, R172.reuse, R188, R28 ;  /* 0x000000bcac1c723c */ /* 0x040fe2000004181c */
[----:B------:R-:W4:Y:S07]  /*9dd0*/  LDSM.16.M88.4 R180, [R156+0x800] ;  /* 0x000800009cb4783b */ /* 0x000f2e0000000200 */
[----:B------:R-:W-:Y:S01]  /*9de0*/  HMMA.16816.F32.BF16 R32, R172, R190, R32 ;  /* 0x000000beac20723c */ /* 0x000fe20000041820 */
[----:B------:R-:W4:Y:S06]  /*9df0*/  LDSM.16.M88.4 R184, [R156+0x1000] ;  /* 0x001000009cb8783b */ /* 0x000f2c0000000200 */
[----:B------:R-:W2:Y:S06]  /*9e00*/  LDL.64 R188, [R1+0x70] ;  /* 0x0000700001bc7983 */ /* 0x000eac0000100a00 */
[----:B------:R-:W2:Y:S01]  /*9e10*/  LDL R190, [R1+0x80] ;  /* 0x0000800001be7983 */ /* 0x000ea20000100800 */
[C---:B-1----:R-:W-:Y:S08]  /*9e20*/  HMMA.16816.F32.BF16 R4, R192.reuse, R176, R4 ;  /* 0x000000b0c004723c */ /* 0x042ff00000041804 */
[C---:B------:R-:W-:Y:S01]  /*9e30*/  HMMA.16816.F32.BF16 R8, R192.reuse, R178, R8 ;  /* 0x000000b2c008723c */ /* 0x040fe20000041808 */
[----:B------:R-:W1:Y:S07]  /*9e40*/  LDSM.16.M88.4 R176, [R156+0x1800] ;  /* 0x001800009cb0783b */ /* 0x000e6e0000000200 */
[C---:B----4-:R-:W-:Y:S08]  /*9e50*/  HMMA.16816.F32.BF16 R12, R192.reuse, R180, R12 ;  /* 0x000000b4c00c723c */ /* 0x050ff0000004180c */
[C---:B------:R-:W-:Y:S01]  /*9e60*/  HMMA.16816.F32.BF16 R16, R192.reuse, R182, R16 ;  /* 0x000000b6c010723c */ /* 0x040fe20000041810 */
[----:B------:R-:W4:Y:S07]  /*9e70*/  LDSM.16.M88.4 R180, [R250] ;  /* 0x00000000fab4783b */ /* 0x000f2e0000000200 */
        /* <DEDUP_REMOVED lines=20> */
[----:B------:R-:W3:Y:S07]  /*9fc0*/  LDSM.16.M88.4 R184, [R249+0x3800] ;  /* 0x00380000f9b8783b */ /* 0x000eee0000000200 */
[C---:B-1----:R-:W-:Y:S08]  /*9fd0*/  HMMA.16816.F32.BF16 R12, R200.reuse, R176, R12 ;  /* 0x000000b0c80c723c */ /* 0x042ff0000004180c */
[C---:B------:R-:W-:Y:S08]  /*9fe0*/  HMMA.16816.F32.BF16 R16, R200.reuse, R178, R16 ;  /* 0x000000b2c810723c */ /* 0x040ff00000041810 */
[C---:B----4-:R-:W-:Y:S08]  /*9ff0*/  HMMA.16816.F32.BF16 R20, R200.reuse, R180, R20 ;  /* 0x000000b4c814723c */ /* 0x050ff00000041814 */
[C---:B------:R-:W-:Y:S08]  /*a000*/  HMMA.16816.F32.BF16 R24, R200.reuse, R182, R24 ;  /* 0x000000b6c818723c */ /* 0x040ff00000041818 */
[C---:B---3--:R-:W-:Y:S08]  /*a010*/  HMMA.16816.F32.BF16 R28, R200.reuse, R184, R28 ;  /* 0x000000b8c81c723c */ /* 0x048ff0000004181c */
[----:B------:R-:W-:Y:S01]  /*a020*/  HMMA.16816.F32.BF16 R32, R200, R186, R32 ;  /* 0x000000bac820723c */ /* 0x000fe20000041820 */
[----:B------:R1:W-:Y:S06]  /*a030*/  LDSM.16.M88.4 R184, [R0] ;  /* 0x0000000000b8783b */ /* 0x0003ec0000000200 */
[----:B--2---:R3:W3:Y:S06]  /*a040*/  LDSM.16.M88.4 R176, [R2] ;  /* 0x0000000002b0783b */ /* 0x0046ec0000000200 */
[----:B------:R4:W3:Y:S06]  /*a050*/  LDSM.16.M88.4 R180, [R3] ;  /* 0x0000000003b4783b */ /* 0x0008ec0000000200 */
[----:B-1----:R-:W2:Y:S06]  /*a060*/  LDL R0, [R1+0x1c] ;  /* 0x00001c0001007983 */ /* 0x002eac0000100800 */
[----:B---3--:R-:W3:Y:S06]  /*a070*/  LDL R2, [R1+0x20] ;  /* 0x0000200001027983 */ /* 0x008eec0000100800 */
[----:B----4-:R-:W4:Y:S01]  /*a080*/  LDL R3, [R1+0x24] ;  /* 0x0000240001037983 */ /* 0x010f220000100800 */
[C---:B------:R-:W-:Y:S08]  /*a090*/  HMMA.16816.F32.BF16 R4, R204.reuse, R176, R4 ;  /* 0x000000b0cc04723c */ /* 0x040ff00000041804 */
[C---:B------:R-:W-:Y:S01]  /*a0a0*/  HMMA.16816.F32.BF16 R8, R204.reuse, R178, R8 ;  /* 0x000000b2cc08723c */ /* 0x040fe20000041808 */
[----:B------:R1:W1:Y:S07]  /*a0b0*/  LDSM.16.M88.4 R176, [R157] ;  /* 0x000000009db0783b */ /* 0x00026e0000000200 */
[C---:B------:R-:W-:Y:S08]  /*a0c0*/  HMMA.16816.F32.BF16 R12, R204.reuse, R180, R12 ;  /* 0x000000b4cc0c723c */ /* 0x040ff0000004180c */
[C---:B------:R-:W-:Y:S01]  /*a0d0*/  HMMA.16816.F32.BF16 R16, R204.reuse, R182, R16 ;  /* 0x000000b6cc10723c */ /* 0x040fe20000041810 */
[----:B------:R-:W1:Y:S07]  /*a0e0*/  LDSM.16.M88.4 R180, [R156+0x2000] ;  /* 0x002000009cb4783b */ /* 0x000e6e0000000200 */
[C---:B------:R-:W-:Y:S01]  /*a0f0*/  HMMA.16816.F32.BF16 R20, R204.reuse, R184, R20 ;  /* 0x000000b8cc14723c */ /* 0x040fe20000041814 */
[----:B-1----:R-:W2:Y:S07]  /*a100*/  LDL R157, [R1+0x28] ;  /* 0x00002800019d7983 */ /* 0x002eae0000100800 */
        /* <DEDUP_REMOVED lines=38> */
[----:B---3--:R1:W-:Y:S06]  /*a370*/  LDSM.16.M88.4 R176, [R2] ;  /* 0x0000000002b0783b */ /* 0x0083ec0000000200 */
[----:B----4-:R3:W-:Y:S06]  /*a380*/  LDSM.16.M88.4 R184, [R3] ;  /* 0x0000000003b8783b */ /* 0x0107ec0000000200 */
[----:B-1----:R-:W4:Y:S06]  /*a390*/  LDL R2, [R1+0x10] ;  /* 0x0000100001027983 */ /* 0x002f2c0000100800 */
[----:B---3--:R-:W3:Y:S06]  /*a3a0*/  LDL R3, [R1+0x14] ;  /* 0x0000140001037983 */ /* 0x008eec0000100800 */
[----:B--2---:R1:W2:Y:S06]  /*a3b0*/  LDSM.16.M88.4 R180, [R157] ;  /* 0x000000009db4783b */ /* 0x0042ac0000000200 */
[----:B-1----:R-:W4:Y:S01]  /*a3c0*/  LDL R157, [R1+0x18] ;  /* 0x00001800019d7983 */ /* 0x002f220000100800 */
[C---:B--2---:R-:W-:Y:S08]  /*a3d0*/  HMMA.16816.F32.BF16 R4, R220.reuse, R180, R4 ;  /* 0x000000b4dc04723c */ /* 0x044ff00000041804 */
[C---:B------:R-:W-:Y:S01]  /*a3e0*/  HMMA.16816.F32.BF16 R8, R220.reuse, R182, R8 ;  /* 0x000000b6dc08723c */ /* 0x040fe20000041808 */
[----:B------:R1:W2:Y:S07]  /*a3f0*/  LDSM.16.M88.4 R180, [R0] ;  /* 0x0000000000b4783b */ /* 0x0002ae0000000200 */
[C---:B------:R-:W-:Y:S08]  /*a400*/  HMMA.16816.F32.BF16 R12, R220.reuse, R184, R12 ;  /* 0x000000b8dc0c723c */ /* 0x040ff0000004180c */
[C---:B------:R-:W-:Y:S01]  /*a410*/  HMMA.16816.F32.BF16 R16, R220.reuse, R186, R16 ;  /* 0x000000badc10723c */ /* 0x040fe20000041810 */
[----:B------:R-:W2:Y:S07]  /*a420*/  LDSM.16.M88.4 R184, [R156+0x4000] ;  /* 0x004000009cb8783b */ /* 0x000eae0000000200 */
[C---:B------:R-:W-:Y:S01]  /*a430*/  HMMA.16816.F32.BF16 R20, R220.reuse, R176, R20 ;  /* 0x000000b0dc14723c */ /* 0x040fe20000041814 */
[----:B-1----:R-:W4:Y:S06]  /*a440*/  LDL R0, [R1+0xc] ;  /* 0x00000c0001007983 */ /* 0x002f2c0000100800 */
[----:B------:R-:W-:Y:S01]  /*a450*/  STL [R1+0x5c], R130 ;  /* 0x00005c8201007387 */ /* 0x000fe20000100800 */
[C---:B------:R-:W-:Y:S05]  /*a460*/  HMMA.16816.F32.BF16 R24, R220.reuse, R178, R24 ;  /* 0x000000b2dc18723c */ /* 0x040fea0000041818 */
[----:B------:R-:W1:Y:S03]  /*a470*/  LDSM.16.M88.4 R176, [R156+0x4800] ;  /* 0x004800009cb0783b */ /* 0x000e660000000200 */
[C---:B--2---:R-:W-:Y:S08]  /*a480*/  HMMA.16816.F32.BF16 R28, R220.reuse, R180, R28 ;  /* 0x000000b4dc1c723c */ /* 0x044ff0000004181c */
[----:B------:R-:W-:Y:S01]  /*a490*/  HMMA.16816.F32.BF16 R32, R220, R182, R32 ;  /* 0x000000b6dc20723c */ /* 0x000fe20000041820 */
[----:B------:R-:W2:Y:S07]  /*a4a0*/  LDSM.16.M88.4 R180, [R156+0x5000] ;  /* 0x005000009cb4783b */ /* 0x000eae0000000200 */
[C---:B------:R-:W-:Y:S08]  /*a4b0*/  HMMA.16816.F32.BF16 R4, R224.reuse, R184, R4 ;  /* 0x000000b8e004723c */ /* 0x040ff00000041804 */
[C---:B------:R-:W-:Y:S01]  /*a4c0*/  HMMA.16816.F32.BF16 R8, R224.reuse, R186, R8 ;  /* 0x000000bae008723c */ /* 0x040fe20000041808 */
[----:B------:R-:W2:Y:S07]  /*a4d0*/  LDSM.16.M88.4 R184, [R156+0x5800] ;  /* 0x005800009cb8783b */ /* 0x000eae0000000200 */
[C---:B-1----:R-:W-:Y:S08]  /*a4e0*/  HMMA.16816.F32.BF16 R12, R224.reuse, R176, R12 ;  /* 0x000000b0e00c723c */ /* 0x042ff0000004180c */
[C---:B------:R-:W-:Y:S01]  /*a4f0*/  HMMA.16816.F32.BF16 R16, R224.reuse, R178, R16 ;  /* 0x000000b2e010723c */ /* 0x040fe20000041810 */
[----:B------:R-:W1:Y:S07]  /*a500*/  LDSM.16.M88.4 R176, [R250+0x4000] ;  /* 0x00400000fab0783b */ /* 0x000e6e0000000200 */
[C---:B--2---:R-:W-:Y:S08]  /*a510*/  HMMA.16816.F32.BF16 R20, R224.reuse, R180, R20 ;  /* 0x000000b4e014723c */ /* 0x044ff00000041814 */
[C---:B------:R-:W-:Y:S01]  /*a520*/  HMMA.16816.F32.BF16 R24, R224.reuse, R182, R24 ;  /* 0x000000b6e018723c */ /* 0x040fe20000041818 */
[----:B------:R-:W2:Y:S07]  /*a530*/  LDSM.16.M88.4 R180, [R250+0x4800] ;  /* 0x00480000fab4783b */ /* 0x000eae0000000200 */
[C---:B------:R-:W-:Y:S08]  /*a540*/  HMMA.16816.F32.BF16 R28, R224.reuse, R184, R28 ;  /* 0x000000b8e01c723c */ /* 0x040ff0000004181c */
        /* <DEDUP_REMOVED lines=17> */
[C---:B------:R-:W-:Y:S08]  /*a660*/  HMMA.16816.F32.BF16 R12, R232.reuse, R184, R12 ;  /* 0x000000b8e80c723c */ /* 0x040ff0000004180c */
[C---:B------:R-:W-:Y:S08]  /*a670*/  HMMA.16816.F32.BF16 R16, R232.reuse, R186, R16 ;  /* 0x000000bae810723c */ /* 0x040ff00000041810 */
[C---:B-1----:R-:W-:Y:S08]  /*a680*/  HMMA.16816.F32.BF16 R20, R232.reuse, R176, R20 ;  /* 0x000000b0e814723c */ /* 0x042ff00000041814 */
[C---:B------:R-:W-:Y:S01]  /*a690*/  HMMA.16816.F32.BF16 R24, R232.reuse, R178, R24 ;  /* 0x000000b2e818723c */ /* 0x040fe20000041818 */
[----:B---3--:R-:W-:Y:S07]  /*a6a0*/  LDSM.16.M88.4 R176, [R3] ;  /* 0x0000000003b0783b */ /* 0x008fee0000000200 */
[C---:B--2---:R-:W-:Y:S08]  /*a6b0*/  HMMA.16816.F32.BF16 R28, R232.reuse, R180, R28 ;  /* 0x000000b4e81c723c */ /* 0x044ff0000004181c */
[----:B------:R-:W-:Y:S01]  /*a6c0*/  HMMA.16816.F32.BF16 R32, R232, R182, R32 ;  /* 0x000000b6e820723c */ /* 0x000fe20000041820 */
[----:B----4-:R-:W-:Y:S06]  /*a6d0*/  LDSM.16.M88.4 R180, [R2] ;  /* 0x0000000002b4783b */ /* 0x010fec0000000200 */
[----:B------:R-:W1:Y:S02]  /*a6e0*/  LDSM.16.M88.4 R184, [R157] ;  /* 0x000000009db8783b */ /* 0x000e640000000200 */
[C---:B-1----:R-:W-:Y:S08]  /*a6f0*/  HMMA.16816.F32.BF16 R4, R236.reuse, R184, R4 ;  /* 0x000000b8ec04723c */ /* 0x042ff00000041804 */
[C---:B------:R-:W-:Y:S01]  /*a700*/  HMMA.16816.F32.BF16 R8, R236.reuse, R186, R8 ;  /* 0x000000baec08723c */ /* 0x040fe20000041808 */
[----:B------:R-:W1:Y:S07]  /*a710*/  LDSM.16.M88.4 R184, [R0] ;  /* 0x0000000000b8783b */ /* 0x000e6e0000000200 */
[C---:B------:R-:W-:Y:S08]  /*a720*/  HMMA.16816.F32.BF16 R12, R236.reuse, R176, R12 ;  /* 0x000000b0ec0c723c */ /* 0x040ff0000004180c */
[C---:B------:R-:W-:Y:S01]  /*a730*/  HMMA.16816.F32.BF16 R16, R236.reuse, R178, R16 ;  /* 0x000000b2ec10723c */ /* 0x040fe20000041810 */
[----:B------:R-:W2:Y:S07]  /*a740*/  LDSM.16.M88.4 R176, [R156+0x6000] ;  /* 0x006000009cb0783b */ /* 0x000eae0000000200 */
        /* <DEDUP_REMOVED lines=8> */
[----:B------:R2:W4:Y:S07]  /*a7d0*/  LDSM.16.M88.4 R176, [R156+0x7800] ;  /* 0x007800009cb0783b */ /* 0x00052e0000000200 */
[C---:B---3--:R-:W-:Y:S08]  /*a7e0*/  HMMA.16816.F32.BF16 R12, R240.reuse, R180, R12 ;  /* 0x000000b4f00c723c */ /* 0x048ff0000004180c */
[C---:B------:R-:W-:Y:S01]  /*a7f0*/  HMMA.16816.F32.BF16 R16, R240.reuse, R182, R16 ;  /* 0x000000b6f010723c */ /* 0x040fe20000041810 */
[----:B------:R-:W3:Y:S03]  /*a800*/  LDSM.16.M88.4 R180, [R250+0x6000] ;  /* 0x00600000fab4783b */ /* 0x000ee60000000200 */
[----:B--2---:R-:W-:Y:S04]  /*a810*/  @P0 SHF.R.S32.HI R156, RZ, 0x1f, R130 ;  /* 0x0000001fff9c0819 */ /* 0x004fe80000011482 */
[C---:B-1----:R-:W-:Y:S08]  /*a820*/  HMMA.16816.F32.BF16 R20, R240.reuse, R184, R20 ;  /* 0x000000b8f014723c */ /* 0x042ff00000041814 */
[C---:B------:R-:W-:Y:S01]  /*a830*/  HMMA.16816.F32.BF16 R24, R240.reuse, R186, R24 ;  /* 0x000000baf018723c */ /* 0x040fe20000041818 */
[----:B------:R-:W1:Y:S07]  /*a840*/  LDSM.16.M88.4 R184, [R250+0x6800] ;  /* 0x00680000fab8783b */ /* 0x000e6e0000000200 */
[C---:B----4-:R-:W-:Y:S08]  /*a850*/  HMMA.16816.F32.BF16 R28, R240.reuse, R176, R28 ;  /* 0x000000b0f01c723c */ /* 0x050ff0000004181c */
[----:B------:R-:W-:Y:S01]  /*a860*/  HMMA.16816.F32.BF16 R32, R240, R178, R32 ;  /* 0x000000b2f020723c */ /* 0x000fe20000041820 */
[----:B------:R-:W2:Y:S07]  /*a870*/  LDSM.16.M88.4 R176, [R250+0x7000] ;  /* 0x00700000fab0783b */ /* 0x000eae0000000200 */
[C---:B---3--:R-:W-:Y:S08]  /*a880*/  HMMA.16816.F32.BF16 R4, R244.reuse, R180, R4 ;  /* 0x000000b4f404723c */ /* 0x048ff00000041804 */
[C---:B------:R-:W-:Y:S01]  /*a890*/  HMMA.16816.F32.BF16 R8, R244.reuse, R182, R8 ;  /* 0x000000b6f408723c */ /* 0x040fe20000041808 */
[----:B------:R-:W3:Y:S01]  /*a8a0*/  LDSM.16.M88.4 R180, [R250+0x7800] ;  /* 0x00780000fab4783b */ /* 0x000ee20000000200 */
[----:B------:R-:W-:Y:S05]  /*a8b0*/  DEPBAR.LE SB0, 0x0 ;  /* 0x000080000000791a */ /* 0x000fea0000000000 */
[----:B------:R-:W-:Y:S01]  /*a8c0*/  BAR.SYNC.DEFER_BLOCKING 0x0 ;  /* 0x0000000000007b1d */ /* 0x000fe20000010000 */
[C---:B-1----:R-:W-:Y:S08]  /*a8d0*/  HMMA.16816.F32.BF16 R12, R244.reuse, R184, R12 ;  /* 0x000000b8f40c723c */ /* 0x042ff0000004180c */
[----:B------:R-:W-:Y:S01]  /*a8e0*/  FMNMX.FTZ R0, R4, R158, !PT ;  /* 0x0000009e04007209 */ /* 0x000fe20007810000 */
[C---:B------:R-:W-:Y:S03]  /*a8f0*/  HMMA.16816.F32.BF16 R16, R244.reuse, R186, R16 ;  /* 0x000000baf410723c */ /* 0x040fe60000041810 */
[----:B------:R-:W-:Y:S02]  /*a900*/  FMNMX.FTZ R0, R5, R0, !PT ;  /* 0x0000000005007209 */ /* 0x000fe40007810000 */
[----:B------:R-:W-:Y:S03]  /*a910*/  FMNMX.FTZ R2, R6, R159, !PT ;  /* 0x0000009f06027209 */ /* 0x000fe60007810000 */
[C---:B--2---:R-:W-:Y:S04]  /*a920*/  HMMA.16816.F32.BF16 R20, R244.reuse, R176, R20 ;  /* 0x000000b0f414723c */ /* 0x044fe80000041814 */
[----:B------:R-:W-:Y:S02]  /*a930*/  FMNMX.FTZ R0, R8, R0, !PT ;  /* 0x0000000008007209 */ /* 0x000fe40007810000 */
[----:B------:R-:W-:Y:S01]  /*a940*/  FMNMX.FTZ R2, R7, R2, !PT ;  /* 0x0000000207027209 */ /* 0x000fe20007810000 */
[----:B------:R-:W-:Y:S01]  /*a950*/  @P0 IMAD R176, R156, c[0x0][0x1e0], RZ ;  /* 0x000078009cb00a24 */ /* 0x000fe200078e02ff */
[C---:B------:R-:W-:Y:S04]  /*a960*/  HMMA.16816.F32.BF16 R24, R244.reuse, R178, R24 ;  /* 0x000000b2f418723c */ /* 0x040fe80000041818 */
[----:B------:R-:W-:Y:S01]  /*a970*/  FMNMX.FTZ R0, R9, R0, !PT ;  /* 0x0000000009007209 */ /* 0x000fe20007810000 */
[----:B------:R-:W-:Y:S01]  /*a980*/  @P0 IMAD.WIDE.U32 R156, R130, c[0x0][0x1e0], RZ ;  /* 0x00007800829c0a25 */ /* 0x000fe200078e00ff */
[----:B------:R-:W-:Y:S02]  /*a990*/  FMNMX.FTZ R2, R10, R2, !PT ;  /* 0x000000020a027209 */ /* 0x000fe40007810000 */
[C---:B---3--:R-:W-:Y:S04]  /*a9a0*/  HMMA.16816.F32.BF16 R28, R244.reuse, R180, R28 ;  /* 0x000000b4f41c723c */ /* 0x048fe8000004181c */
[----:B------:R-:W-:Y:S01]  /*a9b0*/  FMNMX.FTZ R0, R12, R0, !PT ;  /* 0x000000000c007209 */ /* 0x000fe20007810000 */
[----:B------:R-:W-:Y:S01]  /*a9c0*/  @P0 IMAD R176, R130, c[0x0][0x1e4], R176 ;  /* 0x0000790082b00a24 */ /* 0x000fe200078e02b0 */
[----:B------:R-:W-:Y:S01]  /*a9d0*/  FMNMX.FTZ R2, R11, R2, !PT ;  /* 0x000000020b027209 */ /* 0x000fe20007810000 */
[----:B------:R-:W2:Y:S01]  /*a9e0*/  LDL.LU R130, [R1+0xfc] ;  /* 0x0000fc0001827983 */ /* 0x000ea20000300800 */
        /* <DEDUP_REMOVED lines=22> */
[----:B------:R-:W-:Y:S01]  /*ab50*/  @P0 SHF.L.U32 R177, R156, 0x6, RZ ;  /* 0x000000069cb10819 */ /* 0x000fe200000006ff */
[----:B------:R-:W1:Y:S01]  /*ab60*/  SHFL.BFLY PT, R180, R3, 0x2, 0x1f ;  /* 0x0c401f0003b47f89 */ /* 0x000e6200000e0000 */
[----:B------:R-:W-:Y:S02]  /*ab70*/  FMNMX.FTZ R0, R34, R0, !PT ;  /* 0x0000000022007209 */ /* 0x000fe40007810000 */
[----:B------:R-:W-:Y:S02]  /*ab80*/  @P0 IADD3 R176, R157, R176, RZ ;  /* 0x000000b09db00210 */ /* 0x000fe40007ffe0ff */
[----:B------:R-:W-:Y:S02]  /*ab90*/  FMNMX.FTZ R0, R35, R0, !PT ;  /* 0x0000000023007209 */ /* 0x000fe40007810000 */
[----:B------:R-:W-:Y:S02]  /*aba0*/  @P0 IADD3 R187, P1, R188, 0x40, RZ ;  /* 0x00000040bcbb0810 */ /* 0x000fe40007f3e0ff */
[----:B------:R-:W-:Y:S01]  /*abb0*/  @P0 IADD3 R157, P2, R177, R188, RZ ;  /* 0x000000bcb19d0210 */ /* 0x000fe20007f5e0ff */
[----:B------:R-:W3:Y:S01]  /*abc0*/  SHFL.BFLY PT, R2, R0, 0x2, 0x1f ;  /* 0x0c401f0000027f89 */ /* 0x000ee200000e0000 */
[----:B------:R-:W-:Y:S02]  /*abd0*/  @P0 SHF.L.U64.HI R176, R156, 0x6, R176 ;  /* 0x000000069cb00819 */ /* 0x000fe400000102b0 */
[-C--:B------:R-:W-:Y:S02]  /*abe0*/  @P0 IADD3.X R186, RZ, R190.reuse, RZ, P1, !PT ;  /* 0x000000beffba0210 */ /* 0x080fe40000ffe4ff */
[C---:B------:R-:W-:Y:S02]  /*abf0*/  @P0 LEA R178, P1, R157.reuse, c[0x0][0x1c8], 0x1 ;  /* 0x000072009db20a11 */ /* 0x040fe400078208ff */
[----:B------:R-:W-:Y:S04]  /*ac00*/  @P0 IADD3.X R156, R176, R190, RZ, P2, !PT ;  /* 0x000000beb09c0210 */ /* 0x000fe800017fe4ff */
[----:B------:R-:W-:Y:S02]  /*ac10*/  @P0 LEA.HI.X R179, R157, c[0x0][0x1cc], R156, 0x1, P1 ;  /* 0x000073009db30a11 */ /* 0x000fe400008f0c9c */
[----:B-1----:R-:W-:Y:S03]  /*ac20*/  FMNMX.FTZ R180, R3, R180, !PT ;  /* 0x000000b403b47209 */ /* 0x002fe60007810000 */
[----:B------:R-:W-:Y:S01]  /*ac30*/  @!PT LDS RZ, [RZ] ;  /* 0x00000000fffff984 */ /* 0x000fe20000000800 */
[----:B------:R1:W-:Y:S06]  /*ac40*/  @P0 LDGSTS.E.BYPASS.LTC128B.128 [R131+0x10100], [R178.64], !P6 ;  /* 0x10100000b2830fae */ /* 0x0003ec000f101d46 */
[----:B------:R-:W4:Y:S01]  /*ac50*/  SHFL.BFLY PT, R181, R180, 0x1, 0x1f ;  /* 0x0c201f00b4b57f89 */ /* 0x000f2200000e0000 */
[----:B---3--:R-:W-:Y:S02]  /*ac60*/  FMNMX.FTZ R0, R0, R2, !PT ;  /* 0x0000000200007209 */ /* 0x008fe40007810000 */
[C---:B------:R-:W-:Y:S03]  /*ac70*/  @P0 IADD3 R2, P2, R177.reuse, R187, RZ ;  /* 0x000000bbb1020210 */ /* 0x040fe60007f5e0ff */
[----:B------:R-:W3:Y:S01]  /*ac80*/  SHFL.BFLY PT, R3, R0, 0x1, 0x1f ;  /* 0x0c201f0000037f89 */ /* 0x000ee200000e0000 */
[----:B------:R-:W-:Y:S02]  /*ac90*/  @P0 LEA R182, P1, R2, c[0x0][0x1c8], 0x1 ;  /* 0x0000720002b60a11 */ /* 0x000fe400078208ff */
[----:B------:R-:W-:Y:S04]  /*aca0*/  @P0 IADD3.X R156, R176, R186, RZ, P2, !PT ;  /* 0x000000bab09c0210 */ /* 0x000fe800017fe4ff */
[----:B------:R-:W-:Y:S02]  /*acb0*/  @P0 LEA.HI.X R183, R2, c[0x0][0x1cc], R156, 0x1, P1 ;  /* 0x0000730002b70a11 */ /* 0x000fe400008f0c9c */
[----:B------:R-:W-:Y:S03]  /*acc0*/  @P0 IADD3 R185, P1, R188, 0x80, RZ ;  /* 0x00000080bcb90810 */ /* 0x000fe60007f3e0ff */
[----:B------:R3:W-:Y:S01]  /*acd0*/  @P0 LDGSTS.E.BYPASS.LTC128B.128 [R131+0x12100], [R182.64], !P5 ;  /* 0x12100000b6830fae */ /* 0x0007e2000e901d46 */
[----:B------:R-:W-:Y:S02]  /*ace0*/  @P0 IADD3.X R184, RZ, R190, RZ, P1, !PT ;  /* 0x000000beffb80210 */ /* 0x000fe40000ffe4ff */
[----:B-1----:R-:W-:Y:S02]  /*acf0*/  @P0 IADD3 R179, P2, R177, R185, RZ ;  /* 0x000000b9b1b30210 */ /* 0x002fe40007f5e0ff */
[----:B----4-:R-:W-:Y:S02]  /*ad00*/  FMNMX.FTZ R157, R180, R181, !PT ;  /* 0x000000b5b49d7209 */ /* 0x010fe40007810000 */
[----:B------:R-:W-:Y:S03]  /*ad10*/  @P0 LEA R178, P1, R179, c[0x0][0x1c8], 0x1 ;  /* 0x00007200b3b20a11 */ /* 0x000fe600078208ff */
[----:B------:R-:W-:Y:S01]  /*ad20*/  FADD.FTZ R2, -R157, R158 ;  /* 0x0000009e9d027221 */ /* 0x000fe20000010100 */
[----:B---3--:R-:W-:Y:S03]  /*ad30*/  FMNMX.FTZ R156, R0, R3, !PT ;  /* 0x00000003009c7209 */ /* 0x008fe60007810000 */
[----:B------:R-:W-:Y:S01]  /*ad40*/  FMUL.FTZ R0, R2, c[0x0][0x2d0] ;  /* 0x0000b40002007a20 */ /* 0x000fe20000410000 */
[----:B------:R-:W-:Y:S03]  /*ad50*/  @P0 IADD3.X R3, R176, R184, RZ, P2, !PT ;  /* 0x000000b8b0030210 */ /* 0x000fe600017fe4ff */
[----:B------:R1:W3:Y:S01]  /*ad60*/  MUFU.EX2 R2, R0 ;  /* 0x0000000000027308 */ /* 0x0002e20000000800 */
[----:B------:R-:W-:Y:S02]  /*ad70*/  @P0 LEA.HI.X R179, R179, c[0x0][0x1cc], R3, 0x1, P1 ;  /* 0x00007300b3b30a11 */ /* 0x000fe400008f0c03 */
[----:B------:R-:W-:Y:S03]  /*ad80*/  @P0 IADD3 R181, P1, R188, 0xc0, RZ ;  /* 0x000000c0bcb50810 */ /* 0x000fe60007f3e0ff */
[----:B------:R4:W-:Y:S01]  /*ad90*/  @P0 LDGSTS.E.BYPASS.LTC128B.128 [R131+0x14100], [R178.64], !P4 ;  /* 0x14100000b2830fae */ /* 0x0009e2000e101d46 */
[----:B------:R-:W-:Y:S02]  /*ada0*/  @P0 IADD3 R3, P2, R177, R181, RZ ;  /* 0x000000b5b1030210 */ /* 0x000fe40007f5e0ff */
[----:B------:R-:W-:Y:S01]  /*adb0*/  MOV R182, R188 ;  /* 0x000000bc00b67202 */ /* 0x000fe20000000f00 */
[----:B------:R-:W-:Y:S01]  /*adc0*/  FMUL.FTZ R188, R157, c[0x0][0x2d0] ;  /* 0x0000b4009dbc7a20 */ /* 0x000fe20000410000 */
[----:B------:R-:W-:Y:S02]  /*add0*/  MOV R183, R189 ;  /* 0x000000bd00b77202 */ /* 0x000fe40000000f00 */
[----:B------:R-:W-:Y:S01]  /*ade0*/  @P0 IADD3.X R180, RZ, R190, RZ, P1, !PT ;  /* 0x000000beffb40210 */ /* 0x000fe20000ffe4ff */
[--C-:B------:R-:W-:Y:S01]  /*adf0*/  FFMA.FTZ R4, R4, c[0x0][0x2d0], -R188.reuse ;  /* 0x0000b40004047a23 */ /* 0x100fe200000108bc */
[----:B------:R-:W-:Y:S01]  /*ae00*/  @P0 LEA R158, P1, R3, c[0x0][0x1c8], 0x1 ;  /* 0x00007200039e0a11 */ /* 0x000fe200078208ff */
[--C-:B------:R-:W-:Y:S02]  /*ae10*/  FFMA.FTZ R5, R5, c[0x0][0x2d0], -R188.reuse ;  /* 0x0000b40005057a23 */ /* 0x100fe400000108bc */
[----:B------:R4:W-:Y:S01]  /*ae20*/  MUFU.EX2 R189, R4 ;  /* 0x0000000400bd7308 */ /* 0x0009e20000000800 */
[--C-:B------:R-:W-:Y:S02]  /*ae30*/  FFMA.FTZ R8, R8, c[0x0][0x2d0], -R188.reuse ;  /* 0x0000b40008087a23 */ /* 0x100fe400000108bc */
[--C-:B------:R-:W-:Y:S02]  /*ae40*/  FFMA.FTZ R9, R9, c[0x0][0x2d0], -R188.reuse ;  /* 0x0000b40009097a23 */ /* 0x100fe400000108bc */
[----:B------:R-:W-:Y:S02]  /*ae50*/  FFMA.FTZ R16, R16, c[0x0][0x2d0], -R188 ;  /* 0x0000b40010107a23 */ /* 0x000fe400000108bc */
[----:B-1----:R-:W-:Y:S01]  /*ae60*/  FADD.FTZ R0, -R156, R159 ;  /* 0x0000009f9c007221 */ /* 0x002fe20000010100 */
[----:B------:R-:W-:Y:S01]  /*ae70*/  @P0 IADD3.X R159, R176, R180, RZ, P2, !PT ;  /* 0x000000b4b09f0210 */ /* 0x000fe200017fe4ff */
[----:B---3--:R-:W-:Y:S01]  /*ae80*/  FMUL.FTZ R132, R2, R132 ;  /* 0x0000008402847220 */ /* 0x008fe20000410000 */
[----:B------:R1:W-:Y:S01]  /*ae90*/  MUFU.EX2 R191, R5 ;  /* 0x0000000500bf7308 */ /* 0x0003e20000000800 */
[----:B------:R-:W-:Y:S01]  /*aea0*/  FMUL.FTZ R0, R0, c[0x0][0x2d0] ;  /* 0x0000b40000007a20 */ /* 0x000fe20000410000 */
[----:B------:R-:W-:Y:S01]  /*aeb0*/  @P0 LEA.HI.X R159, R3, c[0x0][0x1cc], R159, 0x1, P1 ;  /* 0x00007300039f0a11 */ /* 0x000fe200008f0c9f */
[C---:B------:R-:W-:Y:S01]  /*aec0*/  FMUL.FTZ R133, R2.reuse, R133 ;  /* 0x0000008502857220 */ /* 0x040fe20000410000 */
[----:B------:R-:W-:Y:S01]  /*aed0*/  @P0 MOV R3, c[0x0][0x1e0] ;  /* 0x0000780000030a02 */ /* 0x000fe20000000f00 */
[C---:B------:R-:W-:Y:S02]  /*aee0*/  FMUL.FTZ R136, R2.reuse, R136 ;  /* 0x0000008802887220 */ /* 0x040fe40000410000 */
[----:B------:R3:W-:Y:S01]  /*aef0*/  @P0 LDGSTS.E.BYPASS.LTC128B.128 [R131+0x16100], [R158.64], !P3 ;  /* 0x161000009e830fae */ /* 0x0007e2000d901d46 */
[C---:B------:R-:W-:Y:S01]  /*af00*/  @P0 LEA R177, P1, R3.reuse, R177, 0x5 ;  /* 0x000000b103b10211 */ /* 0x040fe200078228ff */
[C---:B------:R-:W-:Y:S01]  /*af10*/  FMUL.FTZ R137, R2.reuse, R137 ;  /* 0x0000008902897220 */ /* 0x040fe20000410000 */
[----:B------:R3:W-:Y:S01]  /*af20*/  MUFU.EX2 R183, R8 ;  /* 0x0000000800b77308 */ /* 0x0007e20000000800 */
[C---:B------:R-:W-:Y:S02]  /*af30*/  FMUL.FTZ R140, R2.reuse, R140 ;  /* 0x0000008c028c7220 */ /* 0x040fe40000410000 */
[C---:B------:R-:W-:Y:S01]  /*af40*/  FMUL.FTZ R141, R2.reuse, R141 ;  /* 0x0000008d028d7220 */ /* 0x040fe20000410000 */
[----:B----4-:R-:W-:Y:S01]  /*af50*/  @P0 MOV R4, c[0x0][0x1e4] ;  /* 0x0000790000040a02 */ /* 0x010fe20000000f00 */
[C---:B------:R-:W-:Y:S02]  /*af60*/  FMUL.FTZ R144, R2.reuse, R144 ;  /* 0x0000009002907220 */ /* 0x040fe40000410000 */
[C---:B------:R-:W-:Y:S01]  /*af70*/  FMUL.FTZ R145, R2.reuse, R145 ;  /* 0x0000009102917220 */ /* 0x040fe20000410000 */
[----:B------:R-:W-:Y:S01]  /*af80*/  @P0 LEA.HI.X R176, R3, R176, R4, 0x5, P1 ;  /* 0x000000b003b00211 */ /* 0x000fe200008f2c04 */
[C---:B------:R-:W-:Y:S01]  /*af90*/  FMUL.FTZ R148, R2.reuse, R148 ;  /* 0x0000009402947220 */ /* 0x040fe20000410000 */
[----:B------:R-:W-:Y:S01]  /*afa0*/  @P0 IADD3 R3, P2, R177, R182, RZ ;  /* 0x000000b6b1030210 */ /* 0x000fe20007f5e0ff */
[----:B------:R-:W4:Y:S01]  /*afb0*/  MUFU.EX2 R0, R0 ;  /* 0x0000000000007308 */ /* 0x000f220000000800 */
[C---:B------:R-:W-:Y:S02]  /*afc0*/  FMUL.FTZ R149, R2.reuse, R149 ;  /* 0x0000009502957220 */ /* 0x040fe40000410000 */
[----:B------:R-:W-:Y:S01]  /*afd0*/  @P0 LEA R178, P1, R3, c[0x0][0x1c8], 0x1 ;  /* 0x0000720003b20a11 */ /* 0x000fe200078208ff */
[----:B------:R-:W-:Y:S01]  /*afe0*/  FMUL.FTZ R152, R2, R152 ;  /* 0x0000009802987220 */ /* 0x000fe20000410000 */
[----:B------:R-:W-:Y:S01]  /*aff0*/  @P0 IADD3.X R4, R176, R190, RZ, P2, !PT ;  /* 0x000000beb0040210 */ /* 0x000fe200017fe4ff */
[C---:B------:R-:W-:Y:S01]  /*b000*/  FMUL.FTZ R153, R2.reuse, R153 ;  /* 0x0000009902997220 */ /* 0x040fe20000410000 */
[----:B-1----:R-:W-:Y:S01]  /*b010*/  @P0 IADD3 R5, P2, R177, R185, RZ ;  /* 0x000000b9b1050210 */ /* 0x002fe20007f5e0ff */
[----:B------:R-:W-:Y:S01]  /*b020*/  FMUL.FTZ R36, R2, R36 ;  /* 0x0000002402247220 */ /* 0x000fe20000410000 */
[----:B------:R-:W-:Y:S01]  /*b030*/  @P0 LEA.HI.X R179, R3, c[0x0][0x1cc], R4, 0x1, P1 ;  /* 0x0000730003b30a11 */ /* 0x000fe200008f0c04 */
[----:B------:R1:W1:Y:S01]  /*b040*/  MUFU.EX2 R182, R9 ;  /* 0x0000000900b67308 */ /* 0x0002620000000800 */
[----:B------:R-:W-:Y:S01]  /*b050*/  @P0 IADD3 R4, P1, R177, R187, RZ ;  /* 0x000000bbb1040210 */ /* 0x000fe20007f3e0ff */
[----:B------:R-:W-:Y:S01]  /*b060*/  FMUL.FTZ R3, R156, c[0x0][0x2d0] ;  /* 0x0000b4009c037a20 */ /* 0x000fe20000410000 */
[----:B------:R-:W-:Y:S01]  /*b070*/  @P0 IADD3.X R184, R176, R184, RZ, P2, !PT ;  /* 0x000000b8b0b80210 */ /* 0x000fe200017fe4ff */
[----:B------:R1:W-:Y:S01]  /*b080*/  @P0 LDGSTS.E.BYPASS.LTC128B.128 [R131+0x11100], [R178.64], !P6 ;  /* 0x11100000b2830fae */ /* 0x0003e2000f101d46 */
[----:B---3--:R-:W-:Y:S01]  /*b090*/  @P0 LEA R158, P2, R4, c[0x0][0x1c8], 0x1 ;  /* 0x00007200049e0a11 */ /* 0x008fe200078408ff */
[--C-:B------:R-:W-:Y:S01]  /*b0a0*/  FFMA.FTZ R6, R6, c[0x0][0x2d0], -R3.reuse ;  /* 0x0000b40006067a23 */ /* 0x100fe20000010803 */
[----:B------:R-:W-:Y:S01]  /*b0b0*/  @P0 IADD3.X R186, R176, R186, RZ, P1, !PT ;  /* 0x000000bab0ba0210 */ /* 0x000fe20000ffe4ff */
[--C-:B------:R-:W-:Y:S01]  /*b0c0*/  FFMA.FTZ R7, R7, c[0x0][0x2d0], -R3.reuse ;  /* 0x0000b40007077a23 */ /* 0x100fe20000010803 */
[----:B------:R-:W-:Y:S01]  /*b0d0*/  @P0 IADD3 R177, P1, R177, R181, RZ ;  /* 0x000000b5b1b10210 */ /* 0x000fe20007f3e0ff */
[--C-:B------:R-:W-:Y:S01]  /*b0e0*/  FFMA.FTZ R10, R10, c[0x0][0x2d0], -R3.reuse ;  /* 0x0000b4000a0a7a23 */ /* 0x100fe20000010803 */
[----:B------:R-:W-:Y:S01]  /*b0f0*/  @P0 LEA.HI.X R159, R4, c[0x0][0x1cc], R186, 0x1, P2 ;  /* 0x00007300049f0a11 */ /* 0x000fe200010f0cba */
[--C-:B------:R-:W-:Y:S01]  /*b100*/  FFMA.FTZ R11, R11, c[0x0][0x2d0], -R3.reuse ;  /* 0x0000b4000b0b7a23 */ /* 0x100fe20000010803 */
[----:B------:R-:W-:Y:S01]  /*b110*/  @P0 IADD3.X R176, R176, R180, RZ, P1, !PT ;  /* 0x000000b4b0b00210 */ /* 0x000fe20000ffe4ff */
[----:B------:R3:W-:Y:S01]  /*b120*/  MUFU.EX2 R185, R7 ;  /* 0x0000000700b97308 */ /* 0x0007e20000000800 */
[C---:B------:R-:W-:Y:S01]  /*b130*/  @P0 LEA R8, P1, R5.reuse, c[0x0][0x1c8], 0x1 ;  /* 0x0000720005080a11 */ /* 0x040fe200078208ff */
[----:B------:R3:W-:Y:S01]  /*b140*/  @P0 LDGSTS.E.BYPASS.LTC128B.128 [R131+0x13100], [R158.64], !P5 ;  /* 0x131000009e830fae */ /* 0x0007e2000e901d46 */
[C---:B----4-:R-:W-:Y:S02]  /*b150*/  FMUL.FTZ R134, R0.reuse, R134 ;  /* 0x0000008600867220 */ /* 0x050fe40000410000 */
[C---:B------:R-:W-:Y:S02]  /*b160*/  FMUL.FTZ R135, R0.reuse, R135 ;  /* 0x0000008700877220 */ /* 0x040fe40000410000 */
[C---:B------:R-:W-:Y:S02]  /*b170*/  FMUL.FTZ R138, R0.reuse, R138 ;  /* 0x0000008a008a7220 */ /* 0x040fe40000410000 */
[C---:B------:R-:W-:Y:S01]  /*b180*/  FMUL.FTZ R139, R0.reuse, R139 ;  /* 0x0000008b008b7220 */ /* 0x040fe20000410000 */
[----:B-1----:R-:W-:Y:S01]  /*b190*/  @P0 LEA.HI.X R9, R5, c[0x0][0x1cc], R184, 0x1, P1 ;  /* 0x0000730005090a11 */ /* 0x002fe200008f0cb8 */
[----:B------:R1:W4:Y:S01]  /*b1a0*/  MUFU.EX2 R180, R6 ;  /* 0x0000000600b47308 */ /* 0x0003220000000800 */
[C---:B------:R-:W-:Y:S01]  /*b1b0*/  @P0 LEA R4, P1, R177.reuse, c[0x0][0x1c8], 0x1 ;  /* 0x00007200b1040a11 */ /* 0x040fe200078208ff */
[C---:B------:R-:W-:Y:S02]  /*b1c0*/  FMUL.FTZ R142, R0.reuse, R142 ;  /* 0x0000008e008e7220 */ /* 0x040fe40000410000 */
[----:B------:R4:W-:Y:S01]  /*b1d0*/  @P0 LDGSTS.E.BYPASS.LTC128B.128 [R131+0x15100], [R8.64], !P4 ;  /* 0x1510000008830fae */ /* 0x0009e2000e101d46 */
[----:B------:R-:W-:Y:S01]  /*b1e0*/  @P0 LEA.HI.X R5, R177, c[0x0][0x1cc], R176, 0x1, P1 ;  /* 0x00007300b1050a11 */ /* 0x000fe200008f0cb0 */
[C---:B------:R-:W-:Y:S02]  /*b1f0*/  FMUL.FTZ R143, R0.reuse, R143 ;  /* 0x0000008f008f7220 */ /* 0x040fe40000410000 */
[C---:B------:R-:W-:Y:S02]  /*b200*/  FMUL.FTZ R146, R0.reuse, R146 ;  /* 0x0000009200927220 */ /* 0x040fe40000410000 */
[----:B------:R4:W-:Y:S01]  /*b210*/  @P0 LDGSTS.E.BYPASS.LTC128B.128 [R131+0x17100], [R4.64], !P3 ;  /* 0x1710000004830fae */ /* 0x0009e2000d901d46 */
[----:B------:R4:W-:Y:S01]  /*b220*/  MUFU.EX2 R190, R11 ;  /* 0x0000000b00be7308 */ /* 0x0009e20000000800 */
[C---:B------:R-:W-:Y:S02]  /*b230*/  FMUL.FTZ R147, R0.reuse, R147 ;  /* 0x0000009300937220 */ /* 0x040fe40000410000 */
[C---:B---3--:R-:W-:Y:S02]  /*b240*/  FMUL.FTZ R7, R0.reuse, R163 ;  /* 0x000000a300077220 */ /* 0x048fe40000410000 */
[----:B------:R-:W3:Y:S01]  /*b250*/  LDSM.16.MT88.4 R176, [R248] ;  /* 0x00000000f8b0783b */ /* 0x000ee20000004200 */
[C---:B------:R-:W-:Y:S02]  /*b260*/  FMUL.FTZ R150, R0.reuse, R150 ;  /* 0x0000009600967220 */ /* 0x040fe40000410000 */
[C---:B------:R-:W-:Y:S02]  /*b270*/  FMUL.FTZ R151, R0.reuse, R151 ;  /* 0x0000009700977220 */ /* 0x040fe40000410000 */
[----:B------:R-:W4:Y:S01]  /*b280*/  MUFU.EX2 R159, R10 ;  /* 0x0000000a009f7308 */ /* 0x000f220000000800 */
[C---:B------:R-:W-:Y:S01]  /*b290*/  FMUL.FTZ R154, R0.reuse, R154 ;  /* 0x0000009a009a7220 */ /* 0x040fe20000410000 */
[----:B------:R-:W0:Y:S01]  /*b2a0*/  LDGDEPBAR ;  /* 0x00000000000079af */ /* 0x000e220000000000 */
[----:B-1----:R-:W-:Y:S01]  /*b2b0*/  FMUL.FTZ R6, R0, R162 ;  /* 0x000000a200067220 */ /* 0x002fe20000410000 */
[----:B------:R-:W-:Y:S01]  /*b2c0*/  F2FP.BF16.PACK_AB R162, R182, R183 ;  /* 0x000000b7b6a2723e */ /* 0x000fe200000010ff */
[----:B------:R-:W-:Y:S02]  /*b2d0*/  FMUL.FTZ R155, R0, R155 ;  /* 0x0000009b009b7220 */ /* 0x000fe40000410000 */
[----:B------:R-:W-:Y:S02]  /*b2e0*/  FMUL.FTZ R37, R2, R37 ;  /* 0x0000002502257220 */ /* 0x000fe40000410000 */
[----:B------:R-:W-:Y:S02]  /*b2f0*/  FMUL.FTZ R38, R0, R38 ;  /* 0x0000002600267220 */ /* 0x000fe40000410000 */
[C---:B----4-:R-:W-:Y:S02]  /*b300*/  FMUL.FTZ R8, R2.reuse, R164 ;  /* 0x000000a402087220 */ /* 0x050fe40000410000 */
[----:B------:R-:W-:Y:S02]  /*b310*/  FMUL.FTZ R9, R2, R165 ;  /* 0x000000a502097220 */ /* 0x000fe40000410000 */
[----:B------:R-:W-:Y:S01]  /*b320*/  FMUL.FTZ R11, R0, R167 ;  /* 0x000000a7000b7220 */ /* 0x000fe20000410000 */
[----:B------:R-:W4:Y:S01]  /*b330*/  LDL.LU R131, [R1+0xf8] ;  /* 0x0000f80001837983 */ /* 0x000f220000300800 */
[C---:B------:R-:W-:Y:S01]  /*b340*/  FMUL.FTZ R4, R2.reuse, R160 ;  /* 0x000000a002047220 */ /* 0x040fe20000410000 */
[----:B------:R-:W-:Y:S01]  /*b350*/  F2FP.BF16.PACK_AB R160, R191, R189 ;  /* 0x000000bdbfa0723e */ /* 0x000fe200000010ff */
[----:B------:R-:W-:Y:S01]  /*b360*/  FMUL.FTZ R5, R2, R161 ;  /* 0x000000a102057220 */ /* 0x000fe20000410000 */
[----:B------:R-:W-:Y:S01]  /*b370*/  F2FP.BF16.PACK_AB R161, R185, R180 ;  /* 0x000000b4b9a1723e */ /* 0x000fe200000010ff */
[----:B------:R-:W-:Y:S01]  /*b380*/  FMUL.FTZ R39, R0, R39 ;  /* 0x0000002700277220 */ /* 0x000fe20000410000 */
[----:B------:R-:W4:Y:S01]  /*b390*/  LDL R158, [R1+0x48] ;  /* 0x00004800019e7983 */ /* 0x000f220000100800 */
[----:B------:R-:W-:Y:S01]  /*b3a0*/  FMUL.FTZ R40, R2, R40 ;  /* 0x0000002802287220 */ /* 0x000fe20000410000 */
[----:B------:R-:W-:Y:S01]  /*b3b0*/  F2FP.BF16.PACK_AB R163, R190, R159 ;  /* 0x0000009fbea3723e */ /* 0x000fe200000010ff */
[----:B------:R-:W-:Y:S02]  /*b3c0*/  FMUL.FTZ R10, R0, R166 ;  /* 0x000000a6000a7220 */ /* 0x000fe40000410000 */
[C---:B------:R-:W-:Y:S01]  /*b3d0*/  FMUL.FTZ R41, R2.reuse, R41 ;  /* 0x0000002902297220 */ /* 0x040fe20000410000 */
[----:B------:R-:W1:Y:S01]  /*b3e0*/  LDSM.16.MT88.4 R164, [R252] ;  /* 0x00000000fca4783b */ /* 0x000e620000004200 */
[C---:B------:R-:W-:Y:S02]  /*b3f0*/  FMUL.FTZ R44, R2.reuse, R44 ;  /* 0x0000002c022c7220 */ /* 0x040fe40000410000 */
[C---:B------:R-:W-:Y:S02]  /*b400*/  FMUL.FTZ R45, R2.reuse, R45 ;  /* 0x0000002d022d7220 */ /* 0x040fe40000410000 */
[C---:B------:R-:W-:Y:S01]  /*b410*/  FMUL.FTZ R48, R2.reuse, R48 ;  /* 0x0000003002307220 */ /* 0x040fe20000410000 */
[C---:B---3--:R-:W-:Y:S01]  /*b420*/  HMMA.16816.F32.BF16 R4, R160.reuse, R176, R4 ;  /* 0x000000b0a004723c */ /* 0x048fe20000041804 */
[----:B------:R-:W3:Y:S04]  /*b430*/  LDL R177, [R1+0x4] ;  /* 0x0000040001b17983 */ /* 0x000ee80000100800 */
[C---:B------:R-:W-:Y:S02]  /*b440*/  FMUL.FTZ R49, R2.reuse, R49 ;  /* 0x0000003102317220 */ /* 0x040fe40000410000 */
[C---:B------:R-:W-:Y:S01]  /*b450*/  FMUL.FTZ R52, R2.reuse, R52 ;  /* 0x0000003402347220 */ /* 0x040fe20000410000 */
[C---:B------:R-:W-:Y:S04]  /*b460*/  HMMA.16816.F32.BF16 R8, R160.reuse, R178, R8 ;  /* 0x000000b2a008723c */ /* 0x040fe80000041808 */
[C---:B------:R-:W-:Y:S02]  /*b470*/  FMUL.FTZ R53, R2.reuse, R53 ;  /* 0x0000003502357220 */ /* 0x040fe40000410000 */
[C---:B------:R-:W-:Y:S01]  /*b480*/  FMUL.FTZ R56, R2.reuse, R56 ;  /* 0x0000003802387220 */ /* 0x040fe20000410000 */
[----:B------:R-:W-:Y:S01]  /*b490*/  MOV R179, R191 ;  /* 0x000000bf00b37202 */ /* 0x000fe20000000f00 */
[C---:B------:R-:W-:Y:S01]  /*b4a0*/  FMUL.FTZ R57, R2.reuse, R57 ;  /* 0x0000003902397220 */ /* 0x040fe20000410000 */
[----:B------:R-:W-:Y:S03]  /*b4b0*/  MUFU.EX2 R191, R16 ;  /* 0x0000001000bf7308 */ /* 0x000fe60000000800 */
[C---:B------:R-:W-:Y:S01]  /*b4c0*/  FMUL.FTZ R60, R2.reuse, R60 ;  /* 0x0000003c023c7220 */ /* 0x040fe20000410000 */
[----:B------:R-:W-:Y:S01]  /*b4d0*/  MOV R178, R183 ;  /* 0x000000b700b27202 */ /* 0x000fe20000000f00 */
[C---:B------:R-:W-:Y:S02]  /*b4e0*/  FMUL.FTZ R61, R2.reuse, R61 ;  /* 0x0000003d023d7220 */ /* 0x040fe40000410000 */
[C---:B------:R-:W-:Y:S02]  /*b4f0*/  FMUL.FTZ R64, R2.reuse, R64 ;  /* 0x0000004002407220 */ /* 0x040fe40000410000 */
[C---:B------:R-:W-:Y:S02]  /*b500*/  FMUL.FTZ R65, R2.reuse, R65 ;  /* 0x0000004102417220 */ /* 0x040fe40000410000 */
        /* <DEDUP_REMOVED lines=8> */
[----:B------:R-:W1:Y:S03]  /*b590*/  LDSM.16.MT88.4 R164, [R251] ;  /* 0x00000000fba4783b */ /* 0x000e660000004200 */
[C---:B------:R-:W-:Y:S02]  /*b5a0*/  FMUL.FTZ R80, R2.reuse, R80 ;  /* 0x0000005002507220 */ /* 0x040fe40000410000 */
[C---:B------:R-:W-:Y:S02]  /*b5b0*/  FMUL.FTZ R81, R2.reuse, R81 ;  /* 0x0000005102517220 */ /* 0x040fe40000410000 */
[C---:B------:R-:W-:Y:S04]  /*b5c0*/  FMUL.FTZ R84, R2.reuse, R84 ;  /* 0x0000005402547220 */ /* 0x040fe80000410000 */
        /* <DEDUP_REMOVED lines=18> */
[----:B------:R-:W-:Y:S01]  /*b6f0*/  FMUL.FTZ R120, R2, R120 ;  /* 0x0000007802787220 */ /* 0x000fe20000410000 */
[C---:B------:R-:W-:Y:S04]  /*b700*/  HMMA.16816.F32.BF16 R144, R160.reuse, R166, R144 ;  /* 0x000000a6a090723c */ /* 0x040fe80000041890 */
        /* <DEDUP_REMOVED lines=40> */
[----:B------:R-:W-:Y:S02]  /*b990*/  FMUL.FTZ R121, R2, R121 ;  /* 0x0000007902797220 */ /* 0x000fe40000410000 */
[C---:B------:R-:W-:Y:S02]  /*b9a0*/  FMUL.FTZ R122, R0.reuse, R122 ;  /* 0x0000007a007a7220 */ /* 0x040fe40000410000 */
[----:B------:R-:W-:Y:S02]  /*b9b0*/  FMUL.FTZ R123, R0, R123 ;  /* 0x0000007b007b7220 */ /* 0x000fe40000410000 */
[C---:B------:R-:W-:Y:S02]  /*b9c0*/  FMUL.FTZ R124, R2.reuse, R124 ;  /* 0x0000007c027c7220 */ /* 0x040fe40000410000 */
[C---:B------:R-:W-:Y:S02]  /*b9d0*/  FMUL.FTZ R125, R2.reuse, R125 ;  /* 0x0000007d027d7220 */ /* 0x040fe40000410000 */
[C---:B------:R-:W-:Y:S02]  /*b9e0*/  FMUL.FTZ R128, R2.reuse, R128 ;  /* 0x0000008002807220 */ /* 0x040fe40000410000 */
[----:B------:R-:W-:Y:S02]  /*b9f0*/  FMUL.FTZ R129, R2, R129 ;  /* 0x0000008102817220 */ /* 0x000fe40000410000 */
[--C-:B------:R-:W-:Y:S02]  /*ba00*/  FFMA.FTZ R17, R17, c[0x0][0x2d0], -R188.reuse ;  /* 0x0000b40011117a23 */ /* 0x100fe400000108bc */
[--C-:B------:R-:W-:Y:S02]  /*ba10*/  FFMA.FTZ R18, R18, c[0x0][0x2d0], -R3.reuse ;  /* 0x0000b40012127a23 */ /* 0x100fe40000010803 */
[--C-:B------:R-:W-:Y:S01]  /*ba20*/  FFMA.FTZ R19, R19, c[0x0][0x2d0], -R3.reuse ;  /* 0x0000b40013137a23 */ /* 0x100fe20000010803 */
        /* <DEDUP_REMOVED lines=10> */
[--C-:B------:R-:W-:Y:S02]  /*bad0*/  FFMA.FTZ R34, R34, c[0x0][0x2d0], -R3.reuse ;  /* 0x0000b40022227a23 */ /* 0x100fe40000010803 */
[C---:B------:R-:W-:Y:S02]  /*bae0*/  FMUL.FTZ R126, R0.reuse, R126 ;  /* 0x0000007e007e7220 */ /* 0x040fe40000410000 */
[C---:B------:R-:W-:Y:S02]  /*baf0*/  FMUL.FTZ R127, R0.reuse, R127 ;  /* 0x0000007f007f7220 */ /* 0x040fe40000410000 */
[----:B--2---:R-:W-:Y:S02]  /*bb00*/  FMUL.FTZ R130, R0, R130 ;  /* 0x0000008200827220 */ /* 0x004fe40000410000 */
[--C-:B------:R-:W-:Y:S02]  /*bb10*/  FFMA.FTZ R14, R14, c[0x0][0x2d0], -R3.reuse ;  /* 0x0000b4000e0e7a23 */ /* 0x100fe40000010803 */
[--C-:B------:R-:W-:Y:S02]  /*bb20*/  FFMA.FTZ R15, R15, c[0x0][0x2d0], -R3.reuse ;  /* 0x0000b4000f0f7a23 */ /* 0x100fe40000010803 */
[----:B------:R-:W-:Y:S01]  /*bb30*/  FFMA.FTZ R3, R35, c[0x0][0x2d0], -R3 ;  /* 0x0000b40023037a23 */ /* 0x000fe20000010803 */
[----:B------:R1:W-:Y:S01]  /*bb40*/  MUFU.EX2 R183, R14 ;  /* 0x0000000e00b77308 */ /* 0x0003e20000000800 */
[--C-:B------:R-:W-:Y:S02]  /*bb50*/  FFMA.FTZ R21, R21, c[0x0][0x2d0], -R188.reuse ;  /* 0x0000b40015157a23 */ /* 0x100fe400000108bc */
[--C-:B------:R-:W-:Y:S02]  /*bb60*/  FFMA.FTZ R20, R20, c[0x0][0x2d0], -R188.reuse ;  /* 0x0000b40014147a23 */ /* 0x100fe400000108bc */
[--C-:B------:R-:W-:Y:S02]  /*bb70*/  FFMA.FTZ R32, R32, c[0x0][0x2d0], -R188.reuse ;  /* 0x0000b40020207a23 */ /* 0x100fe400000108bc */
[--C-:B------:R-:W-:Y:S02]  /*bb80*/  FFMA.FTZ R12, R12, c[0x0][0x2d0], -R188.reuse ;  /* 0x0000b4000c0c7a23 */ /* 0x100fe400000108bc */
[----:B------:R-:W-:Y:S01]  /*bb90*/  FFMA.FTZ R13, R13, c[0x0][0x2d0], -R188 ;  /* 0x0000b4000d0d7a23 */ /* 0x000fe200000108bc */
[----:B------:R-:W-:Y:S10]  /*bba0*/  MUFU.EX2 R20, R20 ;  /* 0x0000001400147308 */ /* 0x000ff40000000800 */
[----:B------:R2:W-:Y:S01]  /*bbb0*/  MUFU.EX2 R181, R12 ;  /* 0x0000000c00b57308 */ /* 0x0005e20000000800 */
[----:B-1----:R-:W-:Y:S09]  /*bbc0*/  F2FP.BF16.PACK_AB R14, R176, R191 ;  /* 0x000000bfb00e723e */ /* 0x002ff200000010ff */
[----:B------:R-:W-:Y:S10]  /*bbd0*/  MUFU.EX2 R187, R13 ;  /* 0x0000000d00bb7308 */ /* 0x000ff40000000800 */
[----:B------:R-:W1:Y:S01]  /*bbe0*/  MUFU.EX2 R184, R15 ;  /* 0x0000000f00b87308 */ /* 0x000e620000000800 */
[----:B--2---:R-:W-:Y:S09]  /*bbf0*/  MOV R12, R182 ;  /* 0x000000b6000c7202 */ /* 0x004ff20000000f00 */
[----:B------:R2:W2:Y:S01]  /*bc00*/  MUFU.EX2 R182, R18 ;  /* 0x0000001200b67308 */ /* 0x0004a20000000800 */
[----:B----4-:R-:W-:Y:S01]  /*bc10*/  FMUL.FTZ R131, R0, R131 ;  /* 0x0000008300837220 */ /* 0x010fe20000410000 */
[----:B------:R4:W3:Y:S01]  /*bc20*/  LDSM.16.MT88.4 R164, [R158] ;  /* 0x000000009ea4783b */ /* 0x0008e20000004200 */
[----:B-1----:R-:W-:Y:S05]  /*bc30*/  F2FP.BF16.PACK_AB R13, R184, R183 ;  /* 0x000000b7b80d723e */ /* 0x002fea00000010ff */
[----:B--2---:R-:W-:Y:S01]  /*bc40*/  LDSM.16.MT88.4 R16, [R251+0x800] ;  /* 0x00080000fb10783b */ /* 0x004fe20000004200 */
[----:B------:R-:W-:Y:S05]  /*bc50*/  F2FP.BF16.PACK_AB R15, R186, R182 ;  /* 0x000000b6ba0f723e */ /* 0x000fea00000010ff */
[----:B----4-:R-:W2:Y:S01]  /*bc60*/  LDL.LU R158, [R1+0x64] ;  /* 0x00006400019e7983 */ /* 0x010ea20000300800 */
[C---:B---3--:R-:W-:Y:S08]  /*bc70*/  HMMA.16816.F32.BF16 R148, R160.reuse, R164, R148 ;  /* 0x000000a4a094723c */ /* 0x048ff00000041894 */
        /* <DEDUP_REMOVED lines=17> */
[----:B--2---:R-:W-:Y:S01]  /*bd90*/  FFMA.FTZ R158, R2, R158, R189 ;  /* 0x0000009e029e7223 */ /* 0x004fe200000100bd */
[----:B------:R-:W-:Y:S02]  /*bda0*/  MOV R189, R12 ;  /* 0x0000000c00bd7202 */ /* 0x000fe40000000f00 */
[----:B------:R-:W2:Y:S01]  /*bdb0*/  LDL.LU R2, [R1+0x68] ;  /* 0x0000680001027983 */ /* 0x000ea20000300800 */
[-C--:B------:R-:W-:Y:S01]  /*bdc0*/  F2FP.BF16.PACK_AB R12, R187, R181.reuse ;  /* 0x000000b5bb0c723e */ /* 0x080fe200000010ff */
        /* <DEDUP_REMOVED lines=18> */
[----:B--2---:R-:W-:Y:S02]  /*bef0*/  FFMA.FTZ R2, R0, R2, R180 ;  /* 0x0000000200027223 */ /* 0x004fe400000100b4 */
[----:B------:R-:W-:Y:S02]  /*bf00*/  MUFU.EX2 R180, R23 ;  /* 0x0000001700b47308 */ /* 0x000fe40000000800 */
[C---:B-1----:R-:W-:Y:S04]  /*bf10*/  HMMA.16816.F32.BF16 R124, R160.reuse, R164, R124 ;  /* 0x000000a4a07c723c */ /* 0x042fe8000004187c */
[----:B------:R-:W-:Y:S02]  /*bf20*/  FADD.FTZ R0, R179, R158 ;  /* 0x0000009eb3007221 */ /* 0x000fe40000010000 */
[----:B------:R-:W-:Y:S02]  /*bf30*/  FADD.FTZ R2, R185, R2 ;  /* 0x00000002b9027221 */ /* 0x000fe40000010000 */
[----:B------:R-:W-:Y:S01]  /*bf40*/  FADD.FTZ R0, R178, R0 ;  /* 0x00000000b2007221 */ /* 0x000fe20000010000 */
[----:B------:R-:W-:Y:S01]  /*bf50*/  HMMA.16816.F32.BF16 R128, R160, R166, R128 ;  /* 0x000000a6a080723c */ /* 0x000fe20000041880 */
[----:B------:R-:W1:Y:S01]  /*bf60*/  LDSM.16.MT88.4 R160, [R248+0x800] ;  /* 0x00080000f8a0783b */ /* 0x000e620000004200 */
[----:B------:R-:W-:Y:S01]  /*bf70*/  MUFU.EX2 R179, R26 ;  /* 0x0000001a00b37308 */ /* 0x000fe20000000800 */
[----:B------:R-:W-:Y:S04]  /*bf80*/  FADD.FTZ R2, R159, R2 ;  /* 0x000000029f027221 */ /* 0x000fe80000010000 */
[----:B------:R-:W2:Y:S01]  /*bf90*/  LDSM.16.MT88.4 R164, [R252+0x800] ;  /* 0x00080000fca4783b */ /* 0x000ea20000004200 */
[----:B------:R-:W-:Y:S04]  /*bfa0*/  FADD.FTZ R2, R190, R2 ;  /* 0x00000002be027221 */ /* 0x000fe80000010000 */
[----:B------:R-:W-:Y:S01]  /*bfb0*/  MUFU.EX2 R178, R27 ;  /* 0x0000001b00b27308 */ /* 0x000fe20000000800 */
[----:B------:R-:W-:Y:S04]  /*bfc0*/  FADD.FTZ R2, R183, R2 ;  /* 0x00000002b7027221 */ /* 0x000fe80000010000 */
[----:B------:R-:W-:Y:S05]  /*bfd0*/  FADD.FTZ R2, R184, R2 ;  /* 0x00000002b8027221 */ /* 0x000fea0000010000 */
[----:B------:R-:W-:Y:S10]  /*bfe0*/  MUFU.EX2 R159, R34 ;  /* 0x00000022009f7308 */ /* 0x000ff40000000800 */
[----:B------:R3:W-:Y:S01]  /*bff0*/  MUFU.EX2 R185, R32 ;  /* 0x0000002000b97308 */ /* 0x0007e20000000800 */
[C---:B-1----:R-:W-:Y:S09]  /*c000*/  HMMA.16816.F32.BF16 R4, R12.reuse, R160, R4 ;  /* 0x000000a00c04723c */ /* 0x042ff20000041804 */
[----:B------:R-:W-:Y:S01]  /*c010*/  MUFU.EX2 R158, R3 ;  /* 0x00000003009e7308 */ /* 0x000fe20000000800 */
[C---:B------:R-:W-:Y:S01]  /*c020*/  HMMA.16816.F32.BF16 R8, R12.reuse, R162, R8 ;  /* 0x000000a20c08723c */ /* 0x040fe20000041808 */
[----:B------:R-:W1:Y:S07]  /*c030*/  LDSM.16.MT88.4 R160, [R177+0x800] ;  /* 0x00080000b1a0783b */ /* 0x000e6e0000004200 */
[C---:B--2---:R-:W-:Y:S07]  /*c040*/  HMMA.16816.F32.BF16 R132, R12.reuse, R164, R132 ;  /* 0x000000a40c84723c */ /* 0x044fee0000041884 */
[----:B------:R-:W-:Y:S01]  /*c050*/  MOV R165, R181 ;  /* 0x000000b500a57202 */ /* 0x000fe20000000f00 */
[C---:B------:R-:W-:Y:S01]  /*c060*/  HMMA.16816.F32.BF16 R136, R12.reuse, R166, R136 ;  /* 0x000000a60c88723c */ /* 0x040fe20000041888 */
[----:B------:R2:W-:Y:S03]  /*c070*/  MUFU.EX2 R167, R21 ;  /* 0x0000001500a77308 */ /* 0x0005e60000000800 */
[----:B------:R-:W-:Y:S04]  /*c080*/  MOV R164, R191 ;  /* 0x000000bf00a47202 */ /* 0x000fe80000000f00 */
[C---:B------:R-:W-:Y:S03]  /*c090*/  HMMA.16816.F32.BF16 R140, R12.reuse, R16, R140 ;  /* 0x000000100c8c723c */ /* 0x040fe6000004188c */
[----:B------:R4:W4:Y:S01]  /*c0a0*/  MUFU.EX2 R181, R22 ;  /* 0x0000001600b57308 */ /* 0x0009220000000800 */
[----:B---3--:R-:W-:Y:S04]  /*c0b0*/  MOV R32, R164 ;  /* 0x000000a400207202 */ /* 0x008fe80000000f00 */
[C---:B------:R-:W-:Y:S01]  /*c0c0*/  HMMA.16816.F32.BF16 R144, R12.reuse, R18, R144 ;  /* 0x000000120c90723c */ /* 0x040fe20000041890 */
[----:B------:R-:W3:Y:S04]  /*c0d0*/  LDSM.16.MT88.4 R16, [R248+0x2800] ;  /* 0x00280000f810783b */ /* 0x000ee80000004200 */
[----:B------:R-:W-:Y:S03]  /*c0e0*/  MUFU.EX2 R166, R24 ;  /* 0x0000001800a67308 */ /* 0x000fe60000000800 */
[C---:B-1----:R-:W-:Y:S04]  /*c0f0*/  HMMA.16816.F32.BF16 R148, R12.reuse, R160, R148 ;  /* 0x000000a00c94723c */ /* 0x042fe80000041894 */
[----:B--2---:R-:W-:Y:S01]  /*c100*/  MOV R21, R189 ;  /* 0x000000bd00157202 */ /* 0x004fe20000000f00 */
[--C-:B------:R-:W-:Y:S01]  /*c110*/  FFMA.FTZ R189, R28, c[0x0][0x2d0], -R188.reuse ;  /* 0x0000b4001cbd7a23 */ /* 0x100fe200000108bc */
[----:B------:R-:W-:Y:S01]  /*c120*/  MOV R28, R187 ;  /* 0x000000bb001c7202 */ /* 0x000fe20000000f00 */
[----:B------:R1:W2:Y:S01]  /*c130*/  MUFU.EX2 R191, R25 ;  /* 0x0000001900bf7308 */ /* 0x0002a20000000800 */
[--C-:B------:R-:W-:Y:S01]  /*c140*/  FFMA.FTZ R187, R29, c[0x0][0x2d0], -R188.reuse ;  /* 0x0000b4001dbb7a23 */ /* 0x100fe200000108bc */
[C---:B------:R-:W-:Y:S01]  /*c150*/  HMMA.16816.F32.BF16 R152, R12.reuse, R162, R152 ;  /* 0x000000a20c98723c */ /* 0x040fe20000041898 */
[----:B------:R-:W2:Y:S02]  /*c160*/  LDSM.16.MT88.4 R160, [R252+0x2800] ;  /* 0x00280000fca0783b */ /* 0x000ea40000004200 */
[----:B------:R-:W-:Y:S01]  /*c170*/  MOV R29, R21 ;  /* 0x00000015001d7202 */ /* 0x000fe20000000f00 */
[----:B------:R-:W-:Y:S01]  /*c180*/  FFMA.FTZ R188, R33, c[0x0][0x2d0], -R188 ;  /* 0x0000b40021bc7a23 */ /* 0x000fe200000108bc */
[----:B------:R-:W-:Y:S02]  /*c190*/  MOV R33, R20 ;  /* 0x0000001400217202 */ /* 0x000fe40000000f00 */
[----:B----4-:R-:W-:Y:S01]  /*c1a0*/  LDSM.16.MT88.4 R20, [R248+0x1000] ;  /* 0x00100000f814783b */ /* 0x010fe20000004200 */
[----:B------:R-:W-:Y:S01]  /*c1b0*/  FADD.FTZ R0, R29, R0 ;  /* 0x000000001d007221 */ /* 0x000fe20000010000 */
[----:B------:R-:W-:Y:S03]  /*c1c0*/  MUFU.EX2 R189, R189 ;  /* 0x000000bd00bd7308 */ /* 0x000fe60000000800 */
[-C--:B------:R-:W-:Y:S01]  /*c1d0*/  MOV R184, R33.reuse ;  /* 0x0000002100b87202 */ /* 0x080fe20000000f00 */
[----:B------:R-:W-:Y:S04]  /*c1e0*/  FADD.FTZ R0, R165, R0 ;  /* 0x00000000a5007221 */ /* 0x000fe80000010000 */
[----:B------:R-:W-:Y:S02]  /*c1f0*/  FADD.FTZ R0, R28, R0 ;  /* 0x000000001c007221 */ /* 0x000fe40000010000 */
[----:B------:R-:W-:Y:S02]  /*c200*/  MUFU.EX2 R188, R188 ;  /* 0x000000bc00bc7308 */ /* 0x000fe40000000800 */
[----:B------:R-:W-:Y:S01]  /*c210*/  FADD.FTZ R3, R32, R0 ;  /* 0x0000000020037221 */ /* 0x000fe20000010000 */
[----:B-1----:R-:W-:Y:S01]  /*c220*/  LDSM.16.MT88.4 R24, [R251+0x1000] ;  /* 0x00100000fb18783b */ /* 0x002fe20000004200 */
[----:B------:R-:W-:Y:S01]  /*c230*/  FADD.FTZ R0, R182, R2 ;  /* 0x00000002b6007221 */ /* 0x000fe20000010000 */
[C---:B---3--:R-:W-:Y:S03]  /*c240*/  HMMA.16816.F32.BF16 R36, R12.reuse, R16, R36 ;  /* 0x000000100c24723c */ /* 0x048fe60000041824 */
[----:B------:R-:W-:Y:S02]  /*c250*/  FADD.FTZ R0, R186, R0 ;  /* 0x00000000ba007221 */ /* 0x000fe40000010000 */
[----:B------:R-:W-:Y:S02]  /*c260*/  MUFU.EX2 R187, R187 ;  /* 0x000000bb00bb7308 */ /* 0x000fe40000000800 */
[----:B------:R-:W-:Y:S01]  /*c270*/  FADD.FTZ R0, R181, R0 ;  /* 0x00000000b5007221 */ /* 0x000fe20000010000 */
[C---:B------:R-:W-:Y:S01]  /*c280*/  HMMA.16816.F32.BF16 R40, R12.reuse, R18, R40 ;  /* 0x000000120c28723c */ /* 0x040fe20000041828 */
[----:B------:R-:W1:Y:S03]  /*c290*/  LDSM.16.MT88.4 R16, [R251+0x2800] ;  /* 0x00280000fb10783b */ /* 0x000e660000004200 */
[C---:B------:R-:W-:Y:S04]  /*c2a0*/  FADD.FTZ R0, R180.reuse, R0 ;  /* 0x00000000b4007221 */ /* 0x040fe80000010000 */
[----:B------:R-:W-:Y:S01]  /*c2b0*/  FADD.FTZ R0, R179, R0 ;  /* 0x00000000b3007221 */ /* 0x000fe20000010000 */
        /* <DEDUP_REMOVED lines=31> */
[----:B------:R-:W-:Y:S01]  /*c4b0*/  HMMA.16816.F32.BF16 R128, R12, R162, R128 ;  /* 0x000000a20c80723c */ /* 0x000fe20000041880 */
[----:B------:R-:W2:Y:S06]  /*c4c0*/  LDSM.16.MT88.4 R160, [R177+0x1000] ;  /* 0x00100000b1a0783b */ /* 0x000eac0000004200 */
[----:B------:R-:W-:Y:S02]  /*c4d0*/  F2FP.BF16.PACK_AB R12, R167, R33 ;  /* 0x00000021a70c723e */ /* 0x000fe400000010ff */
[----:B------:R-:W-:Y:S01]  /*c4e0*/  F2FP.BF16.PACK_AB R14, R191, R166 ;  /* 0x000000a6bf0e723e */ /* 0x000fe200000010ff */
[----:B------:R-:W-:Y:S02]  /*c4f0*/  LDSM.16.MT88.4 R32, [R248+0x3800] ;  /* 0x00380000f820783b */ /* 0x000fe40000004200 */
[----:B------:R-:W-:Y:S02]  /*c500*/  F2FP.BF16.PACK_AB R13, R180, R181 ;  /* 0x000000b5b40d723e */ /* 0x000fe400000010ff */
[----:B------:R-:W-:Y:S07]  /*c510*/  F2FP.BF16.PACK_AB R15, R178, R179 ;  /* 0x000000b3b20f723e */ /* 0x000fee00000010ff */
[C---:B------:R-:W-:Y:S08]  /*c520*/  HMMA.16816.F32.BF16 R4, R12.reuse, R20, R4 ;  /* 0x000000140c04723c */ /* 0x040ff00000041804 */
[C---:B------:R-:W-:Y:S01]  /*c530*/  HMMA.16816.F32.BF16 R8, R12.reuse, R22, R8 ;  /* 0x000000160c08723c */ /* 0x040fe20000041808 */
[----:B------:R-:W-:Y:S07]  /*c540*/  LDSM.16.MT88.4 R20, [R252+0x3000] ;  /* 0x00300000fc14783b */ /* 0x000fee0000004200 */
[C---:B-1----:R-:W-:Y:S08]  /*c550*/  HMMA.16816.F32.BF16 R132, R12.reuse, R16, R132 ;  /* 0x000000100c84723c */ /* 0x042ff00000041884 */
[C---:B------:R-:W-:Y:S01]  /*c560*/  HMMA.16816.F32.BF16 R136, R12.reuse, R18, R136 ;  /* 0x000000120c88723c */ /* 0x040fe20000041888 */
[----:B------:R-:W1:Y:S07]  /*c570*/  LDSM.16.MT88.4 R16, [R248+0x3000] ;  /* 0x00300000f810783b */ /* 0x000e6e0000004200 */
[C---:B------:R-:W-:Y:S08]  /*c580*/  HMMA.16816.F32.BF16 R140, R12.reuse, R24, R140 ;  /* 0x000000180c8c723c */ /* 0x040ff0000004188c */
[C---:B------:R-:W-:Y:S01]  /*c590*/  HMMA.16816.F32.BF16 R144, R12.reuse, R26, R144 ;  /* 0x0000001a0c90723c */ /* 0x040fe20000041890 */
[----:B------:R-:W3:Y:S07]  /*c5a0*/  LDSM.16.MT88.4 R24, [R251+0x3000] ;  /* 0x00300000fb18783b */ /* 0x000eee0000004200 */
[C---:B--2---:R-:W-:Y:S08]  /*c5b0*/  HMMA.16816.F32.BF16 R148, R12.reuse, R160, R148 ;  /* 0x000000a00c94723c */ /* 0x044ff00000041894 */
[C---:B------:R-:W-:Y:S01]  /*c5c0*/  HMMA.16816.F32.BF16 R152, R12.reuse, R162, R152 ;  /* 0x000000a20c98723c */ /* 0x040fe20000041898 */
[----:B------:R-:W-:Y:S07]  /*c5d0*/  LDSM.16.MT88.4 R160, [R248+0x5000] ;  /* 0x00500000f8a0783b */ /* 0x000fee0000004200 */
[C---:B-1----:R-:W-:Y:S08]  /*c5e0*/  HMMA.16816.F32.BF16 R36, R12.reuse, R16, R36 ;  /* 0x000000100c24723c */ /* 0x042ff00000041824 */
[C---:B------:R-:W-:Y:S01]  /*c5f0*/  HMMA.16816.F32.BF16 R40, R12.reuse, R18, R40 ;  /* 0x000000120c28723c */ /* 0x040fe20000041828 */
[----:B------:R-:W1:Y:S07]  /*c600*/  LDSM.16.MT88.4 R16, [R177+0x3000] ;  /* 0x00300000b110783b */ /* 0x000e6e0000004200 */
[C---:B------:R-:W-:Y:S08]  /*c610*/  HMMA.16816.F32.BF16 R44, R12.reuse, R20, R44 ;  /* 0x000000140c2c723c */ /* 0x040ff0000004182c */
[C---:B------:R-:W-:Y:S01]  /*c620*/  HMMA.16816.F32.BF16 R48, R12.reuse, R22, R48 ;  /* 0x000000160c30723c */ /* 0x040fe20000041830 */
[----:B------:R-:W2:Y:S07]  /*c630*/  LDSM.16.MT88.4 R20, [R252+0x5000] ;  /* 0x00500000fc14783b */ /* 0x000eae0000004200 */
[C---:B---3--:R-:W-:Y:S08]  /*c640*/  HMMA.16816.F32.BF16 R52, R12.reuse, R24, R52 ;  /* 0x000000180c34723c */ /* 0x048ff00000041834 */
        /* <DEDUP_REMOVED lines=15> */
[C---:B------:R-:W-:Y:S08]  /*c740*/  HMMA.16816.F32.BF16 R96, R12.reuse, R26, R96 ;  /* 0x0000001a0c60723c */ /* 0x040ff00000041860 */
[C---:B---3--:R-:W-:Y:S07]  /*c750*/  HMMA.16816.F32.BF16 R100, R12.reuse, R160, R100 ;  /* 0x000000a00c64723c */ /* 0x048fee0000041864 */
[----:B------:R-:W-:Y:S01]  /*c760*/  MOV R160, R177 ;  /* 0x000000b100a07202 */ /* 0x000fe20000000f00 */
[C---:B------:R-:W-:Y:S01]  /*c770*/  HMMA.16816.F32.BF16 R104, R12.reuse, R162, R104 ;  /* 0x000000a20c68723c */ /* 0x040fe20000041868 */
[----:B------:R-:W2:Y:S03]  /*c780*/  MUFU.EX2 R177, R30 ;  /* 0x0000001e00b17308 */ /* 0x000ea60000000800 */
[----:B------:R-:W3:Y:S01]  /*c790*/  LDSM.16.MT88.4 R24, [R160+0x7000] ;  /* 0x00700000a018783b */ /* 0x000ee20000004200 */
[----:B------:R-:W-:Y:S02]  /*c7a0*/  MOV R182, R160 ;  /* 0x000000a000b67202 */ /* 0x000fe40000000f00 */
[----:B------:R-:W-:Y:S01]  /*c7b0*/  MOV R162, R166 ;  /* 0x000000a600a27202 */ /* 0x000fe20000000f00 */
[C---:B-1----:R-:W-:Y:S04]  /*c7c0*/  HMMA.16816.F32.BF16 R108, R12.reuse, R16, R108 ;  /* 0x000000100c6c723c */ /* 0x042fe8000004186c */
[----:B------:R-:W-:Y:S02]  /*c7d0*/  MOV R163, R167 ;  /* 0x000000a700a37202 */ /* 0x000fe40000000f00 */
[----:B------:R-:W1:Y:S01]  /*c7e0*/  LDSM.16.MT88.4 R164, [R248+0x1800] ;  /* 0x00180000f8a4783b */ /* 0x000e620000004200 */
[----:B------:R-:W-:Y:S01]  /*c7f0*/  MOV R161, R176 ;  /* 0x000000b000a17202 */ /* 0x000fe20000000f00 */
[C---:B------:R-:W-:Y:S01]  /*c800*/  HMMA.16816.F32.BF16 R112, R12.reuse, R18, R112 ;  /* 0x000000120c70723c */ /* 0x040fe20000041870 */
[----:B------:R4:W2:Y:S03]  /*c810*/  MUFU.EX2 R176, R31 ;  /* 0x0000001f00b07308 */ /* 0x0008a60000000800 */
[----:B------:R-:W1:Y:S01]  /*c820*/  LDSM.16.MT88.4 R16, [R252+0x1800] ;  /* 0x00180000fc10783b */ /* 0x000e620000004200 */
[----:B------:R-:W-:Y:S02]  /*c830*/  MOV R190, R162 ;  /* 0x000000a200be7202 */ /* 0x000fe40000000f00 */
[----:B------:R-:W-:Y:S01]  /*c840*/  MOV R183, R163 ;  /* 0x000000a300b77202 */ /* 0x000fe20000000f00 */
[C---:B------:R-:W-:Y:S04]  /*c850*/  HMMA.16816.F32.BF16 R116, R12.reuse, R20, R116 ;  /* 0x000000140c74723c */ /* 0x040fe80000041874 */
[----:B------:R-:W-:Y:S04]  /*c860*/  MOV R2, R161 ;  /* 0x000000a100027202 */ /* 0x000fe80000000f00 */
[C---:B------:R-:W-:Y:S01]  /*c870*/  HMMA.16816.F32.BF16 R120, R12.reuse, R22, R120 ;  /* 0x000000160c78723c */ /* 0x040fe20000041878 */
[----:B------:R1:W-:Y:S03]  /*c880*/  LDSM.16.MT88.4 R20, [R160+0x1800] ;  /* 0x00180000a014783b */ /* 0x0003e60000004200 */
[----:B------:R-:W-:Y:S02]  /*c890*/  FADD.FTZ R2, R2, R3 ;  /* 0x0000000302027221 */ /* 0x000fe40000010000 */
[----:B------:R-:W-:Y:S02]  /*c8a0*/  FADD.FTZ R3, R178, R0 ;  /* 0x00000000b2037221 */ /* 0x000fe40000010000 */
[----:B------:R-:W-:Y:S01]  /*c8b0*/  FADD.FTZ R2, R184, R2 ;  /* 0x00000002b8027221 */ /* 0x000fe20000010000 */
[----:B----4-:R-:W4:Y:S01]  /*c8c0*/  LDSM.16.MT88.4 R28, [R251+0x1800] ;  /* 0x00180000fb1c783b */ /* 0x010f220000004200 */
[C---:B---3--:R-:W-:Y:S03]  /*c8d0*/  HMMA.16816.F32.BF16 R124, R12.reuse, R24, R124 ;  /* 0x000000180c7c723c */ /* 0x048fe6000004187c */
[----:B--2---:R-:W-:Y:S02]  /*c8e0*/  FADD.FTZ R3, R177, R3 ;  /* 0x00000003b1037221 */ /* 0x004fe40000010000 */
[----:B------:R-:W-:Y:S02]  /*c8f0*/  FADD.FTZ R2, R183, R2 ;  /* 0x00000002b7027221 */ /* 0x000fe40000010000 */
[----:B------:R-:W-:Y:S01]  /*c900*/  FADD.FTZ R3, R176, R3 ;  /* 0x00000003b0037221 */ /* 0x000fe20000010000 */
[----:B------:R-:W-:Y:S01]  /*c910*/  HMMA.16816.F32.BF16 R128, R12, R26, R128 ;  /* 0x0000001a0c80723c */ /* 0x000fe20000041880 */
[----:B------:R-:W2:Y:S03]  /*c920*/  LDSM.16.MT88.4 R24, [R252+0x3800] ;  /* 0x00380000fc18783b */ /* 0x000ea60000004200 */
[----:B------:R-:W-:Y:S03]  /*c930*/  FADD.FTZ R2, R190, R2 ;  /* 0x00000002be027221 */ /* 0x000fe60000010000 */
[----:B------:R-:W-:Y:S01]  /*c940*/  F2FP.BF16.PACK_AB R12, R187, R189 ;  /* 0x000000bdbb0c723e */ /* 0x000fe200000010ff */
[----:B------:R-:W-:Y:S01]  /*c950*/  FADD.FTZ R2, R191, R2 ;  /* 0x00000002bf027221 */ /* 0x000fe20000010000 */
[----:B------:R-:W-:Y:S03]  /*c960*/  F2FP.BF16.PACK_AB R13, R176, R177 ;  /* 0x000000b1b00d723e */ /* 0x000fe600000010ff */
[----:B------:R-:W-:Y:S01]  /*c970*/  F2FP.BF16.PACK_AB R14, R188, R185 ;  /* 0x000000b9bc0e723e */ /* 0x000fe200000010ff */
[----:B------:R-:W-:Y:S01]  /*c980*/  FADD.FTZ R0, R189, R2 ;  /* 0x00000002bd007221 */ /* 0x000fe20000010000 */
[----:B------:R-:W-:Y:S03]  /*c990*/  F2FP.BF16.PACK_AB R15, R158, R159 ;  /* 0x0000009f9e0f723e */ /* 0x000fe600000010ff */
[----:B------:R-:W-:Y:S04]  /*c9a0*/  FADD.FTZ R0, R187, R0 ;  /* 0x00000000bb007221 */ /* 0x000fe80000010000 */
[C---:B-1----:R-:W-:Y:S01]  /*c9b0*/  HMMA.16816.F32.BF16 R160, R12.reuse, R164, R4 ;  /* 0x000000a40ca0723c */ /* 0x042fe20000041804 */
[----:B------:R-:W1:Y:S02]  /*c9c0*/  LDSM.16.MT88.4 R4, [R251+0x3800] ;  /* 0x00380000fb04783b */ /* 0x000e640000004200 */
[----:B------:R-:W-:Y:S02]  /*c9d0*/  FADD.FTZ R2, R185, R0 ;  /* 0x00000000b9027221 */ /* 0x000fe40000010000 */
[----:B------:R-:W-:Y:S01]  /*c9e0*/  FADD.FTZ R0, R159, R3 ;  /* 0x000000039f007221 */ /* 0x000fe20000010000 */
[----:B------:R-:W-:Y:S01]  /*c9f0*/  MOV R159, R156 ;  /* 0x0000009c009f7202 */ /* 0x000fe20000000f00 */
[----:B------:R-:W-:Y:S01]  /*ca00*/  FADD.FTZ R2, R188, R2 ;  /* 0x00000002bc027221 */ /* 0x000fe20000010000 */
[C---:B------:R-:W-:Y:S01]  /*ca10*/  HMMA.16816.F32.BF16 R164, R12.reuse, R166, R8 ;  /* 0x000000a60ca4723c */ /* 0x040fe20000041808 */
[----:B------:R-:W3:Y:S03]  /*ca20*/  LDSM.16.MT88.4 R8, [R182+0x3800] ;  /* 0x00380000b608783b */ /* 0x000ee60000004200 */
[----:B------:R-:W-:Y:S01]  /*ca30*/  FADD.FTZ R0, R158, R0 ;  /* 0x000000009e007221 */ /* 0x000fe20000010000 */
[----:B------:R-:W-:Y:S02]  /*ca40*/  MOV R158, R157 ;  /* 0x0000009d009e7202 */ /* 0x000fe40000000f00 */
[----:B------:R-:W-:Y:S01]  /*ca50*/  STL [R1+0x64], R2 ;  /* 0x0000640201007387 */ /* 0x000fe20000100800 */
[C---:B------:R-:W-:Y:S05]  /*ca60*/  HMMA.16816.F32.BF16 R132, R12.reuse, R16, R132 ;  /* 0x000000100c84723c */ /* 0x040fea0000041884 */
[----:B------:R-:W-:Y:S03]  /*ca70*/  STL [R1+0x68], R0 ;  /* 0x0000680001007387 */ /* 0x000fe60000100800 */
[C---:B------:R-:W-:Y:S03]  /*ca80*/  HMMA.16816.F32.BF16 R136, R12.reuse, R18, R136 ;  /* 0x000000120c88723c */ /* 0x040fe60000041888 */
[----:B------:R-:W1:Y:S05]  /*ca90*/  LDSM.16.MT88.4 R16, [R248+0x5800] ;  /* 0x00580000f810783b */ /* 0x000e6a0000004200 */
[C---:B----4-:R-:W-:Y:S08]  /*caa0*/  HMMA.16816.F32.BF16 R140, R12.reuse, R28, R140 ;  /* 0x0000001c0c8c723c */ /* 0x050ff0000004188c */
[C---:B------:R-:W-:Y:S01]  /*cab0*/  HMMA.16816.F32.BF16 R144, R12.reuse, R30, R144 ;  /* 0x0000001e0c90723c */ /* 0x040fe20000041890 */
[----:B------:R-:W-:Y:S07]  /*cac0*/  LDSM.16.MT88.4 R28, [R251+0x5800] ;  /* 0x00580000fb1c783b */ /* 0x000fee0000004200 */
[C---:B------:R-:W-:Y:S08]  /*cad0*/  HMMA.16816.F32.BF16 R148, R12.reuse, R20, R148 ;  /* 0x000000140c94723c */ /* 0x040ff00000041894 */
[C---:B------:R-:W-:Y:S01]  /*cae0*/  HMMA.16816.F32.BF16 R152, R12.reuse, R22, R152 ;  /* 0x000000160c98723c */ /* 0x040fe20000041898 */
[----:B------:R-:W4:Y:S07]  /*caf0*/  LDSM.16.MT88.4 R20, [R252+0x5800] ;  /* 0x00580000fc14783b */ /* 0x000f2e0000004200 */
[C---:B------:R-:W-:Y:S08]  /*cb00*/  HMMA.16816.F32.BF16 R36, R12.reuse, R32, R36 ;  /* 0x000000200c24723c */ /* 0x040ff00000041824 */
[C---:B------:R-:W-:Y:S08]  /*cb10*/  HMMA.16816.F32.BF16 R40, R12.reuse, R34, R40 ;  /* 0x000000220c28723c */ /* 0x040ff00000041828 */
[C---:B--2---:R-:W-:Y:S08]  /*cb20*/  HMMA.16816.F32.BF16 R44, R12.reuse, R24, R44 ;  /* 0x000000180c2c723c */ /* 0x044ff0000004182c */
[C---:B------:R-:W-:Y:S01]  /*cb30*/  HMMA.16816.F32.BF16 R48, R12.reuse, R26, R48 ;  /* 0x0000001a0c30723c */ /* 0x040fe20000041830 */
[----:B------:R-:W-:Y:S07]  /*cb40*/  LDSM.16.MT88.4 R24, [R251+0x7800] ;  /* 0x00780000fb18783b */ /* 0x000fee0000004200 */
[C---:B-1----:R-:W-:Y:S08]  /*cb50*/  HMMA.16816.F32.BF16 R52, R12.reuse, R4, R52 ;  /* 0x000000040c34723c */ /* 0x042ff00000041834 */
[C---:B------:R-:W-:Y:S01]  /*cb60*/  HMMA.16816.F32.BF16 R56, R12.reuse, R6, R56 ;  /* 0x000000060c38723c */ /* 0x040fe20000041838 */
[----:B------:R-:W1:Y:S07]  /*cb70*/  LDSM.16.MT88.4 R4, [R182+0x5800] ;  /* 0x00580000b604783b */ /* 0x000e6e0000004200 */
        /* <DEDUP_REMOVED lines=8> */
[----:B------:R-:W4:Y:S07]  /*cc00*/  LDSM.16.MT88.4 R20, [R182+0x7800] ;  /* 0x00780000b614783b */ /* 0x000f2e0000004200 */
[C---:B------:R-:W-:Y:S08]  /*cc10*/  HMMA.16816.F32.BF16 R84, R12.reuse, R28, R84 ;  /* 0x0000001c0c54723c */ /* 0x040ff00000041854 */
[C---:B------:R-:W-:Y:S08]  /*cc20*/  HMMA.16816.F32.BF16 R88, R12.reuse, R30, R88 ;  /* 0x0000001e0c58723c */ /* 0x040ff00000041858 */
[C---:B-1----:R-:W-:Y:S08]  /*cc30*/  HMMA.16816.F32.BF16 R92, R12.reuse, R4, R92 ;  /* 0x000000040c5c723c */ /* 0x042ff0000004185c */
[C---:B------:R-:W-:Y:S08]  /*cc40*/  HMMA.16816.F32.BF16 R96, R12.reuse, R6, R96 ;  /* 0x000000060c60723c */ /* 0x040ff00000041860 */
[C---:B--2---:R-:W-:Y:S08]  /*cc50*/  HMMA.16816.F32.BF16 R100, R12.reuse, R8, R100 ;  /* 0x000000080c64723c */ /* 0x044ff00000041864 */
[C---:B------:R-:W-:Y:S08]  /*cc60*/  HMMA.16816.F32.BF16 R104, R12.reuse, R10, R104 ;  /* 0x0000000a0c68723c */ /* 0x040ff00000041868 */
[C---:B---3--:R-:W-:Y:S08]  /*cc70*/  HMMA.16816.F32.BF16 R108, R12.reuse, R16, R108 ;  /* 0x000000100c6c723c */ /* 0x048ff0000004186c */
[C---:B------:R-:W-:Y:S08]  /*cc80*/  HMMA.16816.F32.BF16 R112, R12.reuse, R18, R112 ;  /* 0x000000120c70723c */ /* 0x040ff00000041870 */
[C---:B------:R-:W-:Y:S08]  /*cc90*/  HMMA.16816.F32.BF16 R116, R12.reuse, R24, R116 ;  /* 0x000000180c74723c */ /* 0x040ff00000041874 */
[C---:B------:R-:W-:Y:S08]  /*cca0*/  HMMA.16816.F32.BF16 R120, R12.reuse, R26, R120 ;  /* 0x0000001a0c78723c */ /* 0x040ff00000041878 */
[C---:B----4-:R-:W-:Y:S08]  /*ccb0*/  HMMA.16816.F32.BF16 R124, R12.reuse, R20, R124 ;  /* 0x000000140c7c723c */ /* 0x050ff0000004187c */
[----:B------:R-:W-:Y:S01]  /*ccc0*/  HMMA.16816.F32.BF16 R128, R12, R22, R128 ;  /* 0x000000160c80723c */ /* 0x000fe20000041880 */
[----:B------:R-:W-:-:S07]  /*ccd0*/  @P0 BRA `(.L_x_479) ;  /* 0xffffca6000000947 */ /* 0x000fce000383ffff */
.L_x_478:
[----:B------:R-:W-:Y:S07]  /*cce0*/  @!UPT UIADD3 URZ, URZ, URZ, URZ ;  /* 0x0000003f3f3ff290 */ /* 0x000fee000fffe03f */
[----:B------:R-:W-:Y:S02]  /*ccf0*/  MOV R7, 0x1f ;  /* 0x0000001f00077802 */ /* 0x000fe40000000f00 */
[----:B------:R-:W-:Y:S01]  /*cd00*/  MOV R6, 0xffffffff ;  /* 0xffffffff00067802 */ /* 0x000fe20000000f00 */
[----:B------:R-:W-:Y:S06]  /*cd10*/  BRA.DIV ~URZ, `(.L_x_480) ;  /* 0x00002f227f007947 */ /* 0x000fec000b800000 */
[----:B------:R-:W2:Y:S04]  /*cd20*/  LDL R0, [R1+0x64] ;  /* 0x0000640001007983 */ /* 0x000ea80000100800 */
[----:B--2---:R1:W2:Y:S02]  /*cd30*/  SHFL.BFLY PT, R4, R0, 0x2, 0x1f ;  /* 0x0c401f0000047f89 */ /* 0x0042a400000e0000 */
.L_x_512:
[----:B-1----:R-:W3:Y:S02]  /*cd40*/  LDL.LU R0, [R1+0x64] ;  /* 0x0000640001007983 */ /* 0x002ee40000300800 */
[----:B--23--:R-:W-:Y:S01]  /*cd50*/  FADD.FTZ R4, R4, R0 ;  /* 0x0000000004047221 */ /* 0x00cfe20000010000 */
[----:B------:R-:W-:Y:S05]  /*cd60*/  BRA.DIV ~URZ, `(.L_x_481) ;  /* 0x00002f327f007947 */ /* 0x000fea000b800000 */
[----:B------:R-:W2:Y:S04]  /*cd70*/  LDL.LU R5, [R1+0x68] ;  /* 0x0000680001057983 */ /* 0x000ea80000300800 */
[----:B------:R-:W1:Y:S02]  /*cd80*/  SHFL.BFLY PT, R2, R4, 0x1, 0x1f ;  /* 0x0c201f0004027f89 */ /* 0x000e6400000e0000 */
[----:B-1----:R-:W-:-:S02]  /*cd90*/  FADD.FTZ R4, R4, R2 ;  /* 0x0000000204047221 */ /* 0x002fc40000010000 */
[----:B--2---:R-:W1:Y:S02]  /*cda0*/  SHFL.BFLY PT, R0, R5, 0x2, 0x1f ;  /* 0x0c401f0005007f89 */ /* 0x004e6400000e0000 */
[----:B-1----:R-:W-:-:S05]  /*cdb0*/  FADD.FTZ R0, R0, R5 ;  /* 0x0000000500007221 */ /* 0x002fca0000010000 */
[----:B------:R1:W2:Y:S02]  /*cdc0*/  SHFL.BFLY PT, R3, R0, 0x1, 0x1f ;  /* 0x0c201f0000037f89 */ /* 0x0002a400000e0000 */
.L_x_513:
[----:B------:R-:W-:Y:S01]  /*cdd0*/  FSETP.NE.FTZ.AND P1, PT, R4, RZ, PT ;  /* 0x000000ff0400720b */ /* 0x000fe20003f35000 */
[----:B--2---:R-:W-:Y:S01]  /*cde0*/  FADD.FTZ R3, R3, R0 ;  /* 0x0000000003037221 */ /* 0x004fe20000010000 */
[----:B------:R-:W-:Y:S02]  /*cdf0*/  MOV R2, RZ ;  /* 0x000000ff00027202 */ /* 0x000fe40000000f00 */
[----:B-1----:R-:W-:Y:S02]  /*ce00*/  MOV R0, RZ ;  /* 0x000000ff00007202 */ /* 0x002fe40000000f00 */
[----:B------:R-:W-:Y:S02]  /*ce10*/  FSETP.NE.FTZ.AND P0, PT, R3, RZ, PT ;  /* 0x000000ff0300720b */ /* 0x000fe40003f15000 */
[----:B-----5:R-:W-:-:S05]  /*ce20*/  MOV R174, 0xff800000 ;  /* 0xff80000000ae7802 */ /* 0x020fca0000000f00 */
[----:B------:R-:W1:Y:S01]  /*ce30*/  @P1 MUFU.RCP R2, R4 ;  /* 0x0000000400021308 */ /* 0x000e620000001000 */
[----:B------:R-:W-:-:S07]  /*ce40*/  @P1 MOV R6, 0x3f317218 ;  /* 0x3f31721800061802 */ /* 0x000fce0000000f00 */
[----:B------:R-:W2:Y:S01]  /*ce50*/  @P1 MUFU.LG2 R4, R4 ;  /* 0x0000000400041308 */ /* 0x000ea20000000c00 */
[----:B-1----:R-:W-:-:S07]  /*ce60*/  FMUL.FTZ R158, R2, R36 ;  /* 0x00000024029e7220 */ /* 0x002fce0000410000 */
[----:B------:R-:W1:Y:S01]  /*ce70*/  @P0 MUFU.RCP R0, R3 ;  /* 0x0000000300000308 */ /* 0x000e620000001000 */
        /* <DEDUP_REMOVED lines=64> */
[----:B------:R3:W4:Y:S01]  /*d280*/  @P0 MUFU.LG2 R2, R3 ;  /* 0x0000000300020308 */ /* 0x0007220000000c00 */
[----:B--2---:R-:W-:Y:S02]  /*d290*/  @P1 FMUL.FTZ R5, R4, 0.69314718246459960938 ;  /* 0x3f31721804051820 */ /* 0x004fe40000410000 */
[----:B------:R-:W-:Y:S02]  /*d2a0*/  @P1 FMUL.FTZ R4, R6, c[0x0][0x2d0] ;  /* 0x0000b40006041a20 */ /* 0x000fe40000410000 */
[----:B-1----:R-:W-:Y:S01]  /*d2b0*/  FMUL.FTZ R6, R0, R46 ;  /* 0x0000002e00067220 */ /* 0x002fe20000410000 */
[----:B------:R-:W-:Y:S01]  /*d2c0*/  MOV R46, 0x1 ;  /* 0x00000001002e7802 */ /* 0x000fe20000000f00 */
[----:B------:R-:W-:-:S02]  /*d2d0*/  @P1 FFMA.FTZ R174, R4, R157, R5 ;  /* 0x0000009d04ae1223 */ /* 0x000fc40000010005 */
[C---:B------:R-:W-:Y:S02]  /*d2e0*/  FMUL.FTZ R45, R0.reuse, R43 ;  /* 0x0000002b002d7220 */ /* 0x040fe40000410000 */
[C---:B------:R-:W-:Y:S02]  /*d2f0*/  FMUL.FTZ R162, R0.reuse, R162 ;  /* 0x000000a200a27220 */ /* 0x040fe40000410000 */
[C---:B------:R-:W-:Y:S02]  /*d300*/  FMUL.FTZ R163, R0.reuse, R163 ;  /* 0x000000a300a37220 */ /* 0x040fe40000410000 */
[----:B------:R-:W-:Y:S01]  /*d310*/  FMUL.FTZ R166, R0, R166 ;  /* 0x000000a600a67220 */ /* 0x000fe20000410000 */
[----:B---3--:R-:W-:Y:S01]  /*d320*/  @P0 MOV R3, 0x3f317218 ;  /* 0x3f31721800030802 */ /* 0x008fe20000000f00 */
[----:B----4-:R-:W-:Y:S02]  /*d330*/  @P0 FMUL.FTZ R2, R2, 0.69314718246459960938 ;  /* 0x3f31721802020820 */ /* 0x010fe40000410000 */
[----:B------:R-:W-:-:S02]  /*d340*/  FMUL.FTZ R61, R0, R167 ;  /* 0x000000a7003d7220 */ /* 0x000fc40000410000 */
[----:B------:R-:W-:Y:S02]  /*d350*/  @P0 FMUL.FTZ R3, R3, c[0x0][0x2d0] ;  /* 0x0000b40003030a20 */ /* 0x000fe40000410000 */
        /* <DEDUP_REMOVED lines=58> */
[----:B------:R-:W-:Y:S01]  /*d700*/  PRMT R0, R46, 0x7610, R0 ;  /* 0x000076102e007816 */ /* 0x000fe20000000000 */
[----:B------:R-:W-:-:S02]  /*d710*/  @P0 FFMA.FTZ R65, R3, R156, R2 ;  /* 0x0000009c03410223 */ /* 0x000fc40000010002 */
.L_x_473:
[----:B------:R1:W5:Y:S01]  /*d720*/  LDL R48, [R1+0xc4] ;  /* 0x0000c40001307983 */ /* 0x0003620000100800 */
[----:B------:R-:W-:Y:S03]  /*d730*/  BSSY B0, `(.L_x_482) ;  /* 0x0000012000007945 */ /* 0x000fe60003800000 */
[----:B------:R-:W3:Y:S02]  /*d740*/  S2R R67, SR_TID.X ;  /* 0x0000000000437919 */ /* 0x000ee40000002100 */
[----:B---3--:R-:W-:-:S13]  /*d750*/  LOP3.LUT P0, RZ, R67, 0xff, RZ, 0xc0, !PT ;  /* 0x000000ff43ff7812 */ /* 0x008fda000780c0ff */
[----:B------:R-:W-:Y:S05]  /*d760*/  @P0 BRA `(.L_x_483) ;  /* 0x000000e000000947 */ /* 0x000fea0003800000 */
[----:B-1----:R-:W1:Y:S01]  /*d770*/  S2R R46, SR_LANEID ;  /* 0x00000000002e7919 */ /* 0x002e620000000000 */
[----:B------:R-:W-:Y:S01]  /*d780*/  VOTEU.ANY UR4, UPT, PT ;  /* 0x0000000000047886 */ /* 0x000fe200038e0100 */
[----:B------:R-:W-:Y:S01]  /*d790*/  IMAD.MOV.U32 R47, RZ, RZ, c[0x0][0x584] ;  /* 0x00016100ff2f7624 */ /* 0x000fe200078e00ff */
[----:B------:R-:W1:Y:S08]  /*d7a0*/  FLO.U32 R3, UR4 ;  /* 0x0000000400037d00 */ /* 0x000e7000080e0000 */
[----:B------:R-:W3:Y:S01]  /*d7b0*/  POPC R2, UR4 ;  /* 0x0000000400027d09 */ /* 0x000ee20008000000 */
[----:B-1----:R-:W-:Y:S01]  /*d7c0*/  ISETP.EQ.U32.AND P0, PT, R3, R46, PT ;  /* 0x0000002e0300720c */ /* 0x002fe20003f02070 */
[----:B------:R-:W-:-:S12]  /*d7d0*/  IMAD.MOV.U32 R46, RZ, RZ, c[0x0][0x580] ;  /* 0x00016000ff2e7624 */ /* 0x000fd800078e00ff */
[----:B---3--:R1:W3:Y:S04]  /*d7e0*/  @P0 ATOMG.E.ADD.STRONG.GPU PT, R2, [R46.64], R2 ;  /* 0x000000022e0209a8 */ /* 0x0082e800081ee1c6 */
[----:B-1----:R-:W1:Y:S04]  /*d7f0*/  S2R R46, SR_LTMASK ;  /* 0x00000000002e7919 */ /* 0x002e680000003900 */
[----:B---3--:R1:W3:Y:S02]  /*d800*/  SHFL.IDX PT, R3, R2, R3, 0x1f ;  /* 0x00001f0302037589 */ /* 0x0082e400000e0000 */
[----:B-1----:R-:W-:-:S06]  /*d810*/  LOP3.LUT R2, R46, UR4, RZ, 0xc0, !PT ;  /* 0x000000042e027c12 */ /* 0x002fcc000f8ec0ff */
[----:B------:R-:W3:Y:S02]  /*d820*/  POPC R2, R2 ;  /* 0x0000000200027309 */ /* 0x000ee40000000000 */
[----:B---3-5:R-:W-:-:S05]  /*d830*/  IADD3 R48, R3, c[0x0][0xc], R2 ;  /* 0x0000030003307a10 */ /* 0x028fca0007ffe002 */
[----:B------:R1:W-:Y:S02]  /*d840*/  STL [R1+0xc4], R48 ;  /* 0x0000c43001007387 */ /* 0x0003e40000100800 */
.L_x_483:
[----:B-1----:R-:W-:Y:S05]  /*d850*/  BSYNC B0 ;  /* 0x0000000000007941 */ /* 0x002fea0003800000 */
.L_x_482:
[----:B------:R-:W-:Y:S01]  /*d860*/  PRMT R0, R0, 0x9910, RZ ;  /* 0x0000991000007816 */ /* 0x000fe200000000ff */
[----:B------:R-:W-:Y:S01]  /*d870*/  BSSY B1, `(.L_x_484) ;  /* 0x0000226000017945 */ /* 0x000fe20003800000 */
[----:B-----5:R-:W-:Y:S02]  /*d880*/  IMAD.MOV.U32 R81, RZ, RZ, R48 ;  /* 0x000000ffff517224 */ /* 0x020fe400078e0030 */
[----:B------:R-:W-:Y:S01]  /*d890*/  ISETP.NE.AND P0, PT, R0, RZ, PT ;  /* 0x000000ff0000720c */ /* 0x000fe20003f05270 */
[----:B------:R-:W-:-:S12]  /*d8a0*/  IMAD.MOV.U32 R83, RZ, RZ, -0x1 ;  /* 0xffffffffff537424 */ /* 0x000fd800078e00ff */
[----:B------:R-:W-:Y:S05]  /*d8b0*/  @!P0 BRA `(.L_x_485) ;  /* 0x000015a000008947 */ /* 0x000fea0003800000 */
[----:B------:R-:W3:Y:S04]  /*d8c0*/  LDL R87, [R1+0xc8] ;  /* 0x0000c80001577983 */ /* 0x000ee80000100800 */
[----:B------:R-:W4:Y:S04]  /*d8d0*/  LDL R85, [R1+0xcc] ;  /* 0x0000cc0001557983 */ /* 0x000f280000100800 */
[----:B------:R-:W5:Y:S04]  /*d8e0*/  LDL R79, [R1+0xd4] ;  /* 0x0000d400014f7983 */ /* 0x000f680000100800 */
[----:B--2---:R-:W2:Y:S04]  /*d8f0*/  LDL R77, [R1+0xd0] ;  /* 0x0000d000014d7983 */ /* 0x004ea80000100800 */
[----:B------:R-:W2:Y:S04]  /*d900*/  LDL R75, [R1+0xe4] ;  /* 0x0000e400014b7983 */ /* 0x000ea80000100800 */
[----:B------:R-:W2:Y:S04]  /*d910*/  LDL R73, [R1+0xdc] ;  /* 0x0000dc0001497983 */ /* 0x000ea80000100800 */
[----:B------:R-:W2:Y:S04]  /*d920*/  LDL R71, [R1+0xe0] ;  /* 0x0000e00001477983 */ /* 0x000ea80000100800 */
[----:B------:R-:W2:Y:S01]  /*d930*/  LDL R69, [R1+0xd8] ;  /* 0x0000d80001457983 */ /* 0x000ea20000100800 */
[----:B------:R-:W-:Y:S01]  /*d940*/  WARPSYNC 0xffffffff ;  /* 0xffffffff00007948 */ /* 0x000fe20003800000 */
[----:B------:R-:W-:-:S02]  /*d950*/  F2FP.BF16.PACK_AB R64, R161, R160 ;  /* 0x000000a0a140723e */ /* 0x000fc400000010ff */
[----:B------:R-:W-:Y:S01]  /*d960*/  BAR.SYNC.DEFER_BLOCKING 0x1, 0x100 ;  /* 0x0044000000007b1d */ /* 0x000fe20000010000 */
        /* <DEDUP_REMOVED lines=62> */
[----:B------:R-:W-:Y:S01]  /*dd50*/  F2FP.BF16.PACK_AB R0, R131, R130 ;  /* 0x000000828300723e */ /* 0x000fe200000010ff */
[----:B---3--:R1:W-:Y:S04]  /*dd60*/  STS [R87], R64 ;  /* 0x0000004057007388 */ /* 0x0083e80000000800 */
[----:B------:R1:W-:Y:S04]  /*dd70*/  STS [R87+0x400], R63 ;  /* 0x0004003f57007388 */ /* 0x0003e80000000800 */
[----:B----4-:R1:W-:Y:S04]  /*dd80*/  STS [R85], R62 ;  /* 0x0000003e55007388 */ /* 0x0103e80000000800 */
[----:B------:R1:W-:Y:S04]  /*dd90*/  STS [R85+0x400], R61 ;  /* 0x0004003d55007388 */ /* 0x0003e80000000800 */
[----:B-----5:R1:W-:Y:S04]  /*dda0*/  STS [R79], R60 ;  /* 0x0000003c4f007388 */ /* 0x0203e80000000800 */
[----:B------:R1:W-:Y:S04]  /*ddb0*/  STS [R79+0x400], R59 ;  /* 0x0004003b4f007388 */ /* 0x0003e80000000800 */
[----:B--2---:R1:W-:Y:S04]  /*ddc0*/  STS [R77], R58 ;  /* 0x0000003a4d007388 */ /* 0x0043e80000000800 */
[----:B------:R1:W-:Y:S04]  /*ddd0*/  STS [R77+0x400], R57 ;  /* 0x000400394d007388 */ /* 0x0003e80000000800 */
[----:B------:R1:W-:Y:S04]  /*dde0*/  STS [R75], R56 ;  /* 0x000000384b007388 */ /* 0x0003e80000000800 */
[----:B------:R1:W-:Y:S04]  /*ddf0*/  STS [R75+0x400], R55 ;  /* 0x000400374b007388 */ /* 0x0003e80000000800 */
[----:B------:R1:W-:Y:S04]  /*de00*/  STS [R73], R54 ;  /* 0x0000003649007388 */ /* 0x0003e80000000800 */
[----:B------:R1:W-:Y:S04]  /*de10*/  STS [R73+0x400], R53 ;  /* 0x0004003549007388 */ /* 0x0003e80000000800 */
[----:B------:R1:W-:Y:S04]  /*de20*/  STS [R71], R52 ;  /* 0x0000003447007388 */ /* 0x0003e80000000800 */
[----:B------:R1:W-:Y:S04]  /*de30*/  STS [R71+0x400], R51 ;  /* 0x0004003347007388 */ /* 0x0003e80000000800 */
[----:B------:R1:W-:Y:S04]  /*de40*/  STS [R69], R50 ;  /* 0x0000003245007388 */ /* 0x0003e80000000800 */
        /* <DEDUP_REMOVED lines=49> */
[----:B------:R-:W-:Y:S06]  /*e160*/  BAR.SYNC.DEFER_BLOCKING 0x1, 0x100 ;  /* 0x0044000000007b1d */ /* 0x000fec0000010000 */
[----:B------:R-:W-:Y:S05]  /*e170*/  BRA.CONV ~URZ, `(.L_x_486) ;  /* 0x000000737f007947 */ /* 0x000fea000b800000 */
[----:B-1----:R-:W-:Y:S01]  /*e180*/  SHF.R.S32.HI R5, RZ, 0x1f, R67 ;  /* 0x0000001fff057819 */ /* 0x002fe20000011443 */
[----:B------:R-:W-:Y:S01]  /*e190*/  IMAD.MOV.U32 R4, RZ, RZ, RZ ;  /* 0x000000ffff047224 */ /* 0x000fe200078e00ff */
[----:B------:R-:W-:Y:S01]  /*e1a0*/  MOV R6, 0xe1f0 ;  /* 0x0000e1f000067802 */ /* 0x000fe20000000f00 */
[----:B------:R-:W-:Y:S01]  /*e1b0*/  IMAD.MOV.U32 R0, RZ, RZ, 0x1f ;  /* 0x0000001fff007424 */ /* 0x000fe200078e00ff */
[----:B------:R-:W-:-:S04]  /*e1c0*/  LEA.HI R5, R5, R67, RZ, 0x7 ;  /* 0x0000004305057211 */ /* 0x000fc800078f38ff */
[----:B------:R-:W-:Y:S02]  /*e1d0*/  SHF.R.S32.HI R5, RZ, 0x7, R5 ;  /* 0x00000007ff057819 */ /* 0x000fe40000011405 */
[----:B------:R-:W-:Y:S05]  /*e1e0*/  CALL.REL.NOINC `($__internal_1_$__cuda_sm70_shflsync_idx_p) ;  /* 0x00001f7000007944 */ /* 0x000fea0003c00000 */
.L_x_486:
[----:B-1----:R-:W2:Y:S04]  /*e1f0*/  LDL R2, [R1+0xb0] ;  /* 0x0000b00001027983 */ /* 0x002ea80000100800 */
[----:B------:R-:W3:Y:S04]  /*e200*/  LDL R13, [R1+0xec] ;  /* 0x0000ec00010d7983 */ /* 0x000ee80000100800 */
[----:B------:R-:W4:Y:S04]  /*e210*/  LDL.LU R11, [R1+0xa8] ;  /* 0x0000a800010b7983 */ /* 0x000f280000300800 */
[----:B------:R-:W2:Y:S04]  /*e220*/  LDL.LU R12, [R1+0xac] ;  /* 0x0000ac00010c7983 */ /* 0x000ea80000300800 */
[----:B------:R-:W2:Y:S01]  /*e230*/  LDL.LU R17, [R1+0xa4] ;  /* 0x0000a40001117983 */ /* 0x000ea20000300800 */
[----:B------:R-:W-:-:S03]  /*e240*/  IMAD.MOV.U32 R0, RZ, RZ, 0x1 ;  /* 0x00000001ff007424 */ /* 0x000fc600078e00ff */
[----:B------:R-:W3:Y:S02]  /*e250*/  LDL R14, [R1+0xf4] ;  /* 0x0000f400010e7983 */ /* 0x000ee40000100800 */
[----:B------:R-:W-:Y:S02]  /*e260*/  ISETP.NE.AND P0, PT, R0, c[0x0][0x4e8], PT ;  /* 0x00013a0000007a0c */ /* 0x000fe40003f05270 */
[----:B------:R-:W1:Y:S04]  /*e270*/  S2R R16, SR_TID.X ;  /* 0x0000000000107919 */ /* 0x000e680000002100 */
[----:B------:R2:W5:Y:S04]  /*e280*/  LDL.64 R86, [R1+0x90] ;  /* 0x0000900001567983 */ /* 0x0005680000100a00 */
[----:B------:R2:W5:Y:S04]  /*e290*/  LDL R85, [R1+0xc0] ;  /* 0x0000c00001557983 */ /* 0x0005680000100800 */
[----:B------:R2:W5:Y:S04]  /*e2a0*/  LDL R84, [R1+0xa0] ;  /* 0x0000a00001547983 */ /* 0x0005680000100800 */
[----:B------:R2:W5:Y:S04]  /*e2b0*/  LDL R82, [R1+0xbc] ;  /* 0x0000bc0001527983 */ /* 0x0005680000100800 */
[----:B------:R2:W5:Y:S01]  /*e2c0*/  LDL R80, [R1+0x9c] ;  /* 0x00009c0001507983 */ /* 0x0005620000100800 */
[----:B-1----:R-:W-:-:S04]  /*e2d0*/  SHF.R.S32.HI R15, RZ, 0x1f, R16 ;  /* 0x0000001fff0f7819 */ /* 0x002fc80000011410 */
[----:B------:R-:W-:-:S04]  /*e2e0*/  LEA.HI R15, R15, R16, RZ, 0x5 ;  /* 0x000000100f0f7211 */ /* 0x000fc800078f28ff */
[----:B------:R-:W-:-:S04]  /*e2f0*/  LOP3.LUT R15, R15, 0xffffffe0, RZ, 0xc0, !PT ;  /* 0xffffffe00f0f7812 */ /* 0x000fc800078ec0ff */
[----:B------:R-:W-:Y:S02]  /*e300*/  IADD3 R15, -R15, R16, RZ ;  /* 0x000000100f0f7210 */ /* 0x000fe40007ffe1ff */
[----:B----4-:R-:W-:-:S05]  /*e310*/  SHF.R.S32.HI R5, RZ, 0x1f, R11 ;  /* 0x0000001fff057819 */ /* 0x010fca000001140b */
[----:B------:R-:W-:Y:S01]  /*e320*/  IMAD R6, R5, c[0x0][0x490], RZ ;  /* 0x0001240005067a24 */ /* 0x000fe200078e02ff */
[----:B--2---:R-:W-:Y:S01]  /*e330*/  IADD3 R4, R2, R17, RZ ;  /* 0x0000001102047210 */ /* 0x004fe20007ffe0ff */
[----:B------:R-:W-:-:S04]  /*e340*/  IMAD.WIDE.U32 R2, R11, c[0x0][0x490], RZ ;  /* 0x000124000b027a25 */ /* 0x000fc800078e00ff */
[----:B------:R-:W-:-:S04]  /*e350*/  @P0 IMAD.HI.U32 R7, R4, c[0x0][0x4ec], RZ ;  /* 0x00013b0004070a27 */ /* 0x000fc800078e00ff */
[----:B------:R-:W-:Y:S02]  /*e360*/  IMAD R6, R11, c[0x0][0x494], R6 ;  /* 0x000125000b067a24 */ /* 0x000fe400078e0206 */
[----:B------:R-:W-:Y:S01]  /*e370*/  IMAD.MOV.U32 R0, RZ, RZ, R4 ;  /* 0x000000ffff007224 */ /* 0x000fe200078e0004 */
[----:B------:R-:W-:Y:S02]  /*e380*/  @P0 SHF.R.U32.HI R0, RZ, c[0x0][0x4f0], R7 ;  /* 0x00013c00ff000a19 */ /* 0x000fe40000011607 */
[----:B------:R-:W-:-:S03]  /*e390*/  IADD3 R3, R3, R6, RZ ;  /* 0x0000000603037210 */ /* 0x000fc60007ffe0ff */
[----:B------:R-:W-:Y:S02]  /*e3a0*/  IMAD.MOV R8, RZ, RZ, -R0 ;  /* 0x000000ffff087224 */ /* 0x000fe400078e0a00 */
[----:B------:R-:W-:-:S04]  /*e3b0*/  IMAD.WIDE.U32 R6, R12, c[0x0][0x498], R2 ;  /* 0x000126000c067a25 */ /* 0x000fc800078e0002 */
[----:B------:R-:W-:Y:S01]  /*e3c0*/  IMAD R2, R8, c[0x0][0x4e8], R4 ;  /* 0x00013a0008027a24 */ /* 0x000fe200078e0204 */
[----:B------:R-:W-:Y:S02]  /*e3d0*/  IADD3 R4, P1, R0, R6, RZ ;  /* 0x0000000600047210 */ /* 0x000fe40007f3e0ff */
[----:B---3--:R-:W-:Y:S02]  /*e3e0*/  IADD3 R6, R13, R17, RZ ;  /* 0x000000110d067210 */ /* 0x008fe40007ffe0ff */
[----:B------:R-:W2:Y:S01]  /*e3f0*/  LDL R13, [R1+0x58] ;  /* 0x00005800010d7983 */ /* 0x000ea20000100800 */
[----:B------:R-:W-:-:S05]  /*e400*/  SHF.R.S32.HI R10, RZ, 0x1f, R12 ;  /* 0x0000001fff0a7819 */ /* 0x000fca000001140c */
[----:B------:R-:W-:Y:S01]  /*e410*/  IMAD R9, R10, c[0x0][0x498], RZ ;  /* 0x000126000a097a24 */ /* 0x000fe200078e02ff */
[----:B------:R-:W-:-:S03]  /*e420*/  SHF.R.S32.HI R8, RZ, 0x1f, R0 ;  /* 0x0000001fff087819 */ /* 0x000fc60000011400 */
[----:B------:R-:W-:Y:S01]  /*e430*/  IMAD R3, R12, c[0x0][0x49c], R9 ;  /* 0x000127000c037a24 */ /* 0x000fe200078e0209 */
[----:B------:R-:W-:Y:S01]  /*e440*/  SHF.R.S32.HI R9, RZ, 0x1f, R2 ;  /* 0x0000001fff097819 */ /* 0x000fe20000011402 */
[----:B------:R-:W-:-:S03]  /*e450*/  IMAD R0, R5, c[0x0][0x3e8], RZ ;  /* 0x0000fa0005007a24 */ /* 0x000fc600078e02ff */
[----:B------:R-:W-:Y:S01]  /*e460*/  IADD3.X R5, R8, R7, R3, P1, !PT ;  /* 0x0000000708057210 */ /* 0x000fe20000ffe403 */
[----:B------:R-:W-:Y:S02]  /*e470*/  IMAD R3, R9, c[0x0][0x488], RZ ;  /* 0x0001220009037a24 */ /* 0x000fe400078e02ff */
[C---:B------:R-:W-:Y:S02]  /*e480*/  IMAD R7, R11.reuse, c[0x0][0x3ec], R0 ;  /* 0x0000fb000b077a24 */ /* 0x040fe400078e0200 */
[----:B------:R-:W-:-:S04]  /*e490*/  IMAD.WIDE.U32 R8, R11, c[0x0][0x3e8], RZ ;  /* 0x0000fa000b087a25 */ /* 0x000fc800078e00ff */
[C---:B------:R-:W-:Y:S02]  /*e4a0*/  IMAD R11, R2.reuse, c[0x0][0x48c], R3 ;  /* 0x00012300020b7a24 */ /* 0x040fe400078e0203 */
[----:B------:R-:W-:-:S04]  /*e4b0*/  IMAD.WIDE.U32 R4, R2, c[0x0][0x488], R4 ;  /* 0x0001220002047a25 */ /* 0x000fc800078e0004 */
[----:B------:R-:W-:Y:S01]  /*e4c0*/  @P0 IMAD.HI.U32 R2, R6, c[0x0][0x4ec], RZ ;  /* 0x00013b0006020a27 */ /* 0x000fe200078e00ff */
[----:B------:R-:W-:-:S03]  /*e4d0*/  IADD3 R3, R9, R7, RZ ;  /* 0x0000000709037210 */ /* 0x000fc60007ffe0ff */
[----:B------:R-:W-:Y:S01]  /*e4e0*/  IMAD.MOV.U32 R0, RZ, RZ, R6 ;  /* 0x000000ffff007224 */ /* 0x000fe200078e0006 */
[----:B------:R-:W-:Y:S01]  /*e4f0*/  @P0 SHF.R.U32.HI R0, RZ, c[0x0][0x4f0], R2 ;  /* 0x00013c00ff000a19 */ /* 0x000fe20000011602 */
[----:B------:R-:W-:Y:S01]  /*e500*/  IMAD.IADD R5, R5, 0x1, R11 ;  /* 0x0000000105057824 */ /* 0x000fe200078e020b */
[----:B------:R-:W-:Y:S01]  /*e510*/  LEA R9, P0, R4, c[0x0][0x450], 0x2 ;  /* 0x0001140004097a11 */ /* 0x000fe200078010ff */
[----:B------:R-:W-:Y:S01]  /*e520*/  IMAD R10, R10, c[0x0][0x3f0], RZ ;  /* 0x0000fc000a0a7a24 */ /* 0x000fe200078e02ff */
[----:B------:R-:W-:Y:S02]  /*e530*/  MOV R2, R8 ;  /* 0x0000000800027202 */ /* 0x000fe40000000f00 */
[----:B------:R-:W-:Y:S01]  /*e540*/  LEA.HI.X R4, R4, c[0x0][0x454], R5, 0x2, P0 ;  /* 0x0001150004047a11 */ /* 0x000fe200000f1405 */
[C---:B------:R-:W-:Y:S02]  /*e550*/  IMAD R5, R12.reuse, c[0x0][0x3f4], R10 ;  /* 0x0000fd000c057a24 */ /* 0x040fe400078e020a */
[----:B------:R-:W-:Y:S01]  /*e560*/  IMAD.WIDE.U32 R2, R12, c[0x0][0x3f0], R2 ;  /* 0x0000fc000c027a25 */ /* 0x000fe200078e0002 */
[----:B------:R-:W-:-:S02]  /*e570*/  LOP3.LUT P0, RZ, R15, 0x3, RZ, 0xc0, !PT ;  /* 0x000000030fff7812 */ /* 0x000fc4000780c0ff */
[----:B------:R1:W5:Y:S01]  /*e580*/  LDL R15, [R1+0xb8] ;  /* 0x0000b800010f7983 */ /* 0x0003620000100800 */
[----:B------:R-:W-:Y:S01]  /*e590*/  IMAD.IADD R3, R3, 0x1, R5 ;  /* 0x0000000103037824 */ /* 0x000fe200078e0205 */
[----:B------:R-:W-:Y:S02]  /*e5a0*/  IADD3 R5, R14, R17, RZ ;  /* 0x000000110e057210 */ /* 0x000fe40007ffe0ff */
[----:B------:R1:W5:Y:S01]  /*e5b0*/  LDL R14, [R1+0x98] ;  /* 0x00009800010e7983 */ /* 0x0003620000100800 */
[----:B------:R-:W-:-:S03]  /*e5c0*/  ULDC UR5, c[0x0][0x4e8] ;  /* 0x00013a0000057ab9 */ /* 0x000fc60000000800 */
[----:B------:R-:W-:Y:S01]  /*e5d0*/  SHFL.IDX PT, R10, R9, RZ, 0x1c1f ;  /* 0x001c1fff090a7589 */ /* 0x000fe200000e0000 */
[----:B------:R-:W-:-:S03]  /*e5e0*/  ULDC UR4, c[0x0][0x388] ;  /* 0x0000e20000047ab9 */ /* 0x000fc60000000800 */
[----:B------:R-:W3:Y:S01]  /*e5f0*/  SHFL.IDX PT, R11, R4, RZ, 0x1c1f ;  /* 0x001c1fff040b7589 */ /* 0x000ee200000e0000 */
[----:B------:R-:W-:-:S03]  /*e600*/  IMAD.MOV R7, RZ, RZ, -R0 ;  /* 0x000000ffff077224 */ /* 0x000fc600078e0a00 */
[----:B------:R-:W-:Y:S04]  /*e610*/  SHFL.IDX PT, R8, R9, 0x1, 0x1c1f ;  /* 0x003c1f0009087f89 */ /* 0x000fe800000e0000 */
[----:B------:R4:W1:Y:S01]  /*e620*/  SHFL.IDX PT, R9, R4, 0x1, 0x1c1f ;  /* 0x003c1f0004097f89 */ /* 0x00086200000e0000 */
[----:B------:R-:W-:-:S03]  /*e630*/  UIMAD UR4, UR5, UR4, URZ ;  /* 0x00000004050472a4 */ /* 0x000fc6000f8e023f */
[----:B------:R-:W1:Y:S03]  /*e640*/  S2R R18, SR_TID.X ;  /* 0x0000000000127919 */ /* 0x000e660000002100 */
[----:B------:R-:W-:Y:S02]  /*e650*/  ISETP.GE.OR P1, PT, R5, UR4, P0 ;  /* 0x0000000405007c0c */ /* 0x000fe40008726670 */
[----:B------:R-:W-:Y:S01]  /*e660*/  SHF.R.S32.HI R12, RZ, 0x1f, R0 ;  /* 0x0000001fff0c7819 */ /* 0x000fe20000011400 */
[----:B----4-:R-:W-:Y:S01]  /*e670*/  IMAD R4, R7, c[0x0][0x4e8], R6 ;  /* 0x00013a0007047a24 */ /* 0x010fe200078e0206 */
[----:B------:R-:W-:-:S04]  /*e680*/  IADD3 R7, R5, 0x8, RZ ;  /* 0x0000000805077810 */ /* 0x000fc80007ffe0ff */
[----:B------:R-:W-:Y:S01]  /*e690*/  ISETP.GE.OR P0, PT, R7, UR4, P0 ;  /* 0x0000000407007c0c */ /* 0x000fe20008706670 */
[----:B------:R-:W-:-:S04]  /*e6a0*/  IMAD R6, R12, c[0x0][0x3e0], RZ ;  /* 0x0000f8000c067a24 */ /* 0x000fc800078e02ff */
[----:B---3--:R3:W-:Y:S01]  /*e6b0*/  @!P1 ST.E [R10.64], R174 ;  /* 0x000000ae0a009985 */ /* 0x0087e2000c101906 */
[----:B------:R-:W-:Y:S01]  /*e6c0*/  IMAD.WIDE.U32 R2, R0, c[0x0][0x3e0], R2 ;  /* 0x0000f80000027a25 */ /* 0x000fe200078e0002 */
[----:B-1----:R-:W-:-:S03]  /*e6d0*/  SHF.R.S32.HI R16, RZ, 0x1f, R18 ;  /* 0x0000001fff107819 */ /* 0x002fc60000011412 */
[----:B------:R-:W-:Y:S01]  /*e6e0*/  IMAD R5, R0, c[0x0][0x3e4], R6 ;  /* 0x0000f90000057a24 */ /* 0x000fe200078e0206 */
[----:B------:R-:W-:Y:S02]  /*e6f0*/  SHF.R.S32.HI R0, RZ, 0x1f, R4 ;  /* 0x0000001fff007819 */ /* 0x000fe40000011404 */
[----:B------:R3:W-:Y:S01]  /*e700*/  @!P0 ST.E [R8.64], R65 ;  /* 0x0000004108008985 */ /* 0x0007e2000c101906 */
[----:B------:R-:W-:Y:S01]  /*e710*/  IMAD.IADD R3, R3, 0x1, R5 ;  /* 0x0000000103037824 */ /* 0x000fe200078e0205 */
[----:B------:R-:W-:Y:S01]  /*e720*/  LEA.HI R16, R16, R18, RZ, 0x3 ;  /* 0x0000001210107211 */ /* 0x000fe200078f18ff */
[----:B------:R-:W-:Y:S02]  /*e730*/  IMAD R0, R0, c[0x0][0x3d8], RZ ;  /* 0x0000f60000007a24 */ /* 0x000fe400078e02ff */
[----:B------:R-:W-:Y:S01]  /*e740*/  IMAD.WIDE.U32 R2, R4, c[0x0][0x3d8], R2 ;  /* 0x0000f60004027a25 */ /* 0x000fe200078e0002 */
[----:B------:R-:W-:-:S03]  /*e750*/  SHF.R.S32.HI R16, RZ, 0x3, R16 ;  /* 0x00000003ff107819 */ /* 0x000fc60000011410 */
[----:B------:R-:W-:Y:S01]  /*e760*/  IMAD R0, R4, c[0x0][0x3dc], R0 ;  /* 0x0000f70004007a24 */ /* 0x000fe200078e0200 */
[----:B------:R-:W-:Y:S01]  /*e770*/  LEA R5, P0, R2, c[0x0][0x380], 0x1 ;  /* 0x0000e00002057a11 */ /* 0x000fe200078008ff */
[----:B------:R-:W-:-:S03]  /*e780*/  IMAD.IADD R4, R16, 0x1, R17 ;  /* 0x0000000110047824 */ /* 0x000fc600078e0211 */
[----:B------:R-:W-:-:S04]  /*e790*/  IADD3 R3, R3, R0, RZ ;  /* 0x0000000003037210 */ /* 0x000fc80007ffe0ff */
[----:B------:R-:W-:Y:S02]  /*e7a0*/  LEA.HI.X R3, R2, c[0x0][0x384], R3, 0x1, P0 ;  /* 0x0000e10002037a11 */ /* 0x000fe400000f0c03 */
[----:B------:R-:W-:Y:S01]  /*e7b0*/  ISETP.GE.AND P0, PT, R4, UR4, PT ;  /* 0x0000000404007c0c */ /* 0x000fe2000bf06270 */
[----:B------:R3:W1:Y:S01]  /*e7c0*/  SHFL.IDX PT, R0, R5, RZ, 0x181f ;  /* 0x00181fff05007589 */ /* 0x00066200000e0000 */
[----:B------:R-:W-:Y:S03]  /*e7d0*/  BSSY B0, `(.L_x_487) ;  /* 0x0000023000007945 */ /* 0x000fe60003800000 */
[----:B------:R3:W4:Y:S04]  /*e7e0*/  SHFL.IDX PT, R2, R3, RZ, 0x181f ;  /* 0x00181fff03027589 */ /* 0x00072800000e0000 */
[----:B--2---:R3:W2:Y:S04]  /*e7f0*/  LDS.128 R44, [R13+0x1080] ;  /* 0x001080000d2c7984 */ /* 0x0046a80000000c00 */
        /* <DEDUP_REMOVED lines=12> */
[----:B--2-4-:R-:W2:Y:S01]  /*e8c0*/  LDS.128 R28, [R13+0x80] ;  /* 0x000080000d1c7984 */ /* 0x014ea20000000c00 */
[----:B-----5:R-:W-:-:S02]  /*e8d0*/  ISETP.GE.AND P3, PT, R86, c[0x0][0x3c8], PT ;  /* 0x0000f20056007a0c */ /* 0x020fc40003f66270 */
[----:B------:R-:W-:Y:S01]  /*e8e0*/  ISETP.GE.AND P2, PT, R84, c[0x0][0x3c8], PT ;  /* 0x0000f20054007a0c */ /* 0x000fe20003f46270 */
[----:B------:R-:W4:Y:S01]  /*e8f0*/  LDS.128 R24, [R13+0x4080] ;  /* 0x004080000d187984 */ /* 0x000f220000000c00 */
[----:B------:R-:W-:Y:S02]  /*e900*/  ISETP.GE.AND P1, PT, R80, c[0x0][0x3c8], PT ;  /* 0x0000f20050007a0c */ /* 0x000fe40003f26270 */
[----:B------:R-:W-:Y:S01]  /*e910*/  ISETP.GE.AND P0, PT, R14, c[0x0][0x3c8], PT ;  /* 0x0000f2000e007a0c */ /* 0x000fe20003f06270 */
[----:B------:R-:W3:Y:S04]  /*e920*/  LDS.128 R20, [R13+0x8080] ;  /* 0x008080000d147984 */ /* 0x000ee80000000c00 */
[----:B------:R1:W3:Y:S02]  /*e930*/  LDS.128 R16, [R13+0xc080] ;  /* 0x00c080000d107984 */ /* 0x0002e40000000c00 */
[----:B-1----:R-:W-:-:S02]  /*e940*/  @!P3 LEA R12, P4, R86, R0, 0x1 ;  /* 0x00000000560cb211 */ /* 0x002fc400078808ff */
[-C--:B---3--:R-:W-:Y:S02]  /*e950*/  @!P2 LEA R10, P6, R84, R0.reuse, 0x1 ;  /* 0x00000000540aa211 */ /* 0x088fe400078c08ff */
[----:B------:R-:W-:Y:S02]  /*e960*/  @!P1 LEA R8, P5, R80, R0, 0x1 ;  /* 0x0000000050089211 */ /* 0x000fe400078a08ff */
[-C--:B------:R-:W-:Y:S02]  /*e970*/  @!P2 LEA.HI.X R11, R84, R2.reuse, R85, 0x1, P6 ;  /* 0x00000002540ba211 */ /* 0x080fe400030f0c55 */
[-C--:B------:R-:W-:Y:S02]  /*e980*/  @!P1 LEA.HI.X R9, R80, R2.reuse, R82, 0x1, P5 ;  /* 0x0000000250099211 */ /* 0x080fe400028f0c52 */
[----:B------:R-:W-:Y:S02]  /*e990*/  @!P3 LEA.HI.X R13, R86, R2, R87, 0x1, P4 ;  /* 0x00000002560db211 */ /* 0x000fe400020f0c57 */
[----:B------:R-:W-:-:S03]  /*e9a0*/  @!P0 LEA R6, P4, R14, R0, 0x1 ;  /* 0x000000000e068211 */ /* 0x000fc600078808ff */
[----:B--2---:R1:W-:Y:S01]  /*e9b0*/  @!P3 ST.E.128 [R12.64], R28 ;  /* 0x0000001c0c00b985 */ /* 0x0043e2000c101d06 */
[----:B------:R-:W-:-:S03]  /*e9c0*/  @!P0 LEA.HI.X R7, R14, R2, R15, 0x1, P4 ;  /* 0x000000020e078211 */ /* 0x000fc600020f0c0f */
[----:B----4-:R1:W-:Y:S04]  /*e9d0*/  @!P2 ST.E.128 [R10.64], R24 ;  /* 0x000000180a00a985 */ /* 0x0103e8000c101d06 */
[----:B------:R1:W-:Y:S04]  /*e9e0*/  @!P1 ST.E.128 [R8.64], R20 ;  /* 0x0000001408009985 */ /* 0x0003e8000c101d06 */
[----:B------:R1:W-:Y:S02]  /*e9f0*/  @!P0 ST.E.128 [R6.64], R16 ;  /* 0x0000001006008985 */ /* 0x0003e4000c101d06 */
.L_x_488:
[----:B--2-4-:R-:W-:Y:S05]  /*ea00*/  BSYNC B0 ;  /* 0x0000000000007941 */ /* 0x014fea0003800000 */
.L_x_487:
[----:B-1----:R-:W-:Y:S01]  /*ea10*/  IADD3 R6, R4, 0x20, RZ ;  /* 0x0000002004067810 */ /* 0x002fe20007ffe0ff */
[----:B------:R1:W2:Y:S01]  /*ea20*/  SHFL.IDX PT, R2, R3, 0x1, 0x181f ;  /* 0x00381f0003027f89 */ /* 0x0002a200000e0000 */
[----:B------:R-:W-:Y:S02]  /*ea30*/  BSSY B0, `(.L_x_489) ;  /* 0x0000014000007945 */ /* 0x000fe40003800000 */
[----:B------:R-:W-:Y:S01]  /*ea40*/  ISETP.GE.AND P0, PT, R6, UR4, PT ;  /* 0x0000000406007c0c */ /* 0x000fe2000bf06270 */
[----:B------:R1:W4:-:S12]  /*ea50*/  SHFL.IDX PT, R0, R5, 0x1, 0x181f ;  /* 0x00381f0005007f89 */ /* 0x00031800000e0000 */
[----:B------:R-:W-:Y:S05]  /*ea60*/  @P0 BRA `(.L_x_490) ;  /* 0x0000010000000947 */ /* 0x000fea0003800000 */
[----:B-----5:R-:W-:Y:S02]  /*ea70*/  ISETP.GE.AND P3, PT, R86, c[0x0][0x3c8], PT ;  /* 0x0000f20056007a0c */ /* 0x020fe40003f66270 */
[----:B------:R-:W-:Y:S02]  /*ea80*/  ISETP.GE.AND P2, PT, R84, c[0x0][0x3c8], PT ;  /* 0x0000f20054007a0c */ /* 0x000fe40003f46270 */
[----:B------:R-:W-:Y:S02]  /*ea90*/  ISETP.GE.AND P1, PT, R80, c[0x0][0x3c8], PT ;  /* 0x0000f20050007a0c */ /* 0x000fe40003f26270 */
[----:B------:R-:W-:-:S07]  /*eaa0*/  ISETP.GE.AND P0, PT, R14, c[0x0][0x3c8], PT ;  /* 0x0000f2000e007a0c */ /* 0x000fce0003f06270 */
[-C--:B----4-:R-:W-:Y:S02]  /*eab0*/  @!P3 LEA R12, P4, R86, R0.reuse, 0x1 ;  /* 0x00000000560cb211 */ /* 0x090fe400078808ff */
[----:B---3--:R-:W-:Y:S02]  /*eac0*/  @!P2 LEA R10, P6, R84, R0, 0x1 ;  /* 0x00000000540aa211 */ /* 0x008fe400078c08ff */
[----:B--2---:R-:W-:Y:S02]  /*ead0*/  @!P3 LEA.HI.X R13, R86, R2, R87, 0x1, P4 ;  /* 0x00000002560db211 */ /* 0x004fe400020f0c57 */
[-C--:B------:R-:W-:Y:S02]  /*eae0*/  @!P1 LEA R8, P5, R80, R0.reuse, 0x1 ;  /* 0x0000000050089211 */ /* 0x080fe400078a08ff */
[----:B------:R-:W-:Y:S01]  /*eaf0*/  @!P0 LEA R6, P4, R14, R0, 0x1 ;  /* 0x000000000e068211 */ /* 0x000fe200078808ff */
[----:B------:R2:W-:Y:S01]  /*eb00*/  @!P3 ST.E.128 [R12.64], R44 ;  /* 0x0000002c0c00b985 */ /* 0x0005e2000c101d06 */
[----:B------:R-:W-:-:S02]  /*eb10*/  @!P2 LEA.HI.X R11, R84, R2, R85, 0x1, P6 ;  /* 0x00000002540ba211 */ /* 0x000fc400030f0c55 */
[-C--:B------:R-:W-:Y:S02]  /*eb20*/  @!P1 LEA.HI.X R9, R80, R2.reuse, R82, 0x1, P5 ;  /* 0x0000000250099211 */ /* 0x080fe400028f0c52 */
[----:B------:R-:W-:Y:S01]  /*eb30*/  @!P0 LEA.HI.X R7, R14, R2, R15, 0x1, P4 ;  /* 0x000000020e078211 */ /* 0x000fe200020f0c0f */
[----:B------:R2:W-:Y:S04]  /*eb40*/  @!P2 ST.E.128 [R10.64], R40 ;  /* 0x000000280a00a985 */ /* 0x0005e8000c101d06 */
[----:B------:R2:W-:Y:S04]  /*eb50*/  @!P1 ST.E.128 [R8.64], R36 ;  /* 0x0000002408009985 */ /* 0x0005e8000c101d06 */
[----:B------:R2:W-:Y:S02]  /*eb60*/  @!P0 ST.E.128 [R6.64], R32 ;  /* 0x0000002006008985 */ /* 0x0005e4000c101d06 */
.L_x_490:
[----:B------:R-:W-:Y:S05]  /*eb70*/  BSYNC B0 ;  /* 0x0000000000007941 */ /* 0x000fea0003800000 */
.L_x_489:
[----:B--2---:R-:W-:Y:S01]  /*eb80*/  IADD3 R6, R4, 0x40, RZ ;  /* 0x0000004004067810 */ /* 0x004fe20007ffe0ff */
[----:B------:R2:W1:Y:S01]  /*eb90*/  SHFL.IDX PT, R2, R3, 0x2, 0x181f ;  /* 0x00581f0003027f89 */ /* 0x00046200000e0000 */
[----:B------:R-:W-:Y:S02]  /*eba0*/  BSSY B0, `(.L_x_491) ;  /* 0x0000014000007945 */ /* 0x000fe40003800000 */
[----:B------:R-:W-:Y:S01]  /*ebb0*/  ISETP.GE.AND P0, PT, R6, UR4, PT ;  /* 0x0000000406007c0c */ /* 0x000fe2000bf06270 */
[----:B----4-:R2:W4:-:S12]  /*ebc0*/  SHFL.IDX PT, R0, R5, 0x2, 0x181f ;  /* 0x00581f0005007f89 */ /* 0x01051800000e0000 */
[----:B------:R-:W-:Y:S05]  /*ebd0*/  @P0 BRA `(.L_x_492) ;  /* 0x0000010000000947 */ /* 0x000fea0003800000 */
[----:B-----5:R-:W-:Y:S02]  /*ebe0*/  ISETP.GE.AND P3, PT, R86, c[0x0][0x3c8], PT ;  /* 0x0000f20056007a0c */ /* 0x020fe40003f66270 */
[----:B------:R-:W-:Y:S02]  /*ebf0*/  ISETP.GE.AND P2, PT, R84, c[0x0][0x3c8], PT ;  /* 0x0000f20054007a0c */ /* 0x000fe40003f46270 */
[----:B------:R-:W-:Y:S02]  /*ec00*/  ISETP.GE.AND P1, PT, R80, c[0x0][0x3c8], PT ;  /* 0x0000f20050007a0c */ /* 0x000fe40003f26270 */
[----:B------:R-:W-:-:S07]  /*ec10*/  ISETP.GE.AND P0, PT, R14, c[0x0][0x3c8], PT ;  /* 0x0000f2000e007a0c */ /* 0x000fce0003f06270 */
[-C--:B----4-:R-:W-:Y:S02]  /*ec20*/  @!P3 LEA R12, P4, R86, R0.reuse, 0x1 ;  /* 0x00000000560cb211 */ /* 0x090fe400078808ff */
[----:B---3--:R-:W-:Y:S02]  /*ec30*/  @!P2 LEA R10, P6, R84, R0, 0x1 ;  /* 0x00000000540aa211 */ /* 0x008fe400078c08ff */
[----:B-1----:R-:W-:Y:S02]  /*ec40*/  @!P3 LEA.HI.X R13, R86, R2, R87, 0x1, P4 ;  /* 0x00000002560db211 */ /* 0x002fe400020f0c57 */
        /* <DEDUP_REMOVED lines=9> */
.L_x_492:
[----:B------:R-:W-:Y:S05]  /*ece0*/  BSYNC B0 ;  /* 0x0000000000007941 */ /* 0x000fea0003800000 */
.L_x_491:
[----:B-1----:R1:W2:Y:S04]  /*ecf0*/  SHFL.IDX PT, R2, R3, 0x3, 0x181f ;  /* 0x00781f0003027f89 */ /* 0x0022a800000e0000 */
[----:B----4-:R4:W3:Y:S02]  /*ed00*/  SHFL.IDX PT, R0, R5, 0x3, 0x181f ;  /* 0x00781f0005007f89 */ /* 0x0108e400000e0000 */
[----:B-123--:R-:W-:-:S04]  /*ed10*/  IADD3 R3, R4, 0x60, RZ ;  /* 0x0000006004037810 */ /* 0x00efc80007ffe0ff */
[----:B------:R-:W-:-:S13]  /*ed20*/  ISETP.GE.AND P0, PT, R3, UR4, PT ;  /* 0x0000000403007c0c */ /* 0x000fda000bf06270 */
[----:B------:R-:W-:Y:S05]  /*ed30*/  @P0 BRA `(.L_x_493) ;  /* 0x00000d9000000947 */ /* 0x000fea0003800000 */
[----:B----45:R-:W-:Y:S02]  /*ed40*/  ISETP.GE.AND P2, PT, R86, c[0x0][0x3c8], PT ;  /* 0x0000f20056007a0c */ /* 0x030fe40003f46270 */
[----:B------:R-:W-:Y:S02]  /*ed50*/  ISETP.GE.AND P1, PT, R84, c[0x0][0x3c8], PT ;  /* 0x0000f20054007a0c */ /* 0x000fe40003f26270 */
[----:B------:R-:W-:-:S09]  /*ed60*/  ISETP.GE.AND P0, PT, R80, c[0x0][0x3c8], PT ;  /* 0x0000f20050007a0c */ /* 0x000fd20003f06270 */
[-C--:B------:R-:W-:Y:S02]  /*ed70*/  @!P2 LEA R8, P5, R86, R0.reuse, 0x1 ;  /* 0x000000005608a211 */ /* 0x080fe400078a08ff */
[-C--:B------:R-:W-:Y:S02]  /*ed80*/  @!P1 LEA R6, P4, R84, R0.reuse, 0x1 ;  /* 0x0000000054069211 */ /* 0x080fe400078808ff */
[----:B------:R-:W-:Y:S02]  /*ed90*/  @!P0 LEA R4, P3, R80, R0, 0x1 ;  /* 0x0000000050048211 */ /* 0x000fe400078608ff */
[-C--:B------:R-:W-:Y:S02]  /*eda0*/  @!P2 LEA.HI.X R9, R86, R2.reuse, R87, 0x1, P5 ;  /* 0x000000025609a211 */ /* 0x080fe400028f0c57 */
[-C--:B------:R-:W-:Y:S02]  /*edb0*/  @!P1 LEA.HI.X R7, R84, R2.reuse, R85, 0x1, P4 ;  /* 0x0000000254079211 */ /* 0x080fe400020f0c55 */
[----:B------:R-:W-:Y:S01]  /*edc0*/  @!P0 LEA.HI.X R5, R80, R2, R82, 0x1, P3 ;  /* 0x0000000250058211 */ /* 0x000fe200018f0c52 */
[----:B------:R1:W-:Y:S04]  /*edd0*/  @!P2 ST.E.128 [R8.64], R72 ;  /* 0x000000480800a985 */ /* 0x0003e8000c101d06 */
[----:B------:R1:W-:Y:S04]  /*ede0*/  @!P1 ST.E.128 [R6.64], R68 ;  /* 0x0000004406009985 */ /* 0x0003e8000c101d06 */
[----:B------:R1:W-:Y:S01]  /*edf0*/  @!P0 ST.E.128 [R4.64], R64 ;  /* 0x0000004004008985 */ /* 0x0003e2000c101d06 */
[----:B------:R-:W-:-:S13]  /*ee00*/  ISETP.GE.AND P0, PT, R14, c[0x0][0x3c8], PT ;  /* 0x0000f2000e007a0c */ /* 0x000fda0003f06270 */
[----:B------:R-:W-:Y:S05]  /*ee10*/  @P0 BRA `(.L_x_493) ;  /* 0x00000cb000000947 */ /* 0x000fea0003800000 */
[----:B-1----:R-:W-:-:S04]  /*ee20*/  LEA R4, P0, R14, R0, 0x1 ;  /* 0x000000000e047211 */ /* 0x002fc800078008ff */
[----:B------:R-:W-:-:S05]  /*ee30*/  LEA.HI.X R5, R14, R2, R15, 0x1, P0 ;  /* 0x000000020e057211 */ /* 0x000fca00000f0c0f */
[----:B------:R1:W-:Y:S01]  /*ee40*/  ST.E.128 [R4.64], R76 ;  /* 0x0000004c04007985 */ /* 0x0003e2000c101d06 */
[----:B------:R-:W-:Y:S05]  /*ee50*/  BRA `(.L_x_493) ;  /* 0x00000c7000007947 */ /* 0x000fea0003800000 */
.L_x_485:
[----:B------:R-:W3:Y:S04]  /*ee60*/  LDL R0, [R1+0xa4] ;  /* 0x0000a40001007983 */ /* 0x000ee80000100800 */
[----:B------:R-:W4:Y:S04]  /*ee70*/  LDL R14, [R1+0xa8] ;  /* 0x0000a800010e7983 */ /* 0x000f280000100800 */
[----:B------:R-:W5:Y:S01]  /*ee80*/  LDL R13, [R1+0xac] ;  /* 0x0000ac00010d7983 */ /* 0x000f620000100800 */
[----:B------:R-:W-:Y:S03]  /*ee90*/  BSSY B0, `(.L_x_494) ;  /* 0x0000025000007945 */ /* 0x000fe60003800000 */
[----:B------:R-:W1:Y:S02]  /*eea0*/  S2R R12, SR_TID.X ;  /* 0x00000000000c7919 */ /* 0x000e640000002100 */
[----:B-1----:R-:W-:Y:S01]  /*eeb0*/  ISETP.GE.AND P0, PT, R12, 0x80, PT ;  /* 0x000000800c00780c */ /* 0x002fe20003f06270 */
[----:B---3--:R-:W-:Y:S01]  /*eec0*/  IMAD.MOV.U32 R11, RZ, RZ, R0 ;  /* 0x000000ffff0b7224 */ /* 0x008fe200078e0000 */
[----:B----4-:R-:W-:-:S02]  /*eed0*/  SHF.R.S32.HI R7, RZ, 0x1f, R14 ;  /* 0x0000001fff077819 */ /* 0x010fc4000001140e */
[----:B-----5:R-:W-:-:S09]  /*eee0*/  SHF.R.S32.HI R8, RZ, 0x1f, R13 ;  /* 0x0000001fff087819 */ /* 0x020fd2000001140d */
[----:B------:R-:W-:Y:S05]  /*eef0*/  @P0 BRA `(.L_x_495) ;  /* 0x000001e000000947 */ /* 0x000fea0003800000 */
[----:B------:R-:W-:Y:S02]  /*ef00*/  MOV R2, c[0x0][0x4e8] ;  /* 0x00013a0000027a02 */ /* 0x000fe40000000f00 */
[----:B------:R-:W-:-:S03]  /*ef10*/  IADD3 R6, R11, R12, RZ ;  /* 0x0000000c0b067210 */ /* 0x000fc60007ffe0ff */
[----:B------:R-:W-:-:S05]  /*ef20*/  IMAD R0, R2, c[0x0][0x388], RZ ;  /* 0x0000e20002007a24 */ /* 0x000fca00078e02ff */
[----:B------:R-:W-:-:S13]  /*ef30*/  ISETP.GE.AND P0, PT, R6, R0, PT ;  /* 0x000000000600720c */ /* 0x000fda0003f06270 */
[----:B------:R-:W-:Y:S05]  /*ef40*/  @P0 BRA `(.L_x_495) ;  /* 0x0000019000000947 */ /* 0x000fea0003800000 */
[----:B------:R-:W-:Y:S01]  /*ef50*/  ISETP.NE.AND P0, PT, R2, 0x1, PT ;  /* 0x000000010200780c */ /* 0x000fe20003f05270 */
[----:B------:R-:W-:Y:S01]  /*ef60*/  IMAD R4, R7, c[0x0][0x490], RZ ;  /* 0x0001240007047a24 */ /* 0x000fe200078e02ff */
[----:B------:R-:W-:Y:S01]  /*ef70*/  MOV R0, R6 ;  /* 0x0000000600007202 */ /* 0x000fe20000000f00 */
[----:B------:R-:W-:-:S04]  /*ef80*/  IMAD.WIDE.U32 R2, R14, c[0x0][0x490], RZ ;  /* 0x000124000e027a25 */ /* 0x000fc800078e00ff */
[----:B------:R-:W-:Y:S02]  /*ef90*/  IMAD R4, R14, c[0x0][0x494], R4 ;  /* 0x000125000e047a24 */ /* 0x000fe400078e0204 */
[----:B------:R-:W-:-:S03]  /*efa0*/  IMAD R10, R8, c[0x0][0x498], RZ ;  /* 0x00012600080a7a24 */ /* 0x000fc600078e02ff */
[----:B------:R-:W-:Y:S01]  /*efb0*/  IADD3 R3, R3, R4, RZ ;  /* 0x0000000403037210 */ /* 0x000fe20007ffe0ff */
[----:B------:R-:W-:-:S05]  /*efc0*/  @P0 IMAD.HI.U32 R5, R6, c[0x0][0x4ec], RZ ;  /* 0x00013b0006050a27 */ /* 0x000fca00078e00ff */
[----:B------:R-:W-:Y:S01]  /*efd0*/  @P0 SHF.R.U32.HI R0, RZ, c[0x0][0x4f0], R5 ;  /* 0x00013c00ff000a19 */ /* 0x000fe20000011605 */
[----:B------:R-:W-:-:S03]  /*efe0*/  IMAD.WIDE.U32 R4, R13, c[0x0][0x498], R2 ;  /* 0x000126000d047a25 */ /* 0x000fc600078e0002 */
[C---:B------:R-:W-:Y:S01]  /*eff0*/  IADD3 R9, -R0.reuse, RZ, RZ ;  /* 0x000000ff00097210 */ /* 0x040fe20007ffe1ff */
[----:B------:R-:W-:Y:S01]  /*f000*/  IMAD R3, R13, c[0x0][0x49c], R10 ;  /* 0x000127000d037a24 */ /* 0x000fe200078e020a */
[----:B------:R-:W-:-:S03]  /*f010*/  IADD3 R4, P0, R0, R4, RZ ;  /* 0x0000000400047210 */ /* 0x000fc60007f1e0ff */
[----:B------:R-:W-:Y:S01]  /*f020*/  IMAD R2, R9, c[0x0][0x4e8], R6 ;  /* 0x00013a0009027a24 */ /* 0x000fe200078e0206 */
[----:B------:R-:W-:-:S04]  /*f030*/  SHF.R.S32.HI R6, RZ, 0x1f, R0 ;  /* 0x0000001fff067819 */ /* 0x000fc80000011400 */
[----:B------:R-:W-:Y:S02]  /*f040*/  SHF.R.S32.HI R0, RZ, 0x1f, R2 ;  /* 0x0000001fff007819 */ /* 0x000fe40000011402 */
[----:B------:R-:W-:-:S03]  /*f050*/  IADD3.X R5, R6, R5, R3, P0, !PT ;  /* 0x0000000506057210 */ /* 0x000fc600007fe403 */
[----:B------:R-:W-:-:S04]  /*f060*/  IMAD R0, R0, c[0x0][0x488], RZ ;  /* 0x0001220000007a24 */ /* 0x000fc800078e02ff */
[C---:B------:R-:W-:Y:S02]  /*f070*/  IMAD R0, R2.reuse, c[0x0][0x48c], R0 ;  /* 0x0001230002007a24 */ /* 0x040fe400078e0200 */
[----:B------:R-:W-:-:S05]  /*f080*/  IMAD.WIDE.U32 R2, R2, c[0x0][0x488], R4 ;  /* 0x0001220002027a25 */ /* 0x000fca00078e0004 */
[----:B------:R-:W-:Y:S02]  /*f090*/  IADD3 R0, R3, R0, RZ ;  /* 0x0000000003007210 */ /* 0x000fe40007ffe0ff */
[----:B------:R-:W-:-:S04]  /*f0a0*/  LEA R4, P0, R2, c[0x0][0x450], 0x2 ;  /* 0x0001140002047a11 */ /* 0x000fc800078010ff */
[----:B------:R-:W-:Y:S02]  /*f0b0*/  LEA.HI.X R5, R2, c[0x0][0x454], R0, 0x2, P0 ;  /* 0x0001150002057a11 */ /* 0x000fe400000f1400 */
[----:B------:R-:W-:-:S05]  /*f0c0*/  MOV R0, 0xff800000 ;  /* 0xff80000000007802 */ /* 0x000fca0000000f00 */
[----:B------:R1:W-:Y:S02]  /*f0d0*/  STG.E [R4.64], R0 ;  /* 0x0000000004007986 */ /* 0x0003e4000c101906 */
.L_x_495:
[----:B------:R-:W-:Y:S05]  /*f0e0*/  BSYNC B0 ;  /* 0x0000000000007941 */ /* 0x000fea0003800000 */
.L_x_494:
[----:B------:R-:W3:Y:S01]  /*f0f0*/  LDL R2, [R1+0xec] ;  /* 0x0000ec0001027983 */ /* 0x000ee20000100800 */
[----:B-1----:R-:W-:Y:S01]  /*f100*/  MOV R0, c[0x0][0x4e8] ;  /* 0x00013a0000007a02 */ /* 0x002fe20000000f00 */
[----:B------:R-:W-:Y:S01]  /*f110*/  IMAD R7, R7, c[0x0][0x3e8], RZ ;  /* 0x0000fa0007077a24 */ /* 0x000fe200078e02ff */
[----:B------:R-:W-:Y:S01]  /*f120*/  SHF.R.S32.HI R9, RZ, 0x1f, R12 ;  /* 0x0000001fff097819 */ /* 0x000fe2000001140c */
[----:B------:R-:W-:Y:S01]  /*f130*/  IMAD R5, R8, c[0x0][0x3f0], RZ ;  /* 0x0000fc0008057a24 */ /* 0x000fe200078e02ff */
[----:B------:R-:W-:Y:S01]  /*f140*/  ISETP.NE.AND P0, PT, R0, 0x1, PT ;  /* 0x000000010000780c */ /* 0x000fe20003f05270 */
[----:B------:R-:W-:Y:S01]  /*f150*/  IMAD R7, R14, c[0x0][0x3ec], R7 ;  /* 0x0000fb000e077a24 */ /* 0x000fe200078e0207 */
[----:B------:R-:W-:-:S04]  /*f160*/  LEA.HI R9, R9, R12, RZ, 0x3 ;  /* 0x0000000c09097211 */ /* 0x000fc800078f18ff */
[----:B------:R-:W-:-:S04]  /*f170*/  SHF.R.S32.HI R9, RZ, 0x3, R9 ;  /* 0x00000003ff097819 */ /* 0x000fc80000011409 */
[-C--:B------:R-:W-:Y:S02]  /*f180*/  IADD3 R12, R9, R11.reuse, RZ ;  /* 0x0000000b090c7210 */ /* 0x080fe40007ffe0ff */
[----:B---3--:R-:W-:Y:S01]  /*f190*/  IADD3 R4, R2, R11, RZ ;  /* 0x0000000b02047210 */ /* 0x008fe20007ffe0ff */
[----:B------:R-:W-:-:S03]  /*f1a0*/  IMAD.WIDE.U32 R2, R14, c[0x0][0x3e8], RZ ;  /* 0x0000fa000e027a25 */ /* 0x000fc600078e00ff */
[----:B------:R-:W-:Y:S01]  /*f1b0*/  MOV R0, R4 ;  /* 0x0000000400007202 */ /* 0x000fe20000000f00 */
[----:B------:R-:W-:-:S04]  /*f1c0*/  @P0 IMAD.HI.U32 R6, R4, c[0x0][0x4ec], RZ ;  /* 0x00013b0004060a27 */ /* 0x000fc800078e00ff */
[----:B------:R-:W-:Y:S01]  /*f1d0*/  IMAD.IADD R3, R3, 0x1, R7 ;  /* 0x0000000103037824 */ /* 0x000fe200078e0207 */
[----:B------:R-:W-:Y:S01]  /*f1e0*/  @P0 SHF.R.U32.HI R0, RZ, c[0x0][0x4f0], R6 ;  /* 0x00013c00ff000a19 */ /* 0x000fe20000011606 */
[C---:B------:R-:W-:Y:S02]  /*f1f0*/  IMAD R7, R13.reuse, c[0x0][0x3f4], R5 ;  /* 0x0000fd000d077a24 */ /* 0x040fe400078e0205 */
[----:B------:R-:W-:Y:S01]  /*f200*/  IMAD.WIDE.U32 R2, R13, c[0x0][0x3f0], R2 ;  /* 0x0000fc000d027a25 */ /* 0x000fe200078e0002 */
[----:B------:R-:W-:Y:S02]  /*f210*/  SHF.R.S32.HI R6, RZ, 0x1f, R0 ;  /* 0x0000001fff067819 */ /* 0x000fe40000011400 */
[----:B------:R-:W-:Y:S02]  /*f220*/  IADD3 R5, -R0, RZ, RZ ;  /* 0x000000ff00057210 */ /* 0x000fe40007ffe1ff */
[----:B------:R-:W-:Y:S01]  /*f230*/  IADD3 R3, R3, R7, RZ ;  /* 0x0000000703037210 */ /* 0x000fe20007ffe0ff */
[----:B------:R-:W-:-:S02]  /*f240*/  IMAD R6, R6, c[0x0][0x3e0], RZ ;  /* 0x0000f80006067a24 */ /* 0x000fc400078e02ff */
[----:B------:R-:W-:Y:S02]  /*f250*/  IMAD R4, R5, c[0x0][0x4e8], R4 ;  /* 0x00013a0005047a24 */ /* 0x000fe400078e0204 */
[C---:B------:R-:W-:Y:S02]  /*f260*/  IMAD R5, R0.reuse, c[0x0][0x3e4], R6 ;  /* 0x0000f90000057a24 */ /* 0x040fe400078e0206 */
[----:B------:R-:W-:Y:S01]  /*f270*/  IMAD.WIDE.U32 R2, R0, c[0x0][0x3e0], R2 ;  /* 0x0000f80000027a25 */ /* 0x000fe200078e0002 */
[----:B------:R-:W-:-:S03]  /*f280*/  SHF.R.S32.HI R0, RZ, 0x1f, R4 ;  /* 0x0000001fff007819 */ /* 0x000fc60000011404 */
[----:B------:R-:W-:Y:S02]  /*f290*/  IMAD.IADD R3, R3, 0x1, R5 ;  /* 0x0000000103037824 */ /* 0x000fe400078e0205 */
[----:B------:R-:W-:Y:S02]  /*f2a0*/  IMAD R0, R0, c[0x0][0x3d8], RZ ;  /* 0x0000f60000007a24 */ /* 0x000fe400078e02ff */
[----:B------:R-:W-:-:S04]  /*f2b0*/  IMAD.WIDE.U32 R2, R4, c[0x0][0x3d8], R2 ;  /* 0x0000f60004027a25 */ /* 0x000fc800078e0002 */
[----:B------:R-:W-:Y:S01]  /*f2c0*/  IMAD R4, R4, c[0x0][0x3dc], R0 ;  /* 0x0000f70004047a24 */ /* 0x000fe200078e0200 */
[----:B------:R-:W-:-:S04]  /*f2d0*/  LEA R13, P0, R2, c[0x0][0x380], 0x1 ;  /* 0x0000e000020d7a11 */ /* 0x000fc800078008ff */
[----:B------:R-:W-:-:S04]  /*f2e0*/  IADD3 R3, R3, R4, RZ ;  /* 0x0000000403037210 */ /* 0x000fc80007ffe0ff */
[----:B------:R-:W-:Y:S01]  /*f2f0*/  LEA.HI.X R3, R2, c[0x0][0x384], R3, 0x1, P0 ;  /* 0x0000e10002037a11 */ /* 0x000fe200000f0c03 */
[----:B------:R-:W-:Y:S05]  /*f300*/  BRA.DIV ~URZ, `(.L_x_496) ;  /* 0x00000a927f007947 */ /* 0x000fea000b800000 */
[----:B------:R1:W3:Y:S02]  /*f310*/  SHFL.IDX PT, R2, R3, RZ, 0x181f ;  /* 0x00181fff03027589 */ /* 0x0002e400000e0000 */
.L_x_514:
[----:B------:R-:W-:Y:S05]  /*f320*/  BRA.DIV ~URZ, `(.L_x_497) ;  /* 0x00000ae27f007947 */ /* 0x000fea000b800000 */
[----:B------:R4:W1:Y:S02]  /*f330*/  SHFL.IDX PT, R0, R13, RZ, 0x181f ;  /* 0x00181fff0d007589 */ /* 0x00086400000e0000 */
.L_x_515:
[----:B------:R-:W-:Y:S01]  /*f340*/  MOV R14, c[0x0][0x4e8] ;  /* 0x00013a00000e7a02 */ /* 0x000fe20000000f00 */
[----:B------:R-:W-:Y:S04]  /*f350*/  BSSY B0, `(.L_x_498) ;  /* 0x000001b000007945 */ /* 0x000fe80003800000 */
[----:B------:R-:W-:-:S05]  /*f360*/  IMAD R14, R14, c[0x0][0x388], RZ ;  /* 0x0000e2000e0e7a24 */ /* 0x000fca00078e02ff */
[----:B------:R-:W-:-:S13]  /*f370*/  ISETP.GE.AND P0, PT, R12, R14, PT ;  /* 0x0000000e0c00720c */ /* 0x000fda0003f06270 */
[----:B------:R-:W-:Y:S05]  /*f380*/  @P0 BRA `(.L_x_499) ;  /* 0x0000017000000947 */ /* 0x000fea0003800000 */
[----:B------:R-:W5:Y:S04]  /*f390*/  LDL.64 R6, [R1+0x90] ;  /* 0x0000900001067983 */ /* 0x000f680000100a00 */
[----:B--2---:R-:W2:Y:S04]  /*f3a0*/  LDL R4, [R1+0xa0] ;  /* 0x0000a00001047983 */ /* 0x004ea80000100800 */
[----:B----4-:R-:W4:Y:S04]  /*f3b0*/  LDL R17, [R1+0x9c] ;  /* 0x00009c0001117983 */ /* 0x010f280000100800 */
[----:B---3--:R-:W3:Y:S04]  /*f3c0*/  LDL R15, [R1+0x98] ;  /* 0x00009800010f7983 */ /* 0x008ee80000100800 */
[----:B------:R-:W3:Y:S04]  /*f3d0*/  LDL R5, [R1+0xc0] ;  /* 0x0000c00001057983 */ /* 0x000ee80000100800 */
[----:B------:R-:W3:Y:S04]  /*f3e0*/  LDL R18, [R1+0xbc] ;  /* 0x0000bc0001127983 */ /* 0x000ee80000100800 */
[----:B------:R-:W3:Y:S01]  /*f3f0*/  LDL R16, [R1+0xb8] ;  /* 0x0000b80001107983 */ /* 0x000ee20000100800 */
[----:B-----5:R-:W-:-:S02]  /*f400*/  ISETP.GE.AND P3, PT, R6, c[0x0][0x3c8], PT ;  /* 0x0000f20006007a0c */ /* 0x020fc40003f66270 */
[----:B--2---:R-:W-:Y:S02]  /*f410*/  ISETP.GE.AND P2, PT, R4, c[0x0][0x3c8], PT ;  /* 0x0000f20004007a0c */ /* 0x004fe40003f46270 */
[----:B----4-:R-:W-:Y:S02]  /*f420*/  ISETP.GE.AND P1, PT, R17, c[0x0][0x3c8], PT ;  /* 0x0000f20011007a0c */ /* 0x010fe40003f26270 */
[----:B---3--:R-:W-:-:S07]  /*f430*/  ISETP.GE.AND P0, PT, R15, c[0x0][0x3c8], PT ;  /* 0x0000f2000f007a0c */ /* 0x008fce0003f06270 */
[-C--:B-1----:R-:W-:Y:S02]  /*f440*/  @!P3 LEA R10, P4, R6, R0.reuse, 0x1 ;  /* 0x00000000060ab211 */ /* 0x082fe400078808ff */
[----:B------:R-:W-:Y:S02]  /*f450*/  @!P2 LEA R8, P6, R4, R0, 0x1 ;  /* 0x000000000408a211 */ /* 0x000fe400078c08ff */
[----:B------:R-:W-:Y:S02]  /*f460*/  @!P3 LEA.HI.X R11, R6, R2, R7, 0x1, P4 ;  /* 0x00000002060bb211 */ /* 0x000fe400020f0c07 */
[----:B------:R-:W-:Y:S02]  /*f470*/  @!P1 LEA R6, P5, R17, R0, 0x1 ;  /* 0x0000000011069211 */ /* 0x000fe400078a08ff */
[----:B------:R-:W-:Y:S02]  /*f480*/  @!P2 LEA.HI.X R9, R4, R2, R5, 0x1, P6 ;  /* 0x000000020409a211 */ /* 0x000fe400030f0c05 */
[----:B------:R-:W-:-:S02]  /*f490*/  @!P0 LEA R4, P4, R15, R0, 0x1 ;  /* 0x000000000f048211 */ /* 0x000fc400078808ff */
[-C--:B------:R-:W-:Y:S02]  /*f4a0*/  @!P1 LEA.HI.X R7, R17, R2.reuse, R18, 0x1, P5 ;  /* 0x0000000211079211 */ /* 0x080fe400028f0c12 */
[----:B------:R-:W-:Y:S01]  /*f4b0*/  @!P0 LEA.HI.X R5, R15, R2, R16, 0x1, P4 ;  /* 0x000000020f058211 */ /* 0x000fe200020f0c10 */
[----:B------:R1:W-:Y:S04]  /*f4c0*/  @!P3 ST.E.128 [R10.64], RZ ;  /* 0x000000ff0a00b985 */ /* 0x0003e8000c101d06 */
[----:B------:R1:W-:Y:S04]  /*f4d0*/  @!P2 ST.E.128 [R8.64], RZ ;  /* 0x000000ff0800a985 */ /* 0x0003e8000c101d06 */
[----:B------:R1:W-:Y:S04]  /*f4e0*/  @!P1 ST.E.128 [R6.64], RZ ;  /* 0x000000ff06009985 */ /* 0x0003e8000c101d06 */
[----:B------:R1:W-:Y:S02]  /*f4f0*/  @!P0 ST.E.128 [R4.64], RZ ;  /* 0x000000ff04008985 */ /* 0x0003e4000c101d06 */
.L_x_499:
[----:B------:R-:W-:Y:S05]  /*f500*/  BSYNC B0 ;  /* 0x0000000000007941 */ /* 0x000fea0003800000 */
.L_x_498:
[----:B------:R-:W-:Y:S05]  /*f510*/  BRA.DIV ~URZ, `(.L_x_500) ;  /* 0x000009527f007947 */ /* 0x000fea000b800000 */
[----:B---3--:R3:W2:Y:S04]  /*f520*/  SHFL.IDX PT, R2, R3, 0x1, 0x181f ;  /* 0x00381f0003027f89 */ /* 0x0086a800000e0000 */
[----:B-1----:R3:W1:Y:S02]  /*f530*/  SHFL.IDX PT, R0, R13, 0x1, 0x181f ;  /* 0x00381f000d007f89 */ /* 0x00266400000e0000 */
.L_x_516:
[----:B------:R-:W-:Y:S01]  /*f540*/  IADD3 R4, R12, 0x20, RZ ;  /* 0x000000200c047810 */ /* 0x000fe20007ffe0ff */
[----:B------:R-:W-:Y:S03]  /*f550*/  BSSY B0, `(.L_x_501) ;  /* 0x000001a000007945 */ /* 0x000fe60003800000 */
[----:B------:R-:W-:-:S13]  /*f560*/  ISETP.GE.AND P0, PT, R4, R14, PT ;  /* 0x0000000e0400720c */ /* 0x000fda0003f06270 */
[----:B------:R-:W-:Y:S05]  /*f570*/  @P0 BRA `(.L_x_502) ;  /* 0x0000017000000947 */ /* 0x000fea0003800000 */
[----:B------:R-:W5:Y:S04]  /*f580*/  LDL.64 R6, [R1+0x90] ;  /* 0x0000900001067983 */ /* 0x000f680000100a00 */
[----:B---3--:R-:W3:Y:S04]  /*f590*/  LDL R5, [R1+0xa0] ;  /* 0x0000a00001057983 */ /* 0x008ee80000100800 */
[----:B----4-:R-:W4:Y:S04]  /*f5a0*/  LDL R17, [R1+0x9c] ;  /* 0x00009c0001117983 */ /* 0x010f280000100800 */
[----:B--2---:R-:W2:Y:S04]  /*f5b0*/  LDL R15, [R1+0x98] ;  /* 0x00009800010f7983 */ /* 0x004ea80000100800 */
[----:B------:R-:W2:Y:S04]  /*f5c0*/  LDL R19, [R1+0xc0] ;  /* 0x0000c00001137983 */ /* 0x000ea80000100800 */
[----:B------:R-:W2:Y:S04]  /*f5d0*/  LDL R18, [R1+0xbc] ;  /* 0x0000bc0001127983 */ /* 0x000ea80000100800 */
[----:B------:R-:W2:Y:S01]  /*f5e0*/  LDL R16, [R1+0xb8] ;  /* 0x0000b80001107983 */ /* 0x000ea20000100800 */
[----:B-----5:R-:W-:-:S02]  /*f5f0*/  ISETP.GE.AND P3, PT, R6, c[0x0][0x3c8], PT ;  /* 0x0000f20006007a0c */ /* 0x020fc40003f66270 */
[----:B---3--:R-:W-:Y:S02]  /*f600*/  ISETP.GE.AND P2, PT, R5, c[0x0][0x3c8], PT ;  /* 0x0000f20005007a0c */ /* 0x008fe40003f46270 */
[----:B----4-:R-:W-:Y:S02]  /*f610*/  ISETP.GE.AND P1, PT, R17, c[0x0][0x3c8], PT ;  /* 0x0000f20011007a0c */ /* 0x010fe40003f26270 */
[----:B--2---:R-:W-:-:S07]  /*f620*/  ISETP.GE.AND P0, PT, R15, c[0x0][0x3c8], PT ;  /* 0x0000f2000f007a0c */ /* 0x004fce0003f06270 */
[CC--:B-1----:R-:W-:Y:S02]  /*f630*/  @!P3 LEA R10, P4, R6.reuse, R0.reuse, 0x1 ;  /* 0x00000000060ab211 */ /* 0x0c2fe400078808ff */
        /* <DEDUP_REMOVED lines=11> */
.L_x_502:
[----:B------:R-:W-:Y:S05]  /*f6f0*/  BSYNC B0 ;  /* 0x0000000000007941 */ /* 0x000fea0003800000 */
.L_x_501:
[----:B------:R-:W-:Y:S05]  /*f700*/  BRA.DIV ~URZ, `(.L_x_503) ;  /* 0x000008227f007947 */ /* 0x000fea000b800000 */
[----:B--2---:R2:W3:Y:S02]  /*f710*/  SHFL.IDX PT, R2, R3, 0x2, 0x181f ;  /* 0x00581f0003027f89 */ /* 0x0044e400000e0000 */
.L_x_517:
[----:B------:R-:W-:Y:S05]  /*f720*/  BRA.DIV ~URZ, `(.L_x_504) ;  /* 0x000008727f007947 */ /* 0x000fea000b800000 */
[----:B-1----:R1:W2:Y:S02]  /*f730*/  SHFL.IDX PT, R0, R13, 0x2, 0x181f ;  /* 0x00581f000d007f89 */ /* 0x0022a400000e0000 */
.L_x_518:
[----:B------:R-:W-:Y:S01]  /*f740*/  IADD3 R4, R12, 0x40, RZ ;  /* 0x000000400c047810 */ /* 0x000fe20007ffe0ff */
[----:B------:R-:W-:Y:S03]  /*f750*/  BSSY B0, `(.L_x_505) ;  /* 0x000001a000007945 */ /* 0x000fe60003800000 */
[----:B------:R-:W-:-:S13]  /*f760*/  ISETP.GE.AND P0, PT, R4, R14, PT ;  /* 0x0000000e0400720c */ /* 0x000fda0003f06270 */
[----:B------:R-:W-:Y:S05]  /*f770*/  @P0 BRA `(.L_x_506) ;  /* 0x0000017000000947 */ /* 0x000fea0003800000 */
[----:B------:R-:W5:Y:S04]  /*f780*/  LDL.64 R6, [R1+0x90] ;  /* 0x0000900001067983 */ /* 0x000f680000100a00 */
[----:B----4-:R-:W4:Y:S04]  /*f790*/  LDL R5, [R1+0xa0] ;  /* 0x0000a00001057983 */ /* 0x010f280000100800 */
[----:B---3--:R-:W3:Y:S04]  /*f7a0*/  LDL R17, [R1+0x9c] ;  /* 0x00009c0001117983 */ /* 0x008ee80000100800 */
[----:B--2---:R-:W2:Y:S04]  /*f7b0*/  LDL R15, [R1+0x98] ;  /* 0x00009800010f7983 */ /* 0x004ea80000100800 */
[----:B------:R-:W2:Y:S04]  /*f7c0*/  LDL R19, [R1+0xc0] ;  /* 0x0000c00001137983 */ /* 0x000ea80000100800 */
[----:B------:R-:W2:Y:S04]  /*f7d0*/  LDL R18, [R1+0xbc] ;  /* 0x0000bc0001127983 */ /* 0x000ea80000100800 */
[----:B------:R-:W2:Y:S01]  /*f7e0*/  LDL R16, [R1+0xb8] ;  /* 0x0000b80001107983 */ /* 0x000ea20000100800 */
[----:B-----5:R-:W-:-:S02]  /*f7f0*/  ISETP.GE.AND P3, PT, R6, c[0x0][0x3c8], PT ;  /* 0x0000f20006007a0c */ /* 0x020fc40003f66270 */
[----:B----4-:R-:W-:Y:S02]  /*f800*/  ISETP.GE.AND P2, PT, R5, c[0x0][0x3c8], PT ;  /* 0x0000f20005007a0c */ /* 0x010fe40003f46270 */
[----:B---3--:R-:W-:Y:S02]  /*f810*/  ISETP.GE.AND P1, PT, R17, c[0x0][0x3c8], PT ;  /* 0x0000f20011007a0c */ /* 0x008fe40003f26270 */
[----:B--2---:R-:W-:-:S07]  /*f820*/  ISETP.GE.AND P0, PT, R15, c[0x0][0x3c8], PT ;  /* 0x0000f2000f007a0c */ /* 0x004fce0003f06270 */
[CC--:B------:R-:W-:Y:S02]  /*f830*/  @!P3 LEA R10, P4, R6.reuse, R0.reuse, 0x1 ;  /* 0x00000000060ab211 */ /* 0x0c0fe400078808ff */
        /* <DEDUP_REMOVED lines=11> */
.L_x_506:
[----:B------:R-:W-:Y:S05]  /*f8f0*/  BSYNC B0 ;  /* 0x0000000000007941 */ /* 0x000fea0003800000 */
.L_x_505:
[----:B------:R-:W-:Y:S05]  /*f900*/  BRA.DIV ~URZ, `(.L_x_507) ;  /* 0x000006f27f007947 */ /* 0x000fea000b800000 */
[----:B---3--:R3:W1:Y:S04]  /*f910*/  SHFL.IDX PT, R2, R3, 0x3, 0x181f ;  /* 0x00781f0003027f89 */ /* 0x00866800000e0000 */
[----:B--2---:R3:W2:Y:S02]  /*f920*/  SHFL.IDX PT, R0, R13, 0x3, 0x181f ;  /* 0x00781f000d007f89 */ /* 0x0046a400000e0000 */
.L_x_519:
[----:B------:R-:W-:-:S04]  /*f930*/  IADD3 R12, R12, 0x60, RZ ;  /* 0x000000600c0c7810 */ /* 0x000fc80007ffe0ff */
        /* <DEDUP_REMOVED lines=8> */
[----:B-1----:R-:W2:Y:S01]  /*f9c0*/  LDL R13, [R1+0xb8] ;  /* 0x0000b800010d7983 */ /* 0x002ea20000100800 */
[----:B-----5:R-:W-:-:S02]  /*f9d0*/  ISETP.GE.AND P3, PT, R6, c[0x0][0x3c8], PT ;  /* 0x0000f20006007a0c */ /* 0x020fc40003f66270 */
[----:B---3--:R-:W-:Y:S02]  /*f9e0*/  ISETP.GE.AND P2, PT, R4, c[0x0][0x3c8], PT ;  /* 0x0000f20004007a0c */ /* 0x008fe40003f46270 */
[----:B----4-:R-:W-:Y:S02]  /*f9f0*/  ISETP.GE.AND P1, PT, R15, c[0x0][0x3c8], PT ;  /* 0x0000f2000f007a0c */ /* 0x010fe40003f26270 */
[----:B--2---:R-:W-:-:S07]  /*fa00*/  ISETP.GE.AND P0, PT, R3, c[0x0][0x3c8], PT ;  /* 0x0000f20003007a0c */ /* 0x004fce0003f06270 */
[-C--:B------:R-:W-:Y:S02]  /*fa10*/  @!P3 LEA R10, P4, R6, R0.reuse, 0x1 ;  /* 0x00000000060ab211 */ /* 0x080fe400078808ff */
        /* <DEDUP_REMOVED lines=11> */
.L_x_493:
[----:B----4-:R-:W-:Y:S05]  /*fad0*/  BSYNC B1 ;  /* 0x0000000000017941 */ /* 0x010fea0003800000 */
.L_x_484:
[----:B--2---:R-:W2:Y:S02]  /*fae0*/  LDL R0, [R1+0xf0] ;  /* 0x0000f00001007983 */ /* 0x004ea40000100800 */
[----:B--2---:R-:W-:-:S13]  /*faf0*/  ISETP.NE.AND P0, PT, R0, RZ, PT ;  /* 0x000000ff0000720c */ /* 0x004fda0003f05270 */
[----:B------:R-:W-:Y:S01]  /*fb00*/  @P0 WARPSYNC 0xffffffff ;  /* 0xffffffff00000948 */ /* 0x000fe20003800000 */
[----:B------:R-:W-:Y:S06]  /*fb10*/  @P0 BAR.SYNC.DEFER_BLOCKING 0x5, 0x100 ;  /* 0x0144000000000b1d */ /* 0x000fec0000010000 */
[----:B------:R-:W2:Y:S04]  /*fb20*/  @P0 LDS R0, [0x18100] ;  /* 0x01810000ff000984 */ /* 0x000ea80000000800 */
[----:B--2---:R2:W-:Y:S04]  /*fb30*/  @P0 STL [R1+0xc4], R0 ;  /* 0x0000c40001000387 */ /* 0x0045e80000100800 */
[----:B------:R-:W-:Y:S06]  /*fb40*/  @P0 BAR.ARV 0x4, 0x100 ;  /* 0x0104000000000b1d */ /* 0x000fec0000002000 */
[----:B------:R-:W-:Y:S05]  /*fb50*/  @P0 BRA `(.L_x_508) ;  /* 0x0000009000000947 */ /* 0x000fea0003800000 */
[----:B------:R-:W-:Y:S05]  /*fb60*/  BRA.DIV ~URZ, `(.L_x_509) ;  /* 0x000005527f007947 */ /* 0x000fea000b800000 */
[----:B--2---:R2:W4:Y:S02]  /*fb70*/  SHFL.IDX PT, R0, R81, RZ, 0x1f ;  /* 0x00001fff51007589 */ /* 0x00452400000e0000 */
.L_x_520:
[----:B-1----:R-:W1:Y:S01]  /*fb80*/  S2R R2, SR_TID.X ;  /* 0x0000000000027919 */ /* 0x002e620000002100 */
[----:B------:R-:W-:Y:S03]  /*fb90*/  WARPSYNC 0xffffffff ;  /* 0xffffffff00007948 */ /* 0x000fe60003800000 */
[----:B------:R-:W-:Y:S06]  /*fba0*/  BAR.SYNC.DEFER_BLOCKING 0x4, 0x100 ;  /* 0x0104000000007b1d */ /* 0x000fec0000010000 */
[----:B----4-:R4:W-:Y:S01]  /*fbb0*/  STL [R1+0xc4], R0 ;  /* 0x0000c40001007387 */ /* 0x0109e20000100800 */
[----:B-1----:R-:W-:-:S13]  /*fbc0*/  LOP3.LUT P0, RZ, R2, 0xff, RZ, 0xc0, !PT ;  /* 0x000000ff02ff7812 */ /* 0x002fda000780c0ff */
[----:B------:R4:W-:Y:S04]  /*fbd0*/  @!P0 STS [0x18100], R81 ;  /* 0x01810051ff008388 */ /* 0x0009e80000000800 */
[----:B------:R-:W-:Y:S06]  /*fbe0*/  BAR.ARV 0x5, 0x100 ;  /* 0x0144000000007b1d */ /* 0x000fec0000002000 */
.L_x_508:
[----:B--2-4-:R-:W2:Y:S02]  /*fbf0*/  LDL R0, [R1+0xc4] ;  /* 0x0000c40001007983 */ /* 0x014ea40000100800 */
[----:B--2---:R-:W-:-:S13]  /*fc00*/  ISETP.GE.AND P0, PT, R0, c[0x0][0x538], PT ;  /* 0x00014e0000007a0c */ /* 0x004fda0003f06270 */
[----:B-1-3-5:R-:W-:Y:S01]  /*fc10*/  @P0 CALL.REL.NOINC `(.L_x_510) ;  /* 0x0000001000000944 */ /* 0x02afe20003c00000 */
[----:B------:R-:W-:Y:S05]  /*fc20*/  BRA `(.L_x_511) ;  /* 0xffff0fc000007947 */ /* 0x000fea000383ffff */
.L_x_510:
[----:B------:R-:W-:Y:S05]  /*fc30*/  EXIT ;  /* 0x000000000000794d */ /* 0x000fea0003800000 */
.L_x_480:
[----:B------:R1:W5:Y:S01]  /*fc40*/  LDL R0, [R1+0x64] ;  /* 0x0000640001007983 */ /* 0x0003620000100800 */
[----:B------:R-:W-:Y:S02]  /*fc50*/  MOV R3, 0x2 ;  /* 0x0000000200037802 */ /* 0x000fe40000000f00 */
[----:B------:R-:W-:Y:S02]  /*fc60*/  MOV R2, 0xfc80 ;  /* 0x0000fc8000027802 */ /* 0x000fe40000000f00 */
[----:B-1---5:R-:W-:Y:S05]  /*fc70*/  CALL.REL.NOINC `($__internal_0_$__cuda_sm70_shflsync_bfly_p) ;  /* 0x000004a000007944 */ /* 0x022fea0003c00000 */
[----:B------:R-:W-:Y:S01]  /*fc80*/  MOV R4, R5 ;  /* 0x0000000500047202 */ /* 0x000fe20000000f00 */
[----:B------:R-:W-:Y:S05]  /*fc90*/  BRA `(.L_x_512) ;  /* 0xffffd0a000007947 */ /* 0x000fea000383ffff */
.L_x_481:
[----:B------:R-:W-:Y:S01]  /*fca0*/  IMAD.MOV.U32 R0, RZ, RZ, R4 ;  /* 0x000000ffff007224 */ /* 0x000fe200078e0004 */
[----:B------:R-:W-:Y:S02]  /*fcb0*/  MOV R3, 0x1 ;  /* 0x0000000100037802 */ /* 0x000fe40000000f00 */
[----:B------:R-:W-:Y:S02]  /*fcc0*/  MOV R2, 0xfce0 ;  /* 0x0000fce000027802 */ /* 0x000fe40000000f00 */
[----:B-----5:R-:W-:Y:S05]  /*fcd0*/  CALL.REL.NOINC `($__internal_0_$__cuda_sm70_shflsync_bfly_p) ;  /* 0x0000044000007944 */ /* 0x020fea0003c00000 */
[----:B------:R1:W5:Y:S01]  /*fce0*/  LDL R0, [R1+0x68] ;  /* 0x0000680001007983 */ /* 0x0003620000100800 */
[----:B------:R-:W-:Y:S01]  /*fcf0*/  FADD.FTZ R4, R4, R5 ;  /* 0x0000000504047221 */ /* 0x000fe20000010000 */
[----:B------:R-:W-:Y:S02]  /*fd00*/  MOV R3, 0x2 ;  /* 0x0000000200037802 */ /* 0x000fe40000000f00 */
[----:B------:R-:W-:-:S02]  /*fd10*/  MOV R2, 0xfd30 ;  /* 0x0000fd3000027802 */ /* 0x000fc40000000f00 */
[----:B-1---5:R-:W-:Y:S05]  /*fd20*/  CALL.REL.NOINC `($__internal_0_$__cuda_sm70_shflsync_bfly_p) ;  /* 0x000003f000007944 */ /* 0x022fea0003c00000 */
[----:B------:R-:W2:Y:S01]  /*fd30*/  LDL.LU R0, [R1+0x68] ;  /* 0x0000680001007983 */ /* 0x000ea20000300800 */
[----:B------:R-:W-:-:S02]  /*fd40*/  MOV R3, 0x1 ;  /* 0x0000000100037802 */ /* 0x000fc40000000f00 */
[----:B------:R-:W-:Y:S01]  /*fd50*/  MOV R2, 0xfd80 ;  /* 0x0000fd8000027802 */ /* 0x000fe20000000f00 */
[----:B--2---:R-:W-:Y:S02]  /*fd60*/  FADD.FTZ R0, R0, R5 ;  /* 0x0000000500007221 */ /* 0x004fe40000010000 */
[----:B------:R-:W-:Y:S05]  /*fd70*/  CALL.REL.NOINC `($__internal_0_$__cuda_sm70_shflsync_bfly_p) ;  /* 0x000003a000007944 */ /* 0x000fea0003c00000 */
[----:B------:R-:W-:Y:S01]  /*fd80*/  MOV R3, R5 ;  /* 0x0000000500037202 */ /* 0x000fe20000000f00 */
[----:B------:R-:W-:Y:S05]  /*fd90*/  BRA `(.L_x_513) ;  /* 0xffffd03000007947 */ /* 0x000fea000383ffff */
.L_x_496:
[----:B------:R-:W-:Y:S01]  /*fda0*/  IMAD.MOV.U32 R5, RZ, RZ, R3 ;  /* 0x000000ffff057224 */ /* 0x000fe200078e0003 */
[----:B------:R-:W-:Y:S01]  /*fdb0*/  MOV R4, RZ ;  /* 0x000000ff00047202 */ /* 0x000fe20000000f00 */
[----:B------:R-:W-:Y:S01]  /*fdc0*/  IMAD.MOV.U32 R0, RZ, RZ, 0x181f ;  /* 0x0000181fff007424 */ /* 0x000fe200078e00ff */
[----:B------:R-:W-:Y:S02]  /*fdd0*/  MOV R6, 0xfdf0 ;  /* 0x0000fdf000067802 */ /* 0x000fe40000000f00 */
[----:B--2---:R-:W-:Y:S05]  /*fde0*/  CALL.REL.NOINC `($__internal_1_$__cuda_sm70_shflsync_idx_p) ;  /* 0x0000037000007944 */ /* 0x004fea0003c00000 */
[----:B------:R-:W-:Y:S01]  /*fdf0*/  MOV R2, R0 ;  /* 0x0000000000027202 */ /* 0x000fe20000000f00 */
[----:B------:R-:W-:Y:S05]  /*fe00*/  BRA `(.L_x_514) ;  /* 0xfffff51000007947 */ /* 0x000fea000383ffff */
.L_x_497:
[----:B------:R-:W-:Y:S01]  /*fe10*/  IMAD.MOV.U32 R5, RZ, RZ, R13 ;  /* 0x000000ffff057224 */ /* 0x000fe200078e000d */
[----:B------:R-:W-:Y:S01]  /*fe20*/  MOV R4, RZ ;  /* 0x000000ff00047202 */ /* 0x000fe20000000f00 */
[----:B------:R-:W-:Y:S01]  /*fe30*/  IMAD.MOV.U32 R0, RZ, RZ, 0x181f ;  /* 0x0000181fff007424 */ /* 0x000fe200078e00ff */
[----:B------:R-:W-:Y:S02]  /*fe40*/  MOV R6, 0xfe60 ;  /* 0x0000fe6000067802 */ /* 0x000fe40000000f00 */
[----:B-123--:R-:W-:Y:S05]  /*fe50*/  CALL.REL.NOINC `($__internal_1_$__cuda_sm70_shflsync_idx_p) ;  /* 0x0000030000007944 */ /* 0x00efea0003c00000 */
[----:B------:R-:W-:Y:S05]  /*fe60*/  BRA `(.L_x_515) ;  /* 0xfffff4d000007947 */ /* 0x000fea000383ffff */
.L_x_500:
[----:B-1----:R-:W-:Y:S01]  /*fe70*/  IMAD.MOV.U32 R5, RZ, RZ, R3 ;  /* 0x000000ffff057224 */ /* 0x002fe200078e0003 */
[----:B------:R-:W-:Y:S01]  /*fe80*/  MOV R4, 0x1 ;  /* 0x0000000100047802 */ /* 0x000fe20000000f00 */
[----:B------:R-:W-:Y:S01]  /*fe90*/  IMAD.MOV.U32 R0, RZ, RZ, 0x181f ;  /* 0x0000181fff007424 */ /* 0x000fe200078e00ff */
[----:B------:R-:W-:-:S02]  /*fea0*/  MOV R6, 0xfec0 ;  /* 0x0000fec000067802 */ /* 0x000fc40000000f00 */
[----:B--234-:R-:W-:Y:S05]  /*feb0*/  CALL.REL.NOINC `($__internal_1_$__cuda_sm70_shflsync_idx_p) ;  /* 0x000002a000007944 */ /* 0x01cfea0003c00000 */
[----:B------:R-:W-:Y:S01]  /*fec0*/  IMAD.MOV.U32 R2, RZ, RZ, R0 ;  /* 0x000000ffff027224 */ /* 0x000fe200078e0000 */
[----:B------:R-:W-:Y:S01]  /*fed0*/  MOV R4, 0x1 ;  /* 0x0000000100047802 */ /* 0x000fe20000000f00 */
[----:B------:R-:W-:Y:S01]  /*fee0*/  IMAD.MOV.U32 R5, RZ, RZ, R13 ;  /* 0x000000ffff057224 */ /* 0x000fe200078e000d */
[----:B------:R-:W-:-:S02]  /*fef0*/  MOV R0, 0x181f ;  /* 0x0000181f00007802 */ /* 0x000fc40000000f00 */
[----:B------:R-:W-:Y:S02]  /*ff00*/  MOV R6, 0xff20 ;  /* 0x0000ff2000067802 */ /* 0x000fe40000000f00 */
[----:B------:R-:W-:Y:S05]  /*ff10*/  CALL.REL.NOINC `($__internal_1_$__cuda_sm70_shflsync_idx_p) ;  /* 0x0000024000007944 */ /* 0x000fea0003c00000 */
[----:B------:R-:W-:Y:S05]  /*ff20*/  BRA `(.L_x_516) ;  /* 0xfffff61000007947 */ /* 0x000fea000383ffff */
.L_x_503:
[----:B-1----:R-:W-:Y:S01]  /*ff30*/  IMAD.MOV.U32 R5, RZ, RZ, R3 ;  /* 0x000000ffff057224 */ /* 0x002fe200078e0003 */
[----:B------:R-:W-:Y:S01]  /*ff40*/  MOV R4, 0x2 ;  /* 0x0000000200047802 */ /* 0x000fe20000000f00 */
[----:B------:R-:W-:Y:S01]  /*ff50*/  IMAD.MOV.U32 R0, RZ, RZ, 0x181f ;  /* 0x0000181fff007424 */ /* 0x000fe200078e00ff */
[----:B------:R-:W-:Y:S02]  /*ff60*/  MOV R6, 0xff80 ;  /* 0x0000ff8000067802 */ /* 0x000fe40000000f00 */
[----:B--234-:R-:W-:Y:S05]  /*ff70*/  CALL.REL.NOINC `($__internal_1_$__cuda_sm70_shflsync_idx_p) ;  /* 0x000001e000007944 */ /* 0x01cfea0003c00000 */
[----:B------:R-:W-:Y:S01]  /*ff80*/  MOV R2, R0 ;  /* 0x0000000000027202 */ /* 0x000fe20000000f00 */
[----:B------:R-:W-:Y:S05]  /*ff90*/  BRA `(.L_x_517) ;  /* 0xfffff78000007947 */ /* 0x000fea000383ffff */
.L_x_504:
[----:B-1----:R-:W-:Y:S01]  /*ffa0*/  IMAD.MOV.U32 R5, RZ, RZ, R13 ;  /* 0x000000ffff057224 */ /* 0x002fe200078e000d */
[----:B------:R-:W-:Y:S01]  /*ffb0*/  MOV R4, 0x2 ;  /* 0x0000000200047802 */ /* 0x000fe20000000f00 */
[----:B------:R-:W-:Y:S01]  /*ffc0*/  IMAD.MOV.U32 R0, RZ, RZ, 0x181f ;  /* 0x0000181fff007424 */ /* 0x000fe200078e00ff */
[----:B------:R-:W-:Y:S02]  /*ffd0*/  MOV R6, 0xfff0 ;  /* 0x0000fff000067802 */ /* 0x000fe40000000f00 */
[----:B--234-:R-:W-:Y:S05]  /*ffe0*/  CALL.REL.NOINC `($__internal_1_$__cuda_sm70_shflsync_idx_p) ;  /* 0x0000017000007944 */ /* 0x01cfea0003c00000 */
[----:B------:R-:W-:Y:S05]  /*fff0*/  BRA `(.L_x_518) ;  /* 0xfffff74000007947 */ /* 0x000fea000383ffff */
.L_x_507:
[----:B--2---:R-:W-:Y:S01]  /*10000*/  IMAD.MOV.U32 R5, RZ, RZ, R3 ;  /* 0x000000ffff057224 */ /* 0x004fe200078e0003 */
[----:B------:R-:W-:Y:S01]  /*10010*/  MOV R4, 0x3 ;  /* 0x0000000300047802 */ /* 0x000fe20000000f00 */
[----:B------:R-:W-:Y:S01]  /*10020*/  IMAD.MOV.U32 R0, RZ, RZ, 0x181f ;  /* 0x0000181fff007424 */ /* 0x000fe200078e00ff */
[----:B------:R-:W-:-:S02]  /*10030*/  MOV R6, 0x10050 ;  /* 0x0001005000067802 */ /* 0x000fc40000000f00 */
[----:B-1-34-:R-:W-:Y:S05]  /*10040*/  CALL.REL.NOINC `($__internal_1_$__cuda_sm70_shflsync_idx_p) ;  /* 0x0000011000007944 */ /* 0x01afea0003c00000 */
[----:B------:R-:W-:Y:S01]  /*10050*/  IMAD.MOV.U32 R2, RZ, RZ, R0 ;  /* 0x000000ffff027224 */ /* 0x000fe200078e0000 */
[----:B------:R-:W-:Y:S01]  /*10060*/  MOV R4, 0x3 ;  /* 0x0000000300047802 */ /* 0x000fe20000000f00 */
[----:B------:R-:W-:Y:S01]  /*10070*/  IMAD.MOV.U32 R5, RZ, RZ, R13 ;  /* 0x000000ffff057224 */ /* 0x000fe200078e000d */
[----:B------:R-:W-:-:S02]  /*10080*/  MOV R0, 0x181f ;  /* 0x0000181f00007802 */ /* 0x000fc40000000f00 */
[----:B------:R-:W-:Y:S02]  /*10090*/  MOV R6, 0x100b0 ;  /* 0x000100b000067802 */ /* 0x000fe40000000f00 */
[----:B------:R-:W-:Y:S05]  /*100a0*/  CALL.REL.NOINC `($__internal_1_$__cuda_sm70_shflsync_idx_p) ;  /* 0x000000b000007944 */ /* 0x000fea0003c00000 */
[----:B------:R-:W-:Y:S05]  /*100b0*/  BRA `(.L_x_519) ;  /* 0xfffff87000007947 */ /* 0x000fea000383ffff */
.L_x_509:
[----:B-1----:R-:W-:Y:S01]  /*100c0*/  IMAD.MOV.U32 R5, RZ, RZ, R81 ;  /* 0x000000ffff057224 */ /* 0x002fe200078e0051 */
[----:B------:R-:W-:Y:S01]  /*100d0*/  MOV R4, RZ ;  /* 0x000000ff00047202 */ /* 0x000fe20000000f00 */
[----:B--2---:R-:W-:Y:S01]  /*100e0*/  IMAD.MOV.U32 R0, RZ, RZ, 0x1f ;  /* 0x0000001fff007424 */ /* 0x004fe200078e00ff */
[----:B------:R-:W-:Y:S02]  /*100f0*/  MOV R6, 0x10110 ;  /* 0x0001011000067802 */ /* 0x000fe40000000f00 */
[----:B---3-5:R-:W-:Y:S05]  /*10100*/  CALL.REL.NOINC `($__internal_1_$__cuda_sm70_shflsync_idx_p) ;  /* 0x0000005000007944 */ /* 0x028fea0003c00000 */
[----:B------:R-:W-:Y:S05]  /*10110*/  BRA `(.L_x_520) ;  /* 0xfffffa6000007947 */ /* 0x000fea000383ffff */
        .weak           $__internal_0_$__cuda_sm70_shflsync_bfly_p
        .type           $__internal_0_$__cuda_sm70_shflsync_bfly_p,@function
        .size           $__internal_0_$__cuda_sm70_shflsync_bfly_p,($__internal_1_$__cuda_sm70_shflsync_idx_p - $__internal_0_$__cuda_sm70_shflsync_bfly_p)
$__internal_0_$__cuda_sm70_shflsync_bfly_p:
[----:B------:R-:W-:Y:S04]  /*10120*/  WARPSYNC R6 ;  /* 0x0000000600007348 */ /* 0x000fe80003800000 */
[----:B------:R1:W2:Y:S02]  /*10130*/  SHFL.BFLY PT, R5, R0, R3, R7 ;  /* 0x0c00000300057389 */ /* 0x0002a400000e0007 */
[----:B-1----:R-:W-:-:S04]  /*10140*/  MOV R3, 0x0 ;  /* 0x0000000000037802 */ /* 0x002fc80000000f00 */
[----:B--2---:R-:W-:Y:S05]  /*10150*/  RET.REL.NODEC R2 `(_ZN7cutlass13device_kernelIN5flash19enable_sm80_to_sm89INS1_16FlashAttnFwdSm80INS1_25CollectiveMainloopFwdSm80ILi8ELi1ELb1EN4cute5tupleIJNS5_1CILi128EEENS7_ILi64EEENS7_ILi256EEEEEELi256ENS_10bfloat16_tEfNS_4arch4Sm80ELb1ELb0ELb0ELb0ELb0ELb0ELb1ELb0EEENS1_21CollectiveEpilogueFwdINS6_IJS8_SA_S9_EEENS6_IJNS7_ILi1EEESI_SI_EEESC_SE_Li256ELb0ELb1ELb0ELb0EEENS1_30DynamicPersistentTileSchedulerILi256ELi256ELb0ELb1ELb0EEEEEEEEEvNT_6ParamsE) ;  /* 0xfffefea002007950 */ /* 0x004fea0003c3ffff */
        .weak           $__internal_1_$__cuda_sm70_shflsync_idx_p
        .type           $__internal_1_$__cuda_sm70_shflsync_idx_p,@function
        .size           $__internal_1_$__cuda_sm70_shflsync_idx_p,(.L_x_1534 - $__internal_1_$__cuda_sm70_shflsync_idx_p)
$__internal_1_$__cuda_sm70_shflsync_idx_p:
[----:B------:R-:W-:Y:S04]  /*10160*/  WARPSYNC R83 ;  /* 0x0000005300007348 */ /* 0x000fe80003800000 */
[----:B------:R1:W2:Y:S02]  /*10170*/  SHFL.IDX PT, R0, R5, R4, R0 ;  /* 0x0000000405007389 */ /* 0x0002a400000e0000 */
[----:B-1----:R-:W-:Y:S02]  /*10180*/  MOV R4, R6 ;  /* 0x0000000600047202 */ /* 0x002fe40000000f00 */
[----:B------:R-:W-:-:S04]  /*10190*/  MOV R5, 0x0 ;  /* 0x0000000000057802 */ /* 0x000fc80000000f00 */
[----:B--2---:R-:W-:Y:S05]  /*101a0*/  RET.REL.NODEC R4 `(_ZN7cutlass13device_kernelIN5flash19enable_sm80_to_sm89INS1_16FlashAttnFwdSm80INS1_25CollectiveMainloopFwdSm80ILi8ELi1ELb1EN4cute5tupleIJNS5_1CILi128EEENS7_ILi64EEENS7_ILi256EEEEEELi256ENS_10bfloat16_tEfNS_4arch4Sm80ELb1ELb0ELb0ELb0ELb0ELb0ELb1ELb0EEENS1_21CollectiveEpilogueFwdINS6_IJS8_SA_S9_EEENS6_IJNS7_ILi1EEESI_SI_EEESC_SE_Li256ELb0ELb1ELb0ELb0EEENS1_30DynamicPersistentTileSchedulerILi256ELi256ELb0ELb1ELb0EEEEEEEEEvNT_6ParamsE) ;  /* 0xfffefe5004007950 */ /* 0x004fea0003c3ffff */
.L_x_521:
        /* <DEDUP_REMOVED lines=13> */
.L_x_1534:


//--------------------- .text._ZN7cutlass13device_kernelIN5flash19enable_sm80_to_sm89INS1_16FlashAttnFwdSm80INS1_25CollectiveMainloopFwdSm80ILi8ELi1ELb1EN4cute5tupleIJNS5_1CILi128EEENS7_ILi64EEENS7_ILi256EEEEEELi256ENS_10bfloat16_tEfNS_4arch4Sm80ELb1ELb0ELb0ELb1ELb0ELb0ELb1ELb0EEENS1_21CollectiveEpilogueFwdINS6_IJS8_SA_S9_EEENS6_IJNS7_ILi1EEESI_SI_EEESC_SE_Li256ELb1ELb1ELb0ELb0EEENS1_19SingleTileSchedulerILb1ELb0ELb1ELi128EEEEEEEEEvNT_6ParamsE --------------------------
	.section	.text._ZN7cutlass13device_kernelIN5flash19enable_sm80_to_sm89INS1_16FlashAttnFwdSm80INS1_25CollectiveMainloopFwdSm80ILi8ELi1ELb1EN4cute5tupleIJNS5_1CILi128EEENS7_ILi64EEENS7_ILi256EEEEEELi256ENS_10bfloat16_tEfNS_4arch4Sm80ELb1ELb0ELb0ELb1ELb0ELb0ELb1ELb0EEENS1_21CollectiveEpilogueFwdINS6_IJS8_SA_S9_EEENS6_IJNS7_ILi1EEESI_SI_EEESC_SE_Li256ELb1ELb1ELb0ELb0EEENS1_19SingleTileSchedulerILb1ELb0ELb1ELi128EEEEEEEEEvNT_6ParamsE,"ax",@progbits
	.sectioninfo	@"SHI_REGISTERS=255"
	.align	128
.text._ZN7cutlass13device_kernelIN5flash19enable_sm80_to_sm89INS1_16FlashAttnFwdSm80INS1_25CollectiveMainloopFwdSm80ILi8ELi1ELb1EN4cute5tupleIJNS5_1CILi128EEENS7_ILi64EEENS7_ILi256EEEEEELi256ENS_10bfloat16_tEfNS_4arch4Sm80ELb1ELb0ELb0ELb1ELb0ELb0ELb1ELb0EEENS1_21CollectiveEpilogueFwdINS6_IJS8_SA_S9_EEENS6_IJNS7_ILi1EEESI_SI_EEESC_SE_Li256ELb1ELb1ELb0ELb0EEENS1_19SingleTileSchedulerILb1ELb0ELb1ELi128EEEEEEEEEvNT_6ParamsE:
        .type           _ZN7cutlass13device_kernelIN5flash19enable_sm80_to_sm89INS1_16FlashAttnFwdSm80INS1_25CollectiveMainloopFwdSm80ILi8ELi1ELb1EN4cute5tupleIJNS5_1CILi128EEENS7_ILi64EEENS7_ILi256EEEEEELi256ENS_10bfloat16_tEfNS_4arch4Sm80ELb1ELb0ELb0ELb1ELb0ELb0ELb1ELb0EEENS1_21CollectiveEpilogueFwdINS6_IJS8_SA_S9_EEENS6_IJNS7_ILi1EEESI_SI_EEESC_SE_Li256ELb1ELb1ELb0ELb0EEENS1_19SingleTileSchedulerILb1ELb0ELb1ELi128EEEEEEEEEvNT_6ParamsE,@function
        .size           _ZN7cutlass13device_kernelIN5flash19enable_sm80_to_sm89INS1_16FlashAttnFwdSm80INS1_25CollectiveMainloopFwdSm80ILi8ELi1ELb1EN4cute5tupleIJNS5_1CILi128EEENS7_ILi64EEENS7_ILi256EEEEEELi256ENS_10bfloat16_tEfNS_4arch4Sm80ELb1ELb0ELb0ELb1ELb0ELb0ELb1ELb0EEENS1_21CollectiveEpilogueFwdINS6_IJS8_SA_S9_EEENS6_IJNS7_ILi1EEESI_SI_EEESC_SE_Li256ELb1ELb1ELb0ELb0EEENS1_19SingleTileSchedulerILb1ELb0ELb1ELi128EEEEEEEEEvNT_6ParamsE,(.L_x_1537 - _ZN7cutlass13device_kernelIN5flash19enable_sm80_to_sm89INS1_16FlashAttnFwdSm80INS1_25CollectiveMainloopFwdSm80ILi8ELi1ELb1EN4cute5tupleIJNS5_1CILi128EEENS7_ILi64EEENS7_ILi256EEEEEELi256ENS_10bfloat16_tEfNS_4arch4Sm80ELb1ELb0ELb0ELb1ELb0ELb0ELb1ELb0EEENS1_21CollectiveEpilogueFwdINS6_IJS8_SA_S9_EEENS6_IJNS7_ILi1EEESI_SI_EEESC_SE_Li256ELb1ELb1ELb0ELb0EEENS1_19SingleTileSchedulerILb1ELb0ELb1ELi128EEEEEEEEEvNT_6ParamsE)
        .other          _ZN7cutlass13device_kernelIN5flash19enable_sm80_to_sm89INS1_16FlashAttnFwdSm80INS1_25CollectiveMainloopFwdSm80ILi8ELi1ELb1EN4cute5tupleIJNS5_1CILi128EEENS7_ILi64EEENS7_ILi256EEEEEELi256ENS_10bfloat16_tEfNS_4arch4Sm80ELb1ELb0ELb0ELb1ELb0ELb0ELb1ELb0EEENS1_21CollectiveEpilogueFwdINS6_IJS8_SA_S9_EEENS6_IJNS7_ILi1EEESI_SI_EEESC_SE_Li256ELb1ELb1ELb0ELb0EEENS1_19SingleTileSchedulerILb1ELb0ELb1ELi128EEEEEEEEEvNT_6ParamsE,@"STO_CUDA_ENTRY STV_DEFAULT"
_ZN7cutlass13device_kernelIN5flash19enable_sm80_to_sm89INS1_16FlashAttnFwdSm80INS1_25CollectiveMainloopFwdSm80ILi8ELi1ELb1EN4cute5tupleIJNS5_1CILi128EEENS7_ILi64EEENS7_ILi256EEEEEELi256ENS_10bfloat16_tEfNS_4arch4Sm80ELb1ELb0ELb0ELb1ELb0ELb0ELb1ELb0EEENS1_21CollectiveEpilogueFwdINS6_IJS8_SA_S9_EEENS6_IJNS7_ILi1EEESI_SI_EEESC_SE_Li256ELb1ELb1ELb0ELb0EEENS1_19SingleTileSchedulerILb1ELb0ELb1ELi128EEEEEEEEEvNT_6ParamsE:
[----:B------:R-:W-:Y:S02]  /*0000*/  MOV R1, c[0x0][0x28] ;  /* 0x00000a0000017a02 */ /* 0x000fe40000000f00 */
[----:B------:R-:W1:Y:S01]  /*0010*/  S2R R97, SR_TID.X ;  /* 0x0000000000617919 */ /* 0x000e620000002100 */
[----:B------:R-:W-:Y:S01]  /*0020*/  IMAD.MOV.U32 R23, RZ, RZ, 0x4 ;  /* 0x00000004ff177424 */ /* 0x000fe200078e00ff */
[----:B------:R-:W2:Y:S01]  /*0030*/  S2UR UR6, SR_CTAID.X ;  /* 0x00000000000679c3 */ /* 0x000ea20000002500 */
[----:B------:R-:W-:Y:S01]  /*0040*/  ULDC.64 UR22, c[0x0][0x118] ;  /* 0x0000460000167ab9 */ /* 0x000fe20000000a00 */
[----:B------:R-:W3:Y:S01]  /*0050*/  S2R R5, SR_CTAID.Z ;  /* 0x0000000000057919 */ /* 0x000ee20000002700 */
[----:B------:R-:W-:Y:S02]  /*0060*/  IADD3 R1, R1, -0x130, RZ ;  /* 0xfffffed001017810 */ /* 0x000fe40007ffe0ff */
[----:B-1----:R-:W-:Y:S01]  /*0070*/  SHF.R.U32.HI R0, RZ, 0x5, R97 ;  /* 0x00000005ff007819 */ /* 0x002fe20000011661 */
[----:B---3--:R-:W-:-:S05]  /*0080*/  IMAD.WIDE R2, R5, R23, c[0x0][0x568] ;  /* 0x00015a0005027625 */ /* 0x008fca00078e0217 */
[----:B------:R-:W1:Y:S02]  /*0090*/  SHFL.IDX PT, R0, R0, RZ, 0x1f ;  /* 0x00001fff00007589 */ /* 0x000e6400000e0000 */
[----:B-1----:R-:W-:-:S13]  /*00a0*/  ISETP.NE.AND P0, PT, R0, RZ, PT ;  /* 0x000000ff0000720c */ /* 0x002fda0003f05270 */
[----:B--2---:R-:W-:Y:S05]  /*00b0*/  @!P0 BRA `(.L_x_522) ;  /* 0x0000014000008947 */ /* 0x004fea0003800000 */
[----:B------:R-:W-:-:S04]  /*00c0*/  ISETP.NE.U32.AND P0, PT, RZ, c[0x0][0x568], PT ;  /* 0x00015a00ff007a0c */ /* 0x000fc80003f05070 */
[----:B------:R-:W-:-:S13]  /*00d0*/  ISETP.NE.AND.EX P0, PT, RZ, c[0x0][0x56c], PT, P0 ;  /* 0x00015b00ff007a0c */ /* 0x000fda0003f05300 */
[----:B------:R-:W-:Y:S05]  /*00e0*/  @!P0 BRA `(.L_x_523) ;  /* 0x0000002000008947 */ /* 0x000fea0003800000 */
[----:B------:R1:W5:Y:S01]  /*00f0*/  LDG.E R0, [R2.64] ;  /* 0x0000001602007981 */ /* 0x000362000c1e1900 */
[----:B------:R-:W-:Y:S05]  /*0100*/  BRA `(.L_x_524) ;  /* 0x0000009000007947 */ /* 0x000fea0003800000 */
.L_x_523:
        /* <DEDUP_REMOVED lines=8> */
.L_x_525:
[----:B------:R-:W-:-:S04]  /*0190*/  MOV R0, c[0x0][0x54c] ;  /* 0x0001530000007a02 */ /* 0x000fc80000000f00 */
.L_x_524:
[----:B------:R-:W-:Y:S01]  /*01a0*/  USHF.L.U32 UR6, UR6, 0x7, URZ ;  /* 0x0000000706067899 */ /* 0x000fe2000800063f */
[----:B-----5:R-:W-:-:S05]  /*01b0*/  IMAD R0, R0, c[0x0][0x548], RZ ;  /* 0x0001520000007a24 */ /* 0x020fca00078e02ff */
[----:B------:R-:W-:-:S04]  /*01c0*/  ISETP.LE.AND P0, PT, R0, UR6, PT ;  /* 0x0000000600007c0c */ /* 0x000fc8000bf03270 */
[----:B------:R-:W-:-:S05]  /*01d0*/  SEL R0, R5, 0xffffffff, !P0 ;  /* 0xffffffff05007807 */ /* 0x000fca0004000000 */
[----:B------:R2:W-:Y:S01]  /*01e0*/  STL [R1+0xcc], R0 ;  /* 0x0000cc0001007387 */ /* 0x0005e20000100800 */
[----:B------:R-:W-:Y:S05]  /*01f0*/  BRA `(.L_x_526) ;  /* 0x0000013000007947 */ /* 0x000fea0003800000 */
.L_x_522:
[----:B------:R-:W-:-:S04]  /*0200*/  ISETP.NE.U32.AND P0, PT, RZ, c[0x0][0x568], PT ;  /* 0x00015a00ff007a0c */ /* 0x000fc80003f05070 */
[----:B------:R-:W-:-:S13]  /*0210*/  ISETP.NE.AND.EX P0, PT, RZ, c[0x0][0x56c], PT, P0 ;  /* 0x00015b00ff007a0c */ /* 0x000fda0003f05300 */
[----:B------:R-:W-:Y:S05]  /*0220*/  @!P0 BRA `(.L_x_527) ;  /* 0x0000002000008947 */ /* 0x000fea0003800000 */
[----:B------:R1:W5:Y:S01]  /*0230*/  LDG.E R0, [R2.64] ;  /* 0x0000001602007981 */ /* 0x000362000c1e1900 */
[----:B------:R-:W-:Y:S05]  /*0240*/  BRA `(.L_x_528) ;  /* 0x0000009000007947 */ /* 0x000fea0003800000 */
.L_x_527:
        /* <DEDUP_REMOVED lines=8> */
.L_x_529:
[----:B------:R-:W-:-:S04]  /*02d0*/  MOV R0, c[0x0][0x54c] ;  /* 0x0001530000007a02 */ /* 0x000fc80000000f00 */
.L_x_528:
[----:B------:R-:W-:Y:S01]  /*02e0*/  USHF.L.U32 UR6, UR6, 0x7, URZ ;  /* 0x0000000706067899 */ /* 0x000fe2000800063f */
[----:B-----5:R-:W-:-:S05]  /*02f0*/  IMAD R0, R0, c[0x0][0x548], RZ ;  /* 0x0001520000007a24 */ /* 0x020fca00078e02ff */
[----:B------:R-:W-:-:S04]  /*0300*/  ISETP.LE.AND P0, PT, R0, UR6, PT ;  /* 0x0000000600007c0c */ /* 0x000fc8000bf03270 */
[----:B------:R-:W-:-:S05]  /*0310*/  SEL R0, R5, 0xffffffff, !P0 ;  /* 0xffffffff05007807 */ /* 0x000fca0004000000 */
[----:B------:R2:W-:Y:S04]  /*0320*/  STL [R1+0xcc], R0 ;  /* 0x0000cc0001007387 */ /* 0x0005e80000100800 */
.L_x_526:
[----:B------:R-:W3:Y:S02]  /*0330*/  LDL R40, [R1+0xcc] ;  /* 0x0000cc0001287983 */ /* 0x000ee40000100800 */
[----:B---3--:R-:W-:-:S13]  /*0340*/  ISETP.GE.AND P0, PT, R40, RZ, PT ;  /* 0x000000ff2800720c */ /* 0x008fda0003f06270 */
[----:B------:R-:W-:Y:S05]  /*0350*/  @!P0 EXIT ;  /* 0x000000000000894d */ /* 0x000fea0003800000 */
[----:B------:R-:W-:Y:S02]  /*0360*/  ISETP.NE.U32.AND P1, PT, RZ, c[0x0][0x370], PT ;  /* 0x0000dc00ff007a0c */ /* 0x000fe40003f25070 */
[----:B------:R-:W-:Y:S02]  /*0370*/  ISETP.NE.U32.AND P0, PT, RZ, c[0x0][0x360], PT ;  /* 0x0000d800ff007a0c */ /* 0x000fe40003f05070 */
[----:B------:R-:W-:Y:S02]  /*0380*/  ISETP.NE.AND.EX P1, PT, RZ, c[0x0][0x374], PT, P1 ;  /* 0x0000dd00ff007a0c */ /* 0x000fe40003f25310 */
[----:B------:R-:W-:Y:S02]  /*0390*/  ISETP.NE.AND.EX P0, PT, RZ, c[0x0][0x364], PT, P0 ;  /* 0x0000d900ff007a0c */ /* 0x000fe40003f05300 */
[----:B------:R-:W-:Y:S02]  /*03a0*/  ISETP.NE.U32.AND P4, PT, RZ, c[0x0][0x348], PT ;  /* 0x0000d200ff007a0c */ /* 0x000fe40003f85070 */
[----:B------:R-:W-:-:S02]  /*03b0*/  ISETP.NE.U32.AND P3, PT, RZ, c[0x0][0x350], PT ;  /* 0x0000d400ff007a0c */ /* 0x000fc40003f65070 */
[----:B------:R-:W-:Y:S02]  /*03c0*/  ISETP.NE.AND.EX P4, PT, RZ, c[0x0][0x34c], PT, P4 ;  /* 0x0000d300ff007a0c */ /* 0x000fe40003f85340 */
[----:B------:R-:W-:-:S03]  /*03d0*/  ISETP.NE.AND.EX P3, PT, RZ, c[0x0][0x354], PT, P3 ;  /* 0x0000d500ff007a0c */ /* 0x000fc60003f65330 */
[----:B------:R-:W-:-:S04]  /*03e0*/  @P1 IMAD.WIDE R4, R40, R23, c[0x0][0x370] ;  /* 0x0000dc0028041625 */ /* 0x000fc800078e0217 */
[----:B-1----:R-:W-:Y:S01]  /*03f0*/  @P0 IMAD.WIDE R2, R40, R23, c[0x0][0x360] ;  /* 0x0000d80028020625 */ /* 0x002fe200078e0217 */
[----:B------:R1:W3:Y:S01]  /*0400*/  @P1 LDG.E R8, [R4.64] ;  /* 0x0000001604081981 */ /* 0x0002e2000c1e1900 */
[----:B------:R-:W-:-:S03]  /*0410*/  CS2R R6, SRZ ;  /* 0x0000000000067805 */ /* 0x000fc6000001ff00 */
[----:B--2---:R2:W4:Y:S01]  /*0420*/  @P0 LDG.E R0, [R2.64] ;  /* 0x0000001602000981 */ /* 0x004522000c1e1900 */
[----:B-1----:R-:W-:-:S04]  /*0430*/  IMAD.WIDE R4, R40, R23, c[0x0][0x348] ;  /* 0x0000d20028047625 */ /* 0x002fc800078e0217 */
[----:B--2---:R-:W-:Y:S01]  /*0440*/  IMAD.WIDE R2, R40, R23, c[0x0][0x350] ;  /* 0x0000d40028027625 */ /* 0x004fe200078e0217 */
[----:B------:R1:W5:Y:S04]  /*0450*/  @P4 LDG.E R6, [R4.64] ;  /* 0x0000001604064981 */ /* 0x000368000c1e1900 */
[----:B------:R1:W5:Y:S01]  /*0460*/  @P3 LDG.E R7, [R2.64] ;  /* 0x0000001602073981 */ /* 0x000362000c1e1900 */
[----:B------:R-:W-:Y:S02]  /*0470*/  UMOV UR7, URZ ;  /* 0x0000003f00077c82 */ /* 0x000fe40008000000 */
[----:B------:R-:W-:Y:S02]  /*0480*/  ULDC UR19, c[0x0][0x168] ;  /* 0x00005a0000137ab9 */ /* 0x000fe40000000800 */
[----:B------:R-:W-:Y:S01]  /*0490*/  ULDC UR10, c[0x0][0x1d0] ;  /* 0x00007400000a7ab9 */ /* 0x000fe20000000800 */
[----:B---3--:R1:W2:Y:S08]  /*04a0*/  @P1 R2UR UR7, R8 ;  /* 0x00000000080713c2 */ /* 0x0082b000000e0000 */
[----:B----4-:R1:W3:Y:S02]  /*04b0*/  @P0 R2UR UR19, R0 ;  /* 0x00000000001303c2 */ /* 0x0102e400000e0000 */
[----:B-123--:R-:W-:Y:S05]  /*04c0*/  @P0 BRA `(.L_x_530) ;  /* 0x0000006000000947 */ /* 0x00efea0003800000 */
[----:B------:R-:W-:Y:S05]  /*04d0*/  @!P4 BRA `(.L_x_530) ;  /* 0x000000500000c947 */ /* 0x000fea0003800000 */
[----:B------:R1:W2:Y:S04]  /*04e0*/  LDG.E R0, [R4.64] ;  /* 0x0000001604007981 */ /* 0x0002a8000c1e1900 */
[----:B-1----:R-:W3:Y:S01]  /*04f0*/  LDG.E R4, [R4.64+0x4] ;  /* 0x0000041604047981 */ /* 0x002ee2000c1e1900 */
[----:B--2---:R-:W1:Y:S08]  /*0500*/  R2UR UR19, R0 ;  /* 0x00000000001373c2 */ /* 0x004e7000000e0000 */
[----:B---3--:R-:W1:Y:S02]  /*0510*/  R2UR UR4, R4 ;  /* 0x00000000040473c2 */ /* 0x008e6400000e0000 */
[----:B-1----:R-:W-:-:S06]  /*0520*/  UIADD3 UR19, -UR19, UR4, URZ ;  /* 0x0000000413137290 */ /* 0x002fcc000fffe13f */
.L_x_530:
[----:B------:R-:W-:-:S04]  /*0530*/  ISETP.NE.U32.AND P0, PT, RZ, c[0x0][0x368], PT ;  /* 0x0000da00ff007a0c */ /* 0x000fc80003f05070 */
[----:B------:R-:W-:-:S13]  /*0540*/  ISETP.NE.AND.EX P0, PT, RZ, c[0x0][0x36c], PT, P0 ;  /* 0x0000db00ff007a0c */ /* 0x000fda0003f05300 */
[----:B------:R-:W-:Y:S05]  /*0550*/  @!P0 BRA `(.L_x_531) ;  /* 0x0000004000008947 */ /* 0x000fea0003800000 */
[----:B------:R-:W-:-:S05]  /*0560*/  IMAD.WIDE R2, R40, R23, c[0x0][0x368] ;  /* 0x0000da0028027625 */ /* 0x000fca00078e0217 */
[----:B------:R-:W2:Y:S02]  /*0570*/  LDG.E R0, [R2.64] ;  /* 0x0000001602007981 */ /* 0x000ea4000c1e1900 */
[----:B--2---:R1:W2:Y:S02]  /*0580*/  R2UR UR10, R0 ;  /* 0x00000000000a73c2 */ /* 0x0042a400000e0000 */
[----:B-12---:R-:W-:Y:S05]  /*0590*/  BRA `(.L_x_532) ;  /* 0x0000006000007947 */ /* 0x006fea0003800000 */
.L_x_531:
[----:B------:R-:W-:Y:S05]  /*05a0*/  @!P3 BRA `(.L_x_532) ;  /* 0x000000500000b947 */ /* 0x000fea0003800000 */
[----:B------:R1:W2:Y:S04]  /*05b0*/  LDG.E R0, [R2.64] ;  /* 0x0000001602007981 */ /* 0x0002a8000c1e1900 */
[----:B-1----:R-:W3:Y:S01]  /*05c0*/  LDG.E R2, [R2.64+0x4] ;  /* 0x0000041602027981 */ /* 0x002ee2000c1e1900 */
[----:B--2---:R-:W1:Y:S08]  /*05d0*/  R2UR UR10, R0 ;  /* 0x00000000000a73c2 */ /* 0x004e7000000e0000 */
[----:B---3--:R-:W1:Y:S02]  /*05e0*/  R2UR UR4, R2 ;  /* 0x00000000020473c2 */ /* 0x008e6400000e0000 */
[----:B-1----:R-:W-:-:S06]  /*05f0*/  UIADD3 UR10, -UR10, UR4, URZ ;  /* 0x000000040a0a7290 */ /* 0x002fcc000fffe13f */
.L_x_532:
[----:B------:R-:W-:Y:S01]  /*0600*/  ULDC UR4, c[0x0][0x2c4] ;  /* 0x0000b10000047ab9 */ /* 0x000fe20000000800 */
[----:B-----5:R-:W-:Y:S01]  /*0610*/  IADD3 R25, R7, UR7, RZ ;  /* 0x0000000707197c10 */ /* 0x020fe2000fffe0ff */
[----:B------:R-:W-:Y:S01]  /*0620*/  UISETP.NE.AND UP1, UPT, UR4, 0x1, UPT ;  /* 0x000000010400788c */ /* 0x000fe2000bf25270 */
[----:B------:R-:W-:Y:S01]  /*0630*/  PLOP3.LUT P1, PT, PT, PT, PT, 0x80, 0x0 ;  /* 0x000000000000781c */ /* 0x000fe20003f2f070 */
[----:B------:R-:W-:Y:S01]  /*0640*/  UIADD3 UR10, -UR7, UR10, URZ ;  /* 0x0000000a070a7290 */ /* 0x000fe2000fffe13f */
[----:B------:R-:W-:Y:S01]  /*0650*/  CS2R R10, SRZ ;  /* 0x00000000000a7805 */ /* 0x000fe2000001ff00 */
[----:B------:R-:W-:Y:S01]  /*0660*/  ULDC.64 UR4, c[0x0][0x2c8] ;  /* 0x0000b20000047ab9 */ /* 0x000fe20000000a00 */
[----:B------:R-:W-:Y:S01]  /*0670*/  IMAD.MOV.U32 R130, RZ, RZ, RZ ;  /* 0x000000ffff827224 */ /* 0x000fe200078e00ff */
[----:B------:R-:W-:Y:S01]  /*0680*/  UIADD3 UR7, UR10, 0x40, -UR19 ;  /* 0x000000400a077890 */ /* 0x000fe2000fffe813 */
[----:B------:R-:W-:Y:S01]  /*0690*/  CS2R R128, SRZ ;  /* 0x0000000000807805 */ /* 0x000fe2000001ff00 */
[----:B------:R-:W-:Y:S01]  /*06a0*/  CS2R R14, SRZ ;  /* 0x00000000000e7805 */ /* 0x000fe2000001ff00 */
[----:B------:R-:W-:Y:S01]  /*06b0*/  IMAD.MOV.U32 R126, RZ, RZ, RZ ;  /* 0x000000ffff7e7224 */ /* 0x000fe200078e00ff */
[----:B------:R-:W-:Y:S01]  /*06c0*/  CS2R R124, SRZ ;  /* 0x00000000007c7805 */ /* 0x000fe2000001ff00 */
[----:B------:R-:W-:Y:S01]  /*06d0*/  @UP1 UIADD3 UR8, UR6, 0x7f, URZ ;  /* 0x0000007f06081890 */ /* 0x000fe2000fffe03f */
[----:B------:R-:W-:Y:S01]  /*06e0*/  MOV R122, RZ ;  /* 0x000000ff007a7202 */ /* 0x000fe20000000f00 */
[----:B------:R-:W-:Y:S01]  /*06f0*/  CS2R R120, SRZ ;  /* 0x0000000000787805 */ /* 0x000fe2000001ff00 */
[----:B------:R-:W-:Y:S01]  /*0700*/  CS2R R12, SRZ ;  /* 0x00000000000c7805 */ /* 0x000fe2000001ff00 */
[----:B------:R-:W-:Y:S01]  /*0710*/  UIMAD.WIDE.U32 UR8, UR8, UR4, URZ ;  /* 0x00000004080872a5 */ /* 0x000fe2000f8e003f */
[----:B------:R-:W-:Y:S01]  /*0720*/  IMAD.MOV.U32 R118, RZ, RZ, RZ ;  /* 0x000000ffff767224 */ /* 0x000fe200078e00ff */
[----:B------:R-:W-:Y:S01]  /*0730*/  UIADD3 UR4, UR6, 0x7f, URZ ;  /* 0x0000007f06047890 */ /* 0x000fe2000fffe03f */
[----:B------:R-:W-:Y:S01]  /*0740*/  CS2R R116, SRZ ;  /* 0x0000000000747805 */ /* 0x000fe2000001ff00 */
[----:B------:R-:W-:Y:S01]  /*0750*/  @UP1 USHF.R.U32.HI UR4, URZ, UR5, UR9 ;  /* 0x000000053f041299 */ /* 0x000fe20008011609 */
[----:B------:R-:W-:Y:S01]  /*0760*/  CS2R R16, SRZ ;  /* 0x0000000000107805 */ /* 0x000fe2000001ff00 */
[----:B------:R-:W-:Y:S01]  /*0770*/  UIADD3 UR5, UR10, 0x3f, URZ ;  /* 0x0000003f0a057890 */ /* 0x000fe2000fffe03f */
[----:B------:R-:W-:Y:S01]  /*0780*/  MOV R114, RZ ;  /* 0x000000ff00727202 */ /* 0x000fe20000000f00 */
[----:B------:R-:W-:Y:S01]  /*0790*/  UIADD3 UR7, UR7, UR4, URZ ;  /* 0x0000000407077290 */ /* 0x000fe2000fffe03f */
[----:B------:R-:W-:Y:S01]  /*07a0*/  CS2R R112, SRZ ;  /* 0x0000000000707805 */ /* 0x000fe2000001ff00 */
[----:B------:R-:W-:Y:S01]  /*07b0*/  USHF.R.S32.HI UR8, URZ, 0x1f, UR5 ;  /* 0x0000001f3f087899 */ /* 0x000fe20008011405 */
[----:B------:R-:W-:Y:S01]  /*07c0*/  CS2R R18, SRZ ;  /* 0x0000000000127805 */ /* 0x000fe2000001ff00 */
[----:B------:R-:W-:Y:S01]  /*07d0*/  USHF.R.S32.HI UR4, URZ, 0x1f, UR7 ;  /* 0x0000001f3f047899 */ /* 0x000fe20008011407 */
[----:B------:R-:W-:Y:S01]  /*07e0*/  IMAD.MOV.U32 R110, RZ, RZ, RZ ;  /* 0x000000ffff6e7224 */ /* 0x000fe200078e00ff */
[----:B------:R-:W-:Y:S01]  /*07f0*/  ULEA.HI UR8, UR8, UR5, URZ, 0x6 ;  /* 0x0000000508087291 */ /* 0x000fe2000f8f303f */
[----:B------:R-:W-:Y:S01]  /*0800*/  CS2R R108, SRZ ;  /* 0x00000000006c7805 */ /* 0x000fe2000001ff00 */
[----:B------:R-:W-:Y:S01]  /*0810*/  ULEA.HI UR4, UR4, UR7, URZ, 0x6 ;  /* 0x0000000704047291 */ /* 0x000fe2000f8f303f */
[----:B------:R-:W-:Y:S01]  /*0820*/  CS2R R106, SRZ ;  /* 0x00000000006a7805 */ /* 0x000fe2000001ff00 */
[----:B------:R-:W-:Y:S01]  /*0830*/  USHF.R.S32.HI UR8, URZ, 0x6, UR8 ;  /* 0x000000063f087899 */ /* 0x000fe20008011408 */
[----:B------:R-:W-:Y:S01]  /*0840*/  CS2R R104, SRZ ;  /* 0x0000000000687805 */ /* 0x000fe2000001ff00 */
[----:B------:R-:W-:Y:S01]  /*0850*/  USHF.R.S32.HI UR4, URZ, 0x6, UR4 ;  /* 0x000000063f047899 */ /* 0x000fe20008011404 */
[----:B------:R-:W-:Y:S01]  /*0860*/  CS2R R102, SRZ ;  /* 0x0000000000667805 */ /* 0x000fe2000001ff00 */
[----:B------:R-:W-:Y:S01]  /*0870*/  MOV R22, RZ ;  /* 0x000000ff00167202 */ /* 0x000fe20000000f00 */
[----:B------:R-:W-:Y:S01]  /*0880*/  IMAD.MOV.U32 R100, RZ, RZ, RZ ;  /* 0x000000ffff647224 */ /* 0x000fe200078e00ff */
[----:B------:R-:W-:Y:S01]  /*0890*/  UISETP.LT.AND UP0, UPT, UR8, UR4, UPT ;  /* 0x000000040800728c */ /* 0x000fe2000bf01270 */
[----:B------:R-:W-:Y:S01]  /*08a0*/  CS2R R98, SRZ ;  /* 0x0000000000627805 */ /* 0x000fe2000001ff00 */
[----:B------:R-:W-:Y:S01]  /*08b0*/  MOV R24, RZ ;  /* 0x000000ff00187202 */ /* 0x000fe20000000f00 */
[----:B------:R-:W-:Y:S01]  /*08c0*/  IMAD.MOV.U32 R96, RZ, RZ, RZ ;  /* 0x000000ffff607224 */ /* 0x000fe200078e00ff */
[----:B------:R-:W-:Y:S01]  /*08d0*/  USEL UR17, UR8, UR4, UP0 ;  /* 0x0000000408117287 */ /* 0x000fe20008000000 */
[----:B------:R-:W-:Y:S01]  /*08e0*/  CS2R R94, SRZ ;  /* 0x00000000005e7805 */ /* 0x000fe2000001ff00 */
[----:B------:R-:W-:Y:S01]  /*08f0*/  CS2R R92, SRZ ;  /* 0x00000000005c7805 */ /* 0x000fe2000001ff00 */
[----:B------:R-:W-:Y:S01]  /*0900*/  CS2R R90, SRZ ;  /* 0x00000000005a7805 */ /* 0x000fe2000001ff00 */
[----:B------:R-:W-:Y:S01]  /*0910*/  UISETP.GE.AND UP0, UPT, UR17, 0x1, UPT ;  /* 0x000000011100788c */ /* 0x000fe2000bf06270 */
[----:B------:R-:W-:Y:S01]  /*0920*/  CS2R R26, SRZ ;  /* 0x00000000001a7805 */ /* 0x000fe2000001ff00 */
[----:B------:R-:W-:Y:S01]  /*0930*/  MOV R88, RZ ;  /* 0x000000ff00587202 */ /* 0x000fe20000000f00 */
[----:B------:R-:W-:Y:S01]  /*0940*/  CS2R R86, SRZ ;  /* 0x0000000000567805 */ /* 0x000fe2000001ff00 */
[----:B------:R-:W-:Y:S01]  /*0950*/  IMAD.MOV.U32 R84, RZ, RZ, RZ ;  /* 0x000000ffff547224 */ /* 0x000fe200078e00ff */
[----:B------:R-:W-:Y:S01]  /*0960*/  CS2R R82, SRZ ;  /* 0x0000000000527805 */ /* 0x000fe2000001ff00 */
[----:B------:R-:W-:Y:S01]  /*0970*/  PLOP3.LUT P0, PT, PT, PT, UP0, 0x80, 0x0 ;  /* 0x000000000000781c */ /* 0x000fe20003f0f008 */
        /* <DEDUP_REMOVED lines=45> */
[----:B------:R-:W-:Y:S01]  /*0c50*/  ISETP.NE.U32.AND P2, PT, RZ, c[0x0][0x340], PT ;  /* 0x0000d000ff007a0c */ /* 0x000fe20003f45070 */
[----:B------:R-:W1:Y:S01]  /*0c60*/  S2R R26, SR_CTAID.Y ;  /* 0x00000000001a7919 */ /* 0x000e620000002600 */
[----:B------:R-:W-:-:S02]  /*0c70*/  SHF.R.S32.HI R90, RZ, 0x1f, R97 ;  /* 0x0000001fff5a7819 */ /* 0x000fc40000011461 */
[----:B------:R-:W-:Y:S02]  /*0c80*/  SHF.R.S32.HI R0, RZ, 0x1f, R6 ;  /* 0x0000001fff007819 */ /* 0x000fe40000011406 */
[----:B------:R-:W-:Y:S02]  /*0c90*/  PLOP3.LUT P1, PT, PT, PT, UP1, 0x80, 0x0 ;  /* 0x000000000000781c */ /* 0x000fe40003f2f018 */
[----:B------:R-:W-:Y:S02]  /*0ca0*/  PLOP3.LUT P0, PT, PT, PT, UP1, 0x80, 0x0 ;  /* 0x000000000000781c */ /* 0x000fe40003f0f018 */
[----:B------:R-:W-:Y:S01]  /*0cb0*/  SHF.R.S32.HI R11, RZ, 0x1f, R40 ;  /* 0x0000001fff0b7819 */ /* 0x000fe20000011428 */
[----:B------:R-:W-:Y:S01]  /*0cc0*/  UIADD3 UR9, UR17, -0x1, URZ ;  /* 0xffffffff11097890 */ /* 0x000fe2000fffe03f */
[----:B------:R-:W-:Y:S01]  /*0cd0*/  ISETP.NE.AND.EX P2, PT, RZ, c[0x0][0x344], PT, P2 ;  /* 0x0000d100ff007a0c */ /* 0x000fe20003f45320 */
[----:B------:R-:W-:Y:S02]  /*0ce0*/  ULDC UR4, c[0x0][0x2c4] ;  /* 0x0000b10000047ab9 */ /* 0x000fe40000000800 */
[----:B------:R-:W-:-:S10]  /*0cf0*/  ULDC.64 UR14, c[0x0][0x1e0] ;  /* 0x00007800000e7ab9 */ /* 0x000fd40000000a00 */
[----:B------:R-:W-:-:S05]  /*0d00*/  @P2 IMAD.WIDE R2, R40, R23, c[0x0][0x340] ;  /* 0x0000d00028022625 */ /* 0x000fca00078e0217 */
[----:B------:R2:W3:Y:S01]  /*0d10*/  @P2 LDG.E R12, [R2.64] ;  /* 0x00000016020c2981 */ /* 0x0004e2000c1e1900 */
[-C--:B------:R-:W-:Y:S01]  /*0d20*/  LEA.HI R5, R90, R97.reuse, RZ, 0x3 ;  /* 0x000000615a057211 */ /* 0x080fe200078f18ff */
[----:B------:R-:W-:Y:S01]  /*0d30*/  IMAD R0, R0, c[0x0][0x178], RZ ;  /* 0x00005e0000007a24 */ /* 0x000fe200078e02ff */
[----:B-1----:R-:W-:Y:S01]  /*0d40*/  SHF.R.S32.HI R27, RZ, 0x1f, R26 ;  /* 0x0000001fff1b7819 */ /* 0x002fe2000001141a */
[----:B------:R-:W-:Y:S01]  /*0d50*/  UIMAD UR4, UR19, UR4, URZ ;  /* 0x00000004130472a4 */ /* 0x000fe2000f8e023f */
[----:B------:R-:W-:Y:S01]  /*0d60*/  LOP3.LUT R4, R5, 0xfffffff8, RZ, 0xc0, !PT ;  /* 0xfffffff805047812 */ /* 0x000fe200078ec0ff */
[----:B------:R-:W-:Y:S01]  /*0d70*/  IMAD R0, R6, c[0x0][0x17c], R0 ;  /* 0x00005f0006007a24 */ /* 0x000fe200078e0200 */
[----:B------:R-:W-:Y:S01]  /*0d80*/  SHF.R.S32.HI R19, RZ, 0x3, R5 ;  /* 0x00000003ff137819 */ /* 0x000fe20000011405 */
[----:B------:R-:W-:Y:S01]  /*0d90*/  UMOV UR12, 0x6 ;  /* 0x00000006000c7882 */ /* 0x000fe20000000000 */
[----:B------:R-:W-:Y:S01]  /*0da0*/  LEA.HI R89, R90, R97, RZ, 0x5 ;  /* 0x000000615a597211 */ /* 0x000fe200078f28ff */
[----:B------:R-:W-:Y:S01]  /*0db0*/  IMAD.IADD R21, R97, 0x1, -R4 ;  /* 0x0000000161157824 */ /* 0x000fe200078e0a04 */
[----:B------:R-:W-:Y:S01]  /*0dc0*/  SEL R4, R40, RZ, !P4 ;  /* 0x000000ff28047207 */ /* 0x000fe20006000000 */
[----:B------:R-:W-:Y:S01]  /*0dd0*/  USHF.L.U32 UR8, UR14, 0x6, URZ ;  /* 0x000000060e087899 */ /* 0x000fe2000800063f */
[----:B------:R-:W-:Y:S01]  /*0de0*/  IADD3 R14, R19, UR6, RZ ;  /* 0x00000006130e7c10 */ /* 0x000fe2000fffe0ff */
[C---:B------:R-:W-:Y:S01]  /*0df0*/  IMAD R5, R21.reuse, 0x20, R19 ;  /* 0x0000002015057824 */ /* 0x040fe200078e0213 */
[----:B------:R-:W-:Y:S01]  /*0e00*/  USHF.L.U64.HI UR7, UR14, UR12, UR15 ;  /* 0x0000000c0e077299 */ /* 0x000fe2000801020f */
[----:B------:R-:W-:Y:S01]  /*0e10*/  IMAD.SHL.U32 R8, R21, 0x8, RZ ;  /* 0x0000000815087824 */ /* 0x000fe200078e00ff */
[----:B------:R-:W-:Y:S01]  /*0e20*/  USHF.R.S32.HI UR11, URZ, 0x1f, UR9 ;  /* 0x0000001f3f0b7899 */ /* 0x000fe20008011409 */
[----:B------:R-:W-:Y:S01]  /*0e30*/  IMAD.U32 R91, RZ, RZ, UR8 ;  /* 0x00000008ff5b7e24 */ /* 0x000fe2000f8e00ff */
[----:B------:R-:W-:Y:S01]  /*0e40*/  IADD3 R5, R5, UR6, RZ ;  /* 0x0000000605057c10 */ /* 0x000fe2000fffe0ff */
[----:B------:R-:W-:Y:S01]  /*0e50*/  UIMAD UR5, UR7, UR9, URZ ;  /* 0x00000009070572a4 */ /* 0x000fe2000f8e023f */
[C---:B------:R-:W-:Y:S01]  /*0e60*/  IADD3 R16, R8.reuse, 0x40, RZ ;  /* 0x0000004008107810 */ /* 0x040fe20007ffe0ff */
[----:B------:R-:W-:Y:S01]  /*0e70*/  USHF.L.U32 UR16, UR14, 0x5, URZ ;  /* 0x000000050e107899 */ /* 0x000fe2000800063f */
[C---:B------:R-:W-:Y:S01]  /*0e80*/  IADD3 R17, R8.reuse, 0x80, RZ ;  /* 0x0000008008117810 */ /* 0x040fe20007ffe0ff */
[----:B------:R-:W-:Y:S01]  /*0e90*/  @P1 IMAD.HI.U32 R7, R5, c[0x0][0x2c8], RZ ;  /* 0x0000b20005071a27 */ /* 0x000fe200078e00ff */
[----:B------:R-:W-:Y:S01]  /*0ea0*/  IADD3 R22, R8, 0xc0, RZ ;  /* 0x000000c008167810 */ /* 0x000fe20007ffe0ff */
[----:B------:R-:W-:Y:S01]  /*0eb0*/  UIMAD UR5, UR11, UR8, UR5 ;  /* 0x000000080b0572a4 */ /* 0x000fe2000f8e0205 */
[----:B------:R-:W-:Y:S01]  /*0ec0*/  BAR.SYNC.DEFER_BLOCKING 0x0 ;  /* 0x0000000000007b1d */ /* 0x000fe20000010000 */
[----:B--2---:R-:W-:Y:S01]  /*0ed0*/  IMAD.WIDE.U32 R2, R6, c[0x0][0x178], RZ ;  /* 0x00005e0006027a25 */ /* 0x004fe200078e00ff */
[----:B------:R-:W-:Y:S01]  /*0ee0*/  SEL R6, R11, RZ, !P4 ;  /* 0x000000ff0b067207 */ /* 0x000fe20006000000 */
[----:B------:R-:W-:Y:S01]  /*0ef0*/  UISETP.GE.AND UP0, UPT, UR17, 0x2, UPT ;  /* 0x000000021100788c */ /* 0x000fe2000bf06270 */
[----:B------:R-:W-:Y:S01]  /*0f00*/  ISETP.GE.AND P5, PT, R8, c[0x0][0x198], PT ;  /* 0x0000660008007a0c */ /* 0x000fe20003fa6270 */
[----:B------:R-:W-:Y:S01]  /*0f10*/  IMAD.IADD R3, R3, 0x1, R0 ;  /* 0x0000000103037824 */ /* 0x000fe200078e0200 */
[----:B------:R-:W-:Y:S01]  /*0f20*/  ISETP.GE.AND P4, PT, R16, c[0x0][0x198], PT ;  /* 0x0000660010007a0c */ /* 0x000fe20003f86270 */
[----:B------:R-:W-:Y:S01]  /*0f30*/  IMAD R0, R27, c[0x0][0x1b8], RZ ;  /* 0x00006e001b007a24 */ /* 0x000fe200078e02ff */
[----:B------:R-:W-:Y:S01]  /*0f40*/  SHF.R.S32.HI R88, RZ, 0x5, R89 ;  /* 0x00000005ff587819 */ /* 0x000fe20000011459 */
[----:B------:R-:W-:Y:S01]  /*0f50*/  IMAD.WIDE.U32 R2, R26, c[0x0][0x1b8], R2 ;  /* 0x00006e001a027a25 */ /* 0x000fe200078e0002 */
[----:B------:R-:W-:-:S03]  /*0f60*/  UIADD3 UR17, UR17, -0x2, URZ ;  /* 0xfffffffe11117890 */ /* 0x000fc6000fffe03f */
[----:B------:R-:W-:Y:S01]  /*0f70*/  IMAD R0, R26, c[0x0][0x1bc], R0 ;  /* 0x00006f001a007a24 */ /* 0x000fe200078e0200 */
[----:B------:R-:W-:Y:S01]  /*0f80*/  @UP0 UIMAD UR7, UR7, UR17, URZ ;  /* 0x00000011070702a4 */ /* 0x000fe2000f8e023f */
[----:B------:R-:W-:Y:S02]  /*0f90*/  IMAD R6, R6, c[0x0][0x1c0], RZ ;  /* 0x0000700006067a24 */ /* 0x000fe400078e02ff */
[----:B------:R-:W-:Y:S02]  /*0fa0*/  IMAD.IADD R3, R3, 0x1, R0 ;  /* 0x0000000103037824 */ /* 0x000fe400078e0200 */
[----:B------:R-:W-:Y:S01]  /*0fb0*/  IMAD.MOV.U32 R0, RZ, RZ, R5 ;  /* 0x000000ffff007224 */ /* 0x000fe200078e0005 */
        /* <DEDUP_REMOVED lines=15> */
[----:B------:R-:W-:Y:S01]  /*10b0*/  IMAD.WIDE.U32 R2, R4, c[0x0][0x1a8], R2 ;  /* 0x00006a0004027a25 */ /* 0x000fe200078e0002 */
[----:B------:R-:W-:Y:S02]  /*10c0*/  IADD3 R6, -R19, UR10, RZ ;  /* 0x0000000a13067c10 */ /* 0x000fe4000fffe1ff */
[----:B------:R-:W-:Y:S01]  /*10d0*/  LOP3.LUT R7, R0, 0x38, R8, 0xf8, !PT ;  /* 0x0000003800077812 */ /* 0x000fe200078ef808 */
[----:B------:R-:W-:Y:S01]  /*10e0*/  IMAD R9, R4, c[0x0][0x1ac], R5 ;  /* 0x00006b0004097a24 */ /* 0x000fe200078e0205 */
[----:B------:R-:W-:Y:S01]  /*10f0*/  SHF.R.U32.HI R4, RZ, 0x3, R0 ;  /* 0x00000003ff047819 */ /* 0x000fe20000011600 */
[----:B------:R-:W-:Y:S01]  /*1100*/  IMAD.U32 R5, RZ, RZ, UR9 ;  /* 0x00000009ff057e24 */ /* 0x000fe2000f8e00ff */
[C---:B------:R-:W-:Y:S01]  /*1110*/  LEA R18, P0, R2.reuse, c[0x0][0x160], 0x1 ;  /* 0x0000580002127a11 */ /* 0x040fe200078008ff */
[----:B------:R-:W-:Y:S01]  /*1120*/  IMAD.IADD R0, R3, 0x1, R9 ;  /* 0x0000000103007824 */ /* 0x000fe200078e0209 */
[----:B------:R-:W-:Y:S01]  /*1130*/  SHF.R.S32.HI R9, RZ, 0x1f, R8 ;  /* 0x0000001fff097819 */ /* 0x000fe20000011408 */
[----:B------:R-:W-:Y:S01]  /*1140*/  IMAD R20, R5, -0x40, R6 ;  /* 0xffffffc005147824 */ /* 0x000fe200078e0206 */
[----:B------:R-:W-:Y:S01]  /*1150*/  LOP3.LUT R5, R7, R4, RZ, 0x3c, !PT ;  /* 0x0000000407057212 */ /* 0x000fe200078e3cff */
[----:B------:R-:W-:Y:S01]  /*1160*/  SHFL.IDX PT, R6, R18, RZ, 0x181f ;  /* 0x00181fff12067589 */ /* 0x000fe200000e0000 */
[----:B------:R-:W-:-:S02]  /*1170*/  LEA.HI.X R15, R2, c[0x0][0x164], R0, 0x1, P0 ;  /* 0x00005900020f7a11 */ /* 0x000fc400000f0c00 */
[----:B------:R-:W-:Y:S02]  /*1180*/  ISETP.GE.AND P0, PT, R14, UR4, PT ;  /* 0x000000040e007c0c */ /* 0x000fe4000bf06270 */
[----:B------:R-:W-:Y:S01]  /*1190*/  LEA.HI R0, R90, R97, RZ, 0x6 ;  /* 0x000000615a007211 */ /* 0x000fe200078f30ff */
[----:B------:R-:W1:Y:S01]  /*11a0*/  SHFL.IDX PT, R7, R15, RZ, 0x181f ;  /* 0x00181fff0f077589 */ /* 0x000e6200000e0000 */
[----:B------:R-:W-:Y:S02]  /*11b0*/  IADD3 R4, R14, 0x20, RZ ;  /* 0x000000200e047810 */ /* 0x000fe40007ffe0ff */
[----:B------:R-:W-:Y:S02]  /*11c0*/  SHF.L.U32 R0, R0, 0x3, RZ ;  /* 0x0000000300007819 */ /* 0x000fe400000006ff */
[----:B------:R-:W-:Y:S02]  /*11d0*/  IADD3 R2, R14, 0x40, RZ ;  /* 0x000000400e027810 */ /* 0x000fe40007ffe0ff */
[----:B------:R-:W-:-:S02]  /*11e0*/  LOP3.LUT R10, R5, 0xfffffe00, R0, 0xf8, !PT ;  /* 0xfffffe00050a7812 */ /* 0x000fc400078ef800 */
[----:B------:R-:W-:Y:S02]  /*11f0*/  ISETP.GE.AND P1, PT, R4, UR4, PT ;  /* 0x0000000404007c0c */ /* 0x000fe4000bf26270 */
[----:B------:R-:W-:Y:S01]  /*1200*/  @!P0 SHF.R.S32.HI R5, RZ, 0x1f, R16 ;  /* 0x0000001fff058819 */ /* 0x000fe20000011410 */
[----:B------:R-:W-:Y:S01]  /*1210*/  IMAD.SHL.U32 R95, R10, 0x2, RZ ;  /* 0x000000020a5f7824 */ /* 0x000fe200078e00ff */
[----:B------:R-:W-:Y:S02]  /*1220*/  @!P0 SHF.R.S32.HI R4, RZ, 0x1f, R17 ;  /* 0x0000001fff048819 */ /* 0x000fe40000011411 */
[----:B------:R-:W-:Y:S02]  /*1230*/  ISETP.GE.AND P6, PT, R2, UR4, PT ;  /* 0x0000000402007c0c */ /* 0x000fe4000bfc6270 */
[----:B------:R-:W-:Y:S01]  /*1240*/  @!P0 SHF.R.S32.HI R0, RZ, 0x1f, R22 ;  /* 0x0000001fff008819 */ /* 0x000fe20000011416 */
[----:B------:R-:W-:Y:S01]  /*1250*/  STL [R1+0x48], R95 ;  /* 0x0000485f01007387 */ /* 0x000fe20000100800 */
[----:B------:R-:W-:-:S02]  /*1260*/  IADD3 R14, R14, 0x60, RZ ;  /* 0x000000600e0e7810 */ /* 0x000fc40007ffe0ff */
[----:B------:R-:W-:-:S04]  /*1270*/  @!P0 LEA.HI R0, R0, R22, RZ, 0x3 ;  /* 0x0000001600008211 */ /* 0x000fc800078f18ff */
[----:B------:R-:W-:Y:S02]  /*1280*/  @!P0 LOP3.LUT R0, R0, 0xfffffff8, RZ, 0xc0, !PT ;  /* 0xfffffff800008812 */ /* 0x000fe400078ec0ff */
[--C-:B---3--:R-:W-:Y:S01]  /*1290*/  @P2 SHF.R.S32.HI R3, RZ, 0x1f, R12.reuse ;  /* 0x0000001fff032819 */ /* 0x108fe2000001140c */
[----:B------:R-:W-:Y:S01]  /*12a0*/  @P2 IMAD.MOV.U32 R2, RZ, RZ, R12 ;  /* 0x000000ffff022224 */ /* 0x000fe200078e000c */
[----:B------:R-:W-:Y:S01]  /*12b0*/  @!P0 LEA.HI R12, R5, R16, RZ, 0x3 ;  /* 0x00000010050c8211 */ /* 0x000fe200078f18ff */
[----:B------:R-:W-:Y:S01]  /*12c0*/  @!P2 IMAD.MOV.U32 R2, RZ, RZ, R40 ;  /* 0x000000ffff02a224 */ /* 0x000fe200078e0028 */
[----:B------:R-:W-:Y:S01]  /*12d0*/  @!P0 LEA.HI R5, R4, R17, RZ, 0x3 ;  /* 0x0000001104058211 */ /* 0x000fe200078f18ff */
[----:B------:R-:W-:Y:S01]  /*12e0*/  @!P2 IMAD.MOV.U32 R3, RZ, RZ, R11 ;  /* 0x000000ffff03a224 */ /* 0x000fe200078e000b */
[----:B------:R-:W2:Y:S01]  /*12f0*/  SHFL.IDX PT, R4, R18, 0x1, 0x181f ;  /* 0x00381f0012047f89 */ /* 0x000ea200000e0000 */
[----:B------:R-:W-:Y:S02]  /*1300*/  @!P0 LOP3.LUT R12, R12, 0xfffffff8, RZ, 0xc0, !PT ;  /* 0xfffffff80c0c8812 */ /* 0x000fe400078ec0ff */
[----:B------:R-:W-:-:S02]  /*1310*/  @!P0 LOP3.LUT R10, R5, 0xfffffff8, RZ, 0xc0, !PT ;  /* 0xfffffff8050a8812 */ /* 0x000fc400078ec0ff */
[----:B------:R-:W-:Y:S01]  /*1320*/  SEL R23, R2, RZ, !P3 ;  /* 0x000000ff02177207 */ /* 0x000fe20005800000 */
[----:B------:R-:W3:Y:S01]  /*1330*/  SHFL.IDX PT, R5, R15, 0x1, 0x181f ;  /* 0x00381f000f057f89 */ /* 0x000ee200000e0000 */
[----:B------:R-:W-:Y:S01]  /*1340*/  SEL R24, R3, RZ, !P3 ;  /* 0x000000ff03187207 */ /* 0x000fe20005800000 */
[--C-:B-1----:R-:W-:Y:S01]  /*1350*/  @!P0 IMAD.WIDE R12, R12, 0x2, R6.reuse ;  /* 0x000000020c0c8825 */ /* 0x102fe200078e0206 */
[----:B------:R-:W-:Y:S02]  /*1360*/  @!P0 LEA R2, P2, R8, R6, 0x1 ;  /* 0x0000000608028211 */ /* 0x000fe400078408ff */
[----:B------:R-:W-:Y:S01]  /*1370*/  ISETP.GE.AND P3, PT, R17, c[0x0][0x198], PT ;  /* 0x0000660011007a0c */ /* 0x000fe20003f66270 */
[----:B------:R-:W-:Y:S01]  /*1380*/  @!P0 IMAD.WIDE R10, R10, 0x2, R6 ;  /* 0x000000020a0a8825 */ /* 0x000fe200078e0206 */
[----:B------:R-:W-:Y:S02]  /*1390*/  @!P0 LEA.HI.X R3, R8, R7, R9, 0x1, P2 ;  /* 0x0000000708038211 */ /* 0x000fe400010f0c09 */
[----:B------:R-:W-:Y:S01]  /*13a0*/  ISETP.GE.AND P2, PT, R22, c[0x0][0x198], PT ;  /* 0x0000660016007a0c */ /* 0x000fe20003f46270 */
[----:B------:R-:W-:Y:S01]  /*13b0*/  @!P0 IMAD.WIDE R6, R0, 0x2, R6 ;  /* 0x0000000200068825 */ /* 0x000fe200078e0206 */
[----:B------:R-:W-:Y:S01]  /*13c0*/  @!P1 SHF.R.S32.HI R0, RZ, 0x1f, R22 ;  /* 0x0000001fff009819 */ /* 0x000fe20000011416 */
[----:B------:R1:W-:Y:S03]  /*13d0*/  @!P0 LDGSTS.E.BYPASS.LTC128B.128 [R95+0x100], [R2.64], !P5 ;  /* 0x00100000025f8fae */ /* 0x0003e6000e901d56 */
[----:B------:R-:W-:Y:S01]  /*13e0*/  @!P1 LEA.HI R0, R0, R22, RZ, 0x3 ;  /* 0x0000001600009211 */ /* 0x000fe200078f18ff */
[----:B------:R4:W-:Y:S03]  /*13f0*/  @!P0 LDGSTS.E.BYPASS.LTC128B.128 [R95+0x4100], [R12.64], !P4 ;  /* 0x041000000c5f8fae */ /* 0x0009e6000e101d56 */
[----:B------:R-:W-:Y:S01]  /*1400*/  @!P1 LOP3.LUT R0, R0, 0xfffffff8, RZ, 0xc0, !PT ;  /* 0xfffffff800009812 */ /* 0x000fe200078ec0ff */
[----:B------:R5:W-:Y:S04]  /*1410*/  @!P0 LDGSTS.E.BYPASS.LTC128B.128 [R95+0x8100], [R10.64], !P3 ;  /* 0x081000000a5f8fae */ /* 0x000be8000d901d56 */
[----:B------:R2:W-:Y:S01]  /*1420*/  @!P0 LDGSTS.E.BYPASS.LTC128B.128 [R95+0xc100], [R6.64], !P2 ;  /* 0x0c100000065f8fae */ /* 0x0005e2000d101d56 */
[----:B-1----:R-:W-:-:S02]  /*1430*/  @!P1 SHF.R.S32.HI R3, RZ, 0x1f, R16 ;  /* 0x0000001fff039819 */ /* 0x002fc40000011410 */
[----:B------:R-:W-:Y:S02]  /*1440*/  @!P1 SHF.R.S32.HI R2, RZ, 0x1f, R17 ;  /* 0x0000001fff029819 */ /* 0x000fe40000011411 */
[----:B------:R-:W-:Y:S02]  /*1450*/  @!P1 LEA.HI R3, R3, R16, RZ, 0x3 ;  /* 0x0000001003039211 */ /* 0x000fe400078f18ff */
[----:B-----5:R-:W-:Y:S02]  /*1460*/  @!P1 LEA.HI R10, R2, R17, RZ, 0x3 ;  /* 0x00000011020a9211 */ /* 0x020fe400078f18ff */
[----:B------:R-:W1:Y:S01]  /*1470*/  SHFL.IDX PT, R2, R18, 0x2, 0x181f ;  /* 0x00581f0012027f89 */ /* 0x000e6200000e0000 */
[----:B----4-:R-:W-:Y:S02]  /*1480*/  @!P1 LOP3.LUT R12, R3, 0xfffffff8, RZ, 0xc0, !PT ;  /* 0xfffffff8030c9812 */ /* 0x010fe400078ec0ff */
[----:B--2---:R-:W-:Y:S01]  /*1490*/  @!P1 LEA R6, P0, R8, R4, 0x1 ;  /* 0x0000000408069211 */ /* 0x004fe200078008ff */
[----:B------:R-:W2:Y:S01]  /*14a0*/  SHFL.IDX PT, R3, R15, 0x2, 0x181f ;  /* 0x00581f000f037f89 */ /* 0x000ea200000e0000 */
[----:B------:R-:W-:Y:S01]  /*14b0*/  @!P1 LOP3.LUT R10, R10, 0xfffffff8, RZ, 0xc0, !PT ;  /* 0xfffffff80a0a9812 */ /* 0x000fe200078ec0ff */
[----:B---3--:R-:W-:Y:S01]  /*14c0*/  @!P1 IMAD.WIDE R12, R12, 0x2, R4 ;  /* 0x000000020c0c9825 */ /* 0x008fe200078e0204 */
[----:B------:R-:W-:-:S02]  /*14d0*/  @!P1 LEA.HI.X R7, R8, R5, R9, 0x1, P0 ;  /* 0x0000000508079211 */ /* 0x000fc400000f0c09 */
[----:B------:R-:W-:Y:S01]  /*14e0*/  ISETP.GE.AND P0, PT, R14, UR4, PT ;  /* 0x000000040e007c0c */ /* 0x000fe2000bf06270 */
[--C-:B------:R-:W-:Y:S01]  /*14f0*/  @!P1 IMAD.WIDE R10, R10, 0x2, R4.reuse ;  /* 0x000000020a0a9825 */ /* 0x100fe200078e0204 */
[----:B------:R-:W-:Y:S01]  /*1500*/  UMOV UR4, 0x5 ;  /* 0x0000000500047882 */ /* 0x000fe20000000000 */
[----:B------:R3:W-:Y:S01]  /*1510*/  @!P1 LDGSTS.E.BYPASS.LTC128B.128 [R95+0x1100], [R6.64], !P5 ;  /* 0x01100000065f9fae */ /* 0x0007e2000e901d56 */
[----:B------:R-:W-:Y:S01]  /*1520*/  USHF.L.U64.HI UR15, UR14, UR4, UR15 ;  /* 0x000000040e0f7299 */ /* 0x000fe2000801020f */
[----:B------:R-:W-:Y:S01]  /*1530*/  @!P1 IMAD.WIDE R4, R0, 0x2, R4 ;  /* 0x0000000200049825 */ /* 0x000fe200078e0204 */
[----:B------:R-:W-:Y:S01]  /*1540*/  @!P6 SHF.R.S32.HI R0, RZ, 0x1f, R22 ;  /* 0x0000001fff00e819 */ /* 0x000fe20000011416 */
[----:B------:R4:W-:Y:S03]  /*1550*/  @!P1 LDGSTS.E.BYPASS.LTC128B.128 [R95+0x5100], [R12.64], !P4 ;  /* 0x051000000c5f9fae */ /* 0x0009e6000e101d56 */
[----:B------:R-:W-:Y:S01]  /*1560*/  @!P6 LEA.HI R0, R0, R22, RZ, 0x3 ;  /* 0x000000160000e211 */ /* 0x000fe200078f18ff */
[----:B------:R2:W-:Y:S03]  /*1570*/  @!P1 LDGSTS.E.BYPASS.LTC128B.128 [R95+0x9100], [R10.64], !P3 ;  /* 0x091000000a5f9fae */ /* 0x0005e6000d901d56 */
[----:B------:R-:W-:Y:S01]  /*1580*/  @!P6 LOP3.LUT R0, R0, 0xfffffff8, RZ, 0xc0, !PT ;  /* 0xfffffff80000e812 */ /* 0x000fe200078ec0ff */
[----:B------:R5:W-:Y:S01]  /*1590*/  @!P1 LDGSTS.E.BYPASS.LTC128B.128 [R95+0xd100], [R4.64], !P2 ;  /* 0x0d100000045f9fae */ /* 0x000be2000d101d56 */
[----:B---3--:R-:W-:-:S04]  /*15a0*/  @!P6 SHF.R.S32.HI R6, RZ, 0x1f, R17 ;  /* 0x0000001fff06e819 */ /* 0x008fc80000011411 */
[----:B------:R-:W-:Y:S02]  /*15b0*/  @!P6 LEA.HI R7, R6, R17, RZ, 0x3 ;  /* 0x000000110607e211 */ /* 0x000fe400078f18ff */
[----:B-1----:R-:W-:Y:S02]  /*15c0*/  @!P6 LEA R6, P1, R8, R2, 0x1 ;  /* 0x000000020806e211 */ /* 0x002fe400078208ff */
[----:B----4-:R-:W-:Y:S01]  /*15d0*/  @!P6 LOP3.LUT R12, R7, 0xfffffff8, RZ, 0xc0, !PT ;  /* 0xfffffff8070ce812 */ /* 0x010fe200078ec0ff */
[----:B--2---:R-:W-:Y:S01]  /*15e0*/  @!P6 IMAD.WIDE R10, R0, 0x2, R2 ;  /* 0x00000002000ae825 */ /* 0x004fe200078e0202 */
[----:B------:R-:W-:Y:S02]  /*15f0*/  @!P6 LEA.HI.X R7, R8, R3, R9, 0x1, P1 ;  /* 0x000000030807e211 */ /* 0x000fe400008f0c09 */
[----:B-----5:R-:W-:Y:S01]  /*1600*/  @!P6 SHF.R.S32.HI R5, RZ, 0x1f, R16 ;  /* 0x0000001fff05e819 */ /* 0x020fe20000011410 */
[----:B------:R1:W-:Y:S01]  /*1610*/  SHFL.IDX PT, R4, R18, 0x3, 0x181f ;  /* 0x00781f0012047f89 */ /* 0x0003e200000e0000 */
[----:B------:R-:W-:Y:S01]  /*1620*/  @!P6 IMAD.WIDE R12, R12, 0x2, R2 ;  /* 0x000000020c0ce825 */ /* 0x000fe200078e0202 */
[----:B------:R-:W-:-:S02]  /*1630*/  SHF.R.S32.HI R0, RZ, 0x1f, R25 ;  /* 0x0000001fff007819 */ /* 0x000fc40000011419 */
[----:B------:R-:W-:Y:S01]  /*1640*/  @!P6 LEA.HI R14, R5, R16, RZ, 0x3 ;  /* 0x00000010050ee211 */ /* 0x000fe200078f18ff */
[----:B------:R2:W-:Y:S03]  /*1650*/  @!P6 LDGSTS.E.BYPASS.LTC128B.128 [R95+0x2100], [R6.64], !P5 ;  /* 0x02100000065fefae */ /* 0x0005e6000e901d56 */
[----:B------:R-:W-:Y:S01]  /*1660*/  @!P6 LOP3.LUT R14, R14, 0xfffffff8, RZ, 0xc0, !PT ;  /* 0xfffffff80e0ee812 */ /* 0x000fe200078ec0ff */
[----:B------:R3:W4:Y:S01]  /*1670*/  SHFL.IDX PT, R5, R15, 0x3, 0x181f ;  /* 0x00781f000f057f89 */ /* 0x00072200000e0000 */
[----:B-1----:R-:W-:-:S03]  /*1680*/  IADD3 R18, P1, R25, R19, RZ ;  /* 0x0000001319127210 */ /* 0x002fc60007f3e0ff */
[----:B---3--:R-:W-:Y:S01]  /*1690*/  @!P6 IMAD.WIDE R14, R14, 0x2, R2 ;  /* 0x000000020e0ee825 */ /* 0x008fe200078e0202 */
[----:B--2---:R-:W-:-:S04]  /*16a0*/  @!P0 SHF.R.S32.HI R6, RZ, 0x1f, R16 ;  /* 0x0000001fff068819 */ /* 0x004fc80000011410 */
[----:B------:R1:W-:Y:S01]  /*16b0*/  @!P6 LDGSTS.E.BYPASS.LTC128B.128 [R95+0x6100], [R14.64], !P4 ;  /* 0x061000000e5fefae */ /* 0x0003e2000e101d56 */
[----:B------:R-:W-:-:S03]  /*16c0*/  @!P0 LEA.HI R6, R6, R16, RZ, 0x3 ;  /* 0x0000001006068211 */ /* 0x000fc600078f18ff */
[----:B------:R2:W-:Y:S01]  /*16d0*/  @!P6 LDGSTS.E.BYPASS.LTC128B.128 [R95+0xa100], [R12.64], !P3 ;  /* 0x0a1000000c5fefae */ /* 0x0005e2000d901d56 */
[----:B------:R-:W-:-:S03]  /*16e0*/  @!P0 LOP3.LUT R6, R6, 0xfffffff8, RZ, 0xc0, !PT ;  /* 0xfffffff806068812 */ /* 0x000fc600078ec0ff */
[----:B------:R3:W-:Y:S01]  /*16f0*/  @!P6 LDGSTS.E.BYPASS.LTC128B.128 [R95+0xe100], [R10.64], !P2 ;  /* 0x0e1000000a5fefae */ /* 0x0007e2000d101d56 */
[----:B------:R-:W-:Y:S01]  /*1700*/  ISETP.GE.AND P6, PT, R20, 0x1, PT ;  /* 0x000000011400780c */ /* 0x000fe20003fc6270 */
[----:B----4-:R-:W-:Y:S01]  /*1710*/  @!P0 IMAD.WIDE R6, R6, 0x2, R4 ;  /* 0x0000000206068825 */ /* 0x010fe200078e0204 */
[----:B-1----:R-:W-:Y:S02]  /*1720*/  LEA.HI R14, R90, R97, RZ, 0x4 ;  /* 0x000000615a0e7211 */ /* 0x002fe400078f20ff */
[----:B--2---:R-:W-:Y:S02]  /*1730*/  LEA.HI.X.SX32 R13, R19, R0, 0x1, P1 ;  /* 0x00000000130d7211 */ /* 0x004fe400008f0eff */
[C---:B------:R-:W-:Y:S02]  /*1740*/  @!P0 LEA R2, P1, R8.reuse, R4, 0x1 ;  /* 0x0000000408028211 */ /* 0x040fe400078208ff */
[----:B------:R-:W-:Y:S01]  /*1750*/  SHF.R.S32.HI R12, RZ, 0x4, R14 ;  /* 0x00000004ff0c7819 */ /* 0x000fe2000001140e */
[----:B------:R-:W-:Y:S01]  /*1760*/  IMAD R0, R13, c[0x0][0x1e0], RZ ;  /* 0x000078000d007a24 */ /* 0x000fe200078e02ff */
[----:B------:R-:W-:-:S02]  /*1770*/  @!P0 LEA.HI.X R3, R8, R5, R9, 0x1, P1 ;  /* 0x0000000508038211 */ /* 0x000fc400008f0c09 */
[----:B---3--:R-:W-:Y:S01]  /*1780*/  LEA.HI R10, R14, R12, RZ, 0x1 ;  /* 0x0000000c0e0a7211 */ /* 0x008fe200078f08ff */
[----:B------:R-:W-:Y:S01]  /*1790*/  IMAD R11, R18, c[0x0][0x1e4], R0 ;  /* 0x00007900120b7a24 */ /* 0x000fe200078e0200 */
[----:B------:R-:W-:Y:S01]  /*17a0*/  @!P0 SHF.R.S32.HI R0, RZ, 0x1f, R17 ;  /* 0x0000001fff008819 */ /* 0x000fe20000011411 */
[----:B------:R1:W-:Y:S01]  /*17b0*/  @!P0 LDGSTS.E.BYPASS.LTC128B.128 [R95+0x3100], [R2.64], !P5 ;  /* 0x03100000025f8fae */ /* 0x0003e2000e901d56 */
[----:B------:R-:W-:Y:S02]  /*17c0*/  LOP3.LUT R10, R10, 0xfffffffe, RZ, 0xc0, !PT ;  /* 0xfffffffe0a0a7812 */ /* 0x000fe400078ec0ff */
[----:B------:R-:W-:Y:S01]  /*17d0*/  @!P0 LEA.HI R0, R0, R17, RZ, 0x3 ;  /* 0x0000001100008211 */ /* 0x000fe200078f18ff */
[----:B------:R2:W-:Y:S01]  /*17e0*/  @!P0 LDGSTS.E.BYPASS.LTC128B.128 [R95+0x7100], [R6.64], !P4 ;  /* 0x07100000065f8fae */ /* 0x0005e2000e101d56 */
[----:B------:R-:W-:Y:S01]  /*17f0*/  ISETP.GE.AND P1, PT, R20, 0x21, PT ;  /* 0x000000211400780c */ /* 0x000fe20003f26270 */
[----:B------:R-:W-:Y:S01]  /*1800*/  IMAD.IADD R12, R12, 0x1, -R10 ;  /* 0x000000010c0c7824 */ /* 0x000fe200078e0a0a */
[----:B------:R-:W-:Y:S01]  /*1810*/  ISETP.GE.AND P5, PT, R8, c[0x0][0x1d4], PT ;  /* 0x0000750008007a0c */ /* 0x000fe20003fa6270 */
[----:B------:R-:W-:Y:S01]  /*1820*/  IMAD R10, R27, c[0x0][0x1e8], RZ ;  /* 0x00007a001b0a7a24 */ /* 0x000fe200078e02ff */
[----:B------:R-:W-:-:S03]  /*1830*/  ISETP.GE.AND P4, PT, R16, c[0x0][0x1d4], PT ;  /* 0x0000750010007a0c */ /* 0x000fc60003f86270 */
[----:B------:R-:W-:Y:S02]  /*1840*/  IMAD R10, R26, c[0x0][0x1ec], R10 ;  /* 0x00007b001a0a7a24 */ /* 0x000fe400078e020a */
[----:B-1----:R-:W-:Y:S01]  /*1850*/  IMAD.WIDE.U32 R2, R18, c[0x0][0x1e0], R8 ;  /* 0x0000780012027a25 */ /* 0x002fe200078e0008 */
[----:B--2---:R-:W-:-:S03]  /*1860*/  @!P0 SHF.R.S32.HI R7, RZ, 0x1f, R22 ;  /* 0x0000001fff078819 */ /* 0x004fc60000011416 */
[----:B------:R-:W-:Y:S01]  /*1870*/  IMAD.IADD R3, R3, 0x1, R11 ;  /* 0x0000000103037824 */ /* 0x000fe200078e020b */
[----:B------:R-:W-:Y:S01]  /*1880*/  @!P0 LOP3.LUT R6, R0, 0xfffffff8, RZ, 0xc0, !PT ;  /* 0xfffffff800068812 */ /* 0x000fe200078ec0ff */
[----:B------:R-:W-:Y:S01]  /*1890*/  IMAD R11, R27, c[0x0][0x210], RZ ;  /* 0x000084001b0b7a24 */ /* 0x000fe200078e02ff */
[----:B------:R-:W-:Y:S01]  /*18a0*/  @!P0 LEA.HI R0, R7, R22, RZ, 0x3 ;  /* 0x0000001607008211 */ /* 0x000fe200078f18ff */
[----:B------:R-:W-:-:S03]  /*18b0*/  IMAD.WIDE.U32 R2, R26, c[0x0][0x1e8], R2 ;  /* 0x00007a001a027a25 */ /* 0x000fc600078e0002 */
[----:B------:R-:W-:Y:S01]  /*18c0*/  @!P0 LOP3.LUT R0, R0, 0xfffffff8, RZ, 0xc0, !PT ;  /* 0xfffffff800008812 */ /* 0x000fe200078ec0ff */
[----:B------:R-:W-:-:S04]  /*18d0*/  @!P0 IMAD.WIDE R6, R6, 0x2, R4 ;  /* 0x0000000206068825 */ /* 0x000fc800078e0204 */
[----:B------:R-:W-:Y:S01]  /*18e0*/  @!P0 IMAD.WIDE R4, R0, 0x2, R4 ;  /* 0x0000000200048825 */ /* 0x000fe200078e0204 */
[----:B------:R1:W-:Y:S01]  /*18f0*/  @!P0 LDGSTS.E.BYPASS.LTC128B.128 [R95+0xb100], [R6.64], !P3 ;  /* 0x0b100000065f8fae */ /* 0x0003e2000d901d56 */
[----:B------:R-:W-:Y:S02]  /*1900*/  ISETP.GE.AND P3, PT, R17, c[0x0][0x1d4], PT ;  /* 0x0000750011007a0c */ /* 0x000fe40003f66270 */
[----:B------:R-:W-:Y:S01]  /*1910*/  IMAD.IADD R3, R3, 0x1, R10 ;  /* 0x0000000103037824 */ /* 0x000fe200078e020a */
[----:B------:R2:W-:Y:S01]  /*1920*/  @!P0 LDGSTS.E.BYPASS.LTC128B.128 [R95+0xf100], [R4.64], !P2 ;  /* 0x0f100000045f8fae */ /* 0x0005e2000d101d56 */
[----:B------:R-:W-:Y:S01]  /*1930*/  IMAD R0, R24, c[0x0][0x1f0], RZ ;  /* 0x00007c0018007a24 */ /* 0x000fe200078e02ff */
[----:B------:R-:W-:Y:S01]  /*1940*/  LOP3.LUT R10, R14, 0xfffffff0, RZ, 0xc0, !PT ;  /* 0xfffffff00e0a7812 */ /* 0x000fe200078ec0ff */
[C---:B------:R-:W-:Y:S01]  /*1950*/  IMAD.WIDE.U32 R28, R23.reuse, c[0x0][0x1f0], R2 ;  /* 0x00007c00171c7a25 */ /* 0x040fe200078e0002 */
[----:B------:R-:W-:Y:S01]  /*1960*/  ISETP.GE.AND P2, PT, R22, c[0x0][0x1d4], PT ;  /* 0x0000750016007a0c */ /* 0x000fe20003f46270 */
[----:B------:R-:W0:Y:S02]  /*1970*/  LDGDEPBAR ;  /* 0x00000000000079af */ /* 0x000e240000000000 */
[----:B------:R-:W-:-:S02]  /*1980*/  IMAD R0, R23, c[0x0][0x1f4], R0 ;  /* 0x00007d0017007a24 */ /* 0x000fc400078e0200 */
[----:B------:R-:W-:Y:S01]  /*1990*/  IMAD.MOV.U32 R104, RZ, RZ, R28 ;  /* 0x000000ffff687224 */ /* 0x000fe200078e001c */
[----:B------:R3:W-:Y:S01]  /*19a0*/  STL.64 [R1+0xb0], R28 ;  /* 0x0000b01c01007387 */ /* 0x0007e20000100a00 */
[----:B------:R-:W-:Y:S02]  /*19b0*/  IMAD.IADD R105, R29, 0x1, R0 ;  /* 0x000000011d697824 */ /* 0x000fe400078e0200 */
[----:B------:R-:W-:Y:S02]  /*19c0*/  IMAD R0, R13, c[0x0][0x208], RZ ;  /* 0x000082000d007a24 */ /* 0x000fe400078e02ff */
[----:B------:R-:W-:Y:S01]  /*19d0*/  IMAD.WIDE.U32 R2, R91, UR9, R104 ;  /* 0x000000095b027c25 */ /* 0x000fe2000f8e0068 */
[----:B------:R-:W-:Y:S03]  /*19e0*/  STL.64 [R1+0x70], R104 ;  /* 0x0000706801007387 */ /* 0x000fe60000100a00 */
[----:B------:R-:W-:Y:S01]  /*19f0*/  IMAD.IADD R10, R97, 0x1, -R10 ;  /* 0x00000001610a7824 */ /* 0x000fe200078e0a0a */
[----:B------:R-:W-:Y:S01]  /*1a00*/  IADD3 R3, R3, UR5, RZ ;  /* 0x0000000503037c10 */ /* 0x000fe2000fffe0ff */
[----:B------:R-:W-:Y:S01]  /*1a10*/  IMAD R11, R26, c[0x0][0x214], R11 ;  /* 0x000085001a0b7a24 */ /* 0x000fe200078e020b */
[----:B------:R-:W-:Y:S01]  /*1a20*/  ULDC.64 UR4, c[0x0][0x208] ;  /* 0x0000820000047ab9 */ /* 0x000fe20000000a00 */
[C---:B-1----:R-:W-:Y:S01]  /*1a30*/  IMAD R6, R18.reuse, c[0x0][0x20c], R0 ;  /* 0x0000830012067a24 */ /* 0x042fe200078e0200 */
[----:B------:R-:W-:Y:S01]  /*1a40*/  SHF.L.U32 R7, R19, 0x3, RZ ;  /* 0x0000000313077819 */ /* 0x000fe200000006ff */
[----:B------:R-:W-:Y:S01]  /*1a50*/  IMAD.SHL.U32 R0, R21, 0x40, RZ ;  /* 0x0000004015007824 */ /* 0x000fe200078e00ff */
[----:B------:R-:W-:Y:S01]  /*1a60*/  UIMAD.WIDE.U32 UR20, UR9, UR4, URZ ;  /* 0x00000004091472a5 */ /* 0x000fe2000f8e003f */
[----:B--2---:R-:W-:Y:S01]  /*1a70*/  IMAD.WIDE.U32 R4, R18, c[0x0][0x208], R8 ;  /* 0x0000820012047a25 */ /* 0x004fe200078e0008 */
[----:B------:R-:W-:Y:S01]  /*1a80*/  @P6 LEA R8, P0, R2, c[0x0][0x1c8], 0x1 ;  /* 0x0000720002086a11 */ /* 0x000fe200078008ff */
[----:B------:R-:W-:Y:S01]  /*1a90*/  UIMAD UR11, UR11, UR4, URZ ;  /* 0x000000040b0b72a4 */ /* 0x000fe2000f8e023f */
[----:B------:R-:W-:Y:S01]  /*1aa0*/  LOP3.LUT R0, R0, 0x1c0, RZ, 0xc0, !PT ;  /* 0x000001c000007812 */ /* 0x000fe200078ec0ff */
[----:B------:R-:W-:Y:S01]  /*1ab0*/  IMAD.IADD R5, R5, 0x1, R6 ;  /* 0x0000000105057824 */ /* 0x000fe200078e0206 */
[C---:B------:R-:W-:Y:S01]  /*1ac0*/  @P6 LEA.HI.X R9, R2.reuse, c[0x0][0x1cc], R3, 0x1, P0 ;  /* 0x0000730002096a11 */ /* 0x040fe200000f0c03 */
[----:B------:R-:W-:Y:S01]  /*1ad0*/  UIMAD UR11, UR9, UR5, UR11 ;  /* 0x00000005090b72a4 */ /* 0x000fe2000f8e020b */
[----:B------:R-:W-:Y:S01]  /*1ae0*/  @P1 IADD3 R2, P0, R2, UR16, RZ ;  /* 0x0000001002021c10 */ /* 0x000fe2000ff1e0ff */
[----:B------:R-:W-:Y:S01]  /*1af0*/  USHF.L.U32 UR13, UR4, 0x6, URZ ;  /* 0x00000006040d7899 */ /* 0x000fe2000800063f */
[----:B------:R-:W-:Y:S01]  /*1b00*/  LOP3.LUT R7, R0, 0x8, R7, 0xf8, !PT ;  /* 0x0000000800077812 */ /* 0x000fe200078ef807 */
[----:B------:R1:W-:Y:S01]  /*1b10*/  @P6 LDGSTS.E.BYPASS.LTC128B.128 [R95+0x10100], [R8.64], !P5 ;  /* 0x10100000085f6fae */ /* 0x0003e2000e901d56 */
[----:B------:R-:W-:Y:S01]  /*1b20*/  SHF.R.U32.HI R0, RZ, 0x3, R0 ;  /* 0x00000003ff007819 */ /* 0x000fe20000011600 */
[----:B------:R-:W-:Y:S01]  /*1b30*/  UIADD3 UR11, UR21, UR11, URZ ;  /* 0x0000000b150b7290 */ /* 0x000fe2000fffe03f */
[----:B------:R-:W-:Y:S01]  /*1b40*/  @P1 IADD3.X R3, R3, UR15, RZ, P0, !PT ;  /* 0x0000000f03031c10 */ /* 0x000fe200087fe4ff */
[----:B------:R1:W-:Y:S01]  /*1b50*/  @P6 LDGSTS.E.BYPASS.LTC128B.128 [R95+0x12100], [R8.64+0x80], !P4 ;  /* 0x12100080085f6fae */ /* 0x0003e2000e101d56 */
[C---:B------:R-:W-:Y:S01]  /*1b60*/  @P1 LEA R6, P0, R2.reuse, c[0x0][0x1c8], 0x1 ;  /* 0x0000720002061a11 */ /* 0x040fe200078008ff */
[----:B------:R-:W-:Y:S01]  /*1b70*/  USHF.L.U64.HI UR12, UR4, UR12, UR5 ;  /* 0x0000000c040c7299 */ /* 0x000fe20008010205 */
[----:B------:R-:W-:Y:S01]  /*1b80*/  LOP3.LUT R0, R7, R0, RZ, 0x3c, !PT ;  /* 0x0000000007007212 */ /* 0x000fe200078e3cff */
[----:B------:R1:W-:Y:S01]  /*1b90*/  @P6 LDGSTS.E.BYPASS.LTC128B.128 [R95+0x14100], [R8.64+0x100], !P3 ;  /* 0x14100100085f6fae */ /* 0x0003e2000d901d56 */
[----:B------:R-:W-:Y:S01]  /*1ba0*/  @P1 LEA.HI.X R7, R2, c[0x0][0x1cc], R3, 0x1, P0 ;  /* 0x0000730002071a11 */ /* 0x000fe200000f0c03 */
[----:B------:R-:W-:Y:S01]  /*1bb0*/  IMAD.U32 R13, RZ, RZ, UR11 ;  /* 0x0000000bff0d7e24 */ /* 0x000fe2000f8e00ff */
[----:B------:R-:W-:Y:S01]  /*1bc0*/  SHF.R.S32.HI R2, RZ, 0x1f, R10 ;  /* 0x0000001fff027819 */ /* 0x000fe2000001140a */
[----:B------:R-:W-:Y:S01]  /*1bd0*/  IMAD R0, R12, 0x200, R0 ;  /* 0x000002000c007824 */ /* 0x000fe200078e0200 */
[----:B------:R-:W-:Y:S01]  /*1be0*/  LOP3.LUT P0, RZ, R21, 0x2, RZ, 0xc0, !PT ;  /* 0x0000000215ff7812 */ /* 0x000fe2000780c0ff */
[----:B------:R1:W-:Y:S01]  /*1bf0*/  @P6 LDGSTS.E.BYPASS.LTC128B.128 [R95+0x16100], [R8.64+0x180], !P2 ;  /* 0x16100180085f6fae */ /* 0x0003e2000d101d56 */
[----:B------:R-:W-:Y:S01]  /*1c00*/  LEA.HI R14, R2, R10, RZ, 0x3 ;  /* 0x0000000a020e7211 */ /* 0x000fe200078f18ff */
[----:B------:R-:W-:Y:S01]  /*1c10*/  IMAD.SHL.U32 R248, R0, 0x2, RZ ;  /* 0x0000000200f87824 */ /* 0x000fe200078e00ff */
[----:B------:R-:W-:Y:S01]  /*1c20*/  UIMAD UR11, UR9, -0x40, UR10 ;  /* 0xffffffc0090b78a4 */ /* 0x000fe2000f8e020a */
[----:B------:R2:W-:Y:S01]  /*1c30*/  @P1 LDGSTS.E.BYPASS.LTC128B.128 [R95+0x11100], [R6.64], !P5 ;  /* 0x11100000065f1fae */ /* 0x0005e2000e901d56 */
[----:B------:R-:W-:Y:S01]  /*1c40*/  LOP3.LUT R0, R14, 0xfffffff8, RZ, 0xc0, !PT ;  /* 0xfffffff80e007812 */ /* 0x000fe200078ec0ff */
[----:B------:R-:W-:Y:S01]  /*1c50*/  IMAD.WIDE.U32 R2, R26, c[0x0][0x210], R4 ;  /* 0x000084001a027a25 */ /* 0x000fe200078e0004 */
[C---:B------:R-:W-:Y:S01]  /*1c60*/  IADD3 R4, R248.reuse, 0x10100, RZ ;  /* 0x00010100f8047810 */ /* 0x040fe20007ffe0ff */
[----:B------:R2:W-:Y:S01]  /*1c70*/  @P1 LDGSTS.E.BYPASS.LTC128B.128 [R95+0x13100], [R6.64+0x80], !P4 ;  /* 0x13100080065f1fae */ /* 0x0005e2000e101d56 */
[----:B------:R-:W-:Y:S01]  /*1c80*/  IADD3 R94, R248, 0x10120, RZ ;  /* 0x00010120f85e7810 */ /* 0x000fe20007ffe0ff */
[----:B------:R-:W-:Y:S01]  /*1c90*/  IMAD.IADD R10, R10, 0x1, -R0 ;  /* 0x000000010a0a7824 */ /* 0x000fe200078e0a00 */
[----:B------:R-:W-:Y:S01]  /*1ca0*/  SEL R5, RZ, 0x1, P5 ;  /* 0x00000001ff057807 */ /* 0x000fe20002800000 */
[----:B------:R2:W-:Y:S01]  /*1cb0*/  @P1 LDGSTS.E.BYPASS.LTC128B.128 [R95+0x15100], [R6.64+0x100], !P3 ;  /* 0x15100100065f1fae */ /* 0x0005e2000d901d56 */
[----:B------:R-:W-:Y:S01]  /*1cc0*/  IMAD R0, R24, c[0x0][0x218], RZ ;  /* 0x0000860018007a24 */ /* 0x000fe200078e02ff */
[----:B------:R-:W-:Y:S01]  /*1cd0*/  @P0 IADD3 R94, R4, -0x20, RZ ;  /* 0xffffffe0045e0810 */ /* 0x000fe20007ffe0ff */
[----:B------:R-:W-:Y:S01]  /*1ce0*/  IMAD.IADD R3, R3, 0x1, R11 ;  /* 0x0000000103037824 */ /* 0x000fe200078e020b */
[----:B------:R2:W-:Y:S01]  /*1cf0*/  @P1 LDGSTS.E.BYPASS.LTC128B.128 [R95+0x17100], [R6.64+0x180], !P2 ;  /* 0x17100180065f1fae */ /* 0x0005e2000d101d56 */
[C---:B------:R-:W-:Y:S01]  /*1d00*/  IMAD R4, R23.reuse, c[0x0][0x21c], R0 ;  /* 0x0000870017047a24 */ /* 0x040fe200078e0200 */
[----:B------:R-:W-:Y:S01]  /*1d10*/  SEL R11, RZ, 0x4, P3 ;  /* 0x00000004ff0b7807 */ /* 0x000fe20001800000 */
[C---:B------:R-:W-:Y:S01]  /*1d20*/  IMAD.SHL.U32 R0, R10.reuse, 0x40, RZ ;  /* 0x000000400a007824 */ /* 0x040fe200078e00ff */
[----:B------:R-:W0:Y:S01]  /*1d30*/  LDGDEPBAR ;  /* 0x00000000000079af */ /* 0x000e220000000000 */
[----:B---3--:R-:W-:Y:S01]  /*1d40*/  IMAD.WIDE.U32 R28, R23, c[0x0][0x218], R2 ;  /* 0x00008600171c7a25 */ /* 0x008fe200078e0002 */
[----:B------:R-:W-:Y:S01]  /*1d50*/  LOP3.LUT P1, RZ, R10, 0x2, RZ, 0xc0, !PT ;  /* 0x000000020aff7812 */ /* 0x000fe2000782c0ff */
[----:B------:R-:W-:Y:S01]  /*1d60*/  UMOV UR4, 0xffffffc0 ;  /* 0xffffffc000047882 */ /* 0x000fe20000000000 */
[----:B------:R-:W-:Y:S01]  /*1d70*/  LOP3.LUT R0, R0, 0x1c0, RZ, 0xc0, !PT ;  /* 0x000001c000007812 */ /* 0x000fe200078ec0ff */
[----:B------:R-:W-:Y:S01]  /*1d80*/  IMAD.U32 R3, RZ, RZ, UR21 ;  /* 0x00000015ff037e24 */ /* 0x000fe2000f8e00ff */
[----:B------:R-:W-:Y:S01]  /*1d90*/  IADD3 R17, R29, R4, RZ ;  /* 0x000000041d117210 */ /* 0x000fe20007ffe0ff */
[----:B------:R-:W-:Y:S01]  /*1da0*/  IMAD.SHL.U32 R3, R12, 0x8, RZ ;  /* 0x000000080c037824 */ /* 0x000fe200078e00ff */
[----:B------:R-:W-:Y:S01]  /*1db0*/  SEL R12, RZ, 0x2, P4 ;  /* 0x00000002ff0c7807 */ /* 0x000fe20002000000 */
[----:B------:R-:W-:Y:S01]  /*1dc0*/  IMAD.U32 R2, RZ, RZ, UR20 ;  /* 0x00000014ff027e24 */ /* 0x000fe2000f8e00ff */
[----:B------:R-:W-:Y:S01]  /*1dd0*/  LOP3.LUT P6, RZ, R10, 0x4, RZ, 0xc0, !PT ;  /* 0x000000040aff7812 */ /* 0x000fe200078cc0ff */
[----:B------:R-:W-:Y:S01]  /*1de0*/  STL [R1+0x8], R94 ;  /* 0x0000085e01007387 */ /* 0x000fe20000100800 */
[----:B------:R-:W-:Y:S01]  /*1df0*/  LOP3.LUT R3, R0, 0x8, R3, 0xf8, !PT ;  /* 0x0000000800037812 */ /* 0x000fe200078ef803 */
[----:B------:R-:W-:Y:S01]  /*1e00*/  UIMAD UR4, UR9, UR4, 0x1 ;  /* 0x00000001090474a4 */ /* 0x000fe2000f8e0204 */
[----:B------:R-:W-:Y:S01]  /*1e10*/  SHF.R.U32.HI R0, RZ, 0x3, R0 ;  /* 0x00000003ff007819 */ /* 0x000fe20000011600 */
[----:B------:R-:W-:Y:S01]  /*1e20*/  STL.64 [R1+0xb8], R28 ;  /* 0x0000b81c01007387 */ /* 0x000fe20000100a00 */
[----:B------:R-:W-:-:S02]  /*1e30*/  IADD3 R11, R11, R12, R5 ;  /* 0x0000000c0b0b7210 */ /* 0x000fc40007ffe005 */
[----:B------:R-:W-:Y:S01]  /*1e40*/  LOP3.LUT R5, R3, R0, RZ, 0x3c, !PT ;  /* 0x0000000003057212 */ /* 0x000fe200078e3cff */
[----:B------:R-:W-:Y:S01]  /*1e50*/  IMAD.SHL.U32 R3, R14, 0x40, RZ ;  /* 0x000000400e037824 */ /* 0x000fe200078e00ff */
[C---:B------:R-:W-:Y:S01]  /*1e60*/  LEA R4, P0, R2.reuse, R28, 0x6 ;  /* 0x0000001c02047211 */ /* 0x040fe200078030ff */
[----:B------:R-:W-:Y:S01]  /*1e70*/  STL [R1+0x94], R17 ;  /* 0x0000941101007387 */ /* 0x000fe20000100800 */
[----:B------:R-:W-:Y:S02]  /*1e80*/  SEL R0, RZ, 0x8, P2 ;  /* 0x00000008ff007807 */ /* 0x000fe40001000000 */
[----:B------:R-:W-:Y:S01]  /*1e90*/  LEA.HI.X R2, R2, R17, R13, 0x6, P0 ;  /* 0x0000001102027211 */ /* 0x000fe200000f340d */
[----:B------:R-:W-:-:S04]  /*1ea0*/  DEPBAR.LE SB0, 0x1 ;  /* 0x000080400000791a */ /* 0x000fc80000000000 */
[----:B------:R-:W-:Y:S01]  /*1eb0*/  BAR.SYNC.DEFER_BLOCKING 0x0 ;  /* 0x0000000000007b1d */ /* 0x000fe20000010000 */
[C---:B--2---:R-:W-:Y:S01]  /*1ec0*/  LEA R6, P0, R4.reuse, c[0x0][0x1f8], 0x1 ;  /* 0x00007e0004067a11 */ /* 0x044fe200078008ff */
[----:B------:R-:W-:Y:S01]  /*1ed0*/  IMAD.IADD R11, R11, 0x1, R0 ;  /* 0x000000010b0b7824 */ /* 0x000fe200078e0200 */
[----:B------:R-:W-:Y:S01]  /*1ee0*/  LOP3.LUT R3, R5, 0xfffffe00, R3, 0xf8, !PT ;  /* 0xfffffe0005037812 */ /* 0x000fe200078ef803 */
[----:B------:R-:W-:Y:S01]  /*1ef0*/  IMAD.MOV.U32 R0, RZ, RZ, 0x20 ;  /* 0x00000020ff007424 */ /* 0x000fe200078e00ff */
[----:B------:R-:W-:Y:S01]  /*1f00*/  LEA.HI.X R7, R4, c[0x0][0x1fc], R2, 0x1, P0 ;  /* 0x00007f0004077a11 */ /* 0x000fe200000f0c02 */
[----:B------:R-:W-:Y:S01]  /*1f10*/  IMAD.MOV.U32 R4, RZ, RZ, 0x10 ;  /* 0x00000010ff047424 */ /* 0x000fe200078e00ff */
[----:B------:R-:W-:Y:S01]  /*1f20*/  IADD3 R5, -R19, UR11, RZ ;  /* 0x0000000b13057c10 */ /* 0x000fe2000fffe1ff */
[----:B------:R-:W-:Y:S01]  /*1f30*/  IMAD R232, R88, 0x400, R3 ;  /* 0x0000040058e87824 */ /* 0x000fe200078e0203 */
[----:B------:R-:W-:Y:S01]  /*1f40*/  SEL R0, R0, 0xffffffe0, !P6 ;  /* 0xffffffe000007807 */ /* 0x000fe20007000000 */
[----:B------:R-:W-:Y:S01]  /*1f50*/  IMAD.MOV.U32 R2, RZ, RZ, 0x40 ;  /* 0x00000040ff027424 */ /* 0x000fe200078e00ff */
[----:B------:R-:W-:Y:S01]  /*1f60*/  SEL R4, R4, 0xfffffff0, !P1 ;  /* 0xfffffff004047807 */ /* 0x000fe20004800000 */
[----:B------:R-:W-:Y:S01]  /*1f70*/  IMAD.SHL.U32 R249, R3, 0x2, RZ ;  /* 0x0000000203f97824 */ /* 0x000fe200078e00ff */
[C---:B------:R-:W-:Y:S01]  /*1f80*/  LEA R240, R232.reuse, 0x100, 0x1 ;  /* 0x00000100e8f07811 */ /* 0x040fe200078e08ff */
[----:B------:R-:W-:Y:S01]  /*1f90*/  IMAD.SHL.U32 R232, R232, 0x2, RZ ;  /* 0x00000002e8e87824 */ /* 0x000fe200078e00ff */
[----:B-1----:R-:W-:Y:S01]  /*1fa0*/  IADD3 R8, P0, R6, UR13, RZ ;  /* 0x0000000d06087c10 */ /* 0x002fe2000ff1e0ff */
[C-C-:B------:R-:W-:Y:S01]  /*1fb0*/  IMAD R250, R4.reuse, 0x2, R249.reuse ;  /* 0x0000000204fa7824 */ /* 0x140fe200078e02f9 */
[----:B------:R-:W-:Y:S01]  /*1fc0*/  LOP3.LUT P6, RZ, R11, 0x2, RZ, 0xc0, !PT ;  /* 0x000000020bff7812 */ /* 0x000fe200078cc0ff */
[--C-:B------:R-:W-:Y:S01]  /*1fd0*/  IMAD R236, R4, 0x2, R240.reuse ;  /* 0x0000000204ec7824 */ /* 0x100fe200078e02f0 */
[----:B------:R-:W-:Y:S01]  /*1fe0*/  ISETP.LT.OR P1, PT, R5, 0x1, P5 ;  /* 0x000000010500780c */ /* 0x000fe20002f21670 */
[C---:B------:R-:W-:Y:S01]  /*1ff0*/  IMAD R240, R0.reuse, 0x2, R240 ;  /* 0x0000000200f07824 */ /* 0x040fe200078e02f0 */
[----:B------:R-:W-:Y:S01]  /*2000*/  IADD3.X R9, R7, UR12, RZ, P0, !PT ;  /* 0x0000000c07097c10 */ /* 0x000fe200087fe4ff */
[C---:B------:R-:W-:Y:S01]  /*2010*/  IMAD R244, R0.reuse, 0x2, R236 ;  /* 0x0000000200f47824 */ /* 0x040fe200078e02ec */
[C---:B------:R-:W-:Y:S01]  /*2020*/  ISETP.LT.OR P0, PT, R5.reuse, 0x1, !P6 ;  /* 0x000000010500780c */ /* 0x040fe20007701670 */
[----:B------:R-:W-:Y:S01]  /*2030*/  LDSM.16.M88.4 R168, [R232+0x100] ;  /* 0x00010000e8a8783b */ /* 0x000fe20000000200 */
[----:B------:R-:W-:Y:S01]  /*2040*/  P2R R12, PR, RZ, 0x10 ;  /* 0x00000010ff0c7803 */ /* 0x000fe20000000000 */
[C---:B------:R-:W-:Y:S01]  /*2050*/  IMAD R124, R0.reuse, 0x2, R249 ;  /* 0x00000002007c7824 */ /* 0x040fe200078e02f9 */
[----:B------:R-:W-:Y:S01]  /*2060*/  ISETP.LT.OR P6, PT, R5, 0x21, !P6 ;  /* 0x000000210500780c */ /* 0x000fe200077c1670 */
[----:B------:R-:W-:Y:S01]  /*2070*/  LDSM.16.M88.4 R200, [R232+0x4100] ;  /* 0x00410000e8c8783b */ /* 0x000fe20000000200 */
[----:B------:R-:W-:-:S03]  /*2080*/  IMAD R252, R0, 0x2, R250 ;  /* 0x0000000200fc7824 */ /* 0x000fc600078e02fa */
[----:B------:R-:W-:Y:S04]  /*2090*/  LDSM.16.M88.4 R216, [R232+0x8100] ;  /* 0x00810000e8d8783b */ /* 0x000fe80000000200 */
[----:B------:R-:W-:Y:S04]  /*20a0*/  LDSM.16.M88.4 R172, [R236] ;  /* 0x00000000ecac783b */ /* 0x000fe80000000200 */
        /* <DEDUP_REMOVED lines=16> */
[----:B------:R-:W-:Y:S04]  /*21b0*/  LDSM.16.M88.4 R24, [R248+0x10900] ;  /* 0x01090000f818783b */ /* 0x000fe80000000200 */
[----:B------:R-:W1:Y:S04]  /*21c0*/  LDSM.16.M88.4 R28, [R248+0x11100] ;  /* 0x01110000f81c783b */ /* 0x000e680000000200 */
[----:B------:R-:W2:Y:S04]  /*21d0*/  LDSM.16.M88.4 R36, [R248+0x11900] ;  /* 0x01190000f824783b */ /* 0x000ea80000000200 */
[----:B------:R-:W-:Y:S04]  /*21e0*/  LDSM.16.M88.4 R44, [R94] ;  /* 0x000000005e2c783b */ /* 0x000fe80000000200 */
[----:B------:R-:W3:Y:S04]  /*21f0*/  LDSM.16.M88.4 R56, [R94+0x800] ;  /* 0x000800005e38783b */ /* 0x000ee80000000200 */
[----:B------:R-:W4:Y:S04]  /*2200*/  LDSM.16.M88.4 R64, [R94+0x1000] ;  /* 0x001000005e40783b */ /* 0x000f280000000200 */
[----:B------:R-:W5:Y:S04]  /*2210*/  LDSM.16.M88.4 R72, [R94+0x1800] ;  /* 0x001800005e48783b */ /* 0x000f680000000200 */
        /* <DEDUP_REMOVED lines=10> */
[----:B------:R-:W-:-:S04]  /*22c0*/  LOP3.LUT P0, RZ, R21, 0x4, RZ, 0xc0, !PT ;  /* 0x0000000415ff7812 */ /* 0x000fc8000780c0ff */
[----:B------:R-:W-:Y:S01]  /*22d0*/  SEL R2, R2, 0xffffffc0, !P0 ;  /* 0xffffffc002027807 */ /* 0x000fe20004000000 */
[C---:B------:R-:W-:Y:S01]  /*22e0*/  HMMA.16816.F32.BF16 R20, R168.reuse, R24, RZ ;  /* 0x00000018a814723c */ /* 0x040fe200000418ff */
[----:B------:R-:W-:Y:S02]  /*22f0*/  LOP3.LUT P0, RZ, R11, 0x8, RZ, 0xc0, !PT ;  /* 0x000000080bff7812 */ /* 0x000fe4000780c0ff */
[----:B------:R-:W-:Y:S01]  /*2300*/  IADD3 R251, R2, R94, RZ ;  /* 0x0000005e02fb7210 */ /* 0x000fe20007ffe0ff */
[----:B------:R-:W-:Y:S01]  /*2310*/  IMAD.IADD R92, R248, 0x1, R2 ;  /* 0x00000001f85c7824 */ /* 0x000fe200078e0202 */
[C---:B------:R-:W-:Y:S02]  /*2320*/  ISETP.LT.OR P4, PT, R5.reuse, 0x1, !P0 ;  /* 0x000000010500780c */ /* 0x040fe40004781670 */
[----:B------:R-:W-:Y:S01]  /*2330*/  ISETP.LT.OR P0, PT, R5, 0x21, !P0 ;  /* 0x000000210500780c */ /* 0x000fe20004701670 */
[----:B------:R-:W-:Y:S01]  /*2340*/  HMMA.16816.F32.BF16 R24, R168, R26, RZ ;  /* 0x0000001aa818723c */ /* 0x000fe200000418ff */
[----:B------:R-:W-:Y:S01]  /*2350*/  LOP3.LUT R2, R89, 0xffffffe0, RZ, 0xc0, !PT ;  /* 0xffffffe059027812 */ /* 0x000fe200078ec0ff */
[----:B------:R-:W-:Y:S04]  /*2360*/  STL [R1+0x4], R92 ;  /* 0x0000045c01007387 */ /* 0x000fe80000100800 */
[----:B------:R-:W-:-:S02]  /*2370*/  IMAD.IADD R2, R97, 0x1, -R2 ;  /* 0x0000000161027824 */ /* 0x000fc400078e0a02 */
[----:B------:R-:W-:Y:S02]  /*2380*/  HMMA.16816.F32.BF16 R40, R168, R30, RZ ;  /* 0x0000001ea828723c */ /* 0x000fe400000418ff */
[----:B------:R1:W-:Y:S01]  /*2390*/  LDGSTS.E.BYPASS.LTC128B.128 [R95+0x6100], [R6.64+0x180], !P4 ;  /* 0x06100180065f7fae */ /* 0x0003e2000e101d56 */
[----:B------:R-:W-:Y:S02]  /*23a0*/  ISETP.LT.OR P4, PT, R5, 0x21, P5 ;  /* 0x000000210500780c */ /* 0x000fe40002f81670 */
[----:B------:R-:W-:-:S03]  /*23b0*/  LEA.HI R5, R90, R97, RZ, 0x2 ;  /* 0x000000615a057211 */ /* 0x000fc600078f10ff */
[----:B--2---:R-:W-:Y:S01]  /*23c0*/  HMMA.16816.F32.BF16 R48, R168, R36, RZ ;  /* 0x00000024a830723c */ /* 0x004fe200000418ff */
[----:B------:R-:W-:-:S05]  /*23d0*/  LOP3.LUT R5, R5, 0xfffffffc, RZ, 0xc0, !PT ;  /* 0xfffffffc05057812 */ /* 0x000fca00078ec0ff */
[----:B------:R-:W-:Y:S02]  /*23e0*/  IMAD.IADD R5, R97, 0x1, -R5 ;  /* 0x0000000161057824 */ /* 0x000fe400078e0a05 */
[----:B------:R2:W-:Y:S01]  /*23f0*/  LDGSTS.E.BYPASS.LTC128B.128 [R95+0x1100], [R8.64], !P4 ;  /* 0x01100000085f7fae */ /* 0x0005e2000e101d56 */
[----:B------:R-:W-:Y:S01]  /*2400*/  ISETP.NE.AND P4, PT, R12, RZ, PT ;  /* 0x000000ff0c00720c */ /* 0x000fe20003f85270 */
[C---:B------:R-:W-:Y:S02]  /*2410*/  HMMA.16816.F32.BF16 R52, R168.reuse, R38, RZ ;  /* 0x00000026a834723c */ /* 0x040fe400000418ff */
[----:B------:R2:W-:Y:S04]  /*2420*/  LDGSTS.E.BYPASS.LTC128B.128 [R95+0x3100], [R8.64+0x80], !P6 ;  /* 0x03100080085f7fae */ /* 0x0005e8000f101d56 */
[----:B------:R2:W-:Y:S01]  /*2430*/  LDGSTS.E.BYPASS.LTC128B.128 [R95+0x5100], [R8.64+0x100], !P1 ;  /* 0x05100100085f7fae */ /* 0x0005e2000c901d56 */
[----:B------:R-:W-:Y:S01]  /*2440*/  PLOP3.LUT P1, PT, PT, PT, UP1, 0x80, 0x0 ;  /* 0x000000000000781c */ /* 0x000fe20003f2f018 */
[----:B------:R-:W-:Y:S02]  /*2450*/  HMMA.16816.F32.BF16 R12, R168, R16, RZ ;  /* 0x00000010a80c723c */ /* 0x000fe400000418ff */
[----:B------:R2:W-:Y:S01]  /*2460*/  LDGSTS.E.BYPASS.LTC128B.128 [R95+0x7100], [R8.64+0x180], !P0 ;  /* 0x07100180085f7fae */ /* 0x0005e2000c101d56 */
[----:B-1----:R-:W-:-:S02]  /*2470*/  SHF.R.S32.HI R6, RZ, 0x1f, R88 ;  /* 0x0000001fff067819 */ /* 0x002fc40000011458 */
[----:B------:R-:W-:Y:S01]  /*2480*/  LEA.HI R7, R5, R5, RZ, 0x1 ;  /* 0x0000000505077211 */ /* 0x000fe200078f08ff */
[----:B------:R-:W1:Y:S01]  /*2490*/  LDSM.16.M88.4 R68, [R92+0x10100] ;  /* 0x010100005c44783b */ /* 0x000e620000000200 */
[----:B------:R-:W-:Y:S01]  /*24a0*/  LEA.HI R6, R6, R88, RZ, 0x3 ;  /* 0x0000005806067211 */ /* 0x000fe200078f18ff */
[----:B------:R-:W-:Y:S01]  /*24b0*/  HMMA.16816.F32.BF16 R16, R168, R18, RZ ;  /* 0x00000012a810723c */ /* 0x000fe200000418ff */
[----:B------:R-:W-:Y:S01]  /*24c0*/  LOP3.LUT R7, R7, 0x1ffffffe, RZ, 0xc0, !PT ;  /* 0x1ffffffe07077812 */ /* 0x000fe200078ec0ff */
[----:B------:R-:W1:Y:S01]  /*24d0*/  LDSM.16.M88.4 R60, [R92+0x10900] ;  /* 0x010900005c3c783b */ /* 0x000e620000000200 */
[----:B------:R-:W-:-:S03]  /*24e0*/  PLOP3.LUT P0, PT, PT, PT, UP1, 0x80, 0x0 ;  /* 0x000000000000781c */ /* 0x000fc60003f0f018 */
[----:B------:R-:W1:Y:S01]  /*24f0*/  LDSM.16.M88.4 R76, [R92+0x11100] ;  /* 0x011100005c4c783b */ /* 0x000e620000000200 */
[----:B------:R-:W-:Y:S01]  /*2500*/  IMAD.IADD R7, R5, 0x1, -R7 ;  /* 0x0000000105077824 */ /* 0x000fe200078e0a07 */
[C---:B---3--:R-:W-:Y:S02]  /*2510*/  HMMA.16816.F32.BF16 R20, R172.reuse, R56, R20 ;  /* 0x00000038ac14723c */ /* 0x048fe40000041814 */
[----:B------:R-:W3:Y:S04]  /*2520*/  LDSM.16.M88.4 R80, [R92+0x11900] ;  /* 0x011900005c50783b */ /* 0x000ee80000000200 */
[----:B------:R-:W1:Y:S02]  /*2530*/  LDSM.16.M88.4 R84, [R251] ;  /* 0x00000000fb54783b */ /* 0x000e640000000200 */
[C---:B------:R-:W-:Y:S02]  /*2540*/  HMMA.16816.F32.BF16 R24, R172.reuse, R58, R24 ;  /* 0x0000003aac18723c */ /* 0x040fe40000041818 */
[----:B------:R-:W-:Y:S04]  /*2550*/  LDSM.16.M88.4 R56, [R248+0x13100] ;  /* 0x01310000f838783b */ /* 0x000fe80000000200 */
[----:B------:R-:W0:Y:S02]  /*2560*/  LDGDEPBAR ;  /* 0x00000000000079af */ /* 0x000e240000000000 */
[C---:B--2---:R-:W-:Y:S02]  /*2570*/  HMMA.16816.F32.BF16 R8, R172.reuse, R44, R12 ;  /* 0x0000002cac08723c */ /* 0x044fe4000004180c */
[----:B------:R-:W2:Y:S06]  /*2580*/  LDSM.16.M88.4 R12, [R251+0x800] ;  /* 0x00080000fb0c783b */ /* 0x000eac0000000200 */
[C---:B------:R-:W-:Y:S01]  /*2590*/  HMMA.16816.F32.BF16 R16, R172.reuse, R46, R16 ;  /* 0x0000002eac10723c */ /* 0x040fe20000041810 */
[----:B------:R-:W-:Y:S07]  /*25a0*/  LDSM.16.M88.4 R44, [R248+0x12900] ;  /* 0x01290000f82c783b */ /* 0x000fee0000000200 */
[C---:B----4-:R-:W-:Y:S08]  /*25b0*/  HMMA.16816.F32.BF16 R28, R172.reuse, R64, R32 ;  /* 0x00000040ac1c723c */ /* 0x050ff00000041820 */
[C---:B------:R-:W-:Y:S01]  /*25c0*/  HMMA.16816.F32.BF16 R32, R172.reuse, R66, R40 ;  /* 0x00000042ac20723c */ /* 0x040fe20000041828 */
[----:B------:R-:W-:Y:S07]  /*25d0*/  LDSM.16.M88.4 R64, [R248+0x13900] ;  /* 0x01390000f840783b */ /* 0x000fee0000000200 */
[C---:B-----5:R-:W-:Y:S01]  /*25e0*/  HMMA.16816.F32.BF16 R36, R172.reuse, R72, R48 ;  /* 0x00000048ac24723c */ /* 0x060fe20000041830 */
[----:B------:R-:W4:Y:S07]  /*25f0*/  LDSM.16.M88.4 R48, [R251+0x1000] ;  /* 0x00100000fb30783b */ /* 0x000f2e0000000200 */
[----:B------:R-:W-:Y:S01]  /*2600*/  HMMA.16816.F32.BF16 R40, R172, R74, R52 ;  /* 0x0000004aac28723c */ /* 0x000fe20000041834 */
[----:B------:R-:W5:Y:S04]  /*2610*/  LDSM.16.M88.4 R52, [R251+0x1800] ;  /* 0x00180000fb34783b */ /* 0x000f680000000200 */
[----:B------:R-:W-:Y:S03]  /*2620*/  LDSM.16.M88.4 R72, [R92+0x12100] ;  /* 0x012100005c48783b */ /* 0x000fe60000000200 */
[C---:B-1----:R-:W-:Y:S08]  /*2630*/  HMMA.16816.F32.BF16 R8, R192.reuse, R68, R8 ;  /* 0x00000044c008723c */ /* 0x042ff00000041808 */
[C---:B------:R-:W-:Y:S01]  /*2640*/  HMMA.16816.F32.BF16 R16, R192.reuse, R70, R16 ;  /* 0x00000046c010723c */ /* 0x040fe20000041810 */
[----:B------:R-:W1:Y:S07]  /*2650*/  LDSM.16.M88.4 R68, [R248+0x12100] ;  /* 0x01210000f844783b */ /* 0x000e6e0000000200 */
[C---:B------:R-:W-:Y:S08]  /*2660*/  HMMA.16816.F32.BF16 R20, R192.reuse, R60, R20 ;  /* 0x0000003cc014723c */ /* 0x040ff00000041814 */
[C---:B------:R-:W-:Y:S01]  /*2670*/  HMMA.16816.F32.BF16 R24, R192.reuse, R62, R24 ;  /* 0x0000003ec018723c */ /* 0x040fe20000041818 */
[----:B------:R-:W-:Y:S07]  /*2680*/  LDSM.16.M88.4 R60, [R94+0x3800] ;  /* 0x003800005e3c783b */ /* 0x000fee0000000200 */
[C---:B------:R-:W-:Y:S08]  /*2690*/  HMMA.16816.F32.BF16 R28, R192.reuse, R76, R28 ;  /* 0x0000004cc01c723c */ /* 0x040ff0000004181c */
[C---:B------:R-:W-:Y:S01]  /*26a0*/  HMMA.16816.F32.BF16 R32, R192.reuse, R78, R32 ;  /* 0x0000004ec020723c */ /* 0x040fe20000041820 */
[----:B------:R-:W1:Y:S07]  /*26b0*/  LDSM.16.M88.4 R76, [R94+0x2000] ;  /* 0x002000005e4c783b */ /* 0x000e6e0000000200 */
[C---:B---3--:R-:W-:Y:S08]  /*26c0*/  HMMA.16816.F32.BF16 R36, R192.reuse, R80, R36 ;  /* 0x00000050c024723c */ /* 0x048ff00000041824 */
[----:B------:R-:W-:Y:S01]  /*26d0*/  HMMA.16816.F32.BF16 R40, R192, R82, R40 ;  /* 0x00000052c028723c */ /* 0x000fe20000041828 */
[----:B------:R-:W-:Y:S07]  /*26e0*/  LDSM.16.M88.4 R80, [R251+0x2000] ;  /* 0x00200000fb50783b */ /* 0x000fee0000000200 */
[C---:B------:R-:W-:Y:S08]  /*26f0*/  HMMA.16816.F32.BF16 R8, R196.reuse, R84, R8 ;  /* 0x00000054c408723c */ /* 0x040ff00000041808 */
[C---:B------:R-:W-:Y:S08]  /*2700*/  HMMA.16816.F32.BF16 R16, R196.reuse, R86, R16 ;  /* 0x00000056c410723c */ /* 0x040ff00000041810 */
[C---:B--2---:R-:W-:Y:S08]  /*2710*/  HMMA.16816.F32.BF16 R20, R196.reuse, R12, R20 ;  /* 0x0000000cc414723c */ /* 0x044ff00000041814 */
[C---:B------:R-:W-:Y:S01]  /*2720*/  HMMA.16816.F32.BF16 R24, R196.reuse, R14, R24 ;  /* 0x0000000ec418723c */ /* 0x040fe20000041818 */
[----:B------:R-:W2:Y:S07]  /*2730*/  LDSM.16.M88.4 R12, [R94+0x2800] ;  /* 0x002800005e0c783b */ /* 0x000eae0000000200 */
[C---:B----4-:R-:W-:Y:S08]  /*2740*/  HMMA.16816.F32.BF16 R28, R196.reuse, R48, R28 ;  /* 0x00000030c41c723c */ /* 0x050ff0000004181c */
[C---:B------:R-:W-:Y:S01]  /*2750*/  HMMA.16816.F32.BF16 R32, R196.reuse, R50, R32 ;  /* 0x00000032c420723c */ /* 0x040fe20000041820 */
[----:B------:R-:W-:Y:S07]  /*2760*/  LDSM.16.M88.4 R48, [R92+0x12900] ;  /* 0x012900005c30783b */ /* 0x000fee0000000200 */
[C---:B-----5:R-:W-:Y:S08]  /*2770*/  HMMA.16816.F32.BF16 R36, R196.reuse, R52, R36 ;  /* 0x00000034c424723c */ /* 0x060ff00000041824 */
[----:B------:R-:W-:Y:S01]  /*2780*/  HMMA.16816.F32.BF16 R40, R196, R54, R40 ;  /* 0x00000036c428723c */ /* 0x000fe20000041828 */
[----:B------:R-:W3:Y:S07]  /*2790*/  LDSM.16.M88.4 R52, [R94+0x3000] ;  /* 0x003000005e34783b */ /* 0x000eee0000000200 */
[C---:B-1----:R-:W-:Y:S08]  /*27a0*/  HMMA.16816.F32.BF16 R8, R200.reuse, R68, R8 ;  /* 0x00000044c808723c */ /* 0x042ff00000041808 */
[C---:B------:R-:W-:Y:S01]  /*27b0*/  HMMA.16816.F32.BF16 R16, R200.reuse, R70, R16 ;  /* 0x00000046c810723c */ /* 0x040fe20000041810 */
[----:B------:R-:W-:Y:S07]  /*27c0*/  LDSM.16.M88.4 R68, [R92+0x13900] ;  /* 0x013900005c44783b */ /* 0x000fee0000000200 */
[C---:B------:R-:W-:Y:S08]  /*27d0*/  HMMA.16816.F32.BF16 R20, R200.reuse, R44, R20 ;  /* 0x0000002cc814723c */ /* 0x040ff00000041814 */
[C---:B------:R-:W-:Y:S01]  /*27e0*/  HMMA.16816.F32.BF16 R24, R200.reuse, R46, R24 ;  /* 0x0000002ec818723c */ /* 0x040fe20000041818 */
[----:B------:R-:W-:Y:S07]  /*27f0*/  LDSM.16.M88.4 R44, [R251+0x2800] ;  /* 0x00280000fb2c783b */ /* 0x000fee0000000200 */
        /* <DEDUP_REMOVED lines=8> */
[----:B------:R-:W-:Y:S07]  /*2880*/  LDSM.16.M88.4 R76, [R248+0x14100] ;  /* 0x01410000f84c783b */ /* 0x000fee0000000200 */
[C---:B--2---:R-:W-:Y:S08]  /*2890*/  HMMA.16816.F32.BF16 R20, R204.reuse, R12, R20 ;  /* 0x0000000ccc14723c */ /* 0x044ff00000041814 */
[C---:B------:R-:W-:Y:S08]  /*28a0*/  HMMA.16816.F32.BF16 R24, R204.reuse, R14, R24 ;  /* 0x0000000ecc18723c */ /* 0x040ff00000041818 */
[C---:B---3--:R-:W-:Y:S08]  /*28b0*/  HMMA.16816.F32.BF16 R28, R204.reuse, R52, R28 ;  /* 0x00000034cc1c723c */ /* 0x048ff0000004181c */
[C---:B------:R-:W-:Y:S01]  /*28c0*/  HMMA.16816.F32.BF16 R32, R204.reuse, R54, R32 ;  /* 0x00000036cc20723c */ /* 0x040fe20000041820 */
[----:B------:R-:W2:Y:S07]  /*28d0*/  LDSM.16.M88.4 R52, [R251+0x3000] ;  /* 0x00300000fb34783b */ /* 0x000eae0000000200 */
[C---:B------:R-:W-:Y:S08]  /*28e0*/  HMMA.16816.F32.BF16 R36, R204.reuse, R60, R36 ;  /* 0x0000003ccc24723c */ /* 0x040ff00000041824 */
[----:B------:R-:W-:Y:S01]  /*28f0*/  HMMA.16816.F32.BF16 R40, R204, R62, R40 ;  /* 0x0000003ecc28723c */ /* 0x000fe20000041828 */
[----:B------:R-:W-:Y:S07]  /*2900*/  LDSM.16.M88.4 R60, [R248+0x15100] ;  /* 0x01510000f83c783b */ /* 0x000fee0000000200 */
[C---:B------:R-:W-:Y:S08]  /*2910*/  HMMA.16816.F32.BF16 R8, R208.reuse, R72, R8 ;  /* 0x00000048d008723c */ /* 0x040ff00000041808 */
[C---:B------:R-:W-:Y:S01]  /*2920*/  HMMA.16816.F32.BF16 R16, R208.reuse, R74, R16 ;  /* 0x0000004ad010723c */ /* 0x040fe20000041810 */
[----:B------:R-:W-:Y:S07]  /*2930*/  LDSM.16.M88.4 R72, [R248+0x15900] ;  /* 0x01590000f848783b */ /* 0x000fee0000000200 */
[C---:B------:R-:W-:Y:S08]  /*2940*/  HMMA.16816.F32.BF16 R20, R208.reuse, R48, R20 ;  /* 0x00000030d014723c */ /* 0x040ff00000041814 */
[C---:B------:R-:W-:Y:S01]  /*2950*/  HMMA.16816.F32.BF16 R24, R208.reuse, R50, R24 ;  /* 0x00000032d018723c */ /* 0x040fe20000041818 */
[----:B------:R-:W3:Y:S07]  /*2960*/  LDSM.16.M88.4 R48, [R248+0x14900] ;  /* 0x01490000f830783b */ /* 0x000eee0000000200 */
[C---:B-1----:R-:W-:Y:S08]  /*2970*/  HMMA.16816.F32.BF16 R28, R208.reuse, R56, R28 ;  /* 0x00000038d01c723c */ /* 0x042ff0000004181c */
[C---:B------:R-:W-:Y:S01]  /*2980*/  HMMA.16816.F32.BF16 R32, R208.reuse, R58, R32 ;  /* 0x0000003ad020723c */ /* 0x040fe20000041820 */
[----:B------:R-:W-:Y:S07]  /*2990*/  LDSM.16.M88.4 R56, [R94+0x5000] ;  /* 0x005000005e38783b */ /* 0x000fee0000000200 */
        /* <DEDUP_REMOVED lines=8> */
[----:B------:R-:W4:Y:S07]  /*2a20*/  LDSM.16.M88.4 R44, [R94+0x4800] ;  /* 0x004800005e2c783b */ /* 0x000f2e0000000200 */
[C---:B--2---:R-:W-:Y:S08]  /*2a30*/  HMMA.16816.F32.BF16 R28, R212.reuse, R52, R28 ;  /* 0x00000034d41c723c */ /* 0x044ff0000004181c */
[C---:B------:R-:W-:Y:S01]  /*2a40*/  HMMA.16816.F32.BF16 R32, R212.reuse, R54, R32 ;  /* 0x00000036d420723c */ /* 0x040fe20000041820 */
[----:B------:R-:W-:Y:S07]  /*2a50*/  LDSM.16.M88.4 R52, [R92+0x14900] ;  /* 0x014900005c34783b */ /* 0x000fee0000000200 */
[C---:B------:R-:W-:Y:S08]  /*2a60*/  HMMA.16816.F32.BF16 R36, R212.reuse, R64, R36 ;  /* 0x00000040d424723c */ /* 0x040ff00000041824 */
[----:B------:R-:W-:Y:S01]  /*2a70*/  HMMA.16816.F32.BF16 R40, R212, R66, R40 ;  /* 0x00000042d428723c */ /* 0x000fe20000041828 */
[----:B------:R-:W-:Y:S07]  /*2a80*/  LDSM.16.M88.4 R64, [R92+0x15100] ;  /* 0x015100005c40783b */ /* 0x000fee0000000200 */
[C---:B------:R-:W-:Y:S08]  /*2a90*/  HMMA.16816.F32.BF16 R16, R216.reuse, R76, R12 ;  /* 0x0000004cd810723c */ /* 0x040ff0000004180c */
[C---:B------:R-:W-:Y:S01]  /*2aa0*/  HMMA.16816.F32.BF16 R12, R216.reuse, R78, R8 ;  /* 0x0000004ed80c723c */ /* 0x040fe20000041808 */
[----:B------:R-:W2:Y:S07]  /*2ab0*/  LDSM.16.M88.4 R76, [R92+0x14100] ;  /* 0x014100005c4c783b */ /* 0x000eae0000000200 */
[C---:B---3--:R-:W-:Y:S08]  /*2ac0*/  HMMA.16816.F32.BF16 R8, R216.reuse, R48, R20 ;  /* 0x00000030d808723c */ /* 0x048ff00000041814 */
[C---:B------:R-:W-:Y:S01]  /*2ad0*/  HMMA.16816.F32.BF16 R24, R216.reuse, R50, R24 ;  /* 0x00000032d818723c */ /* 0x040fe20000041818 */
[----:B------:R-:W-:Y:S07]  /*2ae0*/  LDSM.16.M88.4 R48, [R251+0x4800] ;  /* 0x00480000fb30783b */ /* 0x000fee0000000200 */
[C---:B------:R-:W-:Y:S08]  /*2af0*/  HMMA.16816.F32.BF16 R28, R216.reuse, R60, R28 ;  /* 0x0000003cd81c723c */ /* 0x040ff0000004181c */
[C---:B------:R-:W-:Y:S01]  /*2b00*/  HMMA.16816.F32.BF16 R32, R216.reuse, R62, R32 ;  /* 0x0000003ed820723c */ /* 0x040fe20000041820 */
[----:B------:R-:W-:Y:S07]  /*2b10*/  LDSM.16.M88.4 R60, [R251+0x5000] ;  /* 0x00500000fb3c783b */ /* 0x000fee0000000200 */
[C---:B------:R-:W-:Y:S08]  /*2b20*/  HMMA.16816.F32.BF16 R36, R216.reuse, R72, R36 ;  /* 0x00000048d824723c */ /* 0x040ff00000041824 */
[----:B------:R-:W-:Y:S01]  /*2b30*/  HMMA.16816.F32.BF16 R40, R216, R74, R40 ;  /* 0x0000004ad828723c */ /* 0x000fe20000041828 */
[----:B------:R-:W3:Y:S07]  /*2b40*/  LDSM.16.M88.4 R72, [R92+0x15900] ;  /* 0x015900005c48783b */ /* 0x000eee0000000200 */
[C---:B-1----:R-:W-:Y:S08]  /*2b50*/  HMMA.16816.F32.BF16 R20, R220.reuse, R80, R16 ;  /* 0x00000050dc14723c */ /* 0x042ff00000041810 */
[C---:B------:R-:W-:Y:S01]  /*2b60*/  HMMA.16816.F32.BF16 R16, R220.reuse, R82, R12 ;  /* 0x00000052dc10723c */ /* 0x040fe2000004180c */
[----:B------:R-:W1:Y:S07]  /*2b70*/  LDSM.16.M88.4 R80, [R251+0x4000] ;  /* 0x00400000fb50783b */ /* 0x000e6e0000000200 */
[C---:B----4-:R-:W-:Y:S08]  /*2b80*/  HMMA.16816.F32.BF16 R12, R220.reuse, R44, R8 ;  /* 0x0000002cdc0c723c */ /* 0x050ff00000041808 */
[C---:B------:R-:W-:Y:S01]  /*2b90*/  HMMA.16816.F32.BF16 R8, R220.reuse, R46, R24 ;  /* 0x0000002edc08723c */ /* 0x040fe20000041818 */
[----:B------:R-:W-:Y:S07]  /*2ba0*/  LDSM.16.M88.4 R44, [R248+0x16900] ;  /* 0x01690000f82c783b */ /* 0x000fee0000000200 */
[C---:B------:R-:W-:Y:S08]  /*2bb0*/  HMMA.16816.F32.BF16 R28, R220.reuse, R56, R28 ;  /* 0x00000038dc1c723c */ /* 0x040ff0000004181c */
[C---:B------:R-:W-:Y:S01]  /*2bc0*/  HMMA.16816.F32.BF16 R32, R220.reuse, R58, R32 ;  /* 0x0000003adc20723c */ /* 0x040fe20000041820 */
[----:B------:R-:W-:Y:S07]  /*2bd0*/  LDSM.16.M88.4 R56, [R248+0x17100] ;  /* 0x01710000f838783b */ /* 0x000fee0000000200 */
[C---:B------:R-:W-:Y:S08]  /*2be0*/  HMMA.16816.F32.BF16 R36, R220.reuse, R68, R36 ;  /* 0x00000044dc24723c */ /* 0x040ff00000041824 */
[----:B------:R-:W-:Y:S01]  /*2bf0*/  HMMA.16816.F32.BF16 R40, R220, R70, R40 ;  /* 0x00000046dc28723c */ /* 0x000fe20000041828 */
[----:B------:R-:W4:Y:S07]  /*2c00*/  LDSM.16.M88.4 R68, [R251+0x5800] ;  /* 0x00580000fb44783b */ /* 0x000f2e0000000200 */
[C---:B--2---:R-:W-:Y:S08]  /*2c10*/  HMMA.16816.F32.BF16 R24, R224.reuse, R76, R20 ;  /* 0x0000004ce018723c */ /* 0x044ff00000041814 */
[C---:B------:R-:W-:Y:S01]  /*2c20*/  HMMA.16816.F32.BF16 R20, R224.reuse, R78, R16 ;  /* 0x0000004ee014723c */ /* 0x040fe20000041810 */
[----:B------:R-:W2:Y:S07]  /*2c30*/  LDSM.16.M88.4 R76, [R248+0x16100] ;  /* 0x01610000f84c783b */ /* 0x000eae0000000200 */
[C---:B------:R-:W-:Y:S08]  /*2c40*/  HMMA.16816.F32.BF16 R16, R224.reuse, R52, R12 ;  /* 0x00000034e010723c */ /* 0x040ff0000004180c */
[C---:B------:R-:W-:Y:S01]  /*2c50*/  HMMA.16816.F32.BF16 R12, R224.reuse, R54, R8 ;  /* 0x00000036e00c723c */ /* 0x040fe20000041808 */
[----:B------:R-:W-:Y:S07]  /*2c60*/  LDSM.16.M88.4 R52, [R94+0x6800] ;  /* 0x006800005e34783b */ /* 0x000fee0000000200 */
[C---:B------:R-:W-:Y:S08]  /*2c70*/  HMMA.16816.F32.BF16 R8, R224.reuse, R64, R28 ;  /* 0x00000040e008723c */ /* 0x040ff0000004181c */
[C---:B------:R-:W-:Y:S01]  /*2c80*/  HMMA.16816.F32.BF16 R32, R224.reuse, R66, R32 ;  /* 0x00000042e020723c */ /* 0x040fe20000041820 */
[----:B------:R-:W5:Y:S07]  /*2c90*/  LDSM.16.M88.4 R64, [R248+0x17900] ;  /* 0x01790000f840783b */ /* 0x000f6e0000000200 */
[C---:B---3--:R-:W-:Y:S08]  /*2ca0*/  HMMA.16816.F32.BF16 R36, R224.reuse, R72, R36 ;  /* 0x00000048e024723c */ /* 0x048ff00000041824 */
[----:B------:R-:W-:Y:S01]  /*2cb0*/  HMMA.16816.F32.BF16 R40, R224, R74, R40 ;  /* 0x0000004ae028723c */ /* 0x000fe20000041828 */
[----:B------:R-:W-:Y:S07]  /*2cc0*/  LDSM.16.M88.4 R72, [R94+0x7800] ;  /* 0x007800005e48783b */ /* 0x000fee0000000200 */
        /* <DEDUP_REMOVED lines=8> */
[----:B------:R-:W3:Y:S07]  /*2d50*/  LDSM.16.M88.4 R60, [R94+0x7000] ;  /* 0x007000005e3c783b */ /* 0x000eee0000000200 */
[C---:B----4-:R-:W-:Y:S08]  /*2d60*/  HMMA.16816.F32.BF16 R36, R228.reuse, R68, R36 ;  /* 0x00000044e424723c */ /* 0x050ff00000041824 */
[----:B------:R-:W-:Y:S01]  /*2d70*/  HMMA.16816.F32.BF16 R40, R228, R70, R40 ;  /* 0x00000046e428723c */ /* 0x000fe20000041828 */
[----:B------:R-:W-:Y:S07]  /*2d80*/  LDSM.16.M88.4 R68, [R251+0x6000] ;  /* 0x00600000fb44783b */ /* 0x000fee0000000200 */
[C---:B--2---:R-:W-:Y:S08]  /*2d90*/  HMMA.16816.F32.BF16 R32, R232.reuse, R76, R28 ;  /* 0x0000004ce820723c */ /* 0x044ff0000004181c */
[C---:B------:R-:W-:Y:S08]  /*2da0*/  HMMA.16816.F32.BF16 R28, R232.reuse, R78, R24 ;  /* 0x0000004ee81c723c */ /* 0x040ff00000041818 */
[C---:B------:R-:W-:Y:S08]  /*2db0*/  HMMA.16816.F32.BF16 R24, R232.reuse, R44, R20 ;  /* 0x0000002ce818723c */ /* 0x040ff00000041814 */
[C---:B------:R-:W-:Y:S01]  /*2dc0*/  HMMA.16816.F32.BF16 R20, R232.reuse, R46, R16 ;  /* 0x0000002ee814723c */ /* 0x040fe20000041810 */
[----:B------:R-:W2:Y:S07]  /*2dd0*/  LDSM.16.M88.4 R44, [R92+0x16100] ;  /* 0x016100005c2c783b */ /* 0x000eae0000000200 */
[C---:B------:R-:W-:Y:S08]  /*2de0*/  HMMA.16816.F32.BF16 R16, R232.reuse, R56, R12 ;  /* 0x00000038e810723c */ /* 0x040ff0000004180c */
[C---:B------:R-:W-:Y:S01]  /*2df0*/  HMMA.16816.F32.BF16 R12, R232.reuse, R58, R8 ;  /* 0x0000003ae80c723c */ /* 0x040fe20000041808 */
[----:B------:R-:W4:Y:S07]  /*2e00*/  LDSM.16.M88.4 R56, [R92+0x17100] ;  /* 0x017100005c38783b */ /* 0x000f2e0000000200 */
[C---:B-----5:R-:W-:Y:S08]  /*2e10*/  HMMA.16816.F32.BF16 R8, R232.reuse, R64, R36 ;  /* 0x00000040e808723c */ /* 0x060ff00000041824 */
[----:B------:R-:W-:Y:S01]  /*2e20*/  HMMA.16816.F32.BF16 R40, R232, R66, R40 ;  /* 0x00000042e828723c */ /* 0x000fe20000041828 */
[----:B------:R-:W5:Y:S07]  /*2e30*/  LDSM.16.M88.4 R64, [R92+0x17900] ;  /* 0x017900005c40783b */ /* 0x000f6e0000000200 */
[C---:B-1----:R-:W-:Y:S08]  /*2e40*/  HMMA.16816.F32.BF16 R36, R236.reuse, R80, R32 ;  /* 0x00000050ec24723c */ /* 0x042ff00000041820 */
[C---:B------:R-:W-:Y:S08]  /*2e50*/  HMMA.16816.F32.BF16 R32, R236.reuse, R82, R28 ;  /* 0x00000052ec20723c */ /* 0x040ff0000004181c */
[C---:B------:R-:W-:Y:S08]  /*2e60*/  HMMA.16816.F32.BF16 R28, R236.reuse, R52, R24 ;  /* 0x00000034ec1c723c */ /* 0x040ff00000041818 */
[C---:B------:R-:W-:Y:S08]  /*2e70*/  HMMA.16816.F32.BF16 R24, R236.reuse, R54, R20 ;  /* 0x00000036ec18723c */ /* 0x040ff00000041814 */
[C---:B---3--:R-:W-:Y:S08]  /*2e80*/  HMMA.16816.F32.BF16 R20, R236.reuse, R60, R16 ;  /* 0x0000003cec14723c */ /* 0x048ff00000041810 */
[C---:B------:R-:W-:Y:S08]  /*2e90*/  HMMA.16816.F32.BF16 R16, R236.reuse, R62, R12 ;  /* 0x0000003eec10723c */ /* 0x040ff0000004180c */
[----:B------:R-:W-:Y:S08]  /*2ea0*/  HMMA.16816.F32.BF16 R8, R236, R72, R8 ;  /* 0x00000048ec08723c */ /* 0x000ff00000041808 */
[C---:B--2---:R-:W-:Y:S08]  /*2eb0*/  HMMA.16816.F32.BF16 R36, R240.reuse, R44, R36 ;  /* 0x0000002cf024723c */ /* 0x044ff00000041824 */
[C---:B------:R-:W-:Y:S08]  /*2ec0*/  HMMA.16816.F32.BF16 R32, R240.reuse, R46, R32 ;  /* 0x0000002ef020723c */ /* 0x040ff00000041820 */
[C---:B------:R-:W-:Y:S08]  /*2ed0*/  HMMA.16816.F32.BF16 R44, R240.reuse, R48, R28 ;  /* 0x00000030f02c723c */ /* 0x040ff0000004181c */
[C---:B----4-:R-:W-:Y:S08]  /*2ee0*/  HMMA.16816.F32.BF16 R28, R240.reuse, R56, R20 ;  /* 0x00000038f01c723c */ /* 0x050ff00000041814 */
[C---:B------:R-:W-:Y:S01]  /*2ef0*/  HMMA.16816.F32.BF16 R52, R240.reuse, R58, R16 ;  /* 0x0000003af034723c */ /* 0x040fe20000041810 */
[----:B------:R-:W1:Y:S07]  /*2f00*/  LDSM.16.M88.4 R16, [R251+0x7000] ;  /* 0x00700000fb10783b */ /* 0x000e6e0000000200 */
[----:B-----5:R-:W-:Y:S07]  /*2f10*/  HMMA.16816.F32.BF16 R56, R240, R64, R8 ;  /* 0x00000040f038723c */ /* 0x020fee0000041808 */
[----:B------:R-:W-:Y:S01]  /*2f20*/  SHF.R.S32.HI R9, RZ, 0x1f, R2 ;  /* 0x0000001fff097819 */ /* 0x000fe20000011402 */
[----:B------:R-:W-:Y:S01]  /*2f30*/  HMMA.16816.F32.BF16 R12, R236, R74, R40 ;  /* 0x0000004aec0c723c */ /* 0x000fe20000041828 */
[----:B------:R-:W-:Y:S01]  /*2f40*/  LOP3.LUT R8, R6, 0xffffff8, RZ, 0xc0, !PT ;  /* 0x0ffffff806087812 */ /* 0x000fe200078ec0ff */
[----:B------:R-:W-:Y:S01]  /*2f50*/  IMAD.U32 R10, RZ, RZ, UR16 ;  /* 0x00000010ff0a7e24 */ /* 0x000fe2000f8e00ff */
[----:B------:R-:W-:-:S03]  /*2f60*/  LEA.HI R6, R9, R2, RZ, 0x2 ;  /* 0x0000000209067211 */ /* 0x000fc600078f10ff */
[----:B------:R-:W-:Y:S01]  /*2f70*/  IMAD.IADD R9, R88, 0x1, -R8 ;  /* 0x0000000158097824 */ /* 0x000fe200078e0a08 */
[----:B------:R-:W-:Y:S01]  /*2f80*/  LEA.HI.SX32 R8, R6, UR6, 0x1e ;  /* 0x0000000606087c11 */ /* 0x000fe2000f8ff2ff */
[----:B------:R-:W-:Y:S01]  /*2f90*/  HMMA.16816.F32.BF16 R40, R240, R50, R24 ;  /* 0x00000032f028723c */ /* 0x000fe20000041818 */
[----:B------:R-:W2:Y:S03]  /*2fa0*/  LDSM.16.M88.4 R24, [R251+0x6800] ;  /* 0x00680000fb18783b */ /* 0x000ea60000000200 */
[----:B------:R-:W-:-:S04]  /*2fb0*/  IMAD R5, R9, 0x10, R8 ;  /* 0x0000001009057824 */ /* 0x000fc800078e0208 */
[----:B------:R-:W-:Y:S01]  /*2fc0*/  IMAD R76, R7, 0x8, R5 ;  /* 0x00000008074c7824 */ /* 0x000fe200078e0205 */
[----:B------:R-:W-:Y:S03]  /*2fd0*/  HMMA.16816.F32.BF16 R60, R244, R68, R36 ;  /* 0x00000044f43c723c */ /* 0x000fe60000041824 */
[----:B------:R-:W-:Y:S01]  /*2fe0*/  @P1 IMAD.HI.U32 R7, R76, c[0x0][0x2c8], RZ ;  /* 0x0000b2004c071a27 */ /* 0x000fe200078e00ff */
[----:B------:R-:W-:Y:S03]  /*2ff0*/  STL [R1+0xc4], R76 ;  /* 0x0000c44c01007387 */ /* 0x000fe60000100800 */
[----:B------:R-:W-:Y:S01]  /*3000*/  IMAD.MOV.U32 R5, RZ, RZ, R76 ;  /* 0x000000ffff057224 */ /* 0x000fe200078e004c */
[----:B------:R-:W-:Y:S01]  /*3010*/  @P0 SHF.R.U32.HI R5, RZ, c[0x0][0x2cc], R7 ;  /* 0x0000b300ff050a19 */ /* 0x000fe20000011607 */
[----:B------:R-:W-:Y:S01]  /*3020*/  HMMA.16816.F32.BF16 R64, R240, R66, R12 ;  /* 0x00000042f040723c */ /* 0x000fe2000004180c */
[----:B------:R-:W3:Y:S01]  /*3030*/  LDSM.16.M88.4 R12, [R251+0x7800] ;  /* 0x00780000fb0c783b */ /* 0x000ee20000000200 */
[----:B------:R-:W-:-:S04]  /*3040*/  DEPBAR.LE SB0, 0x0 ;  /* 0x000080000000791a */ /* 0x000fc80000000000 */
[----:B------:R-:W4:Y:S02]  /*3050*/  SHFL.IDX PT, R8, R5, RZ, 0x1c1f ;  /* 0x001c1fff05087589 */ /* 0x000f2400000e0000 */
[C---:B------:R-:W-:Y:S02]  /*3060*/  HMMA.16816.F32.BF16 R20, R244.reuse, R70, R32 ;  /* 0x00000046f414723c */ /* 0x040fe40000041820 */
[----:B------:R5:W3:Y:S06]  /*3070*/  SHFL.IDX PT, R7, R5, 0x1, 0x1c1f ;  /* 0x003c1f0005077f89 */ /* 0x000aec00000e0000 */
[C---:B-1----:R-:W-:Y:S08]  /*3080*/  HMMA.16816.F32.BF16 R36, R244.reuse, R18, R52 ;  /* 0x00000012f424723c */ /* 0x042ff00000041834 */
[C---:B--2---:R-:W-:Y:S08]  /*3090*/  HMMA.16816.F32.BF16 R44, R244.reuse, R24, R44 ;  /* 0x00000018f42c723c */ /* 0x044ff0000004182c */
[----:B------:R-:W-:Y:S01]  /*30a0*/  HMMA.16816.F32.BF16 R48, R244, R26, R40 ;  /* 0x0000001af430723c */ /* 0x000fe20000041828 */
[----:B-----5:R-:W-:-:S05]  /*30b0*/  LOP3.LUT R5, R6, 0x7ffffffc, RZ, 0xc0, !PT ;  /* 0x7ffffffc06057812 */ /* 0x020fca00078ec0ff */
[----:B------:R-:W-:Y:S02]  /*30c0*/  IMAD.IADD R5, R2, 0x1, -R5 ;  /* 0x0000000102057824 */ /* 0x000fe400078e0a05 */
[----:B------:R-:W-:Y:S01]  /*30d0*/  IMAD.U32 R2, RZ, RZ, UR4 ;  /* 0x00000004ff027e24 */ /* 0x000fe2000f8e00ff */
[----:B------:R-:W-:Y:S01]  /*30e0*/  HMMA.16816.F32.BF16 R40, R244, R16, R28 ;  /* 0x00000010f428723c */ /* 0x000fe2000004181c */
[----:B------:R-:W-:Y:S01]  /*30f0*/  IMAD.SHL.U32 R9, R5, 0x2, RZ ;  /* 0x0000000205097824 */ /* 0x000fe200078e00ff */
[----:B------:R-:W-:-:S04]  /*3100*/  @UP0 USHF.R.S32.HI UR4, URZ, 0x1f, UR17 ;  /* 0x0000001f3f040899 */ /* 0x000fc80008011411 */
[C---:B------:R-:W-:Y:S01]  /*3110*/  IADD3 R2, -R9.reuse, UR10, R2 ;  /* 0x0000000a09027c10 */ /* 0x040fe2000fffe102 */
[----:B------:R1:W-:Y:S01]  /*3120*/  STL [R1+0xc8], R9 ;  /* 0x0000c80901007387 */ /* 0x0003e20000100800 */
[----:B------:R-:W-:Y:S01]  /*3130*/  IADD3 R6, -R9, UR11, RZ ;  /* 0x0000000b09067c10 */ /* 0x000fe2000fffe1ff */
[C---:B---3--:R-:W-:Y:S01]  /*3140*/  HMMA.16816.F32.BF16 R28, R244.reuse, R14, R64 ;  /* 0x0000000ef41c723c */ /* 0x048fe20000041840 */
[----:B------:R-:W-:Y:S01]  /*3150*/  IADD3 R2, R2, -UR19, RZ ;  /* 0x8000001302027c10 */ /* 0x000fe2000fffe0ff */
[----:B------:R-:W-:Y:S01]  /*3160*/  @UP0 UIMAD UR4, UR4, UR8, UR7 ;  /* 0x00000008040402a4 */ /* 0x000fe2000f8e0207 */
[----:B------:R-:W-:Y:S03]  /*3170*/  STL [R1], R124 ;  /* 0x0000007c01007387 */ /* 0x000fe60000100800 */
[C---:B----4-:R-:W-:Y:S01]  /*3180*/  IMAD.IADD R5, R2.reuse, 0x1, R8 ;  /* 0x0000000102057824 */ /* 0x050fe200078e0208 */
[----:B------:R-:W-:Y:S01]  /*3190*/  IADD3 R2, R2, R7, RZ ;  /* 0x0000000702027210 */ /* 0x000fe20007ffe0ff */
[----:B------:R-:W-:Y:S03]  /*31a0*/  HMMA.16816.F32.BF16 R32, R244, R12, R56 ;  /* 0x0000000cf420723c */ /* 0x000fe60000041838 */
[----:B------:R-:W-:-:S02]  /*31b0*/  IMNMX R5, R6, R5, PT ;  /* 0x0000000506057217 */ /* 0x000fc40003800200 */
[----:B------:R-:W-:Y:S01]  /*31c0*/  IMNMX R2, R6, R2, PT ;  /* 0x0000000206027217 */ /* 0x000fe20003800200 */
[----:B------:R-:W-:Y:S01]  /*31d0*/  BAR.SYNC.DEFER_BLOCKING 0x0 ;  /* 0x0000000000007b1d */ /* 0x000fe20000010000 */
[C---:B------:R-:W-:Y:S02]  /*31e0*/  ISETP.GT.AND P6, PT, R5.reuse, 0x1, PT ;  /* 0x000000010500780c */ /* 0x040fe40003fc4270 */
[----:B------:R-:W-:Y:S02]  /*31f0*/  ISETP.GT.AND P0, PT, R5, RZ, PT ;  /* 0x000000ff0500720c */ /* 0x000fe40003f04270 */
[----:B------:R-:W-:Y:S02]  /*3200*/  ISETP.GT.AND P1, PT, R2, RZ, PT ;  /* 0x000000ff0200720c */ /* 0x000fe40003f24270 */
[----:B------:R-:W-:Y:S02]  /*3210*/  FSEL R7, R61, -INF , P6 ;  /* 0xff8000003d077808 */ /* 0x000fe40003000000 */
[----:B------:R-:W-:-:S02]  /*3220*/  FSEL R6, R60, -INF , P0 ;  /* 0xff8000003c067808 */ /* 0x000fc40000000000 */
[C---:B------:R-:W-:Y:S02]  /*3230*/  ISETP.GT.AND P6, PT, R5.reuse, 0x8, PT ;  /* 0x000000080500780c */ /* 0x040fe40003fc4270 */
[----:B------:R-:W-:Y:S02]  /*3240*/  ISETP.GT.AND P0, PT, R2, 0x1, PT ;  /* 0x000000010200780c */ /* 0x000fe40003f04270 */
[----:B------:R-:W-:Y:S02]  /*3250*/  FSEL R14, R62, -INF , P1 ;  /* 0xff8000003e0e7808 */ /* 0x000fe40000800000 */
[----:B------:R-:W-:Y:S02]  /*3260*/  ISETP.GT.AND P1, PT, R5, 0x9, PT ;  /* 0x000000090500780c */ /* 0x000fe40003f24270 */
[----:B------:R-:W-:Y:S02]  /*3270*/  FSEL R11, R20, -INF , P6 ;  /* 0xff800000140b7808 */ /* 0x000fe40003000000 */
[----:B------:R-:W-:-:S02]  /*3280*/  FMNMX.FTZ R8, R6, R7, !PT ;  /* 0x0000000706087209 */ /* 0x000fc40007810000 */
[----:B------:R-:W-:Y:S02]  /*3290*/  FSEL R15, R63, -INF , P0 ;  /* 0xff8000003f0f7808 */ /* 0x000fe40000000000 */
[C---:B------:R-:W-:Y:S02]  /*32a0*/  ISETP.GT.AND P0, PT, R2.reuse, 0x8, PT ;  /* 0x000000080200780c */ /* 0x040fe40003f04270 */
[----:B------:R-:W-:Y:S02]  /*32b0*/  FSEL R12, R21, -INF , P1 ;  /* 0xff800000150c7808 */ /* 0x000fe40000800000 */
[----:B------:R-:W-:Y:S02]  /*32c0*/  ISETP.GT.AND P6, PT, R5, 0x10, PT ;  /* 0x000000100500780c */ /* 0x000fe40003fc4270 */
[----:B------:R-:W-:Y:S02]  /*32d0*/  FMNMX.FTZ R8, R11, R8, !PT ;  /* 0x000000080b087209 */ /* 0x000fe40007810000 */
[----:B------:R-:W-:-:S02]  /*32e0*/  ISETP.GT.AND P1, PT, R2, 0x9, PT ;  /* 0x000000090200780c */ /* 0x000fc40003f24270 */
        /* <DEDUP_REMOVED lines=8> */
[----:B------:R-:W-:Y:S02]  /*3370*/  ISETP.GT.AND P0, PT, R5, 0x19, PT ;  /* 0x000000190500780c */ /* 0x000fe40003f04270 */
[----:B------:R-:W-:Y:S02]  /*3380*/  FSEL R24, R48, -INF , P1 ;  /* 0xff80000030187808 */ /* 0x000fe40000800000 */
[----:B------:R-:W-:Y:S02]  /*3390*/  FMNMX.FTZ R8, R19, R8, !PT ;  /* 0x0000000813087209 */ /* 0x000fe40007810000 */
[----:B------:R-:W-:-:S02]  /*33a0*/  ISETP.GT.AND P1, PT, R2, 0x10, PT ;  /* 0x000000100200780c */ /* 0x000fc40003f24270 */
[----:B------:R-:W-:Y:S02]  /*33b0*/  FSEL R27, R49, -INF , P0 ;  /* 0xff800000311b7808 */ /* 0x000fe40000000000 */
[C---:B------:R-:W-:Y:S02]  /*33c0*/  ISETP.GT.AND P6, PT, R5.reuse, 0x20, PT ;  /* 0x000000200500780c */ /* 0x040fe40003fc4270 */
[----:B------:R-:W-:Y:S02]  /*33d0*/  FMNMX.FTZ R8, R24, R8, !PT ;  /* 0x0000000818087209 */ /* 0x000fe40007810000 */
[----:B------:R-:W-:Y:S02]  /*33e0*/  ISETP.GT.AND P0, PT, R2, 0x11, PT ;  /* 0x000000110200780c */ /* 0x000fe40003f04270 */
        /* <DEDUP_REMOVED lines=8> */
[----:B-1----:R-:W-:Y:S02]  /*3470*/  FMNMX.FTZ R9, R14, R15, !PT ;  /* 0x0000000f0e097209 */ /* 0x002fe40007810000 */
[----:B------:R-:W-:Y:S02]  /*3480*/  ISETP.GT.AND P1, PT, R5, 0x29, PT ;  /* 0x000000290500780c */ /* 0x000fe40003f24270 */
[----:B------:R-:W-:Y:S02]  /*3490*/  FSEL R96, R36, -INF , P0 ;  /* 0xff80000024607808 */ /* 0x000fe40000000000 */
[----:B------:R-:W-:Y:S02]  /*34a0*/  FMNMX.FTZ R8, R97, R8, !PT ;  /* 0x0000000861087209 */ /* 0x000fe40007810000 */
[----:B------:R-:W-:Y:S02]  /*34b0*/  FMNMX.FTZ R9, R16, R9, !PT ;  /* 0x0000000910097209 */ /* 0x000fe40007810000 */
[----:B------:R-:W-:-:S02]  /*34c0*/  FSEL R99, R37, -INF , P1 ;  /* 0xff80000025637808 */ /* 0x000fc40000800000 */
[----:B------:R-:W-:Y:S02]  /*34d0*/  ISETP.GT.AND P0, PT, R2, 0x18, PT ;  /* 0x000000180200780c */ /* 0x000fe40003f04270 */
[C---:B------:R-:W-:Y:S02]  /*34e0*/  ISETP.GT.AND P1, PT, R5.reuse, 0x31, PT ;  /* 0x000000310500780c */ /* 0x040fe40003f24270 */
[----:B------:R-:W-:Y:S02]  /*34f0*/  ISETP.GT.AND P6, PT, R5, 0x30, PT ;  /* 0x000000300500780c */ /* 0x000fe40003fc4270 */
[----:B------:R-:W-:Y:S02]  /*3500*/  FMNMX.FTZ R8, R96, R8, !PT ;  /* 0x0000000860087209 */ /* 0x000fe40007810000 */
[----:B------:R-:W-:Y:S02]  /*3510*/  FMNMX.FTZ R9, R18, R9, !PT ;  /* 0x0000000912097209 */ /* 0x000fe40007810000 */
[----:B------:R-:W-:-:S02]  /*3520*/  FSEL R37, R50, -INF , P0 ;  /* 0xff80000032257808 */ /* 0x000fc40000000000 */
[----:B------:R-:W-:Y:S02]  /*3530*/  FSEL R102, R33, -INF , P1 ;  /* 0xff80000021667808 */ /* 0x000fe40000800000 */
[----:B------:R-:W-:Y:S02]  /*3540*/  FSEL R103, R32, -INF , P6 ;  /* 0xff80000020677808 */ /* 0x000fe40003000000 */
[----:B------:R-:W-:Y:S02]  /*3550*/  FMNMX.FTZ R8, R99, R8, !PT ;  /* 0x0000000863087209 */ /* 0x000fe40007810000 */
[C---:B------:R-:W-:Y:S02]  /*3560*/  ISETP.GT.AND P0, PT, R5.reuse, 0x38, PT ;  /* 0x000000380500780c */ /* 0x040fe40003f04270 */
[----:B------:R-:W-:Y:S02]  /*3570*/  ISETP.GT.AND P1, PT, R5, 0x39, PT ;  /* 0x000000390500780c */ /* 0x000fe40003f24270 */
[----:B------:R-:W-:-:S02]  /*3580*/  FMNMX.FTZ R5, R26, R9, !PT ;  /* 0x000000091a057209 */ /* 0x000fc40007810000 */
[----:B------:R-:W-:Y:S02]  /*3590*/  FMNMX.FTZ R8, R103, R8, !PT ;  /* 0x0000000867087209 */ /* 0x000fe40007810000 */
[----:B------:R-:W-:Y:S02]  /*35a0*/  FSEL R101, R28, -INF , P0 ;  /* 0xff8000001c657808 */ /* 0x000fe40000000000 */
[----:B------:R-:W-:Y:S02]  /*35b0*/  ISETP.GT.AND P0, PT, R2, 0x19, PT ;  /* 0x000000190200780c */ /* 0x000fe40003f04270 */
[----:B------:R-:W-:Y:S02]  /*35c0*/  FMNMX.FTZ R5, R25, R5, !PT ;  /* 0x0000000519057209 */ /* 0x000fe40007810000 */
[----:B------:R-:W-:Y:S02]  /*35d0*/  FMNMX.FTZ R165, R102, R8, !PT ;  /* 0x0000000866a57209 */ /* 0x000fe40007810000 */
[----:B------:R-:W-:-:S02]  /*35e0*/  FSEL R100, R29, -INF , P1 ;  /* 0xff8000001d647808 */ /* 0x000fc40000800000 */
[----:B------:R-:W-:Y:S02]  /*35f0*/  FSEL R36, R51, -INF , P0 ;  /* 0xff80000033247808 */ /* 0x000fe40000000000 */
[C---:B------:R-:W-:Y:S02]  /*3600*/  ISETP.GT.AND P1, PT, R2.reuse, 0x20, PT ;  /* 0x000000200200780c */ /* 0x040fe40003f24270 */
[----:B------:R-:W-:Y:S02]  /*3610*/  FMNMX.FTZ R5, R37, R5, !PT ;  /* 0x0000000525057209 */ /* 0x000fe40007810000 */
[----:B------:R-:W-:Y:S02]  /*3620*/  FMNMX.FTZ R165, R101, R165, !PT ;  /* 0x000000a565a57209 */ /* 0x000fe40007810000 */
[----:B------:R-:W-:Y:S02]  /*3630*/  ISETP.GT.AND P0, PT, R2, 0x21, PT ;  /* 0x000000210200780c */ /* 0x000fe40003f04270 */
[----:B------:R-:W-:-:S02]  /*3640*/  FSEL R85, R42, -INF , P1 ;  /* 0xff8000002a557808 */ /* 0x000fc40000800000 */
[----:B------:R-:W-:Y:S02]  /*3650*/  FMNMX.FTZ R5, R36, R5, !PT ;  /* 0x0000000524057209 */ /* 0x000fe40007810000 */
[----:B------:R-:W-:Y:S02]  /*3660*/  FMNMX.FTZ R165, R100, R165, !PT ;  /* 0x000000a564a57209 */ /* 0x000fe40007810000 */
[----:B------:R-:W-:Y:S02]  /*3670*/  FSEL R84, R43, -INF , P0 ;  /* 0xff8000002b547808 */ /* 0x000fe40000000000 */
[C---:B------:R-:W-:Y:S01]  /*3680*/  ISETP.GT.AND P1, PT, R2.reuse, 0x28, PT ;  /* 0x000000280200780c */ /* 0x040fe20003f24270 */
[----:B------:R-:W1:Y:S01]  /*3690*/  SHFL.BFLY PT, R8, R165, 0x2, 0x1f ;  /* 0x0c401f00a5087f89 */ /* 0x000e6200000e0000 */
[----:B------:R-:W-:Y:S02]  /*36a0*/  FMNMX.FTZ R5, R85, R5, !PT ;  /* 0x0000000555057209 */ /* 0x000fe40007810000 */
[----:B------:R-:W-:-:S02]  /*36b0*/  ISETP.GT.AND P0, PT, R2, 0x29, PT ;  /* 0x000000290200780c */ /* 0x000fc40003f04270 */
[----:B------:R-:W-:Y:S02]  /*36c0*/  FSEL R87, R38, -INF , P1 ;  /* 0xff80000026577808 */ /* 0x000fe40000800000 */
        /* <DEDUP_REMOVED lines=14> */
[----:B------:R-:W-:Y:S02]  /*37b0*/  FMNMX.FTZ R2, R125, R2, !PT ;  /* 0x000000027d027209 */ /* 0x000fe40007810000 */
[----:B-1----:R-:W-:Y:S02]  /*37c0*/  FMNMX.FTZ R165, R165, R8, !PT ;  /* 0x00000008a5a57209 */ /* 0x002fe40007810000 */
[----:B------:R-:W-:-:S02]  /*37d0*/  FMNMX.FTZ R2, R52, R2, !PT ;  /* 0x0000000234027209 */ /* 0x000fc40007810000 */
[----:B------:R-:W-:Y:S01]  /*37e0*/  PLOP3.LUT P0, PT, PT, PT, UP0, 0x80, 0x0 ;  /* 0x000000000000781c */ /* 0x000fe20003f0f008 */
[----:B------:R-:W1:Y:S04]  /*37f0*/  SHFL.BFLY PT, R5, R165, 0x1, 0x1f ;  /* 0x0c201f00a5057f89 */ /* 0x000e6800000e0000 */
[----:B------:R-:W2:Y:S08]  /*3800*/  SHFL.BFLY PT, R164, R2, 0x2, 0x1f ;  /* 0x0c401f0002a47f89 */ /* 0x000eb000000e0000 */
[----:B------:R-:W-:Y:S01]  /*3810*/  @P0 IMAD.WIDE.U32 R8, R91, UR17, R104 ;  /* 0x000000115b080c25 */ /* 0x000fe2000f8e0068 */
[----:B-1----:R-:W-:-:S02]  /*3820*/  FMNMX.FTZ R165, R165, R5, !PT ;  /* 0x00000005a5a57209 */ /* 0x002fc40007810000 */
[----:B--2---:R-:W-:-:S03]  /*3830*/  FMNMX.FTZ R164, R2, R164, !PT ;  /* 0x000000a402a47209 */ /* 0x004fc60007810000 */
[C---:B------:R-:W-:Y:S01]  /*3840*/  FMUL.FTZ R5, R165.reuse, c[0x0][0x2d0] ;  /* 0x0000b400a5057a20 */ /* 0x040fe20000410000 */
[----:B------:R-:W-:Y:S01]  /*3850*/  FSETP.NEU.FTZ.AND P1, PT, R165, -INF , PT ;  /* 0xff800000a500780b */ /* 0x000fe20003f3d000 */
[----:B------:R-:W1:Y:S03]  /*3860*/  SHFL.BFLY PT, R17, R164, 0x1, 0x1f ;  /* 0x0c201f00a4117f89 */ /* 0x000e6600000e0000 */
[----:B------:R-:W-:Y:S02]  /*3870*/  FSEL R2, R5, RZ, P1 ;  /* 0x000000ff05027208 */ /* 0x000fe40000800000 */
[----:B------:R-:W-:Y:S01]  /*3880*/  @P0 IADD3 R5, R9, UR4, RZ ;  /* 0x0000000409050c10 */ /* 0x000fe2000fffe0ff */
[----:B------:R-:W-:Y:S02]  /*3890*/  ULDC.64 UR4, c[0x0][0x2c8] ;  /* 0x0000b20000047ab9 */ /* 0x000fe40000000a00 */
[--C-:B------:R-:W-:Y:S01]  /*38a0*/  FFMA.FTZ R6, R6, c[0x0][0x2d0], -R2.reuse ;  /* 0x0000b40006067a23 */ /* 0x100fe20000010802 */
[----:B------:R-:W-:Y:S01]  /*38b0*/  UIMAD.WIDE.U32 UR8, UR6, UR4, URZ ;  /* 0x00000004060872a5 */ /* 0x000fe2000f8e003f */
[----:B------:R-:W-:-:S02]  /*38c0*/  FFMA.FTZ R9, R7, c[0x0][0x2d0], -R2 ;  /* 0x0000b40007097a23 */ /* 0x000fc40000010802 */
[----:B------:R2:W-:Y:S04]  /*38d0*/  MUFU.EX2 R82, R6 ;  /* 0x0000000600527308 */ /* 0x0005e80000000800 */
[----:B------:R-:W-:Y:S02]  /*38e0*/  @UP1 UMOV UR7, UR9 ;  /* 0x0000000900071c82 */ /* 0x000fe40008000000 */
[----:B------:R-:W-:Y:S02]  /*38f0*/  @UP1 USHF.R.U32.HI UR6, URZ, UR5, UR7 ;  /* 0x000000053f061299 */ /* 0x000fe40008011607 */
[----:B------:R3:W-:Y:S02]  /*3900*/  MUFU.EX2 R81, R9 ;  /* 0x0000000900517308 */ /* 0x0007e40000000800 */
[----:B------:R-:W-:Y:S01]  /*3910*/  UIADD3 UR6, UR6, UR10, -UR19 ;  /* 0x0000000a06067290 */ /* 0x000fe2000fffe813 */
[----:B-1----:R-:W-:-:S03]  /*3920*/  FMNMX.FTZ R164, R164, R17, !PT ;  /* 0x00000011a4a47209 */ /* 0x002fc60007810000 */
[----:B------:R-:W-:Y:S01]  /*3930*/  USHF.R.S32.HI UR4, URZ, 0x1f, UR6 ;  /* 0x0000001f3f047899 */ /* 0x000fe20008011406 */
[----:B--2---:R-:W-:-:S03]  /*3940*/  @P0 LEA R6, P1, R8, c[0x0][0x1c8], 0x1 ;  /* 0x0000720008060a11 */ /* 0x004fc600078208ff */
[----:B------:R-:W-:Y:S01]  /*3950*/  ULEA.HI UR4, UR4, UR6, URZ, 0x6 ;  /* 0x0000000604047291 */ /* 0x000fe2000f8f303f */
[----:B------:R-:W-:Y:S01]  /*3960*/  @P0 LEA.HI.X R7, R8, c[0x0][0x1cc], R5, 0x1, P1 ;  /* 0x0000730008070a11 */ /* 0x000fe200008f0c05 */
[----:B------:R-:W-:Y:S02]  /*3970*/  IMAD.U32 R8, RZ, RZ, UR16 ;  /* 0x00000010ff087e24 */ /* 0x000fe4000f8e00ff */
[----:B------:R-:W-:Y:S01]  /*3980*/  FFMA.FTZ R5, R11, c[0x0][0x2d0], -R2 ;  /* 0x0000b4000b057a23 */ /* 0x000fe20000010802 */
[----:B------:R-:W-:Y:S01]  /*3990*/  USHF.R.S32.HI UR9, URZ, 0x6, UR4 ;  /* 0x000000063f097899 */ /* 0x000fe20008011404 */
[----:B---3--:R-:W-:Y:S01]  /*39a0*/  IMAD.U32 R9, RZ, RZ, UR15 ;  /* 0x0000000fff097e24 */ /* 0x008fe2000f8e00ff */
[----:B------:R-:W-:Y:S01]  /*39b0*/  @P0 LEA R8, P1, R8, R6, 0x1 ;  /* 0x0000000608080211 */ /* 0x000fe200078208ff */
[----:B------:R1:W-:Y:S01]  /*39c0*/  MUFU.EX2 R83, R5 ;  /* 0x0000000500537308 */ /* 0x0003e20000000800 */
[----:B------:R2:W-:Y:S01]  /*39d0*/  @P0 LDGSTS.E.BYPASS.LTC128B.128 [R95+0x10100], [R6.64], !P5 ;  /* 0x10100000065f0fae */ /* 0x0005e2000e901d56 */
[----:B------:R-:W-:Y:S01]  /*39e0*/  UISETP.LT.AND UP0, UPT, URZ, UR9, UPT ;  /* 0x000000093f00728c */ /* 0x000fe2000bf01270 */
[----:B------:R-:W-:-:S02]  /*39f0*/  @P0 LEA.HI.X R9, R10, R7, R9, 0x1, P1 ;  /* 0x000000070a090211 */ /* 0x000fc400008f0c09 */
[----:B------:R-:W-:Y:S01]  /*3a00*/  FSETP.NEU.FTZ.AND P1, PT, R164, -INF , PT ;  /* 0xff800000a400780b */ /* 0x000fe20003f3d000 */
[----:B------:R2:W-:Y:S01]  /*3a10*/  @P0 LDGSTS.E.BYPASS.LTC128B.128 [R95+0x12100], [R6.64+0x80], !P4 ;  /* 0x12100080065f0fae */ /* 0x0005e2000e101d56 */
[----:B------:R-:W-:-:S03]  /*3a20*/  USEL UR9, URZ, UR9, !UP0 ;  /* 0x000000093f097287 */ /* 0x000fc6000c000000 */
[----:B------:R2:W-:Y:S01]  /*3a30*/  @P0 LDGSTS.E.BYPASS.LTC128B.128 [R95+0x14100], [R6.64+0x100], !P3 ;  /* 0x14100100065f0fae */ /* 0x0005e2000d901d56 */
[----:B------:R-:W-:-:S03]  /*3a40*/  UISETP.GE.AND UP0, UPT, UR17, UR9, UPT ;  /* 0x000000091100728c */ /* 0x000fc6000bf06270 */
[----:B------:R2:W-:Y:S01]  /*3a50*/  @P0 LDGSTS.E.BYPASS.LTC128B.128 [R95+0x16100], [R6.64+0x180], !P2 ;  /* 0x16100180065f0fae */ /* 0x0005e2000d101d56 */
[----:B-1----:R-:W-:Y:S02]  /*3a60*/  FFMA.FTZ R5, R12, c[0x0][0x2d0], -R2 ;  /* 0x0000b4000c057a23 */ /* 0x002fe40000010802 */
[----:B------:R-:W-:Y:S01]  /*3a70*/  FMUL.FTZ R12, R164, c[0x0][0x2d0] ;  /* 0x0000b400a40c7a20 */ /* 0x000fe20000410000 */
[----:B------:R1:W-:Y:S01]  /*3a80*/  @P0 LDGSTS.E.BYPASS.LTC128B.128 [R95+0x11100], [R8.64], !P5 ;  /* 0x11100000085f0fae */ /* 0x0003e2000e901d56 */
[----:B------:R3:W4:Y:S03]  /*3a90*/  MUFU.EX2 R104, R5 ;  /* 0x0000000500687308 */ /* 0x0007260000000800 */
[----:B------:R-:W-:Y:S01]  /*3aa0*/  FSEL R12, R12, RZ, P1 ;  /* 0x000000ff0c0c7208 */ /* 0x000fe20000800000 */
[----:B------:R1:W-:Y:S04]  /*3ab0*/  @P0 LDGSTS.E.BYPASS.LTC128B.128 [R95+0x13100], [R8.64+0x80], !P4 ;  /* 0x13100080085f0fae */ /* 0x0003e8000e101d56 */
[--C-:B------:R-:W-:Y:S01]  /*3ac0*/  FFMA.FTZ R3, R14, c[0x0][0x2d0], -R12.reuse ;  /* 0x0000b4000e037a23 */ /* 0x100fe2000001080c */
[----:B------:R1:W-:Y:S01]  /*3ad0*/  @P0 LDGSTS.E.BYPASS.LTC128B.128 [R95+0x15100], [R8.64+0x100], !P3 ;  /* 0x15100100085f0fae */ /* 0x0003e2000d901d56 */
[----:B------:R-:W-:-:S02]  /*3ae0*/  FFMA.FTZ R0, R37, c[0x0][0x2d0], -R12 ;  /* 0x0000b40025007a23 */ /* 0x000fc4000001080c */
[----:B------:R5:W-:Y:S01]  /*3af0*/  MUFU.EX2 R14, R3 ;  /* 0x00000003000e7308 */ /* 0x000be20000000800 */
[----:B------:R1:W-:Y:S01]  /*3b00*/  @P0 LDGSTS.E.BYPASS.LTC128B.128 [R95+0x17100], [R8.64+0x180], !P2 ;  /* 0x17100180085f0fae */ /* 0x0003e2000d101d56 */
[----:B------:R-:W-:Y:S01]  /*3b10*/  PLOP3.LUT P0, PT, PT, PT, UP0, 0x80, 0x0 ;  /* 0x000000000000781c */ /* 0x000fe20003f0f008 */
[----:B---3--:R-:W-:Y:S02]  /*3b20*/  FFMA.FTZ R5, R13, c[0x0][0x2d0], -R2 ;  /* 0x0000b4000d057a23 */ /* 0x008fe40000010802 */
[----:B------:R-:W3:Y:S01]  /*3b30*/  LDSM.16.MT88.4 R20, [R249+0x100] ;  /* 0x00010000f914783b */ /* 0x000ee20000004200 */
[----:B----4-:R-:W-:Y:S02]  /*3b40*/  F2FP.BF16.PACK_AB R10, R104, R83 ;  /* 0x00000053680a723e */ /* 0x010fe400000010ff */
[----:B------:R2:W-:Y:S01]  /*3b50*/  MUFU.EX2 R105, R5 ;  /* 0x0000000500697308 */ /* 0x0005e20000000800 */
[----:B------:R-:W-:Y:S04]  /*3b60*/  LDSM.16.MT88.4 R32, [R250+0x900] ;  /* 0x00090000fa20783b */ /* 0x000fe80000004200 */
[----:B------:R-:W-:Y:S01]  /*3b70*/  LDSM.16.MT88.4 R40, [R249+0x900] ;  /* 0x00090000f928783b */ /* 0x000fe20000004200 */
[----:B-----5:R-:W-:-:S02]  /*3b80*/  FFMA.FTZ R3, R15, c[0x0][0x2d0], -R12 ;  /* 0x0000b4000f037a23 */ /* 0x020fc4000001080c */
[----:B------:R4:W-:Y:S01]  /*3b90*/  MUFU.EX2 R107, R0 ;  /* 0x00000000006b7308 */ /* 0x0009e20000000800 */
[----:B------:R-:W-:Y:S01]  /*3ba0*/  IMAD.MOV.U32 R15, RZ, RZ, R52 ;  /* 0x000000ffff0f7224 */ /* 0x000fe200078e0034 */
[----:B------:R-:W-:Y:S04]  /*3bb0*/  LDSM.16.MT88.4 R72, [R124+0x900] ;  /* 0x000900007c48783b */ /* 0x000fe80000004200 */
[----:B------:R-:W-:Y:S02]  /*3bc0*/  LDSM.16.MT88.4 R52, [R124+0x100] ;  /* 0x000100007c34783b */ /* 0x000fe40000004200 */
[----:B------:R5:W5:Y:S02]  /*3bd0*/  MUFU.EX2 R13, R3 ;  /* 0x00000003000d7308 */ /* 0x000b640000000800 */
[----:B--2---:R-:W2:Y:S01]  /*3be0*/  LDSM.16.MT88.4 R4, [R250+0x100] ;  /* 0x00010000fa04783b */ /* 0x004ea20000004200 */
[----:B-1----:R-:W-:-:S03]  /*3bf0*/  F2FP.BF16.PACK_AB R8, R81, R82 ;  /* 0x000000525108723e */ /* 0x002fc600000010ff */
[----:B------:R-:W1:Y:S01]  /*3c00*/  LDSM.16.MT88.4 R28, [R252+0x100] ;  /* 0x00010000fc1c783b */ /* 0x000e620000004200 */
[----:B----4-:R-:W-:-:S03]  /*3c10*/  FFMA.FTZ R0, R36, c[0x0][0x2d0], -R12 ;  /* 0x0000b40024007a23 */ /* 0x010fc6000001080c */
[----:B------:R-:W-:Y:S01]  /*3c20*/  LDSM.16.MT88.4 R68, [R250+0x2100] ;  /* 0x00210000fa44783b */ /* 0x000fe20000004200 */
[----:B------:R-:W-:Y:S03]  /*3c30*/  MUFU.EX2 R126, R0 ;  /* 0x00000000007e7308 */ /* 0x000fe60000000800 */
[----:B------:R-:W4:Y:S01]  /*3c40*/  LDSM.16.MT88.4 R60, [R249+0x2100] ;  /* 0x00210000f93c783b */ /* 0x000f220000004200 */
[--C-:B-----5:R-:W-:Y:S01]  /*3c50*/  FFMA.FTZ R3, R16, c[0x0][0x2d0], -R12.reuse ;  /* 0x0000b40010037a23 */ /* 0x120fe2000001080c */
[----:B------:R-:W-:Y:S02]  /*3c60*/  F2FP.BF16.PACK_AB R9, R13, R14 ;  /* 0x0000000e0d09723e */ /* 0x000fe400000010ff */
[----:B------:R-:W5:Y:S01]  /*3c70*/  LDSM.16.MT88.4 R76, [R124+0x2100] ;  /* 0x002100007c4c783b */ /* 0x000f620000004200 */
[----:B------:R3:W-:Y:S03]  /*3c80*/  MUFU.EX2 R80, R3 ;  /* 0x0000000300507308 */ /* 0x0007e60000000800 */
[----:B------:R-:W0:Y:S01]  /*3c90*/  LDGDEPBAR ;  /* 0x00000000000079af */ /* 0x000e220000000000 */
[----:B---3--:R-:W-:-:S04]  /*3ca0*/  FFMA.FTZ R3, R18, c[0x0][0x2d0], -R12 ;  /* 0x0000b40012037a23 */ /* 0x008fc8000001080c */
[----:B------:R3:W1:Y:S02]  /*3cb0*/  MUFU.EX2 R167, R3 ;  /* 0x0000000300a77308 */ /* 0x0006640000000800 */
[----:B---3--:R-:W-:Y:S01]  /*3cc0*/  FFMA.FTZ R3, R19, c[0x0][0x2d0], -R2 ;  /* 0x0000b40013037a23 */ /* 0x008fe20000010802 */
[----:B-1----:R-:W-:-:S05]  /*3cd0*/  F2FP.BF16.PACK_AB R11, R167, R80 ;  /* 0x00000050a70b723e */ /* 0x002fca00000010ff */
[----:B------:R1:W-:Y:S02]  /*3ce0*/  MUFU.EX2 R108, R3 ;  /* 0x00000003006c7308 */ /* 0x0003e40000000800 */
[C---:B------:R-:W-:Y:S08]  /*3cf0*/  HMMA.16816.F32.BF16 R48, R8.reuse, R20, RZ ;  /* 0x000000140830723c */ /* 0x040ff000000418ff */
[----:B------:R-:W-:Y:S01]  /*3d00*/  HMMA.16816.F32.BF16 R44, R8, R22, RZ ;  /* 0x00000016082c723c */ /* 0x000fe200000418ff */
[----:B-1----:R-:W-:-:S04]  /*3d10*/  FFMA.FTZ R3, R24, c[0x0][0x2d0], -R2 ;  /* 0x0000b40018037a23 */ /* 0x002fc80000010802 */
[----:B------:R1:W-:Y:S03]  /*3d20*/  MUFU.EX2 R88, R3 ;  /* 0x0000000300587308 */ /* 0x0003e60000000800 */
[C---:B--2---:R-:W-:Y:S07]  /*3d30*/  HMMA.16816.F32.BF16 R20, R8.reuse, R6, RZ ;  /* 0x000000060814723c */ /* 0x044fee00000418ff */
[----:B------:R-:W-:Y:S01]  /*3d40*/  F2FP.BF16.PACK_AB R7, R126, R107 ;  /* 0x0000006b7e07723e */ /* 0x000fe200000010ff */
[----:B------:R-:W-:Y:S01]  /*3d50*/  HMMA.16816.F32.BF16 R16, R8, R52, RZ ;  /* 0x000000340810723c */ /* 0x000fe200000418ff */
[----:B-1----:R-:W-:-:S07]  /*3d60*/  FFMA.FTZ R3, R27, c[0x0][0x2d0], -R2 ;  /* 0x0000b4001b037a23 */ /* 0x002fce0000010802 */
[C---:B------:R-:W-:Y:S01]  /*3d70*/  HMMA.16816.F32.BF16 R64, R8.reuse, R54, RZ ;  /* 0x000000360840723c */ /* 0x040fe200000418ff */
[----:B------:R1:W2:Y:S07]  /*3d80*/  MUFU.EX2 R95, R3 ;  /* 0x00000003005f7308 */ /* 0x0002ae0000000800 */
[C---:B------:R-:W-:Y:S08]  /*3d90*/  HMMA.16816.F32.BF16 R52, R8.reuse, R28, RZ ;  /* 0x0000001c0834723c */ /* 0x040ff000000418ff */
[----:B------:R-:W-:Y:S01]  /*3da0*/  HMMA.16816.F32.BF16 R36, R8, R30, RZ ;  /* 0x0000001e0824723c */ /* 0x000fe200000418ff */
[----:B-1----:R-:W-:Y:S01]  /*3db0*/  FFMA.FTZ R3, R26, c[0x0][0x2d0], -R12 ;  /* 0x0000b4001a037a23 */ /* 0x002fe2000001080c */
[----:B--2---:R-:W-:-:S03]  /*3dc0*/  F2FP.BF16.PACK_AB R6, R95, R88 ;  /* 0x000000585f06723e */ /* 0x004fc600000010ff */
[----:B------:R1:W-:Y:S03]  /*3dd0*/  MUFU.EX2 R90, R3 ;  /* 0x00000003005a7308 */ /* 0x0003e60000000800 */
[----:B----4-:R-:W-:Y:S01]  /*3de0*/  HMMA.16816.F32.BF16 R28, R8, R62, RZ ;  /* 0x0000003e081c723c */ /* 0x010fe200000418ff */
[----:B-1----:R-:W-:-:S07]  /*3df0*/  FFMA.FTZ R3, R25, c[0x0][0x2d0], -R12 ;  /* 0x0000b40019037a23 */ /* 0x002fce000001080c */
[----:B------:R-:W-:Y:S01]  /*3e00*/  HMMA.16816.F32.BF16 R24, R8, R4, RZ ;  /* 0x000000040818723c */ /* 0x000fe200000418ff */
[----:B------:R-:W1:Y:S06]  /*3e10*/  MUFU.EX2 R109, R3 ;  /* 0x00000003006d7308 */ /* 0x000e6c0000000800 */
[----:B------:R-:W-:Y:S02]  /*3e20*/  F2FP.BF16.PACK_AB R4, R108, R105 ;  /* 0x000000696c04723e */ /* 0x000fe400000010ff */
[----:B-1----:R-:W-:Y:S11]  /*3e30*/  F2FP.BF16.PACK_AB R5, R109, R90 ;  /* 0x0000005a6d05723e */ /* 0x002ff600000010ff */
[----:B------:R-:W-:Y:S04]  /*3e40*/  @!UPT UIADD3 URZ, URZ, URZ, URZ ;  /* 0x0000003f3f3ff290 */ /* 0x000fe8000fffe03f */
[C---:B------:R-:W-:Y:S08]  /*3e50*/  HMMA.16816.F32.BF16 R56, R4.reuse, R32, R24 ;  /* 0x000000200438723c */ /* 0x040ff00000041818 */
[C---:B------:R-:W-:Y:S01]  /*3e60*/  HMMA.16816.F32.BF16 R132, R4.reuse, R40, R48 ;  /* 0x000000280484723c */ /* 0x040fe20000041830 */
[----:B------:R-:W-:Y:S07]  /*3e70*/  LDSM.16.MT88.4 R48, [R252+0x900] ;  /* 0x00090000fc30783b */ /* 0x000fee0000004200 */
[C---:B------:R-:W-:Y:S01]  /*3e80*/  HMMA.16816.F32.BF16 R140, R4.reuse, R42, R44 ;  /* 0x0000002a048c723c */ /* 0x040fe2000004182c */
[----:B------:R-:W1:Y:S04]  /*3e90*/  LDSM.16.MT88.4 R40, [R250+0x2900] ;  /* 0x00290000fa28783b */ /* 0x000e680000004200 */
[----:B------:R-:W2:Y:S03]  /*3ea0*/  LDSM.16.MT88.4 R44, [R249+0x2900] ;  /* 0x00290000f92c783b */ /* 0x000ea60000004200 */
[----:B------:R-:W-:Y:S01]  /*3eb0*/  HMMA.16816.F32.BF16 R16, R4, R72, R16 ;  /* 0x000000480410723c */ /* 0x000fe20000041810 */
[----:B------:R-:W-:Y:S01]  /*3ec0*/  IMAD.MOV.U32 R114, RZ, RZ, R58 ;  /* 0x000000ffff727224 */ /* 0x000fe200078e003a */
[----:B------:R-:W-:Y:S01]  /*3ed0*/  MOV R110, R57 ;  /* 0x00000039006e7202 */ /* 0x000fe20000000f00 */
[----:B------:R-:W-:-:S02]  /*3ee0*/  IMAD.MOV.U32 R113, RZ, RZ, R59 ;  /* 0x000000ffff717224 */ /* 0x000fc400078e003b */
[----:B------:R-:W-:Y:S02]  /*3ef0*/  IMAD.MOV.U32 R111, RZ, RZ, R56 ;  /* 0x000000ffff6f7224 */ /* 0x000fe400078e0038 */
[----:B------:R-:W3:Y:S01]  /*3f00*/  LDSM.16.MT88.4 R56, [R124+0x2900] ;  /* 0x002900007c38783b */ /* 0x000ee20000004200 */
[----:B------:R-:W-:Y:S08]  /*3f10*/  HMMA.16816.F32.BF16 R148, R4, R34, R20 ;  /* 0x000000220494723c */ /* 0x000ff00000041814 */
[C---:B------:R-:W-:Y:S08]  /*3f20*/  HMMA.16816.F32.BF16 R24, R8.reuse, R68, RZ ;  /* 0x000000440818723c */ /* 0x040ff000000418ff */
[----:B------:R-:W-:Y:S01]  /*3f30*/  HMMA.16816.F32.BF16 R20, R8, R70, RZ ;  /* 0x000000460814723c */ /* 0x000fe200000418ff */
[----:B------:R-:W4:Y:S01]  /*3f40*/  LDSM.16.MT88.4 R68, [R252+0x2100] ;  /* 0x00210000fc44783b */ /* 0x000f220000004200 */
[----:B------:R-:W-:-:S02]  /*3f50*/  IMAD.MOV.U32 R166, RZ, RZ, R16 ;  /* 0x000000ffffa67224 */ /* 0x000fc400078e0010 */
[----:B------:R-:W-:Y:S02]  /*3f60*/  IMAD.MOV.U32 R127, RZ, RZ, R17 ;  /* 0x000000ffff7f7224 */ /* 0x000fe400078e0011 */
[----:B------:R-:W-:Y:S02]  /*3f70*/  IMAD.MOV.U32 R3, RZ, RZ, R18 ;  /* 0x000000ffff037224 */ /* 0x000fe400078e0012 */
[----:B------:R-:W-:Y:S01]  /*3f80*/  IMAD.MOV.U32 R0, RZ, RZ, R19 ;  /* 0x000000ffff007224 */ /* 0x000fe200078e0013 */
[----:B------:R-:W-:Y:S08]  /*3f90*/  HMMA.16816.F32.BF16 R32, R8, R60, RZ ;  /* 0x0000003c0820723c */ /* 0x000ff000000418ff */
[----:B------:R-:W-:Y:S01]  /*3fa0*/  HMMA.16816.F32.BF16 R156, R4, R74, R64 ;  /* 0x0000004a049c723c */ /* 0x000fe20000041840 */
[----:B------:R-:W3:Y:S07]  /*3fb0*/  LDSM.16.MT88.4 R64, [R249+0x4100] ;  /* 0x00410000f940783b */ /* 0x000eee0000004200 */
[C---:B-----5:R-:W-:Y:S08]  /*3fc0*/  HMMA.16816.F32.BF16 R16, R8.reuse, R76, RZ ;  /* 0x0000004c0810723c */ /* 0x060ff000000418ff */
[----:B------:R-:W-:Y:S08]  /*3fd0*/  HMMA.16816.F32.BF16 R60, R8, R78, RZ ;  /* 0x0000004e083c723c */ /* 0x000ff000000418ff */
[C---:B-1----:R-:W-:Y:S01]  /*3fe0*/  HMMA.16816.F32.BF16 R184, R4.reuse, R40, R24 ;  /* 0x0000002804b8723c */ /* 0x042fe20000041818 */
[----:B------:R-:W1:Y:S07]  /*3ff0*/  LDSM.16.MT88.4 R24, [R252+0x2900] ;  /* 0x00290000fc18783b */ /* 0x000e6e0000004200 */
[C---:B--2---:R-:W-:Y:S01]  /*4000*/  HMMA.16816.F32.BF16 R72, R4.reuse, R46, R28 ;  /* 0x0000002e0448723c */ /* 0x044fe2000004181c */
[----:B------:R-:W2:Y:S07]  /*4010*/  LDSM.16.MT88.4 R28, [R250+0x4100] ;  /* 0x00410000fa1c783b */ /* 0x000eae0000004200 */
[C---:B------:R-:W-:Y:S01]  /*4020*/  HMMA.16816.F32.BF16 R188, R4.reuse, R44, R32 ;  /* 0x0000002c04bc723c */ /* 0x040fe20000041820 */
[----:B------:R-:W5:Y:S07]  /*4030*/  LDSM.16.MT88.4 R44, [R249+0x4900] ;  /* 0x00490000f92c783b */ /* 0x000f6e0000004200 */
[C---:B---3--:R-:W-:Y:S08]  /*4040*/  HMMA.16816.F32.BF16 R180, R4.reuse, R56, R16 ;  /* 0x0000003804b4723c */ /* 0x048ff00000041810 */
[C---:B------:R-:W-:Y:S01]  /*4050*/  HMMA.16816.F32.BF16 R160, R4.reuse, R58, R60 ;  /* 0x0000003a04a0723c */ /* 0x040fe2000004183c */
[----:B------:R-:W3:Y:S04]  /*4060*/  LDSM.16.MT88.4 R56, [R124+0x4100] ;  /* 0x004100007c38783b */ /* 0x000ee80000004200 */
[----:B------:R-:W-:Y:S03]  /*4070*/  LDSM.16.MT88.4 R60, [R252+0x4100] ;  /* 0x00410000fc3c783b */ /* 0x000fe60000004200 */
[----:B------:R-:W-:Y:S01]  /*4080*/  HMMA.16816.F32.BF16 R76, R4, R42, R20 ;  /* 0x0000002a044c723c */ /* 0x000fe20000041814 */
[----:B------:R-:W1:Y:S07]  /*4090*/  LDSM.16.MT88.4 R40, [R250+0x4900] ;  /* 0x00490000fa28783b */ /* 0x000e6e0000004200 */
[C---:B----4-:R-:W-:Y:S07]  /*40a0*/  HMMA.16816.F32.BF16 R20, R8.reuse, R68, RZ ;  /* 0x000000440814723c */ /* 0x050fee00000418ff */
[----:B------:R-:W-:Y:S01]  /*40b0*/  IMAD.MOV.U32 R68, RZ, RZ, R95 ;  /* 0x000000ffff447224 */ /* 0x000fe200078e005f */
[----:B------:R-:W-:Y:S01]  /*40c0*/  HMMA.16816.F32.BF16 R16, R8, R70, RZ ;  /* 0x000000460810723c */ /* 0x000fe200000418ff */
[----:B------:R-:W-:-:S06]  /*40d0*/  IMAD.MOV.U32 R69, RZ, RZ, R104 ;  /* 0x000000ffff457224 */ /* 0x000fcc00078e0068 */
[----:B------:R-:W-:Y:S01]  /*40e0*/  IMAD.MOV.U32 R71, RZ, RZ, R94 ;  /* 0x000000ffff477224 */ /* 0x000fe200078e005e */
[----:B------:R-:W-:Y:S01]  /*40f0*/  HMMA.16816.F32.BF16 R176, R4, R50, R36 ;  /* 0x0000003204b0723c */ /* 0x000fe20000041824 */
[----:B------:R-:W-:-:S07]  /*4100*/  IMAD.MOV.U32 R70, RZ, RZ, R93 ;  /* 0x000000ffff467224 */ /* 0x000fce00078e005d */
[C---:B------:R-:W-:Y:S08]  /*4110*/  HMMA.16816.F32.BF16 R36, R8.reuse, R64, RZ ;  /* 0x000000400824723c */ /* 0x040ff000000418ff */
[----:B------:R-:W-:Y:S01]  /*4120*/  HMMA.16816.F32.BF16 R32, R8, R66, RZ ;  /* 0x000000420820723c */ /* 0x000fe200000418ff */
[----:B------:R-:W4:Y:S07]  /*4130*/  LDSM.16.MT88.4 R64, [R249+0x6100] ;  /* 0x00610000f940783b */ /* 0x000f2e0000004200 */
[C---:B------:R-:W-:Y:S01]  /*4140*/  HMMA.16816.F32.BF16 R116, R4.reuse, R48, R52 ;  /* 0x000000300474723c */ /* 0x040fe20000041834 */
[----:B------:R-:W3:Y:S04]  /*4150*/  LDSM.16.MT88.4 R52, [R124+0x4900] ;  /* 0x004900007c34783b */ /* 0x000ee80000004200 */
[----:B------:R-:W-:Y:S03]  /*4160*/  LDSM.16.MT88.4 R48, [R252+0x4900] ;  /* 0x00490000fc30783b */ /* 0x000fe60000004200 */
[C---:B-1----:R-:W-:Y:S08]  /*4170*/  HMMA.16816.F32.BF16 R152, R4.reuse, R24, R20 ;  /* 0x000000180498723c */ /* 0x042ff00000041814 */
[----:B------:R-:W-:Y:S08]  /*4180*/  HMMA.16816.F32.BF16 R144, R4, R26, R16 ;  /* 0x0000001a0490723c */ /* 0x000ff00000041810 */
[----:B--2---:R-:W-:Y:S01]  /*4190*/  HMMA.16816.F32.BF16 R20, R8, R28, RZ ;  /* 0x0000001c0814723c */ /* 0x004fe200000418ff */
[----:B------:R-:W-:-:S02]  /*41a0*/  IMAD.MOV.U32 R112, RZ, RZ, R116 ;  /* 0x000000ffff707224 */ /* 0x000fc400078e0074 */
[----:B------:R-:W-:Y:S02]  /*41b0*/  IMAD.MOV.U32 R106, RZ, RZ, R117 ;  /* 0x000000ffff6a7224 */ /* 0x000fe400078e0075 */
[----:B------:R-:W-:Y:S02]  /*41c0*/  IMAD.MOV.U32 R91, RZ, RZ, R119 ;  /* 0x000000ffff5b7224 */ /* 0x000fe400078e0077 */
[----:B------:R-:W-:Y:S01]  /*41d0*/  IMAD.MOV.U32 R89, RZ, RZ, R118 ;  /* 0x000000ffff597224 */ /* 0x000fe200078e0076 */
[----:B------:R-:W-:Y:S08]  /*41e0*/  HMMA.16816.F32.BF16 R16, R8, R30, RZ ;  /* 0x0000001e0810723c */ /* 0x000ff000000418ff */
[C---:B-----5:R-:W-:Y:S01]  /*41f0*/  HMMA.16816.F32.BF16 R136, R4.reuse, R44, R36 ;  /* 0x0000002c0488723c */ /* 0x060fe20000041824 */
[----:B------:R-:W-:Y:S07]  /*4200*/  LDSM.16.MT88.4 R36, [R250+0x6100] ;  /* 0x00610000fa24783b */ /* 0x000fee0000004200 */
[----:B------:R-:W-:Y:S01]  /*4210*/  HMMA.16816.F32.BF16 R120, R4, R46, R32 ;  /* 0x0000002e0478723c */ /* 0x000fe20000041820 */
[----:B------:R-:W1:Y:S07]  /*4220*/  LDSM.16.MT88.4 R44, [R249+0x6900] ;  /* 0x00690000f92c783b */ /* 0x000e6e0000004200 */
[C---:B---3--:R-:W-:Y:S07]  /*4230*/  HMMA.16816.F32.BF16 R28, R8.reuse, R58, RZ ;  /* 0x0000003a081c723c */ /* 0x048fee00000418ff */
[----:B------:R-:W-:Y:S01]  /*4240*/  IMAD.MOV.U32 R58, RZ, RZ, R109 ;  /* 0x000000ffff3a7224 */ /* 0x000fe200078e006d */
[----:B------:R-:W-:Y:S01]  /*4250*/  HMMA.16816.F32.BF16 R32, R8, R56, RZ ;  /* 0x000000380820723c */ /* 0x000fe200000418ff */
[----:B------:R-:W-:-:S06]  /*4260*/  IMAD.MOV.U32 R59, RZ, RZ, R108 ;  /* 0x000000ffff3b7224 */ /* 0x000fcc00078e006c */
[----:B------:R-:W-:Y:S01]  /*4270*/  MOV R56, R111 ;  /* 0x0000006f00387202 */ /* 0x000fe20000000f00 */
[----:B------:R-:W-:Y:S01]  /*4280*/  HMMA.16816.F32.BF16 R128, R4, R40, R20 ;  /* 0x000000280480723c */ /* 0x000fe20000041814 */
[----:B------:R-:W-:-:S06]  /*4290*/  IMAD.MOV.U32 R57, RZ, RZ, R110 ;  /* 0x000000ffff397224 */ /* 0x000fcc00078e006e */
[----:B------:R-:W-:Y:S01]  /*42a0*/  IMAD.MOV.U32 R40, RZ, RZ, R114 ;  /* 0x000000ffff287224 */ /* 0x000fe200078e0072 */
[----:B------:R-:W-:Y:S01]  /*42b0*/  HMMA.16816.F32.BF16 R116, R4, R42, R16 ;  /* 0x0000002a0474723c */ /* 0x000fe20000041810 */
[----:B------:R-:W-:-:S06]  /*42c0*/  IMAD.MOV.U32 R41, RZ, RZ, R106 ;  /* 0x000000ffff297224 */ /* 0x000fcc00078e006a */
[----:B------:R-:W-:Y:S01]  /*42d0*/  IMAD.MOV.U32 R42, RZ, RZ, R113 ;  /* 0x000000ffff2a7224 */ /* 0x000fe200078e0071 */
[----:B------:R-:W-:Y:S01]  /*42e0*/  HMMA.16816.F32.BF16 R20, R8, R62, RZ ;  /* 0x0000003e0814723c */ /* 0x000fe200000418ff */
[----:B------:R-:W-:-:S06]  /*42f0*/  IMAD.MOV.U32 R43, RZ, RZ, R112 ;  /* 0x000000ffff2b7224 */ /* 0x000fcc00078e0070 */
[----:B------:R-:W-:Y:S01]  /*4300*/  MOV R62, R91 ;  /* 0x0000005b003e7202 */ /* 0x000fe20000000f00 */
[----:B----4-:R-:W-:Y:S01]  /*4310*/  HMMA.16816.F32.BF16 R16, R8, R64, RZ ;  /* 0x000000400810723c */ /* 0x010fe200000418ff */
[----:B------:R-:W-:-:S06]  /*4320*/  IMAD.MOV.U32 R63, RZ, RZ, R105 ;  /* 0x000000ffff3f7224 */ /* 0x000fcc00078e0069 */
[----:B------:R-:W-:Y:S01]  /*4330*/  IMAD.MOV.U32 R64, RZ, RZ, R90 ;  /* 0x000000ffff407224 */ /* 0x000fe200078e005a */
[----:B------:R-:W-:Y:S01]  /*4340*/  HMMA.16816.F32.BF16 R108, R4, R54, R28 ;  /* 0x00000036046c723c */ /* 0x000fe2000004181c */
[----:B------:R-:W2:Y:S01]  /*4350*/  LDSM.16.MT88.4 R28, [R250+0x6900] ;  /* 0x00690000fa1c783b */ /* 0x000ea20000004200 */
[----:B------:R-:W-:-:S06]  /*4360*/  IMAD.MOV.U32 R65, RZ, RZ, R89 ;  /* 0x000000ffff417224 */ /* 0x000fcc00078e0059 */
[----:B------:R-:W-:Y:S07]  /*4370*/  HMMA.16816.F32.BF16 R112, R4, R52, R32 ;  /* 0x000000340470723c */ /* 0x000fee0000041820 */
[----:B------:R-:W-:Y:S01]  /*4380*/  IMAD.MOV.U32 R35, RZ, RZ, R88 ;  /* 0x000000ffff237224 */ /* 0x000fe200078e0058 */
[----:B------:R-:W-:Y:S07]  /*4390*/  HMMA.16816.F32.BF16 R24, R8, R60, RZ ;  /* 0x0000003c0818723c */ /* 0x000fee00000418ff */
[----:B------:R-:W-:Y:S01]  /*43a0*/  IMAD.MOV.U32 R61, RZ, RZ, R92 ;  /* 0x000000ffff3d7224 */ /* 0x000fe200078e005c */
[----:B-1----:R-:W-:Y:S01]  /*43b0*/  HMMA.16816.F32.BF16 R88, R4, R44, R16 ;  /* 0x0000002c0458723c */ /* 0x002fe20000041810 */
[----:B------:R-:W-:-:S06]  /*43c0*/  IMAD.MOV.U32 R60, RZ, RZ, R107 ;  /* 0x000000ffff3c7224 */ /* 0x000fcc00078e006b */
[----:B------:R-:W-:Y:S01]  /*43d0*/  IMAD.MOV.U32 R45, RZ, RZ, R35 ;  /* 0x000000ffff2d7224 */ /* 0x000fe200078e0023 */
[----:B------:R-:W-:Y:S01]  /*43e0*/  HMMA.16816.F32.BF16 R92, R4, R50, R20 ;  /* 0x00000032045c723c */ /* 0x000fe20000041814 */
[----:B------:R-:W1:Y:S01]  /*43f0*/  LDSM.16.MT88.4 R32, [R124+0x6100] ;  /* 0x006100007c20783b */ /* 0x000e620000004200 */
[----:B------:R-:W-:-:S06]  /*4400*/  IMAD.MOV.U32 R44, RZ, RZ, R58 ;  /* 0x000000ffff2c7224 */ /* 0x000fcc00078e003a */
[C---:B------:R-:W-:Y:S07]  /*4410*/  HMMA.16816.F32.BF16 R20, R8.reuse, R36, RZ ;  /* 0x000000240814723c */ /* 0x040fee00000418ff */
[----:B------:R-:W-:Y:S01]  /*4420*/  IMAD.MOV.U32 R37, RZ, RZ, R57 ;  /* 0x000000ffff257224 */ /* 0x000fe200078e0039 */
[----:B------:R-:W-:Y:S01]  /*4430*/  HMMA.16816.F32.BF16 R16, R8, R38, RZ ;  /* 0x000000260810723c */ /* 0x000fe200000418ff */
[----:B------:R-:W-:-:S06]  /*4440*/  IMAD.MOV.U32 R36, RZ, RZ, R42 ;  /* 0x000000ffff247224 */ /* 0x000fcc00078e002a */
[----:B------:R-:W-:Y:S01]  /*4450*/  IMAD.MOV.U32 R38, RZ, RZ, R43 ;  /* 0x000000ffff267224 */ /* 0x000fe200078e002b */
[----:B------:R-:W-:Y:S01]  /*4460*/  HMMA.16816.F32.BF16 R104, R4, R48, R24 ;  /* 0x000000300468723c */ /* 0x000fe20000041818 */
[----:B------:R-:W-:-:S07]  /*4470*/  IMAD.MOV.U32 R39, RZ, RZ, R40 ;  /* 0x000000ffff277224 */ /* 0x000fce00078e0028 */
[----:B--2---:R-:W-:Y:S01]  /*4480*/  HMMA.16816.F32.BF16 R52, R4, R28, R20 ;  /* 0x0000001c0434723c */ /* 0x004fe20000041814 */
[----:B------:R-:W2:Y:S07]  /*4490*/  LDSM.16.MT88.4 R20, [R124+0x6900] ;  /* 0x006900007c14783b */ /* 0x000eae0000004200 */
[----:B------:R-:W-:Y:S07]  /*44a0*/  HMMA.16816.F32.BF16 R24, R8, R66, RZ ;  /* 0x000000420818723c */ /* 0x000fee00000418ff */
[----:B------:R-:W-:Y:S01]  /*44b0*/  IMAD.MOV.U32 R67, RZ, RZ, R59 ;  /* 0x000000ffff437224 */ /* 0x000fe200078e003b */
[----:B------:R-:W-:Y:S01]  /*44c0*/  HMMA.16816.F32.BF16 R48, R4, R30, R16 ;  /* 0x0000001e0430723c */ /* 0x000fe20000041810 */
[----:B------:R-:W-:-:S07]  /*44d0*/  IMAD.MOV.U32 R66, RZ, RZ, R56 ;  /* 0x000000ffff427224 */ /* 0x000fce00078e0038 */
[----:B-1----:R-:W-:Y:S07]  /*44e0*/  HMMA.16816.F32.BF16 R16, R8, R32, RZ ;  /* 0x000000200810723c */ /* 0x002fee00000418ff */
[----:B------:R-:W-:Y:S01]  /*44f0*/  MOV R33, R127 ;  /* 0x0000007f00217202 */ /* 0x000fe20000000f00 */
[----:B------:R-:W-:Y:S01]  /*4500*/  HMMA.16816.F32.BF16 R56, R4, R46, R24 ;  /* 0x0000002e0438723c */ /* 0x000fe20000041818 */
[----:B------:R-:W-:-:S06]  /*4510*/  IMAD.MOV.U32 R32, RZ, RZ, R166 ;  /* 0x000000ffff207224 */ /* 0x000fcc00078e00a6 */
[----:B------:R-:W-:Y:S01]  /*4520*/  MOV R27, R41 ;  /* 0x00000029001b7202 */ /* 0x000fe20000000f00 */
[----:B------:R-:W-:Y:S02]  /*4530*/  IMAD.MOV.U32 R47, RZ, RZ, R0 ;  /* 0x000000ffff2f7224 */ /* 0x000fe400078e0000 */
[--C-:B------:R-:W-:Y:S02]  /*4540*/  FFMA.FTZ R0, R98, c[0x0][0x2d0], -R2.reuse ;  /* 0x0000b40062007a23 */ /* 0x100fe40000010802 */
[----:B------:R-:W-:Y:S02]  /*4550*/  IMAD.MOV.U32 R98, RZ, RZ, R65 ;  /* 0x000000ffff627224 */ /* 0x000fe400078e0041 */
[----:B------:R-:W-:Y:S01]  /*4560*/  IMAD.MOV.U32 R65, RZ, RZ, R63 ;  /* 0x000000ffff417224 */ /* 0x000fe200078e003f */
[----:B------:R-:W-:Y:S01]  /*4570*/  MOV R63, R15 ;  /* 0x0000000f003f7202 */ /* 0x000fe20000000f00 */
[----:B--2---:R-:W-:Y:S01]  /*4580*/  HMMA.16816.F32.BF16 R40, R4, R20, R16 ;  /* 0x000000140428723c */ /* 0x004fe20000041810 */
[----:B------:R-:W-:-:S02]  /*4590*/  FFMA.FTZ R15, R103, c[0x0][0x2d0], -R2 ;  /* 0x0000b400670f7a23 */ /* 0x000fc40000010802 */
[----:B------:R-:W-:Y:S02]  /*45a0*/  IMAD.MOV.U32 R46, RZ, RZ, R3 ;  /* 0x000000ffff2e7224 */ /* 0x000fe400078e0003 */
[----:B------:R-:W-:Y:S02]  /*45b0*/  IMAD.MOV.U32 R103, RZ, RZ, R47 ;  /* 0x000000ffff677224 */ /* 0x000fe400078e002f */
[----:B------:R-:W-:Y:S01]  /*45c0*/  FADD.FTZ R3, R82, R81 ;  /* 0x0000005152037221 */ /* 0x000fe20000010000 */
[----:B------:R-:W-:Y:S01]  /*45d0*/  HMMA.16816.F32.BF16 R16, R8, R34, RZ ;  /* 0x000000220810723c */ /* 0x000fe200000418ff */
[----:B------:R-:W-:Y:S02]  /*45e0*/  IMAD.MOV.U32 R81, RZ, RZ, R44 ;  /* 0x000000ffff517224 */ /* 0x000fe400078e002c */
[----:B------:R-:W-:Y:S02]  /*45f0*/  IMAD.MOV.U32 R82, RZ, RZ, R67 ;  /* 0x000000ffff527224 */ /* 0x000fe400078e0043 */
[----:B------:R-:W-:-:S02]  /*4600*/  FADD.FTZ R3, R83, R3 ;  /* 0x0000000353037221 */ /* 0x000fc40000010000 */
[----:B------:R-:W-:Y:S02]  /*4610*/  IMAD.MOV.U32 R34, RZ, RZ, R38 ;  /* 0x000000ffff227224 */ /* 0x000fe400078e0026 */
[----:B------:R-:W-:Y:S02]  /*4620*/  IMAD.MOV.U32 R38, RZ, RZ, R39 ;  /* 0x000000ffff267224 */ /* 0x000fe400078e0027 */
[----:B------:R-:W-:Y:S02]  /*4630*/  IMAD.MOV.U32 R35, RZ, RZ, R27 ;  /* 0x000000ffff237224 */ /* 0x000fe400078e001b */
[----:B------:R-:W-:Y:S02]  /*4640*/  IMAD.MOV.U32 R39, RZ, RZ, R36 ;  /* 0x000000ffff277224 */ /* 0x000fe400078e0024 */
[----:B------:R-:W-:Y:S02]  /*4650*/  IMAD.MOV.U32 R36, RZ, RZ, R66 ;  /* 0x000000ffff247224 */ /* 0x000fe400078e0042 */
[----:B------:R-:W-:-:S02]  /*4660*/  IMAD.MOV.U32 R66, RZ, RZ, R64 ;  /* 0x000000ffff427224 */ /* 0x000fc400078e0040 */
[----:B------:R-:W-:Y:S02]  /*4670*/  IMAD.MOV.U32 R64, RZ, RZ, R61 ;  /* 0x000000ffff407224 */ /* 0x000fe400078e003d */
[----:B------:R-:W-:Y:S02]  /*4680*/  IMAD.MOV.U32 R61, RZ, RZ, R70 ;  /* 0x000000ffff3d7224 */ /* 0x000fe400078e0046 */
[----:B------:R-:W-:Y:S01]  /*4690*/  IMAD.MOV.U32 R70, RZ, RZ, R71 ;  /* 0x000000ffff467224 */ /* 0x000fe200078e0047 */
[----:B------:R-:W-:Y:S01]  /*46a0*/  HMMA.16816.F32.BF16 R28, R4, R22, R16 ;  /* 0x00000016041c723c */ /* 0x000fe20000041810 */
[----:B------:R-:W1:Y:S01]  /*46b0*/  LDSM.16.MT88.4 R16, [R252+0x6100] ;  /* 0x00610000fc10783b */ /* 0x000e620000004200 */
[----:B------:R-:W-:Y:S02]  /*46c0*/  IMAD.MOV.U32 R71, RZ, RZ, R68 ;  /* 0x000000ffff477224 */ /* 0x000fe400078e0044 */
[----:B------:R-:W-:-:S04]  /*46d0*/  IMAD.MOV.U32 R68, RZ, RZ, R126 ;  /* 0x000000ffff447224 */ /* 0x000fc800078e007e */
[C---:B-1----:R-:W-:Y:S08]  /*46e0*/  HMMA.16816.F32.BF16 R20, R8.reuse, R16, RZ ;  /* 0x000000100814723c */ /* 0x042ff000000418ff */
[----:B------:R-:W-:Y:S01]  /*46f0*/  HMMA.16816.F32.BF16 R8, R8, R18, RZ ;  /* 0x000000120808723c */ /* 0x000fe200000418ff */
[----:B------:R-:W1:Y:S11]  /*4700*/  LDSM.16.MT88.4 R16, [R252+0x6900] ;  /* 0x00690000fc10783b */ /* 0x000e760000004200 */
[----:B------:R-:W-:Y:S04]  /*4710*/  @!UPT UIADD3 URZ, URZ, URZ, URZ ;  /* 0x0000003f3f3ff290 */ /* 0x000fe8000fffe03f */
[C---:B-1----:R-:W-:Y:S07]  /*4720*/  HMMA.16816.F32.BF16 R24, R4.reuse, R16, R20 ;  /* 0x000000100418723c */ /* 0x042fee0000041814 */
[----:B------:R-:W-:Y:S01]  /*4730*/  IMAD.MOV.U32 R16, RZ, RZ, R124 ;  /* 0x000000ffff107224 */ /* 0x000fe200078e007c */
[----:B------:R-:W-:Y:S01]  /*4740*/  HMMA.16816.F32.BF16 R20, R4, R18, R8 ;  /* 0x000000120414723c */ /* 0x000fe20000041808 */
[----:B------:R1:W-:Y:S01]  /*4750*/  MUFU.EX2 R18, R0 ;  /* 0x0000000000127308 */ /* 0x0003e20000000800 */
[----:B------:R-:W2:Y:S01]  /*4760*/  LDSM.16.MT88.4 R8, [R249+0x1100] ;  /* 0x00110000f908783b */ /* 0x000ea20000004200 */
[----:B-1----:R-:W-:-:S02]  /*4770*/  FFMA.FTZ R0, R97, c[0x0][0x2d0], -R2 ;  /* 0x0000b40061007a23 */ /* 0x002fc40000010802 */
[----:B------:R-:W-:-:S04]  /*4780*/  IMAD.MOV.U32 R97, RZ, RZ, R35 ;  /* 0x000000ffff617224 */ /* 0x000fc800078e0023 */
[----:B------:R1:W3:Y:S02]  /*4790*/  MUFU.EX2 R126, R0 ;  /* 0x00000000007e7308 */ /* 0x0002e40000000800 */
[----:B-1----:R-:W-:Y:S01]  /*47a0*/  FFMA.FTZ R0, R96, c[0x0][0x2d0], -R2 ;  /* 0x0000b40060007a23 */ /* 0x002fe20000010802 */
[----:B---3--:R-:W-:Y:S01]  /*47b0*/  F2FP.BF16.PACK_AB R4, R126, R18 ;  /* 0x000000127e04723e */ /* 0x008fe200000010ff */
[----:B------:R-:W-:-:S04]  /*47c0*/  IMAD.MOV.U32 R96, RZ, RZ, R34 ;  /* 0x000000ffff607224 */ /* 0x000fc800078e0022 */
[----:B------:R1:W-:Y:S02]  /*47d0*/  MUFU.EX2 R127, R0 ;  /* 0x00000000007f7308 */ /* 0x0003e40000000800 */
[----:B-1----:R-:W-:Y:S02]  /*47e0*/  FFMA.FTZ R0, R99, c[0x0][0x2d0], -R2 ;  /* 0x0000b40063007a23 */ /* 0x002fe40000010802 */
[----:B------:R-:W-:-:S04]  /*47f0*/  IMAD.MOV.U32 R99, RZ, RZ, R62 ;  /* 0x000000ffff637224 */ /* 0x000fc800078e003e */
[----:B------:R1:W3:Y:S01]  /*4800*/  MUFU.EX2 R166, R0 ;  /* 0x0000000000a67308 */ /* 0x0002e20000000800 */
[----:B------:R-:W-:Y:S02]  /*4810*/  IMAD.MOV.U32 R62, RZ, RZ, R60 ;  /* 0x000000ffff3e7224 */ /* 0x000fe400078e003c */
[----:B------:R-:W-:Y:S02]  /*4820*/  IMAD.MOV.U32 R60, RZ, RZ, R125 ;  /* 0x000000ffff3c7224 */ /* 0x000fe400078e007d */
[----:B-1----:R-:W-:Y:S01]  /*4830*/  FFMA.FTZ R0, R85, c[0x0][0x2d0], -R12 ;  /* 0x0000b40055007a23 */ /* 0x002fe2000001080c */
[----:B---3--:R-:W-:Y:S01]  /*4840*/  F2FP.BF16.PACK_AB R6, R166, R127 ;  /* 0x0000007fa606723e */ /* 0x008fe200000010ff */
[----:B------:R-:W-:Y:S02]  /*4850*/  IMAD.MOV.U32 R85, RZ, RZ, R64 ;  /* 0x000000ffff557224 */ /* 0x000fe400078e0040 */
[----:B------:R1:W-:Y:S02]  /*4860*/  MUFU.EX2 R124, R0 ;  /* 0x00000000007c7308 */ /* 0x0003e40000000800 */
        /* <DEDUP_REMOVED lines=9> */
[----:B------:R-:W1:Y:S02]  /*4900*/  MUFU.EX2 R125, R0 ;  /* 0x00000000007d7308 */ /* 0x000e640000000800 */
[----:B-1----:R-:W-:Y:S01]  /*4910*/  F2FP.BF16.PACK_AB R7, R125, R19 ;  /* 0x000000137d07723e */ /* 0x002fe200000010ff */
[----:B------:R-:W-:Y:S02]  /*4920*/  FADD.FTZ R0, R14, R13 ;  /* 0x0000000d0e007221 */ /* 0x000fe40000010000 */
[--C-:B------:R-:W-:Y:S02]  /*4930*/  FFMA.FTZ R14, R102, c[0x0][0x2d0], -R2.reuse ;  /* 0x0000b400660e7a23 */ /* 0x100fe40000010802 */
[--C-:B------:R-:W-:Y:S02]  /*4940*/  FFMA.FTZ R13, R101, c[0x0][0x2d0], -R2.reuse ;  /* 0x0000b400650d7a23 */ /* 0x100fe40000010802 */
[----:B------:R-:W-:Y:S01]  /*4950*/  FFMA.FTZ R2, R100, c[0x0][0x2d0], -R2 ;  /* 0x0000b40064027a23 */ /* 0x000fe20000010802 */
[----:B--2---:R-:W-:Y:S01]  /*4960*/  HMMA.16816.F32.BF16 R132, R4, R8, R132 ;  /* 0x000000080484723c */ /* 0x004fe20000041884 */
[----:B------:R-:W-:-:S02]  /*4970*/  IMAD.MOV.U32 R100, RZ, RZ, R32 ;  /* 0x000000ffff647224 */ /* 0x000fc400078e0020 */
[----:B------:R-:W-:Y:S02]  /*4980*/  IMAD.MOV.U32 R101, RZ, RZ, R33 ;  /* 0x000000ffff657224 */ /* 0x000fe400078e0021 */
[----:B------:R-:W-:Y:S02]  /*4990*/  IMAD.MOV.U32 R102, RZ, RZ, R46 ;  /* 0x000000ffff667224 */ /* 0x000fe400078e002e */
[----:B------:R-:W-:Y:S01]  /*49a0*/  FADD.FTZ R16, R80, R0 ;  /* 0x0000000050107221 */ /* 0x000fe20000010000 */
[----:B------:R-:W-:Y:S01]  /*49b0*/  HMMA.16816.F32.BF16 R32, R4, R10, R140 ;  /* 0x0000000a0420723c */ /* 0x000fe2000004188c */
[----:B------:R-:W1:Y:S01]  /*49c0*/  LDSM.16.MT88.4 R8, [R250+0x1100] ;  /* 0x00110000fa08783b */ /* 0x000e620000004200 */
[----:B------:R-:W-:-:S06]  /*49d0*/  IMAD.MOV.U32 R0, RZ, RZ, R70 ;  /* 0x000000ffff007224 */ /* 0x000fcc00078e0046 */
[C---:B-1----:R-:W-:Y:S08]  /*49e0*/  HMMA.16816.F32.BF16 R140, R4.reuse, R8, R36 ;  /* 0x00000008048c723c */ /* 0x042ff00000041824 */
[C---:B------:R-:W-:Y:S01]  /*49f0*/  HMMA.16816.F32.BF16 R36, R4.reuse, R10, R148 ;  /* 0x0000000a0424723c */ /* 0x040fe20000041894 */
[----:B------:R-:W1:Y:S07]  /*4a00*/  LDSM.16.MT88.4 R8, [R86+0x1100] ;  /* 0x001100005608783b */ /* 0x000e6e0000004200 */
[C---:B-1----:R-:W-:Y:S07]  /*4a10*/  HMMA.16816.F32.BF16 R148, R4.reuse, R8, R100 ;  /* 0x000000080494723c */ /* 0x042fee0000041864 */
[----:B------:R-:W-:Y:S01]  /*4a20*/  IMAD.MOV.U32 R103, RZ, RZ, R61 ;  /* 0x000000ffff677224 */ /* 0x000fe200078e003d */
[----:B------:R-:W-:Y:S01]  /*4a30*/  HMMA.16816.F32.BF16 R44, R4, R10, R156 ;  /* 0x0000000a042c723c */ /* 0x000fe2000004189c */
[----:B------:R-:W1:Y:S01]  /*4a40*/  LDSM.16.MT88.4 R8, [R252+0x1100] ;  /* 0x00110000fc08783b */ /* 0x000e620000004200 */
[----:B------:R-:W-:-:S02]  /*4a50*/  IMAD.MOV.U32 R100, RZ, RZ, R71 ;  /* 0x000000ffff647224 */ /* 0x000fc400078e0047 */
[----:B------:R-:W-:Y:S02]  /*4a60*/  IMAD.MOV.U32 R101, RZ, RZ, R68 ;  /* 0x000000ffff657224 */ /* 0x000fe400078e0044 */
[----:B------:R-:W-:Y:S02]  /*4a70*/  IMAD.MOV.U32 R102, RZ, RZ, R69 ;  /* 0x000000ffff667224 */ /* 0x000fe400078e0045 */
[----:B-1----:R-:W-:Y:S07]  /*4a80*/  HMMA.16816.F32.BF16 R156, R4, R8, R96 ;  /* 0x00000008049c723c */ /* 0x002fee0000041860 */
[----:B------:R-:W-:Y:S01]  /*4a90*/  MOV R97, R62 ;  /* 0x0000003e00617202 */ /* 0x000fe20000000f00 */
[----:B------:R-:W-:-:S02]  /*4aa0*/  IMAD.MOV.U32 R96, RZ, RZ, R63 ;  /* 0x000000ffff607224 */ /* 0x000fc400078e003f */
[----:B------:R-:W-:Y:S02]  /*4ab0*/  IMAD.MOV.U32 R99, RZ, RZ, R60 ;  /* 0x000000ffff637224 */ /* 0x000fe400078e003c */
[----:B------:R-:W-:Y:S01]  /*4ac0*/  HMMA.16816.F32.BF16 R60, R4, R10, R176 ;  /* 0x0000000a043c723c */ /* 0x000fe200000418b0 */
[----:B------:R-:W1:Y:S01]  /*4ad0*/  LDSM.16.MT88.4 R8, [R249+0x3100] ;  /* 0x00310000f908783b */ /* 0x000e620000004200 */
[----:B------:R-:W-:-:S06]  /*4ae0*/  IMAD.MOV.U32 R98, RZ, RZ, R65 ;  /* 0x000000ffff627224 */ /* 0x000fcc00078e0041 */
[C---:B-1----:R-:W-:Y:S07]  /*4af0*/  HMMA.16816.F32.BF16 R64, R4.reuse, R8, R188 ;  /* 0x000000080440723c */ /* 0x042fee00000418bc */
[----:B------:R-:W-:Y:S01]  /*4b00*/  IMAD.MOV.U32 R188, RZ, RZ, R87 ;  /* 0x000000ffffbc7224 */ /* 0x000fe200078e0057 */
[----:B------:R-:W-:Y:S01]  /*4b10*/  HMMA.16816.F32.BF16 R68, R4, R10, R72 ;  /* 0x0000000a0444723c */ /* 0x000fe20000041848 */
[----:B------:R-:W1:Y:S01]  /*4b20*/  LDSM.16.MT88.4 R8, [R250+0x3100] ;  /* 0x00310000fa08783b */ /* 0x000e620000004200 */
[----:B------:R-:W-:-:S02]  /*4b30*/  IMAD.MOV.U32 R189, RZ, RZ, R82 ;  /* 0x000000ffffbd7224 */ /* 0x000fc400078e0052 */
[----:B------:R-:W-:Y:S02]  /*4b40*/  IMAD.MOV.U32 R190, RZ, RZ, R81 ;  /* 0x000000ffffbe7224 */ /* 0x000fe400078e0051 */
[----:B------:R-:W-:Y:S02]  /*4b50*/  IMAD.MOV.U32 R191, RZ, RZ, R84 ;  /* 0x000000ffffbf7224 */ /* 0x000fe400078e0054 */
[C---:B-1----:R-:W-:Y:S07]  /*4b60*/  HMMA.16816.F32.BF16 R72, R4.reuse, R8, R184 ;  /* 0x000000080448723c */ /* 0x042fee00000418b8 */
[----:B------:R-:W-:Y:S01]  /*4b70*/  IMAD.MOV.U32 R186, RZ, RZ, R86 ;  /* 0x000000ffffba7224 */ /* 0x000fe200078e0056 */
[----:B------:R-:W-:Y:S01]  /*4b80*/  HMMA.16816.F32.BF16 R76, R4, R10, R76 ;  /* 0x0000000a044c723c */ /* 0x000fe2000004184c */
[----:B------:R-:W-:-:S03]  /*4b90*/  IMAD.MOV.U32 R187, RZ, RZ, R85 ;  /* 0x000000ffffbb7224 */ /* 0x000fc600078e0055 */
[----:B------:R-:W1:Y:S04]  /*4ba0*/  LDSM.16.MT88.4 R8, [R186+0x3100] ;  /* 0x00310000ba08783b */ /* 0x000e680000004200 */
[C---:B-1----:R-:W-:Y:S08]  /*4bb0*/  HMMA.16816.F32.BF16 R180, R4.reuse, R8, R180 ;  /* 0x0000000804b4723c */ /* 0x042ff000000418b4 */
[----:B------:R-:W-:Y:S11]  /*4bc0*/  HMMA.16816.F32.BF16 R8, R4, R10, R160 ;  /* 0x0000000a0408723c */ /* 0x000ff600000418a0 */
[----:B------:R-:W-:Y:S05]  /*4bd0*/  @!UPT UIADD3 URZ, URZ, URZ, URZ ;  /* 0x0000003f3f3ff290 */ /* 0x000fea000fffe03f */
[----:B------:R-:W-:Y:S01]  /*4be0*/  IMAD.MOV.U32 R179, RZ, RZ, R180 ;  /* 0x000000ffffb37224 */ /* 0x000fe200078e00b4 */
[----:B------:R-:W-:Y:S01]  /*4bf0*/  MOV R176, R183 ;  /* 0x000000b700b07202 */ /* 0x000fe20000000f00 */
[----:B------:R-:W-:Y:S02]  /*4c00*/  IMAD.MOV.U32 R178, RZ, RZ, R181 ;  /* 0x000000ffffb27224 */ /* 0x000fe400078e00b5 */
[----:B------:R-:W-:-:S04]  /*4c10*/  IMAD.MOV.U32 R177, RZ, RZ, R182 ;  /* 0x000000ffffb17224 */ /* 0x000fc800078e00b6 */
[----:B------:R-:W-:Y:S02]  /*4c20*/  IMAD.MOV.U32 R183, RZ, RZ, R8 ;  /* 0x000000ffffb77224 */ /* 0x000fe400078e0008 */
[----:B------:R-:W-:Y:S02]  /*4c30*/  IMAD.MOV.U32 R182, RZ, RZ, R9 ;  /* 0x000000ffffb67224 */ /* 0x000fe400078e0009 */
[----:B------:R-:W-:Y:S02]  /*4c40*/  IMAD.MOV.U32 R181, RZ, RZ, R10 ;  /* 0x000000ffffb57224 */ /* 0x000fe400078e000a */
[----:B------:R-:W-:Y:S02]  /*4c50*/  IMAD.MOV.U32 R180, RZ, RZ, R11 ;  /* 0x000000ffffb47224 */ /* 0x000fe400078e000b */
[----:B------:R-:W1:Y:S02]  /*4c60*/  LDSM.16.MT88.4 R8, [R252+0x3100] ;  /* 0x00310000fc08783b */ /* 0x000e640000004200 */
        /* <DEDUP_REMOVED lines=11> */
[----:B------:R-:W-:-:S02]  /*4d20*/  IMAD.MOV.U32 R0, RZ, RZ, R103 ;  /* 0x000000ffff007224 */ /* 0x000fc400078e0067 */
[----:B------:R-:W-:Y:S02]  /*4d30*/  FADD.FTZ R3, R147, R3 ;  /* 0x0000000393037221 */ /* 0x000fe40000010000 */
[----:B------:R-:W-:Y:S02]  /*4d40*/  FFMA.FTZ R0, R0, c[0x0][0x2d0], -R12 ;  /* 0x0000b40000007a23 */ /* 0x000fe4000001080c */
[----:B------:R-:W-:Y:S01]  /*4d50*/  FADD.FTZ R3, R154, R3 ;  /* 0x000000039a037221 */ /* 0x000fe20000010000 */
[C---:B-1----:R-:W-:Y:S08]  /*4d60*/  HMMA.16816.F32.BF16 R96, R4.reuse, R8, R136 ;  /* 0x000000080460723c */ /* 0x042ff00000041888 */
[C---:B------:R-:W-:Y:S01]  /*4d70*/  HMMA.16816.F32.BF16 R100, R4.reuse, R10, R120 ;  /* 0x0000000a0464723c */ /* 0x040fe20000041878 */
[----:B------:R-:W1:Y:S07]  /*4d80*/  LDSM.16.MT88.4 R8, [R250+0x5100] ;  /* 0x00510000fa08783b */ /* 0x000e6e0000004200 */
[----:B-1----:R-:W-:Y:S11]  /*4d90*/  HMMA.16816.F32.BF16 R128, R4, R8, R128 ;  /* 0x000000080480723c */ /* 0x002ff60000041880 */
[----:B------:R-:W-:Y:S11]  /*4da0*/  @!UPT UIADD3 URZ, URZ, URZ, URZ ;  /* 0x0000003f3f3ff290 */ /* 0x000ff6000fffe03f */
[----:B------:R-:W-:Y:S02]  /*4db0*/  @!UPT UIADD3 URZ, URZ, URZ, URZ ;  /* 0x0000003f3f3ff290 */ /* 0x000fe4000fffe03f */
[----:B------:R-:W-:Y:S02]  /*4dc0*/  IMAD.MOV.U32 R139, RZ, RZ, R128 ;  /* 0x000000ffff8b7224 */ /* 0x000fe400078e0080 */
[----:B------:R-:W-:Y:S01]  /*4dd0*/  IMAD.MOV.U32 R138, RZ, RZ, R129 ;  /* 0x000000ffff8a7224 */ /* 0x000fe200078e0081 */
[----:B------:R-:W-:Y:S01]  /*4de0*/  MOV R129, R189 ;  /* 0x000000bd00817202 */ /* 0x000fe20000000f00 */
[----:B------:R-:W-:Y:S02]  /*4df0*/  IMAD.MOV.U32 R137, RZ, RZ, R130 ;  /* 0x000000ffff897224 */ /* 0x000fe400078e0082 */
[----:B------:R-:W-:Y:S02]  /*4e00*/  IMAD.MOV.U32 R136, RZ, RZ, R131 ;  /* 0x000000ffff887224 */ /* 0x000fe400078e0083 */
[----:B------:R-:W-:Y:S02]  /*4e10*/  IMAD.MOV.U32 R128, RZ, RZ, R188 ;  /* 0x000000ffff807224 */ /* 0x000fe400078e00bc */
[----:B------:R-:W-:-:S02]  /*4e20*/  IMAD.MOV.U32 R130, RZ, RZ, R190 ;  /* 0x000000ffff827224 */ /* 0x000fc400078e00be */
[----:B------:R-:W-:Y:S02]  /*4e30*/  IMAD.MOV.U32 R131, RZ, RZ, R191 ;  /* 0x000000ffff837224 */ /* 0x000fe400078e00bf */
[----:B------:R-:W-:Y:S07]  /*4e40*/  HMMA.16816.F32.BF16 R188, R4, R10, R116 ;  /* 0x0000000a04bc723c */ /* 0x000fee0000041874 */
[----:B------:R-:W-:Y:S02]  /*4e50*/  IMAD.MOV.U32 R118, RZ, RZ, R186 ;  /* 0x000000ffff767224 */ /* 0x000fe400078e00ba */
[----:B------:R-:W-:-:S03]  /*4e60*/  IMAD.MOV.U32 R119, RZ, RZ, R187 ;  /* 0x000000ffff777224 */ /* 0x000fc600078e00bb */
[----:B------:R-:W1:Y:S02]  /*4e70*/  LDSM.16.MT88.4 R8, [R118+0x5100] ;  /* 0x005100007608783b */ /* 0x000e640000004200 */
[C---:B-1----:R-:W-:Y:S08]  /*4e80*/  HMMA.16816.F32.BF16 R120, R4.reuse, R8, R112 ;  /* 0x000000080478723c */ /* 0x042ff00000041870 */
[C---:B------:R-:W-:Y:S01]  /*4e90*/  HMMA.16816.F32.BF16 R112, R4.reuse, R10, R108 ;  /* 0x0000000a0470723c */ /* 0x040fe2000004186c */
[----:B------:R-:W1:Y:S07]  /*4ea0*/  LDSM.16.MT88.4 R8, [R252+0x5100] ;  /* 0x00510000fc08783b */ /* 0x000e6e0000004200 */
[C---:B-1----:R-:W-:Y:S08]  /*4eb0*/  HMMA.16816.F32.BF16 R108, R4.reuse, R8, R104 ;  /* 0x00000008046c723c */ /* 0x042ff00000041868 */
[----:B------:R-:W-:Y:S01]  /*4ec0*/  HMMA.16816.F32.BF16 R104, R4, R10, R92 ;  /* 0x0000000a0468723c */ /* 0x000fe2000004185c */
[----:B------:R-:W1:Y:S06]  /*4ed0*/  LDSM.16.MT88.4 R8, [R249+0x7100] ;  /* 0x00710000f908783b */ /* 0x000e6c0000004200 */
[----:B------:R-:W-:-:S02]  /*4ee0*/  IMAD.MOV.U32 R92, RZ, RZ, R144 ;  /* 0x000000ffff5c7224 */ /* 0x000fc400078e0090 */
[----:B------:R-:W-:Y:S01]  /*4ef0*/  IMAD.MOV.U32 R93, RZ, RZ, R145 ;  /* 0x000000ffff5d7224 */ /* 0x000fe200078e0091 */
[----:B------:R-:W-:Y:S01]  /*4f00*/  MOV R145, R177 ;  /* 0x000000b100917202 */ /* 0x000fe20000000f00 */
[----:B------:R-:W-:Y:S02]  /*4f10*/  IMAD.MOV.U32 R94, RZ, RZ, R146 ;  /* 0x000000ffff5e7224 */ /* 0x000fe400078e0092 */
[----:B------:R-:W-:Y:S02]  /*4f20*/  IMAD.MOV.U32 R95, RZ, RZ, R183 ;  /* 0x000000ffff5f7224 */ /* 0x000fe400078e00b7 */
[----:B------:R-:W-:Y:S02]  /*4f30*/  IMAD.MOV.U32 R144, RZ, RZ, R178 ;  /* 0x000000ffff907224 */ /* 0x000fe400078e00b2 */
[----:B------:R-:W-:Y:S01]  /*4f40*/  IMAD.MOV.U32 R146, RZ, RZ, R176 ;  /* 0x000000ffff927224 */ /* 0x000fe200078e00b0 */
[C---:B-1----:R-:W-:Y:S08]  /*4f50*/  HMMA.16816.F32.BF16 R88, R4.reuse, R8, R88 ;  /* 0x000000080458723c */ /* 0x042ff00000041858 */
[----:B------:R-:W-:Y:S01]  /*4f60*/  HMMA.16816.F32.BF16 R184, R4, R10, R56 ;  /* 0x0000000a04b8723c */ /* 0x000fe20000041838 */
[----:B------:R-:W1:Y:S06]  /*4f70*/  LDSM.16.MT88.4 R8, [R250+0x7100] ;  /* 0x00710000fa08783b */ /* 0x000e6c0000004200 */
[----:B------:R-:W-:-:S02]  /*4f80*/  IMAD.MOV.U32 R58, RZ, RZ, R118 ;  /* 0x000000ffff3a7224 */ /* 0x000fc400078e0076 */
[----:B------:R-:W-:Y:S02]  /*4f90*/  IMAD.MOV.U32 R59, RZ, RZ, R119 ;  /* 0x000000ffff3b7224 */ /* 0x000fe400078e0077 */
        /* <DEDUP_REMOVED lines=16> */
[C---:B-1----:R-:W-:Y:S07]  /*50a0*/  HMMA.16816.F32.BF16 R180, R4.reuse, R8, R52 ;  /* 0x0000000804b4723c */ /* 0x042fee0000041834 */
[----:B------:R-:W-:Y:S01]  /*50b0*/  IMAD.MOV.U32 R52, RZ, RZ, R89 ;  /* 0x000000ffff347224 */ /* 0x000fe200078e0059 */
[----:B------:R-:W-:Y:S01]  /*50c0*/  HMMA.16816.F32.BF16 R176, R4, R10, R48 ;  /* 0x0000000a04b0723c */ /* 0x000fe20000041830 */
[----:B------:R-:W1:Y:S01]  /*50d0*/  LDSM.16.MT88.4 R8, [R58+0x7100] ;  /* 0x007100003a08783b */ /* 0x000e620000004200 */
[----:B------:R-:W-:-:S02]  /*50e0*/  IMAD.MOV.U32 R53, RZ, RZ, R90 ;  /* 0x000000ffff357224 */ /* 0x000fc400078e005a */
[----:B------:R-:W-:Y:S01]  /*50f0*/  IMAD.MOV.U32 R54, RZ, RZ, R91 ;  /* 0x000000ffff367224 */ /* 0x000fe200078e005b */
[----:B------:R-:W-:Y:S01]  /*5100*/  MOV R91, R130 ;  /* 0x00000082005b7202 */ /* 0x000fe20000000f00 */
[----:B------:R-:W-:Y:S02]  /*5110*/  IMAD.MOV.U32 R89, RZ, RZ, R128 ;  /* 0x000000ffff597224 */ /* 0x000fe400078e0080 */
[----:B------:R-:W-:Y:S02]  /*5120*/  IMAD.MOV.U32 R51, RZ, RZ, R88 ;  /* 0x000000ffff337224 */ /* 0x000fe400078e0058 */
[----:B------:R-:W-:Y:S02]  /*5130*/  IMAD.MOV.U32 R90, RZ, RZ, R129 ;  /* 0x000000ffff5a7224 */ /* 0x000fe400078e0081 */
[----:B------:R-:W-:Y:S02]  /*5140*/  IMAD.MOV.U32 R128, RZ, RZ, R131 ;  /* 0x000000ffff807224 */ /* 0x000fe400078e0083 */
[----:B------:R-:W-:-:S02]  /*5150*/  IMAD.MOV.U32 R129, RZ, RZ, R144 ;  /* 0x000000ffff817224 */ /* 0x000fc400078e0090 */
[----:B------:R-:W-:Y:S02]  /*5160*/  IMAD.MOV.U32 R130, RZ, RZ, R145 ;  /* 0x000000ffff827224 */ /* 0x000fe400078e0091 */
[----:B------:R-:W-:Y:S02]  /*5170*/  IMAD.MOV.U32 R131, RZ, RZ, R146 ;  /* 0x000000ffff837224 */ /* 0x000fe400078e0092 */
[----:B------:R-:W-:Y:S01]  /*5180*/  LDSM.16.MT88.4 R144, [R250+0x1900] ;  /* 0x00190000fa90783b */ /* 0x000fe20000004200 */
[----:B------:R-:W-:Y:S02]  /*5190*/  IMAD.MOV.U32 R55, RZ, RZ, R92 ;  /* 0x000000ffff377224 */ /* 0x000fe400078e005c */
[----:B------:R-:W-:Y:S02]  /*51a0*/  IMAD.MOV.U32 R88, RZ, RZ, R95 ;  /* 0x000000ffff587224 */ /* 0x000fe400078e005f */
[----:B------:R-:W-:Y:S02]  /*51b0*/  IMAD.MOV.U32 R92, RZ, RZ, R139 ;  /* 0x000000ffff5c7224 */ /* 0x000fe400078e008b */
[----:B------:R-:W-:-:S02]  /*51c0*/  IMAD.MOV.U32 R95, RZ, RZ, R136 ;  /* 0x000000ffff5f7224 */ /* 0x000fc400078e0088 */
[----:B------:R-:W-:Y:S01]  /*51d0*/  LDSM.16.MT88.4 R136, [R249+0x1900] ;  /* 0x00190000f988783b */ /* 0x000fe20000004200 */
[C---:B-1----:R-:W-:Y:S03]  /*51e0*/  HMMA.16816.F32.BF16 R116, R4.reuse, R8, R40 ;  /* 0x000000080474723c */ /* 0x042fe60000041828 */
[----:B------:R-:W-:Y:S05]  /*51f0*/  LDSM.16.MT88.4 R40, [R249+0x3900] ;  /* 0x00390000f928783b */ /* 0x000fea0000004200 */
[C---:B------:R-:W-:Y:S01]  /*5200*/  HMMA.16816.F32.BF16 R28, R4.reuse, R10, R28 ;  /* 0x0000000a041c723c */ /* 0x040fe2000004181c */
[----:B------:R-:W1:Y:S07]  /*5210*/  LDSM.16.MT88.4 R8, [R252+0x7100] ;  /* 0x00710000fc08783b */ /* 0x000e6e0000004200 */
[C---:B-1----:R-:W-:Y:S01]  /*5220*/  HMMA.16816.F32.BF16 R24, R4.reuse, R8, R24 ;  /* 0x000000080418723c */ /* 0x042fe20000041818 */
[----:B------:R1:W-:Y:S07]  /*5230*/  MUFU.EX2 R8, R15 ;  /* 0x0000000f00087308 */ /* 0x0003ee0000000800 */
[----:B------:R-:W-:Y:S01]  /*5240*/  HMMA.16816.F32.BF16 R20, R4, R10, R20 ;  /* 0x0000000a0414723c */ /* 0x000fe20000041814 */
[----:B------:R2:W-:Y:S06]  /*5250*/  MUFU.EX2 R5, R0 ;  /* 0x0000000000057308 */ /* 0x0005ec0000000800 */
[----:B------:R-:W-:-:S02]  /*5260*/  FFMA.FTZ R4, R152, c[0x0][0x2d0], -R12 ;  /* 0x0000b40098047a23 */ /* 0x000fc4000001080c */
[----:B------:R3:W-:Y:S01]  /*5270*/  MUFU.EX2 R11, R2 ;  /* 0x00000002000b7308 */ /* 0x0007e20000000800 */
[----:B-1----:R-:W-:Y:S02]  /*5280*/  IMAD.MOV.U32 R15, RZ, RZ, R160 ;  /* 0x000000ffff0f7224 */ /* 0x002fe400078e00a0 */
[----:B--2---:R-:W-:-:S05]  /*5290*/  FFMA.FTZ R0, R59, c[0x0][0x2d0], -R12 ;  /* 0x0000b4003b007a23 */ /* 0x004fca000001080c */
[----:B------:R1:W2:Y:S01]  /*52a0*/  MUFU.EX2 R10, R14 ;  /* 0x0000000e000a7308 */ /* 0x0002a20000000800 */
[----:B------:R-:W-:Y:S02]  /*52b0*/  IMAD.MOV.U32 R59, RZ, RZ, R155 ;  /* 0x000000ffff3b7224 */ /* 0x000fe400078e009b */
[----:B---3--:R-:W-:-:S05]  /*52c0*/  FFMA.FTZ R2, R153, c[0x0][0x2d0], -R12 ;  /* 0x0000b40099027a23 */ /* 0x008fca000001080c */
[----:B------:R3:W4:Y:S01]  /*52d0*/  MUFU.EX2 R7, R0 ;  /* 0x0000000000077308 */ /* 0x0007220000000800 */
[----:B------:R-:W5:Y:S01]  /*52e0*/  LDSM.16.MT88.4 R152, [R58+0x1900] ;  /* 0x001900003a98783b */ /* 0x000f620000004200 */
[----:B------:R-:W-:-:S06]  /*52f0*/  IMAD.MOV.U32 R12, RZ, RZ, R163 ;  /* 0x000000ffff0c7224 */ /* 0x000fcc00078e00a3 */
[----:B------:R2:W-:Y:S01]  /*5300*/  MUFU.EX2 R6, R2 ;  /* 0x0000000200067308 */ /* 0x0005e20000000800 */
[----:B-1----:R-:W-:Y:S02]  /*5310*/  IMAD.MOV.U32 R14, RZ, RZ, R161 ;  /* 0x000000ffff0e7224 */ /* 0x002fe400078e00a1 */
[----:B---3--:R-:W-:-:S05]  /*5320*/  FADD.FTZ R0, R167, R16 ;  /* 0x00000010a7007221 */ /* 0x008fca0000010000 */
[----:B------:R-:W1:Y:S01]  /*5330*/  MUFU.EX2 R9, R13 ;  /* 0x0000000d00097308 */ /* 0x000e620000000800 */
[----:B------:R-:W-:Y:S01]  /*5340*/  IMAD.MOV.U32 R167, RZ, RZ, R55 ;  /* 0x000000ffffa77224 */ /* 0x000fe200078e0037 */
[----:B------:R-:W-:Y:S01]  /*5350*/  MOV R16, R57 ;  /* 0x0000003900107202 */ /* 0x000fe20000000f00 */
[----:B------:R-:W-:Y:S02]  /*5360*/  IMAD.MOV.U32 R55, RZ, RZ, R131 ;  /* 0x000000ffff377224 */ /* 0x000fe400078e0083 */
[----:B--2---:R-:W-:-:S03]  /*5370*/  FADD.FTZ R2, R51, R0 ;  /* 0x0000000033027221 */ /* 0x004fc60000010000 */
[----:B------:R-:W2:Y:S01]  /*5380*/  MUFU.EX2 R4, R4 ;  /* 0x0000000400047308 */ /* 0x000ea20000000800 */
[----:B------:R-:W3:Y:S01]  /*5390*/  LDSM.16.MT88.4 R48, [R250+0x3900] ;  /* 0x00390000fa30783b */ /* 0x000ee20000004200 */
[----:B------:R-:W-:Y:S02]  /*53a0*/  FADD.FTZ R0, R52, R3 ;  /* 0x0000000334007221 */ /* 0x000fe40000010000 */
[----:B------:R-:W-:Y:S02]  /*53b0*/  FADD.FTZ R2, R53, R2 ;  /* 0x0000000235027221 */ /* 0x000fe40000010000 */
[----:B------:R-:W-:Y:S02]  /*53c0*/  FADD.FTZ R0, R54, R0 ;  /* 0x0000000036007221 */ /* 0x000fe40000010000 */
[----:B------:R-:W-:Y:S01]  /*53d0*/  IMAD.MOV.U32 R52, RZ, RZ, R128 ;  /* 0x000000ffff347224 */ /* 0x000fe200078e0080 */
[----:B------:R-:W-:Y:S01]  /*53e0*/  F2FP.BF16.PACK_AB R128, R10, R8 ;  /* 0x000000080a80723e */ /* 0x000fe200000010ff */
[----:B------:R-:W-:Y:S01]  /*53f0*/  IMAD.MOV.U32 R53, RZ, RZ, R129 ;  /* 0x000000ffff357224 */ /* 0x000fe200078e0081 */
[----:B----4-:R-:W-:Y:S01]  /*5400*/  F2FP.BF16.PACK_AB R129, R7, R5 ;  /* 0x000000050781723e */ /* 0x010fe200000010ff */
[----:B------:R-:W-:Y:S01]  /*5410*/  IMAD.MOV.U32 R54, RZ, RZ, R130 ;  /* 0x000000ffff367224 */ /* 0x000fe200078e0082 */
[----:B-1----:R-:W-:Y:S01]  /*5420*/  F2FP.BF16.PACK_AB R130, R11, R9 ;  /* 0x000000090b82723e */ /* 0x002fe200000010ff */
[----:B------:R-:W-:Y:S01]  /*5430*/  IMAD.MOV.U32 R13, RZ, RZ, R162 ;  /* 0x000000ffff0d7224 */ /* 0x000fe200078e00a2 */
[----:B--2---:R-:W-:Y:S01]  /*5440*/  F2FP.BF16.PACK_AB R131, R6, R4 ;  /* 0x000000040683723e */ /* 0x004fe200000010ff */
[----:B------:R-:W1:Y:S01]  /*5450*/  LDSM.16.MT88.4 R160, [R252+0x1900] ;  /* 0x00190000fca0783b */ /* 0x000e620000004200 */
[----:B------:R-:W-:-:S04]  /*5460*/  IMAD.MOV.U32 R3, RZ, RZ, R56 ;  /* 0x000000ffff037224 */ /* 0x000fc800078e0038 */
[----:B------:R-:W-:Y:S01]  /*5470*/  FADD.FTZ R0, R3, R0 ;  /* 0x0000000003007221 */ /* 0x000fe20000010000 */
[----:B------:R-:W-:Y:S03]  /*5480*/  HMMA.16816.F32.BF16 R140, R128, R144, R140 ;  /* 0x00000090808c723c */ /* 0x000fe6000004188c */
[----:B------:R-:W-:-:S04]  /*5490*/  FADD.FTZ R0, R18, R0 ;  /* 0x0000000012007221 */ /* 0x000fc80000010000 */
[----:B------:R-:W-:Y:S01]  /*54a0*/  FADD.FTZ R0, R126, R0 ;  /* 0x000000007e007221 */ /* 0x000fe20000010000 */
[----:B------:R-:W-:Y:S03]  /*54b0*/  HMMA.16816.F32.BF16 R144, R128, R146, R36 ;  /* 0x000000928090723c */ /* 0x000fe60000041824 */
[----:B------:R-:W-:-:S05]  /*54c0*/  FADD.FTZ R0, R127, R0 ;  /* 0x000000007f007221 */ /* 0x000fca0000010000 */
[C---:B-----5:R-:W-:Y:S08]  /*54d0*/  HMMA.16816.F32.BF16 R148, R128.reuse, R152, R148 ;  /* 0x000000988094723c */ /* 0x060ff00000041894 */
[C---:B------:R-:W-:Y:S08]  /*54e0*/  HMMA.16816.F32.BF16 R152, R128.reuse, R154, R44 ;  /* 0x0000009a8098723c */ /* 0x040ff0000004182c */
[C---:B------:R-:W-:Y:S01]  /*54f0*/  HMMA.16816.F32.BF16 R36, R128.reuse, R40, R64 ;  /* 0x000000288024723c */ /* 0x040fe20000041840 */
[----:B------:R-:W2:Y:S07]  /*5500*/  LDSM.16.MT88.4 R64, [R252+0x3900] ;  /* 0x00390000fc40783b */ /* 0x000eae0000004200 */
[C---:B---3--:R-:W-:Y:S01]  /*5510*/  HMMA.16816.F32.BF16 R44, R128.reuse, R48, R72 ;  /* 0x00000030802c723c */ /* 0x048fe20000041848 */
[----:B------:R-:W3:Y:S07]  /*5520*/  LDSM.16.MT88.4 R72, [R249+0x5900] ;  /* 0x00590000f948783b */ /* 0x000eee0000004200 */
[C---:B------:R-:W-:Y:S08]  /*5530*/  HMMA.16816.F32.BF16 R132, R128.reuse, R136, R132 ;  /* 0x000000888084723c */ /* 0x040ff00000041884 */
[C---:B------:R-:W-:Y:S07]  /*5540*/  HMMA.16816.F32.BF16 R136, R128.reuse, R138, R32 ;  /* 0x0000008a8088723c */ /* 0x040fee0000041820 */
[----:B------:R-:W-:Y:S01]  /*5550*/  IMAD.MOV.U32 R34, RZ, RZ, R58 ;  /* 0x000000ffff227224 */ /* 0x000fe200078e003a */
[----:B-1----:R-:W-:Y:S01]  /*5560*/  HMMA.16816.F32.BF16 R156, R128, R160, R156 ;  /* 0x000000a0809c723c */ /* 0x002fe2000004189c */
[----:B------:R-:W-:-:S03]  /*5570*/  IMAD.MOV.U32 R35, RZ, RZ, R59 ;  /* 0x000000ffff237224 */ /* 0x000fc600078e003b */
[----:B------:R-:W1:Y:S01]  /*5580*/  LDSM.16.MT88.4 R56, [R34+0x3900] ;  /* 0x003900002238783b */ /* 0x000e620000004200 */
[----:B------:R-:W-:-:S03]  /*5590*/  FADD.FTZ R2, R35, R2 ;  /* 0x0000000223027221 */ /* 0x000fc60000010000 */
[----:B------:R-:W-:Y:S01]  /*55a0*/  HMMA.16816.F32.BF16 R160, R128, R162, R60 ;  /* 0x000000a280a0723c */ /* 0x000fe2000004183c */
[----:B------:R-:W-:-:S04]  /*55b0*/  FADD.FTZ R2, R167, R2 ;  /* 0x00000002a7027221 */ /* 0x000fc80000010000 */
[----:B------:R-:W-:Y:S02]  /*55c0*/  FADD.FTZ R3, R124, R2 ;  /* 0x000000027c037221 */ /* 0x000fe40000010000 */
[----:B------:R-:W-:Y:S01]  /*55d0*/  FADD.FTZ R2, R166, R0 ;  /* 0x00000000a6027221 */ /* 0x000fe20000010000 */
[C---:B------:R-:W-:Y:S01]  /*55e0*/  HMMA.16816.F32.BF16 R40, R128.reuse, R42, R68 ;  /* 0x0000002a8028723c */ /* 0x040fe20000041844 */
[----:B------:R-:W-:Y:S02]  /*55f0*/  FADD.FTZ R3, R17, R3 ;  /* 0x0000000311037221 */ /* 0x000fe40000010000 */
[----:B------:R-:W-:Y:S02]  /*5600*/  FADD.FTZ R2, R8, R2 ;  /* 0x0000000208027221 */ /* 0x000fe40000010000 */
[----:B------:R-:W-:Y:S02]  /*5610*/  FADD.FTZ R3, R19, R3 ;  /* 0x0000000313037221 */ /* 0x000fe40000010000 */
[----:B------:R-:W-:Y:S01]  /*5620*/  FADD.FTZ R2, R10, R2 ;  /* 0x000000020a027221 */ /* 0x000fe20000010000 */
[----:B--2---:R-:W-:Y:S01]  /*5630*/  HMMA.16816.F32.BF16 R60, R128, R64, R80 ;  /* 0x00000040803c723c */ /* 0x004fe20000041850 */
[----:B------:R-:W2:Y:S01]  /*5640*/  LDSM.16.MT88.4 R80, [R250+0x5900] ;  /* 0x00590000fa50783b */ /* 0x000ea20000004200 */
[----:B------:R-:W-:-:S02]  /*5650*/  FADD.FTZ R0, R125, R3 ;  /* 0x000000037d007221 */ /* 0x000fc40000010000 */
[----:B------:R-:W-:Y:S02]  /*5660*/  FADD.FTZ R2, R9, R2 ;  /* 0x0000000209027221 */ /* 0x000fe40000010000 */
[----:B------:R-:W-:Y:S02]  /*5670*/  FADD.FTZ R0, R5, R0 ;  /* 0x0000000005007221 */ /* 0x000fe40000010000 */
[----:B---3--:R-:W-:Y:S01]  /*5680*/  HMMA.16816.F32.BF16 R68, R128, R72, R96 ;  /* 0x000000488044723c */ /* 0x008fe20000041860 */
[----:B------:R-:W3:Y:S01]  /*5690*/  LDSM.16.MT88.4 R96, [R252+0x5900] ;  /* 0x00590000fc60783b */ /* 0x000ee20000004200 */
[----:B------:R-:W-:Y:S02]  /*56a0*/  FADD.FTZ R0, R7, R0 ;  /* 0x0000000007007221 */ /* 0x000fe40000010000 */
[----:B------:R-:W-:Y:S02]  /*56b0*/  FADD.FTZ R3, R11, R2 ;  /* 0x000000020b037221 */ /* 0x000fe40000010000 */
[----:B------:R-:W-:-:S02]  /*56c0*/  FADD.FTZ R0, R4, R0 ;  /* 0x0000000004007221 */ /* 0x000fc40000010000 */
[----:B------:R-:W-:Y:S01]  /*56d0*/  HMMA.16816.F32.BF16 R48, R128, R50, R76 ;  /* 0x000000328030723c */ /* 0x000fe2000004184c */
[----:B------:R4:W-:Y:S01]  /*56e0*/  STL [R1+0x64], R3 ;  /* 0x0000640301007387 */ /* 0x0009e20000100800 */
[----:B------:R-:W-:Y:S01]  /*56f0*/  FADD.FTZ R2, R6, R0 ;  /* 0x0000000006027221 */ /* 0x000fe20000010000 */
[----:B------:R-:W-:-:S04]  /*5700*/  IADD3 R0, R16, 0x800, RZ ;  /* 0x0000080010007810 */ /* 0x000fc80007ffe0ff */
[----:B------:R5:W-:Y:S01]  /*5710*/  STL [R1+0x68], R2 ;  /* 0x0000680201007387 */ /* 0x000be20000100800 */
[C---:B-1----:R-:W-:Y:S03]  /*5720*/  HMMA.16816.F32.BF16 R52, R128.reuse, R56, R52 ;  /* 0x000000388034723c */ /* 0x042fe60000041834 */
[----:B------:R1:W-:Y:S05]  /*5730*/  STL [R1+0x44], R0 ;  /* 0x0000440001007387 */ /* 0x0003ea0000100800 */
[C---:B------:R-:W-:Y:S01]  /*5740*/  HMMA.16816.F32.BF16 R56, R128.reuse, R58, R88 ;  /* 0x0000003a8038723c */ /* 0x040fe20000041858 */
[----:B------:R-:W3:Y:S07]  /*5750*/  LDSM.16.MT88.4 R88, [R34+0x5900] ;  /* 0x005900002258783b */ /* 0x000eee0000004200 */
[----:B------:R-:W-:Y:S01]  /*5760*/  HMMA.16816.F32.BF16 R64, R128, R66, R84 ;  /* 0x000000428040723c */ /* 0x000fe20000041854 */
[----:B----4-:R-:W-:-:S05]  /*5770*/  IADD3 R3, R16, 0x1000, RZ ;  /* 0x0000100010037810 */ /* 0x010fca0007ffe0ff */
[----:B------:R4:W-:Y:S02]  /*5780*/  STL [R1+0x40], R3 ;  /* 0x0000400301007387 */ /* 0x0009e40000100800 */
[----:B--2---:R-:W-:Y:S01]  /*5790*/  HMMA.16816.F32.BF16 R76, R128, R80, R92 ;  /* 0x00000050804c723c */ /* 0x004fe2000004185c */
[C---:B-----5:R-:W-:Y:S02]  /*57a0*/  IADD3 R2, R16.reuse, 0x1800, RZ ;  /* 0x0000180010027810 */ /* 0x060fe40007ffe0ff */
[----:B-1----:R-:W-:-:S03]  /*57b0*/  IADD3 R0, R16, 0x2000, RZ ;  /* 0x0000200010007810 */ /* 0x002fc60007ffe0ff */
[----:B------:R1:W-:Y:S02]  /*57c0*/  STL [R1+0x3c], R2 ;  /* 0x00003c0201007387 */ /* 0x0003e40000100800 */
[C---:B---3--:R-:W-:Y:S02]  /*57d0*/  HMMA.16816.F32.BF16 R92, R128.reuse, R96, R108 ;  /* 0x00000060805c723c */ /* 0x048fe4000004186c */
[----:B------:R2:W-:Y:S06]  /*57e0*/  STL [R1+0x38], R0 ;  /* 0x0000380001007387 */ /* 0x0005ec0000100800 */
[C---:B------:R-:W-:Y:S01]  /*57f0*/  HMMA.16816.F32.BF16 R96, R128.reuse, R98, R104 ;  /* 0x000000628060723c */ /* 0x040fe20000041868 */
[----:B------:R-:W3:Y:S07]  /*5800*/  LDSM.16.MT88.4 R104, [R249+0x7900] ;  /* 0x00790000f968783b */ /* 0x000eee0000004200 */
[----:B------:R-:W-:Y:S01]  /*5810*/  HMMA.16816.F32.BF16 R72, R128, R74, R100 ;  /* 0x0000004a8048723c */ /* 0x000fe20000041864 */
[----:B----4-:R-:W-:-:S02]  /*5820*/  IADD3 R3, R16, 0x3800, RZ ;  /* 0x0000380010037810 */ /* 0x010fc40007ffe0ff */
[----:B-1----:R-:W-:-:S05]  /*5830*/  IADD3 R2, R16, 0x2800, RZ ;  /* 0x0000280010027810 */ /* 0x002fca0007ffe0ff */
[----:B------:R-:W-:Y:S01]  /*5840*/  HMMA.16816.F32.BF16 R84, R128, R88, R120 ;  /* 0x000000588054723c */ /* 0x000fe20000041878 */
[----:B------:R-:W1:Y:S01]  /*5850*/  LDSM.16.MT88.4 R120, [R34+0x7900] ;  /* 0x007900002278783b */ /* 0x000e620000004200 */
[----:B--2---:R-:W-:-:S03]  /*5860*/  IADD3 R0, R16, 0x3000, RZ ;  /* 0x0000300010007810 */ /* 0x004fc60007ffe0ff */
[----:B------:R2:W-:Y:S03]  /*5870*/  STL [R1+0x34], R2 ;  /* 0x0000340201007387 */ /* 0x0005e60000100800 */
[C---:B------:R-:W-:Y:S01]  /*5880*/  HMMA.16816.F32.BF16 R88, R128.reuse, R90, R112 ;  /* 0x0000005a8058723c */ /* 0x040fe20000041870 */
[----:B------:R-:W4:Y:S04]  /*5890*/  LDSM.16.MT88.4 R112, [R250+0x7900] ;  /* 0x00790000fa70783b */ /* 0x000f280000004200 */
[----:B------:R5:W-:Y:S03]  /*58a0*/  STL [R1+0x30], R0 ;  /* 0x0000300001007387 */ /* 0x000be60000100800 */
[C---:B------:R-:W-:Y:S01]  /*58b0*/  HMMA.16816.F32.BF16 R80, R128.reuse, R82, R188 ;  /* 0x000000528050723c */ /* 0x040fe200000418bc */
[----:B------:R1:W-:Y:S07]  /*58c0*/  STL [R1+0x2c], R3 ;  /* 0x00002c0301007387 */ /* 0x0003ee0000100800 */
[----:B---3--:R-:W-:Y:S01]  /*58d0*/  HMMA.16816.F32.BF16 R100, R128, R104, R12 ;  /* 0x000000688064723c */ /* 0x008fe2000004180c */
[----:B------:R-:W3:Y:S01]  /*58e0*/  LDSM.16.MT88.4 R12, [R252+0x7900] ;  /* 0x00790000fc0c783b */ /* 0x000ee20000004200 */
[----:B--2---:R-:W-:-:S06]  /*58f0*/  IADD3 R2, R16, 0x4000, RZ ;  /* 0x0000400010027810 */ /* 0x004fcc0007ffe0ff */
[----:B------:R-:W-:Y:S01]  /*5900*/  HMMA.16816.F32.BF16 R104, R128, R106, R184 ;  /* 0x0000006a8068723c */ /* 0x000fe200000418b8 */
[----:B------:R2:W-:Y:S01]  /*5910*/  STL [R1+0x28], R2 ;  /* 0x0000280201007387 */ /* 0x0005e20000100800 */
[----:B-----5:R-:W-:-:S06]  /*5920*/  IADD3 R0, R16, 0x4800, RZ ;  /* 0x0000480010007810 */ /* 0x020fcc0007ffe0ff */
[C---:B-1----:R-:W-:Y:S01]  /*5930*/  HMMA.16816.F32.BF16 R116, R128.reuse, R120, R116 ;  /* 0x000000788074723c */ /* 0x042fe20000041874 */
[C---:B------:R-:W-:Y:S01]  /*5940*/  IADD3 R3, R16.reuse, 0x5000, RZ ;  /* 0x0000500010037810 */ /* 0x040fe20007ffe0ff */
[----:B------:R1:W-:Y:S04]  /*5950*/  STL [R1+0x24], R0 ;  /* 0x0000240001007387 */ /* 0x0003e80000100800 */
[----:B------:R5:W-:Y:S02]  /*5960*/  STL [R1+0x20], R3 ;  /* 0x0000200301007387 */ /* 0x000be40000100800 */
[C---:B----4-:R-:W-:Y:S08]  /*5970*/  HMMA.16816.F32.BF16 R108, R128.reuse, R112, R180 ;  /* 0x00000070806c723c */ /* 0x050ff000000418b4 */
[----:B------:R-:W-:Y:S01]  /*5980*/  HMMA.16816.F32.BF16 R112, R128, R114, R176 ;  /* 0x000000728070723c */ /* 0x000fe200000418b0 */
[----:B--2---:R-:W-:-:S05]  /*5990*/  IADD3 R2, R16, 0x5800, RZ ;  /* 0x0000580010027810 */ /* 0x004fca0007ffe0ff */
[----:B------:R2:W-:Y:S02]  /*59a0*/  STL [R1+0x1c], R2 ;  /* 0x00001c0201007387 */ /* 0x0005e40000100800 */
[----:B------:R-:W-:Y:S01]  /*59b0*/  HMMA.16816.F32.BF16 R120, R128, R122, R28 ;  /* 0x0000007a8078723c */ /* 0x000fe2000004181c */
[C---:B-1----:R-:W-:Y:S02]  /*59c0*/  IADD3 R0, R16.reuse, 0x6000, RZ ;  /* 0x0000600010007810 */ /* 0x042fe40007ffe0ff */
[----:B-----5:R-:W-:-:S03]  /*59d0*/  IADD3 R3, R16, 0x6800, RZ ;  /* 0x0000680010037810 */ /* 0x020fc60007ffe0ff */
[----:B------:R1:W-:Y:S02]  /*59e0*/  STL [R1+0x18], R0 ;  /* 0x0000180001007387 */ /* 0x0003e40000100800 */
[C---:B---3--:R-:W-:Y:S02]  /*59f0*/  HMMA.16816.F32.BF16 R124, R128.reuse, R12, R24 ;  /* 0x0000000c807c723c */ /* 0x048fe40000041818 */
[----:B------:R3:W-:Y:S06]  /*5a00*/  STL [R1+0x14], R3 ;  /* 0x0000140301007387 */ /* 0x0007ec0000100800 */
[----:B------:R-:W-:Y:S01]  /*5a10*/  HMMA.16816.F32.BF16 R128, R128, R14, R20 ;  /* 0x0000000e8080723c */ /* 0x000fe20000041814 */
[----:B--2---:R-:W-:-:S02]  /*5a20*/  IADD3 R2, R16, 0x7000, RZ ;  /* 0x0000700010027810 */ /* 0x004fc40007ffe0ff */
[----:B-1----:R-:W-:-:S05]  /*5a30*/  IADD3 R0, R16, 0x7800, RZ ;  /* 0x0000780010007810 */ /* 0x002fca0007ffe0ff */
[----:B------:R3:W-:Y:S04]  /*5a40*/  STL [R1+0xc], R0 ;  /* 0x00000c0001007387 */ /* 0x0007e80000100800 */
[----:B------:R3:W-:Y:S01]  /*5a50*/  STL [R1+0x10], R2 ;  /* 0x0000100201007387 */ /* 0x0007e20000100800 */
[----:B------:R-:W-:Y:S05]  /*5a60*/  @!P0 BRA `(.L_x_534) ;  /* 0x000040c000008947 */ /* 0x000fea0003800000 */
[----:B------:R-:W2:Y:S04]  /*5a70*/  LDL R16, [R1+0xc4] ;  /* 0x0000c40001107983 */ /* 0x000ea80000100800 */
[----:B------:R-:W4:Y:S04]  /*5a80*/  LDL.64 R188, [R1+0xb8] ;  /* 0x0000b80001bc7983 */ /* 0x000f280000100a00 */
[----:B------:R-:W5:Y:S04]  /*5a90*/  LDL.64 R190, [R1+0x90] ;  /* 0x0000900001be7983 */ /* 0x000f680000100a00 */
[----:B---3--:R-:W3:Y:S04]  /*5aa0*/  LDL.64 R32, [R1+0xb0] ;  /* 0x0000b00001207983 */ /* 0x008ee80000100a00 */
[----:B------:R-:W3:Y:S01]  /*5ab0*/  LDL.64 R34, [R1+0x70] ;  /* 0x0000700001227983 */ /* 0x000ee20000100a00 */
[----:B------:R-:W-:-:S02]  /*5ac0*/  PLOP3.LUT P1, PT, PT, PT, UP1, 0x80, 0x0 ;  /* 0x000000000000781c */ /* 0x000fc40003f2f018 */
[----:B------:R-:W-:Y:S01]  /*5ad0*/  PLOP3.LUT P0, PT, PT, PT, UP1, 0x80, 0x0 ;  /* 0x000000000000781c */ /* 0x000fe20003f0f018 */
[----:B------:R-:W-:Y:S01]  /*5ae0*/  IMAD.MOV.U32 R166, RZ, RZ, R164 ;  /* 0x000000ffffa67224 */ /* 0x000fe200078e00a4 */
[----:B------:R-:W-:Y:S02]  /*5af0*/  UMOV UR18, UR17 ;  /* 0x0000001100127c82 */ /* 0x000fe40008000000 */
[----:B------:R-:W-:Y:S02]  /*5b00*/  UMOV UR8, 0xffffffc0 ;  /* 0xffffffc000087882 */ /* 0x000fe40000000000 */
[----:B------:R-:W-:Y:S02]  /*5b10*/  ULDC.64 UR6, c[0x0][0x208] ;  /* 0x0000820000067ab9 */ /* 0x000fe40000000a00 */
[----:B------:R-:W-:-:S03]  /*5b20*/  ULDC.64 UR4, c[0x0][0x1e0] ;  /* 0x0000780000047ab9 */ /* 0x000fc60000000a00 */
[----:B--2---:R-:W-:Y:S01]  /*5b30*/  @P1 IMAD.HI.U32 R0, R16, c[0x0][0x2c8], RZ ;  /* 0x0000b20010001a27 */ /* 0x004fe200078e00ff */
[----:B----4-:R-:W-:-:S04]  /*5b40*/  IADD3 R3, P6, R188, 0x40, RZ ;  /* 0x00000040bc037810 */ /* 0x010fc80007fde0ff */
[----:B------:R-:W-:Y:S02]  /*5b50*/  @P0 SHF.R.U32.HI R0, RZ, c[0x0][0x2cc], R0 ;  /* 0x0000b300ff000a19 */ /* 0x000fe40000011600 */
[C---:B------:R-:W-:Y:S01]  /*5b60*/  IADD3 R2, P1, R188.reuse, 0x80, RZ ;  /* 0x00000080bc027810 */ /* 0x040fe20007f3e0ff */
[----:B------:R5:W-:Y:S04]  /*5b70*/  STL [R1+0xac], R3 ;  /* 0x0000ac0301007387 */ /* 0x000be80000100800 */
[----:B------:R1:W-:Y:S04]  /*5b80*/  @P0 STL [R1+0xc0], R0 ;  /* 0x0000c00001000387 */ /* 0x0003e80000100800 */
[----:B------:R3:W-:Y:S01]  /*5b90*/  STL [R1+0xa4], R2 ;  /* 0x0000a40201007387 */ /* 0x0007e20000100800 */
[----:B-----5:R-:W-:Y:S01]  /*5ba0*/  IMAD.X R3, RZ, RZ, R191, P6 ;  /* 0x000000ffff037224 */ /* 0x020fe200030e06bf */
[----:B-1----:R-:W-:-:S02]  /*5bb0*/  IADD3 R0, P0, R188, 0xc0, RZ ;  /* 0x000000c0bc007810 */ /* 0x002fc40007f1e0ff */
[----:B---3--:R-:W-:-:S03]  /*5bc0*/  IADD3 R2, P6, R32, 0x40, RZ ;  /* 0x0000004020027810 */ /* 0x008fc60007fde0ff */
[----:B------:R1:W-:Y:S04]  /*5bd0*/  STL [R1+0x9c], R0 ;  /* 0x00009c0001007387 */ /* 0x0003e80000100800 */
[----:B------:R2:W-:Y:S04]  /*5be0*/  STL [R1+0xa8], R3 ;  /* 0x0000a80301007387 */ /* 0x0005e80000100800 */
[----:B------:R3:W-:Y:S01]  /*5bf0*/  STL [R1+0x8c], R2 ;  /* 0x00008c0201007387 */ /* 0x0007e20000100800 */
[----:B------:R-:W-:Y:S02]  /*5c00*/  IMAD.X R4, RZ, RZ, R35, P6 ;  /* 0x000000ffff047224 */ /* 0x000fe400030e0623 */
[----:B-1----:R-:W-:Y:S01]  /*5c10*/  IMAD.X R0, RZ, RZ, R191, P1 ;  /* 0x000000ffff007224 */ /* 0x002fe200008e06bf */
[----:B--2---:R-:W-:-:S04]  /*5c20*/  IADD3 R3, P1, R32, 0x80, RZ ;  /* 0x0000008020037810 */ /* 0x004fc80007f3e0ff */
[----:B------:R1:W-:Y:S01]  /*5c30*/  STL [R1+0xa0], R0 ;  /* 0x0000a00001007387 */ /* 0x0003e20000100800 */
[----:B---3--:R-:W-:-:S03]  /*5c40*/  IMAD.X R2, RZ, RZ, R191, P0 ;  /* 0x000000ffff027224 */ /* 0x008fc600000e06bf */
[----:B------:R-:W-:Y:S04]  /*5c50*/  STL [R1+0x84], R3 ;  /* 0x0000840301007387 */ /* 0x000fe80000100800 */
[----:B------:R2:W-:Y:S01]  /*5c60*/  STL [R1+0x98], R2 ;  /* 0x0000980201007387 */ /* 0x0005e20000100800 */
[----:B-1----:R-:W-:-:S05]  /*5c70*/  IADD3 R0, P0, R32, 0xc0, RZ ;  /* 0x000000c020007810 */ /* 0x002fca0007f1e0ff */
[----:B------:R1:W-:Y:S01]  /*5c80*/  STL [R1+0x7c], R0 ;  /* 0x00007c0001007387 */ /* 0x0003e20000100800 */
[----:B--2---:R-:W-:-:S03]  /*5c90*/  IMAD.X R2, RZ, RZ, R35, P1 ;  /* 0x000000ffff027224 */ /* 0x004fc600008e0623 */
[----:B------:R2:W-:Y:S04]  /*5ca0*/  STL [R1+0x88], R4 ;  /* 0x0000880401007387 */ /* 0x0005e80000100800 */
[----:B------:R2:W-:Y:S01]  /*5cb0*/  STL [R1+0x80], R2 ;  /* 0x0000800201007387 */ /* 0x0005e20000100800 */
[----:B-1----:R-:W-:-:S05]  /*5cc0*/  IMAD.X R0, RZ, RZ, R35, P0 ;  /* 0x000000ffff007224 */ /* 0x002fca00000e0623 */
[----:B------:R2:W-:Y:S01]  /*5cd0*/  STL [R1+0x78], R0 ;  /* 0x0000780001007387 */ /* 0x0005e20000100800 */
[----:B------:R-:W-:-:S03]  /*5ce0*/  IMAD.MOV.U32 R3, RZ, RZ, R165 ;  /* 0x000000ffff037224 */ /* 0x000fc600078e00a5 */
.L_x_535:
[----:B------:R-:W3:Y:S01]  /*5cf0*/  LDL.64 R28, [R1+0xb8] ;  /* 0x0000b800011c7983 */ /* 0x000ee20000100a00 */
[----:B------:R-:W-:Y:S01]  /*5d00*/  UISETP.GE.AND UP2, UPT, UR18, URZ, UPT ;  /* 0x0000003f1200728c */ /* 0x000fe2000bf46270 */
[----:B------:R-:W-:Y:S04]  /*5d10*/  DEPBAR.LE SB0, 0x0 ;  /* 0x000080000000791a */ /* 0x000fe80000000000 */
[----:B------:R-:W4:Y:S01]  /*5d20*/  LDL R27, [R1+0xac] ;  /* 0x0000ac00011b7983 */ /* 0x000f220000100800 */
[----:B------:R-:W-:Y:S01]  /*5d30*/  PLOP3.LUT P0, PT, PT, PT, UP2, 0x80, 0x0 ;  /* 0x000000000000781c */ /* 0x000fe20003f0f028 */
[----:B------:R-:W-:Y:S03]  /*5d40*/  UIADD3 UR17, UR18, -0x1, URZ ;  /* 0xffffffff12117890 */ /* 0x000fe6000fffe03f */
[----:B--2---:R-:W2:Y:S01]  /*5d50*/  LDL.64 R22, [R1+0x90] ;  /* 0x0000900001167983 */ /* 0x004ea20000100a00 */
[----:B------:R-:W-:Y:S02]  /*5d60*/  @UP2 USHF.R.S32.HI UR11, URZ, 0x1f, UR18 ;  /* 0x0000001f3f0b2899 */ /* 0x000fe40008011412 */
[----:B------:R-:W-:Y:S02]  /*5d70*/  @UP2 UIMAD.WIDE.U32 UR20, UR18, UR6, URZ ;  /* 0x00000006121422a5 */ /* 0x000fe4000f8e003f */
[----:B------:R-:W2:Y:S01]  /*5d80*/  LDL R26, [R1+0xa8] ;  /* 0x0000a800011a7983 */ /* 0x000ea20000100800 */
[----:B------:R-:W-:Y:S02]  /*5d90*/  @UP2 UIMAD UR11, UR11, UR6, URZ ;  /* 0x000000060b0b22a4 */ /* 0x000fe4000f8e023f */
[----:B------:R-:W-:Y:S02]  /*5da0*/  @UP2 USHF.L.U32 UR14, UR20, 0x6, URZ ;  /* 0x00000006140e2899 */ /* 0x000fe4000800063f */
[----:B------:R-:W2:Y:S01]  /*5db0*/  LDL R25, [R1+0xa4] ;  /* 0x0000a40001197983 */ /* 0x000ea20000100800 */
[----:B------:R-:W-:Y:S04]  /*5dc0*/  @UP2 UIMAD UR11, UR18, UR7, UR11 ;  /* 0x00000007120b22a4 */ /* 0x000fe8000f8e020b */
[----:B------:R-:W2:Y:S01]  /*5dd0*/  LDL R24, [R1+0x9c] ;  /* 0x00009c0001187983 */ /* 0x000ea20000100800 */
[----:B------:R-:W-:Y:S04]  /*5de0*/  @UP2 UIADD3 UR11, UR21, UR11, URZ ;  /* 0x0000000b150b2290 */ /* 0x000fe8000fffe03f */
[----:B------:R-:W2:Y:S01]  /*5df0*/  LDL R30, [R1+0xa0] ;  /* 0x0000a000011e7983 */ /* 0x000ea20000100800 */
[----:B------:R-:W-:Y:S04]  /*5e00*/  @UP2 USHF.L.U64.HI UR11, UR20, 0x6, UR11 ;  /* 0x00000006140b2899 */ /* 0x000fe8000801020b */
[----:B------:R-:W2:Y:S05]  /*5e10*/  LDL R32, [R1+0x98] ;  /* 0x0000980001207983 */ /* 0x000eaa0000100800 */
[----:B------:R-:W2:Y:S05]  /*5e20*/  LDL R176, [R1+0x8] ;  /* 0x0000080001b07983 */ /* 0x000eaa0000100800 */
[----:B------:R-:W2:Y:S05]  /*5e30*/  LDL R167, [R1+0x44] ;  /* 0x0000440001a77983 */ /* 0x000eaa0000100800 */
[----:B------:R-:W-:Y:S05]  /*5e40*/  STL [R1+0x12c], R128 ;  /* 0x00012c8001007387 */ /* 0x000fea0000100800 */
[----:B------:R-:W-:Y:S05]  /*5e50*/  STL [R1+0x128], R129 ;  /* 0x0001288101007387 */ /* 0x000fea0000100800 */
[----:B------:R1:W-:Y:S05]  /*5e60*/  STL [R1+0x124], R130 ;  /* 0x0001248201007387 */ /* 0x0003ea0000100800 */
[----:B------:R1:W-:Y:S05]  /*5e70*/  STL [R1+0x120], R131 ;  /* 0x0001208301007387 */ /* 0x0003ea0000100800 */
[----:B------:R-:W-:Y:S06]  /*5e80*/  BAR.SYNC.DEFER_BLOCKING 0x0 ;  /* 0x0000000000007b1d */ /* 0x000fec0000010000 */
[----:B------:R-:W2:Y:S05]  /*5e90*/  LDSM.16.M88.4 R8, [R248+0x10100] ;  /* 0x01010000f808783b */ /* 0x000eaa0000000200 */
[----:B-1----:R-:W2:Y:S05]  /*5ea0*/  LDL R130, [R1+0x40] ;  /* 0x0000400001827983 */ /* 0x002eaa0000100800 */
[----:B------:R-:W2:Y:S05]  /*5eb0*/  LDL R129, [R1+0x3c] ;  /* 0x00003c0001817983 */ /* 0x000eaa0000100800 */
[----:B------:R-:W2:Y:S05]  /*5ec0*/  LDL R128, [R1+0x48] ;  /* 0x0000480001807983 */ /* 0x000eaa0000100800 */
[----:B------:R-:W1:Y:S05]  /*5ed0*/  LDSM.16.M88.4 R16, [R248+0x10900] ;  /* 0x01090000f810783b */ /* 0x000e6a0000000200 */
[----:B------:R-:W2:Y:S01]  /*5ee0*/  LDL R131, [R1+0x38] ;  /* 0x0000380001837983 */ /* 0x000ea20000100800 */
[----:B---3--:R-:W-:Y:S02]  /*5ef0*/  @P0 IADD3 R0, P6, R28, UR14, RZ ;  /* 0x0000000e1c000c10 */ /* 0x008fe4000ffde0ff */
[----:B----4-:R-:W-:Y:S02]  /*5f00*/  @P0 IADD3 R2, P1, R27, UR14, RZ ;  /* 0x0000000e1b020c10 */ /* 0x010fe4000ff3e0ff */
[----:B--2---:R-:W-:Y:S02]  /*5f10*/  @P0 IADD3.X R4, R23, UR11, RZ, P6, !PT ;  /* 0x0000000b17040c10 */ /* 0x004fe4000b7fe4ff */
[----:B------:R-:W-:Y:S02]  /*5f20*/  @P0 LEA R14, P6, R0, c[0x0][0x1f8], 0x1 ;  /* 0x00007e00000e0a11 */ /* 0x000fe400078c08ff */
[----:B------:R-:W-:Y:S02]  /*5f30*/  @P0 IADD3.X R5, R26, UR11, RZ, P1, !PT ;  /* 0x0000000b1a050c10 */ /* 0x000fe40008ffe4ff */
[----:B------:R-:W-:Y:S02]  /*5f40*/  @P0 LEA R12, P1, R2, c[0x0][0x1f8], 0x1 ;  /* 0x00007e00020c0a11 */ /* 0x000fe400078208ff */
[----:B------:R-:W-:Y:S02]  /*5f50*/  @P0 LEA.HI.X R15, R0, c[0x0][0x1fc], R4, 0x1, P6 ;  /* 0x00007f00000f0a11 */ /* 0x000fe400030f0c04 */
[----:B------:R-:W-:Y:S02]  /*5f60*/  @P0 IADD3 R0, P6, R25, UR14, RZ ;  /* 0x0000000e19000c10 */ /* 0x000fe4000ffde0ff */
[----:B------:R-:W-:Y:S02]  /*5f70*/  @P0 LEA.HI.X R13, R2, c[0x0][0x1fc], R5, 0x1, P1 ;  /* 0x00007f00020d0a11 */ /* 0x000fe400008f0c05 */
[----:B------:R-:W-:Y:S01]  /*5f80*/  @P0 IADD3 R2, P1, R24, UR14, RZ ;  /* 0x0000000e18020c10 */ /* 0x000fe2000ff3e0ff */
[----:B------:R-:W-:Y:S01]  /*5f90*/  @UP2 ULEA UR14, UP0, UR6, UR14, 0x5 ;  /* 0x0000000e060e2291 */ /* 0x000fe2000f80283f */
[----:B------:R-:W-:Y:S02]  /*5fa0*/  @P0 IADD3.X R4, R30, UR11, RZ, P6, !PT ;  /* 0x0000000b1e040c10 */ /* 0x000fe4000b7fe4ff */
[----:B------:R-:W-:Y:S02]  /*5fb0*/  @P0 LEA R6, P6, R0, c[0x0][0x1f8], 0x1 ;  /* 0x00007e0000060a11 */ /* 0x000fe400078c08ff */
[----:B------:R-:W-:Y:S01]  /*5fc0*/  @P0 IADD3.X R5, R32, UR11, RZ, P1, !PT ;  /* 0x0000000b20050c10 */ /* 0x000fe20008ffe4ff */
[----:B------:R-:W-:Y:S01]  /*5fd0*/  @UP2 ULEA.HI.X UR11, UR6, UR11, UR7, 0x5, UP0 ;  /* 0x0000000b060b2291 */ /* 0x000fe200080f2c07 */
[----:B------:R-:W-:Y:S01]  /*5fe0*/  @P0 LEA R20, P1, R2, c[0x0][0x1f8], 0x1 ;  /* 0x00007e0002140a11 */ /* 0x000fe200078208ff */
[----:B------:R-:W-:Y:S01]  /*5ff0*/  UISETP.GE.AND UP2, UPT, UR18, 0x1, UPT ;  /* 0x000000011200788c */ /* 0x000fe2000bf46270 */
[----:B------:R-:W-:Y:S01]  /*6000*/  @P0 LEA.HI.X R7, R0, c[0x0][0x1fc], R4, 0x1, P6 ;  /* 0x00007f0000070a11 */ /* 0x000fe200030f0c04 */
[----:B------:R-:W-:Y:S01]  /*6010*/  LDSM.16.M88.4 R176, [R176] ;  /* 0x00000000b0b0783b */ /* 0x000fe20000000200 */
[----:B------:R-:W-:Y:S02]  /*6020*/  @P0 LEA.HI.X R21, R2, c[0x0][0x1fc], R5, 0x1, P1 ;  /* 0x00007f0002150a11 */ /* 0x000fe400008f0c05 */
[----:B------:R-:W-:Y:S02]  /*6030*/  @P0 IADD3 R0, P1, R27, UR14, RZ ;  /* 0x0000000e1b000c10 */ /* 0x000fe4000ff3e0ff */
[----:B------:R-:W-:Y:S01]  /*6040*/  @P0 IADD3 R4, P6, R28, UR14, RZ ;  /* 0x0000000e1c040c10 */ /* 0x000fe2000ffde0ff */
[----:B------:R-:W-:Y:S01]  /*6050*/  LDSM.16.M88.4 R180, [R167] ;  /* 0x00000000a7b4783b */ /* 0x000fe20000000200 */
[----:B------:R-:W-:Y:S02]  /*6060*/  @P0 IADD3.X R5, R26, UR11, RZ, P1, !PT ;  /* 0x0000000b1a050c10 */ /* 0x000fe40008ffe4ff */
[C---:B------:R-:W-:Y:S01]  /*6070*/  @P0 LEA R28, P1, R0.reuse, c[0x0][0x1f8], 0x1 ;  /* 0x00007e00001c0a11 */ /* 0x040fe200078208ff */
[----:B------:R-:W-:Y:S01]  /*6080*/  @UP2 UIMAD.WIDE.U32 UR20, UR17, UR4, URZ ;  /* 0x00000004111422a5 */ /* 0x000fe2000f8e003f */
[----:B------:R-:W-:Y:S02]  /*6090*/  @P0 IADD3.X R2, R23, UR11, RZ, P6, !PT ;  /* 0x0000000b17020c10 */ /* 0x000fe4000b7fe4ff */
[----:B------:R-:W-:Y:S02]  /*60a0*/  @P0 LEA.HI.X R29, R0, c[0x0][0x1fc], R5, 0x1, P1 ;  /* 0x00007f00001d0a11 */ /* 0x000fe400008f0c05 */
[----:B------:R-:W-:Y:S02]  /*60b0*/  @P0 IADD3 R0, P1, R24, UR14, RZ ;  /* 0x0000000e18000c10 */ /* 0x000fe4000ff3e0ff */
[----:B------:R-:W-:Y:S02]  /*60c0*/  @P0 LEA R22, P6, R4, c[0x0][0x1f8], 0x1 ;  /* 0x00007e0004160a11 */ /* 0x000fe400078c08ff */
[----:B------:R-:W-:Y:S02]  /*60d0*/  @P0 IADD3.X R5, R32, UR11, RZ, P1, !PT ;  /* 0x0000000b20050c10 */ /* 0x000fe40008ffe4ff */
[----:B------:R-:W-:Y:S01]  /*60e0*/  @P0 LEA R164, P1, R0, c[0x0][0x1f8], 0x1 ;  /* 0x00007e0000a40a11 */ /* 0x000fe200078208ff */
[----:B------:R-:W-:Y:S01]  /*60f0*/  LDSM.16.M88.4 R32, [R248+0x11900] ;  /* 0x01190000f820783b */ /* 0x000fe20000000200 */
[----:B------:R-:W-:Y:S02]  /*6100*/  @P0 LEA.HI.X R23, R4, c[0x0][0x1fc], R2, 0x1, P6 ;  /* 0x00007f0004170a11 */ /* 0x000fe400030f0c02 */
[----:B------:R-:W-:Y:S02]  /*6110*/  @P0 LEA.HI.X R165, R0, c[0x0][0x1fc], R5, 0x1, P1 ;  /* 0x00007f0000a50a11 */ /* 0x000fe400008f0c05 */
[----:B------:R-:W2:Y:S01]  /*6120*/  LDL R0, [R1+0x4] ;  /* 0x0000040001007983 */ /* 0x000ea20000100800 */
[----:B------:R-:W-:Y:S01]  /*6130*/  @P0 IADD3 R2, P6, R25, UR14, RZ ;  /* 0x0000000e19020c10 */ /* 0x000fe2000ffde0ff */
[----:B------:R-:W-:Y:S03]  /*6140*/  @UP2 USHF.L.U32 UR14, UR20, 0x6, URZ ;  /* 0x00000006140e2899 */ /* 0x000fe6000800063f */
[----:B------:R-:W3:Y:S01]  /*6150*/  LDSM.16.M88.4 R24, [R248+0x11100] ;  /* 0x01110000f818783b */ /* 0x000ee20000000200 */
[----:B------:R-:W-:Y:S01]  /*6160*/  @P0 IADD3.X R4, R30, UR11, RZ, P6, !PT ;  /* 0x0000000b1e040c10 */ /* 0x000fe2000b7fe4ff */
[----:B------:R-:W-:Y:S01]  /*6170*/  UIMAD UR11, UR18, UR8, 0x1 ;  /* 0x00000001120b74a4 */ /* 0x000fe2000f8e0208 */
[C---:B------:R-:W-:Y:S04]  /*6180*/  @P0 LEA R30, P6, R2.reuse, c[0x0][0x1f8], 0x1 ;  /* 0x00007e00021e0a11 */ /* 0x040fe800078c08ff */
[----:B------:R-:W-:Y:S02]  /*6190*/  @P0 LEA.HI.X R31, R2, c[0x0][0x1fc], R4, 0x1, P6 ;  /* 0x00007f00021f0a11 */ /* 0x000fe400030f0c04 */
[----:B------:R-:W4:Y:S05]  /*61a0*/  LDL R2, [R1+0x2c] ;  /* 0x00002c0001027983 */ /* 0x000f2a0000100800 */
[----:B------:R1:W3:Y:S05]  /*61b0*/  LDSM.16.M88.4 R184, [R130] ;  /* 0x0000000082b8783b */ /* 0x0002ea0000000200 */
[----:B------:R1:W3:Y:S05]  /*61c0*/  LDSM.16.M88.4 R188, [R129] ;  /* 0x0000000081bc783b */ /* 0x0002ea0000000200 */
[----:B------:R-:W-:Y:S01]  /*61d0*/  @!PT LDS RZ, [RZ] ;  /* 0x00000000fffff984 */ /* 0x000fe20000000800 */
[----:B------:R-:W-:Y:S01]  /*61e0*/  @!PT LDS RZ, [RZ] ;  /* 0x00000000fffff984 */ /* 0x000fe20000000800 */
[----:B------:R-:W-:Y:S01]  /*61f0*/  @!PT LDS RZ, [RZ] ;  /* 0x00000000fffff984 */ /* 0x000fe20000000800 */
[----:B------:R3:W-:Y:S05]  /*6200*/  @P0 LDGSTS.E.BYPASS.LTC128B.128 [R128+0x100], [R14.64], !P5 ;  /* 0x001000000e800fae */ /* 0x0007ea000e901d56 */
[----:B------:R3:W-:Y:S05]  /*6210*/  @P0 LDGSTS.E.BYPASS.LTC128B.128 [R128+0x2100], [R12.64], !P4 ;  /* 0x021000000c800fae */ /* 0x0007ea000e101d56 */
[----:B------:R3:W-:Y:S05]  /*6220*/  @P0 LDGSTS.E.BYPASS.LTC128B.128 [R128+0x4100], [R6.64], !P3 ;  /* 0x0410000006800fae */ /* 0x0007ea000d901d56 */
[----:B-1----:R-:W4:Y:S05]  /*6230*/  LDL R130, [R1+0x34] ;  /* 0x0000340001827983 */ /* 0x002f2a0000100800 */
[----:B------:R-:W4:Y:S05]  /*6240*/  LDL R129, [R1+0x30] ;  /* 0x0000300001817983 */ /* 0x000f2a0000100800 */
[----:B------:R1:W-:Y:S05]  /*6250*/  @P0 LDGSTS.E.BYPASS.LTC128B.128 [R128+0x6100], [R20.64], !P2 ;  /* 0x0610000014800fae */ /* 0x0003ea000d101d56 */
[----:B------:R1:W-:Y:S05]  /*6260*/  @P0 LDGSTS.E.BYPASS.LTC128B.128 [R128+0x1100], [R22.64], !P5 ;  /* 0x0110000016800fae */ /* 0x0003ea000e901d56 */
[----:B------:R1:W-:Y:S01]  /*6270*/  @P0 LDGSTS.E.BYPASS.LTC128B.128 [R128+0x3100], [R28.64], !P4 ;  /* 0x031000001c800fae */ /* 0x0003e2000e101d56 */
[C---:B---3-5:R-:W-:Y:S04]  /*6280*/  HMMA.16816.F32.BF16 R4, R168.reuse, R8, RZ ;  /* 0x00000008a804723c */ /* 0x068fe800000418ff */
[----:B------:R3:W-:Y:S04]  /*6290*/  @P0 LDGSTS.E.BYPASS.LTC128B.128 [R128+0x5100], [R30.64], !P3 ;  /* 0x051000001e800fae */ /* 0x0007e8000d901d56 */
[C---:B------:R-:W-:Y:S01]  /*62a0*/  HMMA.16816.F32.BF16 R8, R168.reuse, R10, RZ ;  /* 0x0000000aa808723c */ /* 0x040fe200000418ff */
[----:B------:R2:W-:Y:S01]  /*62b0*/  @P0 LDGSTS.E.BYPASS.LTC128B.128 [R128+0x7100], [R164.64], !P2 ;  /* 0x07100000a4800fae */ /* 0x0005e2000d101d56 */
[----:B------:R-:W-:Y:S04]  /*62c0*/  PLOP3.LUT P0, PT, PT, PT, UP1, 0x80, 0x0 ;  /* 0x000000000000781c */ /* 0x000fe80003f0f018 */
[----:B------:R-:W0:Y:S02]  /*62d0*/  LDGDEPBAR ;  /* 0x00000000000079af */ /* 0x000e240000000000 */
[C---:B------:R-:W-:Y:S03]  /*62e0*/  HMMA.16816.F32.BF16 R12, R168.reuse, R16, RZ ;  /* 0x00000010a80c723c */ /* 0x040fe600000418ff */
[----:B------:R-:W-:Y:S05]  /*62f0*/  STL [R1+0xdc], R168 ;  /* 0x0000dca801007387 */ /* 0x000fea0000100800 */
[C---:B------:R-:W-:Y:S01]  /*6300*/  HMMA.16816.F32.BF16 R16, R168.reuse, R18, RZ ;  /* 0x00000012a810723c */ /* 0x040fe200000418ff */
[----:B------:R-:W-:Y:S05]  /*6310*/  STL [R1+0xd8], R169 ;  /* 0x0000d8a901007387 */ /* 0x000fea0000100800 */
[----:B------:R-:W-:Y:S02]  /*6320*/  STL [R1+0xd4], R170 ;  /* 0x0000d4aa01007387 */ /* 0x000fe40000100800 */
[C---:B-1----:R-:W-:Y:S03]  /*6330*/  HMMA.16816.F32.BF16 R20, R168.reuse, R24, RZ ;  /* 0x00000018a814723c */ /* 0x042fe600000418ff */
[----:B------:R-:W-:Y:S05]  /*6340*/  STL [R1+0xd0], R171 ;  /* 0x0000d0ab01007387 */ /* 0x000fea0000100800 */
[C---:B------:R-:W-:Y:S01]  /*6350*/  HMMA.16816.F32.BF16 R24, R168.reuse, R26, RZ ;  /* 0x0000001aa818723c */ /* 0x040fe200000418ff */
[----:B------:R-:W-:Y:S05]  /*6360*/  STL [R1+0xec], R172 ;  /* 0x0000ecac01007387 */ /* 0x000fea0000100800 */
[----:B------:R-:W-:Y:S02]  /*6370*/  STL [R1+0xe8], R173 ;  /* 0x0000e8ad01007387 */ /* 0x000fe40000100800 */
[C---:B---3--:R-:W-:Y:S03]  /*6380*/  HMMA.16816.F32.BF16 R28, R168.reuse, R32, RZ ;  /* 0x00000020a81c723c */ /* 0x048fe600000418ff */
        /* <DEDUP_REMOVED lines=23> */
[----:B--2---:R-:W1:Y:S05]  /*6500*/  LDSM.16.M88.4 R176, [R0+0x10100] ;  /* 0x0101000000b0783b */ /* 0x004e6a0000000200 */
[----:B------:R-:W2:Y:S05]  /*6510*/  LDSM.16.M88.4 R180, [R0+0x10900] ;  /* 0x0109000000b4783b */ /* 0x000eaa0000000200 */
[----:B------:R-:W3:Y:S01]  /*6520*/  LDSM.16.M88.4 R184, [R0+0x11100] ;  /* 0x0111000000b8783b */ /* 0x000ee20000000200 */
[C---:B-1----:R-:W-:Y:S08]  /*6530*/  HMMA.16816.F32.BF16 R4, R192.reuse, R176, R4 ;  /* 0x000000b0c004723c */ /* 0x042ff00000041804 */
[C---:B------:R-:W-:Y:S01]  /*6540*/  HMMA.16816.F32.BF16 R8, R192.reuse, R178, R8 ;  /* 0x000000b2c008723c */ /* 0x040fe20000041808 */
[----:B------:R-:W1:Y:S07]  /*6550*/  LDSM.16.M88.4 R176, [R0+0x11900] ;  /* 0x0119000000b0783b */ /* 0x000e6e0000000200 */
[C---:B--2---:R-:W-:Y:S08]  /*6560*/  HMMA.16816.F32.BF16 R12, R192.reuse, R180, R12 ;  /* 0x000000b4c00c723c */ /* 0x044ff0000004180c */
[C---:B------:R-:W-:Y:S01]  /*6570*/  HMMA.16816.F32.BF16 R16, R192.reuse, R182, R16 ;  /* 0x000000b6c010723c */ /* 0x040fe20000041810 */
[----:B------:R-:W2:Y:S07]  /*6580*/  LDSM.16.M88.4 R180, [R251] ;  /* 0x00000000fbb4783b */ /* 0x000eae0000000200 */
[C---:B---3--:R-:W-:Y:S08]  /*6590*/  HMMA.16816.F32.BF16 R20, R192.reuse, R184, R20 ;  /* 0x000000b8c014723c */ /* 0x048ff00000041814 */
        /* <DEDUP_REMOVED lines=22> */
[----:B------:R1:W1:Y:S07]  /*6700*/  LDSM.16.M88.4 R176, [R131] ;  /* 0x0000000083b0783b */ /* 0x00026e0000000200 */
[C---:B--2---:R-:W-:Y:S08]  /*6710*/  HMMA.16816.F32.BF16 R20, R200.reuse, R180, R20 ;  /* 0x000000b4c814723c */ /* 0x044ff00000041814 */
[C---:B------:R-:W-:Y:S01]  /*6720*/  HMMA.16816.F32.BF16 R24, R200.reuse, R182, R24 ;  /* 0x000000b6c818723c */ /* 0x040fe20000041818 */
[----:B----4-:R2:W4:Y:S07]  /*6730*/  LDSM.16.M88.4 R180, [R130] ;  /* 0x0000000082b4783b */ /* 0x01052e0000000200 */
[C---:B---3--:R-:W-:Y:S01]  /*6740*/  HMMA.16816.F32.BF16 R28, R200.reuse, R184, R28 ;  /* 0x000000b8c81c723c */ /* 0x048fe2000004181c */
[----:B-1----:R-:W3:Y:S07]  /*6750*/  LDL R131, [R1+0x28] ;  /* 0x0000280001837983 */ /* 0x002eee0000100800 */
[----:B------:R-:W-:Y:S01]  /*6760*/  HMMA.16816.F32.BF16 R32, R200, R186, R32 ;  /* 0x000000bac820723c */ /* 0x000fe20000041820 */
[----:B------:R1:W4:Y:S05]  /*6770*/  LDSM.16.M88.4 R184, [R129] ;  /* 0x0000000081b8783b */ /* 0x00032a0000000200 */
[----:B--2---:R-:W2:Y:S02]  /*6780*/  LDL R130, [R1+0x24] ;  /* 0x0000240001827983 */ /* 0x004ea40000100800 */
[C---:B------:R-:W-:Y:S08]  /*6790*/  HMMA.16816.F32.BF16 R4, R204.reuse, R176, R4 ;  /* 0x000000b0cc04723c */ /* 0x040ff00000041804 */
[C---:B------:R-:W-:Y:S01]  /*67a0*/  HMMA.16816.F32.BF16 R8, R204.reuse, R178, R8 ;  /* 0x000000b2cc08723c */ /* 0x040fe20000041808 */
[----:B------:R4:W4:Y:S05]  /*67b0*/  LDSM.16.M88.4 R176, [R2] ;  /* 0x0000000002b0783b */ /* 0x00092a0000000200 */
[----:B-1----:R-:W2:Y:S02]  /*67c0*/  LDL R129, [R1+0x20] ;  /* 0x0000200001817983 */ /* 0x002ea40000100800 */
[C---:B----4-:R-:W-:Y:S08]  /*67d0*/  HMMA.16816.F32.BF16 R12, R204.reuse, R180, R12 ;  /* 0x000000b4cc0c723c */ /* 0x050ff0000004180c */
[C---:B------:R-:W-:Y:S01]  /*67e0*/  HMMA.16816.F32.BF16 R16, R204.reuse, R182, R16 ;  /* 0x000000b6cc10723c */ /* 0x040fe20000041810 */
[----:B------:R-:W1:Y:S07]  /*67f0*/  LDSM.16.M88.4 R180, [R0+0x12100] ;  /* 0x0121000000b4783b */ /* 0x000e6e0000000200 */
[C---:B------:R-:W-:Y:S01]  /*6800*/  HMMA.16816.F32.BF16 R20, R204.reuse, R184, R20 ;  /* 0x000000b8cc14723c */ /* 0x040fe20000041814 */
[----:B------:R-:W2:Y:S07]  /*6810*/  LDL R2, [R1+0x1c] ;  /* 0x00001c0001027983 */ /* 0x000eae0000100800 */
        /* <DEDUP_REMOVED lines=51> */
[----:B---3--:R-:W3:Y:S07]  /*6b50*/  LDL R2, [R1+0x18] ;  /* 0x0000180001027983 */ /* 0x008eee0000100800 */
        /* <DEDUP_REMOVED lines=38> */
[----:B----4-:R-:W-:Y:S05]  /*6dc0*/  LDSM.16.M88.4 R176, [R131] ;  /* 0x0000000083b0783b */ /* 0x010fea0000000200 */
[----:B--2---:R1:W-:Y:S05]  /*6dd0*/  LDSM.16.M88.4 R180, [R129] ;  /* 0x0000000081b4783b */ /* 0x0043ea0000000200 */
[----:B---3--:R2:W3:Y:S05]  /*6de0*/  LDSM.16.M88.4 R184, [R2] ;  /* 0x0000000002b8783b */ /* 0x0084ea0000000200 */
[----:B-1----:R-:W4:Y:S05]  /*6df0*/  LDL R129, [R1+0xc8] ;  /* 0x0000c80001817983 */ /* 0x002f2a0000100800 */
[----:B--2---:R-:W2:Y:S01]  /*6e00*/  LDL R2, [R1+0xc0] ;  /* 0x0000c00001027983 */ /* 0x004ea20000100800 */
[C---:B---3--:R-:W-:Y:S08]  /*6e10*/  HMMA.16816.F32.BF16 R4, R236.reuse, R184, R4 ;  /* 0x000000b8ec04723c */ /* 0x048ff00000041804 */
[C---:B------:R-:W-:Y:S01]  /*6e20*/  HMMA.16816.F32.BF16 R8, R236.reuse, R186, R8 ;  /* 0x000000baec08723c */ /* 0x040fe20000041808 */
[----:B------:R-:W1:Y:S07]  /*6e30*/  LDSM.16.M88.4 R184, [R130] ;  /* 0x0000000082b8783b */ /* 0x000e6e0000000200 */
[C---:B------:R-:W-:Y:S08]  /*6e40*/  HMMA.16816.F32.BF16 R12, R236.reuse, R176, R12 ;  /* 0x000000b0ec0c723c */ /* 0x040ff0000004180c */
[C---:B------:R-:W-:Y:S01]  /*6e50*/  HMMA.16816.F32.BF16 R16, R236.reuse, R178, R16 ;  /* 0x000000b2ec10723c */ /* 0x040fe20000041810 */
[----:B------:R-:W3:Y:S07]  /*6e60*/  LDSM.16.M88.4 R176, [R0+0x16100] ;  /* 0x0161000000b0783b */ /* 0x000eee0000000200 */
[C---:B------:R-:W-:Y:S08]  /*6e70*/  HMMA.16816.F32.BF16 R20, R236.reuse, R180, R20 ;  /* 0x000000b4ec14723c */ /* 0x040ff00000041814 */
[C---:B------:R-:W-:Y:S01]  /*6e80*/  HMMA.16816.F32.BF16 R24, R236.reuse, R182, R24 ;  /* 0x000000b6ec18723c */ /* 0x040fe20000041818 */
[----:B------:R-:W3:Y:S07]  /*6e90*/  LDSM.16.M88.4 R180, [R0+0x16900] ;  /* 0x0169000000b4783b */ /* 0x000eee0000000200 */
[C---:B-1----:R-:W-:Y:S08]  /*6ea0*/  HMMA.16816.F32.BF16 R28, R236.reuse, R184, R28 ;  /* 0x000000b8ec1c723c */ /* 0x042ff0000004181c */
[----:B------:R-:W-:Y:S01]  /*6eb0*/  HMMA.16816.F32.BF16 R32, R236, R186, R32 ;  /* 0x000000baec20723c */ /* 0x000fe20000041820 */
[----:B------:R-:W1:Y:S07]  /*6ec0*/  LDSM.16.M88.4 R184, [R0+0x17100] ;  /* 0x0171000000b8783b */ /* 0x000e6e0000000200 */
[C---:B---3--:R-:W-:Y:S08]  /*6ed0*/  HMMA.16816.F32.BF16 R4, R240.reuse, R176, R4 ;  /* 0x000000b0f004723c */ /* 0x048ff00000041804 */
[C---:B------:R-:W-:Y:S01]  /*6ee0*/  HMMA.16816.F32.BF16 R8, R240.reuse, R178, R8 ;  /* 0x000000b2f008723c */ /* 0x040fe20000041808 */
[----:B------:R3:W1:Y:S07]  /*6ef0*/  LDSM.16.M88.4 R176, [R0+0x17900] ;  /* 0x0179000000b0783b */ /* 0x00066e0000000200 */
[C---:B------:R-:W-:Y:S08]  /*6f00*/  HMMA.16816.F32.BF16 R12, R240.reuse, R180, R12 ;  /* 0x000000b4f00c723c */ /* 0x040ff0000004180c */
[C---:B------:R-:W-:Y:S01]  /*6f10*/  HMMA.16816.F32.BF16 R16, R240.reuse, R182, R16 ;  /* 0x000000b6f010723c */ /* 0x040fe20000041810 */
[----:B------:R-:W1:Y:S05]  /*6f20*/  LDSM.16.M88.4 R180, [R251+0x6000] ;  /* 0x00600000fbb4783b */ /* 0x000e6a0000000200 */
[----:B---3--:R3:W2:Y:S02]  /*6f30*/  LDL R0, [R1+0xc4] ;  /* 0x0000c40001007983 */ /* 0x0086a40000100800 */
[C---:B-1----:R-:W-:Y:S08]  /*6f40*/  HMMA.16816.F32.BF16 R20, R240.reuse, R184, R20 ;  /* 0x000000b8f014723c */ /* 0x042ff00000041814 */
[C---:B------:R-:W-:Y:S01]  /*6f50*/  HMMA.16816.F32.BF16 R24, R240.reuse, R186, R24 ;  /* 0x000000baf018723c */ /* 0x040fe20000041818 */
[----:B------:R-:W1:Y:S07]  /*6f60*/  LDSM.16.M88.4 R184, [R251+0x6800] ;  /* 0x00680000fbb8783b */ /* 0x000e6e0000000200 */
[C---:B------:R-:W-:Y:S08]  /*6f70*/  HMMA.16816.F32.BF16 R28, R240.reuse, R176, R28 ;  /* 0x000000b0f01c723c */ /* 0x040ff0000004181c */
[----:B------:R-:W-:Y:S01]  /*6f80*/  HMMA.16816.F32.BF16 R32, R240, R178, R32 ;  /* 0x000000b2f020723c */ /* 0x000fe20000041820 */
[----:B------:R-:W3:Y:S07]  /*6f90*/  LDSM.16.M88.4 R176, [R251+0x7000] ;  /* 0x00700000fbb0783b */ /* 0x000eee0000000200 */
[C---:B------:R-:W-:Y:S08]  /*6fa0*/  HMMA.16816.F32.BF16 R4, R244.reuse, R180, R4 ;  /* 0x000000b4f404723c */ /* 0x040ff00000041804 */
[C---:B------:R-:W-:Y:S01]  /*6fb0*/  HMMA.16816.F32.BF16 R8, R244.reuse, R182, R8 ;  /* 0x000000b6f408723c */ /* 0x040fe20000041808 */
[----:B------:R-:W3:Y:S01]  /*6fc0*/  LDSM.16.M88.4 R180, [R251+0x7800] ;  /* 0x00780000fbb4783b */ /* 0x000ee20000000200 */
[----:B------:R-:W-:Y:S04]  /*6fd0*/  DEPBAR.LE SB0, 0x0 ;  /* 0x000080000000791a */ /* 0x000fe80000000000 */
[----:B------:R-:W-:Y:S02]  /*6fe0*/  BAR.SYNC.DEFER_BLOCKING 0x0 ;  /* 0x0000000000007b1d */ /* 0x000fe40000010000 */
[C---:B-1----:R-:W-:Y:S08]  /*6ff0*/  HMMA.16816.F32.BF16 R12, R244.reuse, R184, R12 ;  /* 0x000000b8f40c723c */ /* 0x042ff0000004180c */
[C---:B------:R-:W-:Y:S08]  /*7000*/  HMMA.16816.F32.BF16 R16, R244.reuse, R186, R16 ;  /* 0x000000baf410723c */ /* 0x040ff00000041810 */
[C---:B---3--:R-:W-:Y:S08]  /*7010*/  HMMA.16816.F32.BF16 R20, R244.reuse, R176, R20 ;  /* 0x000000b0f414723c */ /* 0x048ff00000041814 */
[C---:B------:R-:W-:Y:S08]  /*7020*/  HMMA.16816.F32.BF16 R24, R244.reuse, R178, R24 ;  /* 0x000000b2f418723c */ /* 0x040ff00000041818 */
[C---:B------:R-:W-:Y:S08]  /*7030*/  HMMA.16816.F32.BF16 R28, R244.reuse, R180, R28 ;  /* 0x000000b4f41c723c */ /* 0x040ff0000004181c */
[----:B------:R-:W-:Y:S04]  /*7040*/  HMMA.16816.F32.BF16 R32, R244, R182, R32 ;  /* 0x000000b6f420723c */ /* 0x000fe80000041820 */
[----:B--2---:R-:W-:Y:S05]  /*7050*/  @P0 MOV R0, R2 ;  /* 0x0000000200000202 */ /* 0x004fea0000000f00 */
[----:B------:R-:W-:Y:S05]  /*7060*/  SHFL.IDX PT, R164, R0, 0x1, 0x1c1f ;  /* 0x003c1f0000a47f89 */ /* 0x000fea00000e0000 */
[----:B------:R1:W2:Y:S02]  /*7070*/  SHFL.IDX PT, R2, R0, RZ, 0x1c1f ;  /* 0x001c1fff00027589 */ /* 0x0002a400000e0000 */
[----:B-1----:R-:W-:Y:S05]  /*7080*/  IMAD.U32 R0, RZ, RZ, UR10 ;  /* 0x0000000aff007e24 */ /* 0x002fea000f8e00ff */
[----:B----4-:R-:W-:Y:S01]  /*7090*/  IADD3 R0, R0, UR11, -R129 ;  /* 0x0000000b00007c10 */ /* 0x010fe2000fffe881 */
[----:B------:R-:W-:Y:S03]  /*70a0*/  @UP2 USHF.R.S32.HI UR11, URZ, 0x1f, UR17 ;  /* 0x0000001f3f0b2899 */ /* 0x000fe60008011411 */
[----:B------:R-:W-:Y:S01]  /*70b0*/  IADD3 R0, R0, -UR19, RZ ;  /* 0x8000001300007c10 */ /* 0x000fe2000fffe0ff */
[----:B------:R-:W-:Y:S03]  /*70c0*/  @UP2 UIMAD UR11, UR11, UR4, URZ ;  /* 0x000000040b0b22a4 */ /* 0x000fe6000f8e023f */
[C---:B--2---:R-:W-:Y:S01]  /*70d0*/  IADD3 R2, R0.reuse, R2, RZ ;  /* 0x0000000200027210 */ /* 0x044fe20007ffe0ff */
[----:B------:R-:W-:Y:S01]  /*70e0*/  IMAD.IADD R0, R0, 0x1, R164 ;  /* 0x0000000100007824 */ /* 0x000fe200078e02a4 */
[----:B------:R-:W-:Y:S02]  /*70f0*/  @UP2 UIMAD UR11, UR17, UR5, UR11 ;  /* 0x00000005110b22a4 */ /* 0x000fe4000f8e020b */
[C---:B------:R-:W-:Y:S02]  /*7100*/  ISETP.GT.AND P0, PT, R2.reuse, RZ, PT ;  /* 0x000000ff0200720c */ /* 0x040fe40003f04270 */
[----:B------:R-:W-:Y:S01]  /*7110*/  ISETP.GT.AND P6, PT, R2, 0x1, PT ;  /* 0x000000010200780c */ /* 0x000fe20003fc4270 */
[----:B------:R-:W-:Y:S01]  /*7120*/  @UP2 UIADD3 UR11, UR21, UR11, URZ ;  /* 0x0000000b150b2290 */ /* 0x000fe2000fffe03f */
[----:B------:R-:W-:Y:S02]  /*7130*/  FSEL R188, R4, -INF , P0 ;  /* 0xff80000004bc7808 */ /* 0x000fe40000000000 */
[----:B------:R-:W-:Y:S01]  /*7140*/  ISETP.GT.AND P0, PT, R0, 0x1, PT ;  /* 0x000000010000780c */ /* 0x000fe20003f04270 */
[----:B------:R-:W-:Y:S01]  /*7150*/  @UP2 USHF.L.U64.HI UR11, UR20, 0x6, UR11 ;  /* 0x00000006140b2899 */ /* 0x000fe2000801020b */
[----:B------:R-:W-:Y:S02]  /*7160*/  FSEL R189, R5, -INF , P6 ;  /* 0xff80000005bd7808 */ /* 0x000fe40003000000 */
[----:B------:R-:W-:Y:S02]  /*7170*/  FSEL R190, R7, -INF , P0 ;  /* 0xff80000007be7808 */ /* 0x000fe40000000000 */
[C---:B------:R-:W-:Y:S02]  /*7180*/  ISETP.GT.AND P0, PT, R2.reuse, 0x8, PT ;  /* 0x000000080200780c */ /* 0x040fe40003f04270 */
[----:B------:R-:W-:Y:S02]  /*7190*/  ISETP.GT.AND P6, PT, R2, 0x9, PT ;  /* 0x000000090200780c */ /* 0x000fe40003fc4270 */
[----:B------:R-:W-:Y:S02]  /*71a0*/  FSEL R164, R8, -INF , P0 ;  /* 0xff80000008a47808 */ /* 0x000fe40000000000 */
[----:B------:R-:W-:Y:S02]  /*71b0*/  ISETP.GT.AND P0, PT, R0, 0x9, PT ;  /* 0x000000090000780c */ /* 0x000fe40003f04270 */
        /* <DEDUP_REMOVED lines=8> */
[----:B------:R-:W-:Y:S02]  /*7240*/  ISETP.GT.AND P0, PT, R2, 0x18, PT ;  /* 0x000000180200780c */ /* 0x000fe40003f04270 */
[----:B------:R-:W-:Y:S02]  /*7250*/  ISETP.GT.AND P1, PT, R0, RZ, PT ;  /* 0x000000ff0000720c */ /* 0x000fe40003f24270 */
[----:B------:R-:W-:Y:S02]  /*7260*/  FSEL R187, R16, -INF , P0 ;  /* 0xff80000010bb7808 */ /* 0x000fe40000000000 */
[----:B------:R-:W-:Y:S01]  /*7270*/  ISETP.GT.AND P0, PT, R0, 0x19, PT ;  /* 0x000000190000780c */ /* 0x000fe20003f04270 */
[----:B------:R-:W2:Y:S01]  /*7280*/  LDL R16, [R1+0x78] ;  /* 0x0000780001107983 */ /* 0x000ea20000100800 */
[----:B------:R-:W-:Y:S02]  /*7290*/  ISETP.GT.AND P6, PT, R2, 0x19, PT ;  /* 0x000000190200780c */ /* 0x000fe40003fc4270 */
[----:B------:R-:W-:Y:S02]  /*72a0*/  FSEL R167, R19, -INF , P0 ;  /* 0xff80000013a77808 */ /* 0x000fe40000000000 */
[----:B------:R-:W-:Y:S01]  /*72b0*/  FSEL R200, R17, -INF , P6 ;  /* 0xff80000011c87808 */ /* 0x000fe20003000000 */
[----:B------:R-:W3:Y:S01]  /*72c0*/  LDL R19, [R1+0x84] ;  /* 0x0000840001137983 */ /* 0x000ee20000100800 */
[----:B------:R-:W-:Y:S02]  /*72d0*/  FSEL R191, R6, -INF , P1 ;  /* 0xff80000006bf7808 */ /* 0x000fe40000800000 */
[----:B------:R-:W-:Y:S02]  /*72e0*/  ISETP.GT.AND P0, PT, R2, 0x20, PT ;  /* 0x000000200200780c */ /* 0x000fe40003f04270 */
[----:B------:R-:W-:Y:S01]  /*72f0*/  ISETP.GT.AND P1, PT, R0, 0x8, PT ;  /* 0x000000080000780c */ /* 0x000fe20003f24270 */
[----:B------:R-:W4:Y:S01]  /*7300*/  LDL R17, [R1+0x7c] ;  /* 0x00007c0001117983 */ /* 0x000f220000100800 */
[----:B------:R-:W-:Y:S02]  /*7310*/  ISETP.GT.AND P6, PT, R2, 0x21, PT ;  /* 0x000000210200780c */ /* 0x000fe40003fc4270 */
[----:B------:R-:W-:Y:S02]  /*7320*/  FSEL R201, R20, -INF , P0 ;  /* 0xff80000014c97808 */ /* 0x000fe40000000000 */
[----:B------:R-:W-:Y:S01]  /*7330*/  FSEL R202, R21, -INF , P6 ;  /* 0xff80000015ca7808 */ /* 0x000fe20003000000 */
[----:B------:R-:W2:Y:S01]  /*7340*/  LDL R20, [R1+0x88] ;  /* 0x0000880001147983 */ /* 0x000ea20000100800 */
[----:B------:R-:W-:Y:S02]  /*7350*/  ISETP.GT.AND P6, PT, R2, 0x28, PT ;  /* 0x000000280200780c */ /* 0x000fe40003fc4270 */
[----:B------:R-:W-:Y:S02]  /*7360*/  ISETP.GT.AND P0, PT, R0, 0x21, PT ;  /* 0x000000210000780c */ /* 0x000fe40003f04270 */
[----:B------:R-:W-:Y:S01]  /*7370*/  FSEL R184, R10, -INF , P1 ;  /* 0xff8000000ab87808 */ /* 0x000fe20000800000 */
[----:B------:R-:W2:Y:S01]  /*7380*/  LDL R21, [R1+0x8c] ;  /* 0x00008c0001157983 */ /* 0x000ea20000100800 */
[----:B------:R-:W-:Y:S02]  /*7390*/  ISETP.GT.AND P1, PT, R0, 0x10, PT ;  /* 0x000000100000780c */ /* 0x000fe40003f24270 */
[----:B------:R-:W-:Y:S02]  /*73a0*/  FSEL R196, R23, -INF , P0 ;  /* 0xff80000017c47808 */ /* 0x000fe40000000000 */
[----:B------:R-:W-:Y:S02]  /*73b0*/  FSEL R131, R14, -INF , P1 ;  /* 0xff8000000e837808 */ /* 0x000fe40000800000 */
[----:B------:R-:W-:Y:S02]  /*73c0*/  FSEL R197, R24, -INF , P6 ;  /* 0xff80000018c57808 */ /* 0x000fe40003000000 */
[----:B------:R-:W-:Y:S02]  /*73d0*/  ISETP.GT.AND P1, PT, R0, 0x18, PT ;  /* 0x000000180000780c */ /* 0x000fe40003f24270 */
[C---:B------:R-:W-:Y:S02]  /*73e0*/  ISETP.GT.AND P6, PT, R2.reuse, 0x31, PT ;  /* 0x000000310200780c */ /* 0x040fe40003fc4270 */
[----:B------:R-:W-:Y:S02]  /*73f0*/  ISETP.GT.AND P0, PT, R2, 0x30, PT ;  /* 0x000000300200780c */ /* 0x000fe40003f04270 */
[----:B------:R-:W-:Y:S02]  /*7400*/  FSEL R193, R29, -INF , P6 ;  /* 0xff8000001dc17808 */ /* 0x000fe40003000000 */
[----:B------:R-:W-:Y:S02]  /*7410*/  FSEL R168, R18, -INF , P1 ;  /* 0xff80000012a87808 */ /* 0x000fe40000800000 */
[----:B------:R-:W-:Y:S01]  /*7420*/  FSEL R192, R28, -INF , P0 ;  /* 0xff8000001cc07808 */ /* 0x000fe20000000000 */
[----:B------:R-:W2:Y:S01]  /*7430*/  LDL R18, [R1+0x80] ;  /* 0x0000800001127983 */ /* 0x000ea20000100800 */
[----:B------:R-:W-:Y:S02]  /*7440*/  ISETP.GT.AND P1, PT, R0, 0x20, PT ;  /* 0x000000200000780c */ /* 0x000fe40003f24270 */
[----:B------:R-:W-:Y:S02]  /*7450*/  FMNMX.FTZ R4, R188, R3, !PT ;  /* 0x00000003bc047209 */ /* 0x000fe40007810000 */
[----:B------:R-:W2:Y:S01]  /*7460*/  LDL.64 R28, [R1+0xb0] ;  /* 0x0000b000011c7983 */ /* 0x000ea20000100a00 */
[----:B------:R-:W-:Y:S02]  /*7470*/  FSEL R203, R22, -INF , P1 ;  /* 0xff80000016cb7808 */ /* 0x000fe40000800000 */
[----:B------:R-:W-:Y:S02]  /*7480*/  FMNMX.FTZ R4, R189, R4, !PT ;  /* 0x00000004bd047209 */ /* 0x000fe40007810000 */
[----:B------:R-:W3:Y:S01]  /*7490*/  LDL.64 R22, [R1+0x70] ;  /* 0x0000700001167983 */ /* 0x000ee20000100a00 */
[----:B------:R-:W-:Y:S02]  /*74a0*/  FMNMX.FTZ R5, R191, R166, !PT ;  /* 0x000000a6bf057209 */ /* 0x000fe40007810000 */
[----:B------:R-:W-:Y:S02]  /*74b0*/  FMNMX.FTZ R4, R164, R4, !PT ;  /* 0x00000004a4047209 */ /* 0x000fe40007810000 */
[----:B------:R-:W-:Y:S02]  /*74c0*/  ISETP.GT.AND P1, PT, R2, 0x29, PT ;  /* 0x000000290200780c */ /* 0x000fe40003f24270 */
[----:B------:R-:W-:Y:S02]  /*74d0*/  FMNMX.FTZ R4, R185, R4, !PT ;  /* 0x00000004b9047209 */ /* 0x000fe40007810000 */
[----:B------:R-:W-:Y:S02]  /*74e0*/  MOV R24, R169 ;  /* 0x000000a900187202 */ /* 0x000fe40000000f00 */
[----:B------:R-:W-:Y:S02]  /*74f0*/  FMNMX.FTZ R4, R129, R4, !PT ;  /* 0x0000000481047209 */ /* 0x000fe40007810000 */
[----:B------:R-:W-:Y:S01]  /*7500*/  FSEL R198, R25, -INF , P1 ;  /* 0xff80000019c67808 */ /* 0x000fe20000800000 */
[----:B------:R-:W-:Y:S01]  /*7510*/  IMAD.MOV.U32 R25, RZ, RZ, R168 ;  /* 0x000000ffff197224 */ /* 0x000fe200078e00a8 */
[----:B------:R-:W-:Y:S02]  /*7520*/  FMNMX.FTZ R4, R130, R4, !PT ;  /* 0x0000000482047209 */ /* 0x000fe40007810000 */
[C---:B------:R-:W-:Y:S02]  /*7530*/  ISETP.GT.AND P1, PT, R2.reuse, 0x38, PT ;  /* 0x000000380200780c */ /* 0x040fe40003f24270 */
[----:B------:R-:W-:Y:S02]  /*7540*/  FMNMX.FTZ R4, R187, R4, !PT ;  /* 0x00000004bb047209 */ /* 0x000fe40007810000 */
[----:B------:R-:W-:Y:S02]  /*7550*/  ISETP.GT.AND P0, PT, R2, 0x39, PT ;  /* 0x000000390200780c */ /* 0x000fe40003f04270 */
[----:B------:R-:W-:Y:S02]  /*7560*/  FMNMX.FTZ R165, R200, R4, !PT ;  /* 0x00000004c8a57209 */ /* 0x000fe40007810000 */
[----:B------:R-:W-:Y:S02]  /*7570*/  FMNMX.FTZ R4, R190, R5, !PT ;  /* 0x00000005be047209 */ /* 0x000fe40007810000 */
[----:B------:R-:W-:Y:S02]  /*7580*/  FMNMX.FTZ R165, R201, R165, !PT ;  /* 0x000000a5c9a57209 */ /* 0x000fe40007810000 */
[----:B------:R-:W-:Y:S02]  /*7590*/  FMNMX.FTZ R4, R184, R4, !PT ;  /* 0x00000004b8047209 */ /* 0x000fe40007810000 */
[----:B------:R-:W-:Y:S02]  /*75a0*/  FMNMX.FTZ R165, R202, R165, !PT ;  /* 0x000000a5caa57209 */ /* 0x000fe40007810000 */
[----:B------:R-:W-:Y:S02]  /*75b0*/  FMNMX.FTZ R4, R186, R4, !PT ;  /* 0x00000004ba047209 */ /* 0x000fe40007810000 */
[----:B------:R-:W-:Y:S02]  /*75c0*/  FSEL R194, R32, -INF , P1 ;  /* 0xff80000020c27808 */ /* 0x000fe40000800000 */
[----:B------:R-:W-:Y:S02]  /*75d0*/  FMNMX.FTZ R4, R131, R4, !PT ;  /* 0x0000000483047209 */ /* 0x000fe40007810000 */
[----:B------:R-:W-:Y:S02]  /*75e0*/  FMNMX.FTZ R165, R197, R165, !PT ;  /* 0x000000a5c5a57209 */ /* 0x000fe40007810000 */
[----:B------:R-:W-:Y:S02]  /*75f0*/  FMNMX.FTZ R2, R24, R4, !PT ;  /* 0x0000000418027209 */ /* 0x000fe40007810000 */
[----:B------:R-:W-:Y:S02]  /*7600*/  MOV R32, R167 ;  /* 0x000000a700207202 */ /* 0x000fe40000000f00 */
[----:B------:R-:W-:Y:S02]  /*7610*/  FMNMX.FTZ R2, R25, R2, !PT ;  /* 0x0000000219027209 */ /* 0x000fe40007810000 */
[----:B------:R-:W-:Y:S02]  /*7620*/  FMNMX.FTZ R165, R198, R165, !PT ;  /* 0x000000a5c6a57209 */ /* 0x000fe40007810000 */
[----:B------:R-:W-:Y:S02]  /*7630*/  FMNMX.FTZ R2, R32, R2, !PT ;  /* 0x0000000220027209 */ /* 0x000fe40007810000 */
[----:B------:R-:W-:Y:S02]  /*7640*/  FMNMX.FTZ R165, R192, R165, !PT ;  /* 0x000000a5c0a57209 */ /* 0x000fe40007810000 */
[----:B------:R-:W-:Y:S02]  /*7650*/  FMNMX.FTZ R2, R203, R2, !PT ;  /* 0x00000002cb027209 */ /* 0x000fe40007810000 */
[----:B------:R-:W-:Y:S02]  /*7660*/  ISETP.GT.AND P1, PT, R0, 0x28, PT ;  /* 0x000000280000780c */ /* 0x000fe40003f24270 */
[----:B------:R-:W-:Y:S02]  /*7670*/  FMNMX.FTZ R165, R193, R165, !PT ;  /* 0x000000a5c1a57209 */ /* 0x000fe40007810000 */
[----:B------:R-:W-:Y:S02]  /*7680*/  FSEL R195, R33, -INF , P0 ;  /* 0xff80000021c37808 */ /* 0x000fe40000000000 */
[----:B------:R-:W-:Y:S02]  /*7690*/  FSEL R183, R26, -INF , P1 ;  /* 0xff8000001ab77808 */ /* 0x000fe40000800000 */
[----:B------:R-:W-:Y:S02]  /*76a0*/  FMNMX.FTZ R2, R196, R2, !PT ;  /* 0x00000002c4027209 */ /* 0x000fe40007810000 */
[----:B------:R-:W-:Y:S02]  /*76b0*/  ISETP.GT.AND P0, PT, R0, 0x29, PT ;  /* 0x000000290000780c */ /* 0x000fe40003f04270 */
[----:B------:R-:W-:Y:S02]  /*76c0*/  FMNMX.FTZ R165, R194, R165, !PT ;  /* 0x000000a5c2a57209 */ /* 0x000fe40007810000 */
[----:B------:R-:W-:Y:S02]  /*76d0*/  FSEL R199, R27, -INF , P0 ;  /* 0xff8000001bc77808 */ /* 0x000fe40000000000 */
[----:B------:R-:W-:Y:S02]  /*76e0*/  ISETP.GT.AND P1, PT, R0, 0x30, PT ;  /* 0x000000300000780c */ /* 0x000fe40003f24270 */
[----:B------:R-:W-:Y:S02]  /*76f0*/  FMNMX.FTZ R2, R183, R2, !PT ;  /* 0x00000002b7027209 */ /* 0x000fe40007810000 */
[----:B------:R-:W-:Y:S02]  /*7700*/  FMNMX.FTZ R165, R195, R165, !PT ;  /* 0x000000a5c3a57209 */ /* 0x000fe40007810000 */
[----:B------:R-:W-:Y:S02]  /*7710*/  FMNMX.FTZ R2, R199, R2, !PT ;  /* 0x00000002c7027209 */ /* 0x000fe40007810000 */
[----:B------:R-:W-:Y:S01]  /*7720*/  FSEL R172, R30, -INF , P1 ;  /* 0xff8000001eac7808 */ /* 0x000fe20000800000 */
[----:B------:R-:W1:Y:S01]  /*7730*/  SHFL.BFLY PT, R4, R165, 0x2, 0x1f ;  /* 0x0c401f00a5047f89 */ /* 0x000e6200000e0000 */
[----:B------:R-:W-:Y:S02]  /*7740*/  ISETP.GT.AND P0, PT, R0, 0x31, PT ;  /* 0x000000310000780c */ /* 0x000fe40003f04270 */
[----:B------:R-:W-:Y:S02]  /*7750*/  FMNMX.FTZ R2, R172, R2, !PT ;  /* 0x00000002ac027209 */ /* 0x000fe40007810000 */
[----:B------:R-:W-:Y:S02]  /*7760*/  FSEL R173, R31, -INF , P0 ;  /* 0xff8000001fad7808 */ /* 0x000fe40000000000 */
[C---:B------:R-:W-:Y:S02]  /*7770*/  ISETP.GT.AND P1, PT, R0.reuse, 0x38, PT ;  /* 0x000000380000780c */ /* 0x040fe40003f24270 */
[----:B------:R-:W-:Y:S02]  /*7780*/  ISETP.GT.AND P0, PT, R0, 0x39, PT ;  /* 0x000000390000780c */ /* 0x000fe40003f04270 */
[----:B------:R-:W-:Y:S02]  /*7790*/  FSEL R174, R34, -INF , P1 ;  /* 0xff80000022ae7808 */ /* 0x000fe40000800000 */
[----:B------:R-:W-:Y:S02]  /*77a0*/  FMNMX.FTZ R0, R173, R2, !PT ;  /* 0x00000002ad007209 */ /* 0x000fe40007810000 */
[----:B------:R-:W-:Y:S02]  /*77b0*/  PLOP3.LUT P6, PT, PT, PT, UP2, 0x80, 0x0 ;  /* 0x000000000000781c */ /* 0x000fe40003fcf028 */
[----:B------:R-:W-:Y:S02]  /*77c0*/  FMNMX.FTZ R0, R174, R0, !PT ;  /* 0x00000000ae007209 */ /* 0x000fe40007810000 */
[----:B------:R-:W-:Y:S04]  /*77d0*/  FSEL R167, R35, -INF , P0 ;  /* 0xff80000023a77808 */ /* 0x000fe80000000000 */
[----:B------:R-:W-:Y:S02]  /*77e0*/  FMNMX.FTZ R0, R167, R0, !PT ;  /* 0x00000000a7007209 */ /* 0x000fe40007810000 */
[----:B-1----:R-:W-:Y:S03]  /*77f0*/  FMNMX.FTZ R165, R165, R4, !PT ;  /* 0x00000004a5a57209 */ /* 0x002fe60007810000 */
[----:B------:R-:W1:Y:S05]  /*7800*/  SHFL.BFLY PT, R2, R0, 0x2, 0x1f ;  /* 0x0c401f0000027f89 */ /* 0x000e6a00000e0000 */
[----:B------:R-:W1:Y:S02]  /*7810*/  SHFL.BFLY PT, R11, R165, 0x1, 0x1f ;  /* 0x0c201f00a50b7f89 */ /* 0x000e6400000e0000 */
[----:B-1----:R-:W-:Y:S05]  /*7820*/  FMNMX.FTZ R0, R0, R2, !PT ;  /* 0x0000000200007209 */ /* 0x002fea0007810000 */
[----:B------:R-:W1:Y:S01]  /*7830*/  SHFL.BFLY PT, R2, R0, 0x1, 0x1f ;  /* 0x0c201f0000027f89 */ /* 0x000e6200000e0000 */
[----:B------:R-:W-:Y:S05]  /*7840*/  FMNMX.FTZ R165, R165, R11, !PT ;  /* 0x0000000ba5a57209 */ /* 0x000fea0007810000 */
[----:B------:R-:W-:Y:S01]  /*7850*/  FMUL.FTZ R180, R165, c[0x0][0x2d0] ;  /* 0x0000b400a5b47a20 */ /* 0x000fe20000410000 */
[----:B--2---:R-:W-:Y:S04]  /*7860*/  @P6 IADD3 R5, P1, R28, UR14, RZ ;  /* 0x0000000e1c056c10 */ /* 0x004fe8000ff3e0ff */
[----:B------:R-:W-:Y:S02]  /*7870*/  @P6 LEA R6, P0, R5, c[0x0][0x1c8], 0x1 ;  /* 0x0000720005066a11 */ /* 0x000fe400078008ff */
[----:B---3--:R-:W-:Y:S02]  /*7880*/  @P6 IADD3.X R7, R23, UR11, RZ, P1, !PT ;  /* 0x0000000b17076c10 */ /* 0x008fe40008ffe4ff */
[----:B------:R-:W-:Y:S02]  /*7890*/  @P6 IADD3 R4, P1, R21, UR14, RZ ;  /* 0x0000000e15046c10 */ /* 0x000fe4000ff3e0ff */
[----:B------:R-:W-:Y:S02]  /*78a0*/  @P6 LEA.HI.X R7, R5, c[0x0][0x1cc], R7, 0x1, P0 ;  /* 0x0000730005076a11 */ /* 0x000fe400000f0c07 */
[----:B------:R-:W-:Y:S02]  /*78b0*/  @P6 IADD3.X R9, R20, UR11, RZ, P1, !PT ;  /* 0x0000000b14096c10 */ /* 0x000fe40008ffe4ff */
[C---:B------:R-:W-:Y:S01]  /*78c0*/  @P6 LEA R8, P0, R4.reuse, c[0x0][0x1c8], 0x1 ;  /* 0x0000720004086a11 */ /* 0x040fe200078008ff */
[----:B------:R2:W-:Y:S01]  /*78d0*/  @P6 LDGSTS.E.BYPASS.LTC128B.128 [R128+0x10100], [R6.64], !P5 ;  /* 0x1010000006806fae */ /* 0x0005e2000e901d56 */
[----:B------:R-:W-:Y:S02]  /*78e0*/  @P6 IADD3 R5, P1, R19, UR14, RZ ;  /* 0x0000000e13056c10 */ /* 0x000fe4000ff3e0ff */
[----:B------:R-:W-:Y:S02]  /*78f0*/  @P6 LEA.HI.X R9, R4, c[0x0][0x1cc], R9, 0x1, P0 ;  /* 0x0000730004096a11 */ /* 0x000fe400000f0c09 */
[----:B------:R-:W-:Y:S02]  /*7900*/  @P6 LEA R12, P0, R5, c[0x0][0x1c8], 0x1 ;  /* 0x00007200050c6a11 */ /* 0x000fe400078008ff */
[----:B------:R-:W-:Y:S01]  /*7910*/  @P6 IADD3.X R10, R18, UR11, RZ, P1, !PT ;  /* 0x0000000b120a6c10 */ /* 0x000fe20008ffe4ff */
[----:B------:R3:W-:Y:S01]  /*7920*/  @P6 LDGSTS.E.BYPASS.LTC128B.128 [R128+0x12100], [R8.64], !P4 ;  /* 0x1210000008806fae */ /* 0x0007e2000e101d56 */
[----:B----4-:R-:W-:Y:S01]  /*7930*/  @P6 IADD3 R4, P1, R17, UR14, RZ ;  /* 0x0000000e11046c10 */ /* 0x010fe2000ff3e0ff */
[----:B------:R-:W-:Y:S01]  /*7940*/  @UP2 UIADD3 UR14, UP0, UR16, UR14, URZ ;  /* 0x0000000e100e2290 */ /* 0x000fe2000ff1e03f */
[----:B------:R-:W-:Y:S02]  /*7950*/  @P6 LEA.HI.X R13, R5, c[0x0][0x1cc], R10, 0x1, P0 ;  /* 0x00007300050d6a11 */ /* 0x000fe400000f0c0a */
[----:B------:R-:W-:Y:S02]  /*7960*/  @P6 LEA R14, P0, R4, c[0x0][0x1c8], 0x1 ;  /* 0x00007200040e6a11 */ /* 0x000fe400078008ff */
[----:B------:R-:W-:Y:S01]  /*7970*/  @P6 IADD3.X R5, R16, UR11, RZ, P1, !PT ;  /* 0x0000000b10056c10 */ /* 0x000fe20008ffe4ff */
[----:B------:R4:W-:Y:S01]  /*7980*/  @P6 LDGSTS.E.BYPASS.LTC128B.128 [R128+0x14100], [R12.64], !P3 ;  /* 0x141000000c806fae */ /* 0x0009e2000d901d56 */
[----:B------:R-:W-:Y:S01]  /*7990*/  @UP2 UIADD3.X UR11, UR15, UR11, URZ, UP0, !UPT ;  /* 0x0000000b0f0b2290 */ /* 0x000fe200087fe43f */
[----:B------:R-:W-:Y:S01]  /*79a0*/  FSETP.NEU.FTZ.AND P1, PT, R165, -INF , PT ;  /* 0xff800000a500780b */ /* 0x000fe20003f3d000 */
[----:B------:R-:W-:Y:S01]  /*79b0*/  UISETP.GT.AND UP0, UPT, UR18, UR9, UPT ;  /* 0x000000091200728c */ /* 0x000fe2000bf04270 */
[----:B------:R-:W-:Y:S02]  /*79c0*/  @P6 LEA.HI.X R15, R4, c[0x0][0x1cc], R5, 0x1, P0 ;  /* 0x00007300040f6a11 */ /* 0x000fe400000f0c05 */
[----:B------:R-:W-:Y:S01]  /*79d0*/  @P6 IADD3 R4, P0, R28, UR14, RZ ;  /* 0x0000000e1c046c10 */ /* 0x000fe2000ff1e0ff */
[----:B------:R-:W-:Y:S01]  /*79e0*/  UMOV UR18, UR17 ;  /* 0x0000001100127c82 */ /* 0x000fe20008000000 */
[----:B------:R-:W-:Y:S01]  /*79f0*/  FSEL R180, R180, RZ, P1 ;  /* 0x000000ffb4b47208 */ /* 0x000fe20000800000 */
[----:B------:R3:W-:Y:S01]  /*7a00*/  @P6 LDGSTS.E.BYPASS.LTC128B.128 [R128+0x16100], [R14.64], !P2 ;  /* 0x161000000e806fae */ /* 0x0007e2000d101d56 */
[----:B------:R-:W-:Y:S02]  /*7a10*/  @P6 IADD3.X R5, R23, UR11, RZ, P0, !PT ;  /* 0x0000000b17056c10 */ /* 0x000fe400087fe4ff */
[----:B------:R-:W-:Y:S01]  /*7a20*/  @P6 LEA R10, P0, R4, c[0x0][0x1c8], 0x1 ;  /* 0x00007200040a6a11 */ /* 0x000fe200078008ff */
[--C-:B------:R-:W-:Y:S02]  /*7a30*/  FFMA.FTZ R188, R188, c[0x0][0x2d0], -R180.reuse ;  /* 0x0000b400bcbc7a23 */ /* 0x100fe400000108b4 */
[--C-:B------:R-:W-:Y:S01]  /*7a40*/  FFMA.FTZ R189, R189, c[0x0][0x2d0], -R180.reuse ;  /* 0x0000b400bdbd7a23 */ /* 0x100fe200000108b4 */
[----:B------:R-:W-:Y:S01]  /*7a50*/  @P6 LEA.HI.X R11, R4, c[0x0][0x1cc], R5, 0x1, P0 ;  /* 0x00007300040b6a11 */ /* 0x000fe200000f0c05 */
[--C-:B------:R-:W-:Y:S01]  /*7a60*/  FFMA.FTZ R185, R185, c[0x0][0x2d0], -R180.reuse ;  /* 0x0000b400b9b97a23 */ /* 0x100fe200000108b4 */
[----:B------:R-:W-:Y:S01]  /*7a70*/  @P6 IADD3 R4, P0, R21, UR14, RZ ;  /* 0x0000000e15046c10 */ /* 0x000fe2000ff1e0ff */
[----:B------:R3:W-:Y:S02]  /*7a80*/  MUFU.EX2 R175, R189 ;  /* 0x000000bd00af7308 */ /* 0x0007e40000000800 */
[----:B------:R3:W-:Y:S01]  /*7a90*/  @P6 LDGSTS.E.BYPASS.LTC128B.128 [R128+0x11100], [R10.64], !P5 ;  /* 0x111000000a806fae */ /* 0x0007e2000e901d56 */
[----:B------:R-:W-:Y:S02]  /*7aa0*/  @P6 IADD3.X R5, R20, UR11, RZ, P0, !PT ;  /* 0x0000000b14056c10 */ /* 0x000fe400087fe4ff */
[----:B--2---:R-:W-:Y:S01]  /*7ab0*/  @P6 LEA R6, P0, R4, c[0x0][0x1c8], 0x1 ;  /* 0x0000720004066a11 */ /* 0x004fe200078008ff */
[----:B----4-:R-:W-:Y:S03]  /*7ac0*/  FFMA.FTZ R12, R164, c[0x0][0x2d0], -R180 ;  /* 0x0000b400a40c7a23 */ /* 0x010fe600000108b4 */
[----:B------:R-:W-:Y:S01]  /*7ad0*/  @P6 LEA.HI.X R7, R4, c[0x0][0x1cc], R5, 0x1, P0 ;  /* 0x0000730004076a11 */ /* 0x000fe200000f0c05 */
[----:B------:R2:W-:Y:S01]  /*7ae0*/  MUFU.EX2 R171, R185 ;  /* 0x000000b900ab7308 */ /* 0x0005e20000000800 */
[----:B------:R-:W-:Y:S02]  /*7af0*/  @P6 IADD3 R4, P0, R19, UR14, RZ ;  /* 0x0000000e13046c10 */ /* 0x000fe4000ff1e0ff */
[----:B-1----:R-:W-:Y:S01]  /*7b00*/  FMNMX.FTZ R164, R0, R2, !PT ;  /* 0x0000000200a47209 */ /* 0x002fe20007810000 */
[----:B------:R1:W-:Y:S01]  /*7b10*/  @P6 LDGSTS.E.BYPASS.LTC128B.128 [R128+0x13100], [R6.64], !P4 ;  /* 0x1310000006806fae */ /* 0x0003e2000e101d56 */
[----:B------:R-:W-:Y:S02]  /*7b20*/  @P6 IADD3.X R5, R18, UR11, RZ, P0, !PT ;  /* 0x0000000b12056c10 */ /* 0x000fe400087fe4ff */
[----:B---3--:R-:W-:Y:S01]  /*7b30*/  @P6 LEA R8, P0, R4, c[0x0][0x1c8], 0x1 ;  /* 0x0000720004086a11 */ /* 0x008fe200078008ff */
[----:B------:R-:W-:Y:S01]  /*7b40*/  FMUL.FTZ R181, R164, c[0x0][0x2d0] ;  /* 0x0000b400a4b57a20 */ /* 0x000fe20000410000 */
[----:B------:R-:W-:Y:S01]  /*7b50*/  FSEL R0, R165, RZ, P1 ;  /* 0x000000ffa5007208 */ /* 0x000fe20000800000 */
[----:B------:R-:W3:Y:S01]  /*7b60*/  MUFU.EX2 R169, R12 ;  /* 0x0000000c00a97308 */ /* 0x000ee20000000800 */
[----:B------:R-:W-:Y:S02]  /*7b70*/  @P6 LEA.HI.X R9, R4, c[0x0][0x1cc], R5, 0x1, P0 ;  /* 0x0000730004096a11 */ /* 0x000fe400000f0c05 */
[----:B------:R-:W-:Y:S01]  /*7b80*/  @P6 IADD3 R2, P0, R17, UR14, RZ ;  /* 0x0000000e11026c10 */ /* 0x000fe2000ff1e0ff */
[----:B------:R-:W-:Y:S02]  /*7b90*/  FADD.FTZ R0, -R0, R3 ;  /* 0x0000000300007221 */ /* 0x000fe40000010100 */
[----:B------:R1:W-:Y:S01]  /*7ba0*/  @P6 LDGSTS.E.BYPASS.LTC128B.128 [R128+0x15100], [R8.64], !P3 ;  /* 0x1510000008806fae */ /* 0x0003e2000d901d56 */
[----:B------:R-:W-:Y:S01]  /*7bb0*/  @P6 LEA R4, P1, R2, c[0x0][0x1c8], 0x1 ;  /* 0x0000720002046a11 */ /* 0x000fe200078208ff */
[----:B------:R-:W-:Y:S01]  /*7bc0*/  FMUL.FTZ R0, R0, c[0x0][0x2d0] ;  /* 0x0000b40000007a20 */ /* 0x000fe20000410000 */
[----:B------:R-:W-:Y:S01]  /*7bd0*/  @P6 IADD3.X R5, R16, UR11, RZ, P0, !PT ;  /* 0x0000000b10056c10 */ /* 0x000fe200087fe4ff */
[----:B------:R-:W4:Y:S01]  /*7be0*/  MUFU.EX2 R188, R188 ;  /* 0x000000bc00bc7308 */ /* 0x000f220000000800 */
[----:B------:R-:W-:Y:S01]  /*7bf0*/  FSETP.NEU.FTZ.AND P0, PT, R164, -INF , PT ;  /* 0xff800000a400780b */ /* 0x000fe20003f1d000 */
[----:B------:R-:W-:Y:S01]  /*7c00*/  IMAD.MOV.U32 R189, RZ, RZ, R32 ;  /* 0x000000ffffbd7224 */ /* 0x000fe200078e0020 */
[----:B------:R-:W-:Y:S02]  /*7c10*/  @P6 LEA.HI.X R5, R2, c[0x0][0x1cc], R5, 0x1, P1 ;  /* 0x0000730002056a11 */ /* 0x000fe400008f0c05 */
[----:B------:R-:W-:Y:S02]  /*7c20*/  FSEL R181, R181, RZ, P0 ;  /* 0x000000ffb5b57208 */ /* 0x000fe40000000000 */
[----:B------:R-:W-:Y:S01]  /*7c30*/  FSEL R2, R164, RZ, P0 ;  /* 0x000000ffa4027208 */ /* 0x000fe20000000000 */
[----:B------:R1:W-:Y:S01]  /*7c40*/  @P6 LDGSTS.E.BYPASS.LTC128B.128 [R128+0x17100], [R4.64], !P2 ;  /* 0x1710000004806fae */ /* 0x0003e2000d101d56 */
[----:B--2---:R-:W-:Y:S01]  /*7c50*/  MOV R185, R25 ;  /* 0x0000001900b97202 */ /* 0x004fe20000000f00 */
[--C-:B------:R-:W-:Y:S01]  /*7c60*/  FFMA.FTZ R186, R186, c[0x0][0x2d0], -R181.reuse ;  /* 0x0000b400baba7a23 */ /* 0x100fe200000108b5 */
[----:B------:R2:W1:Y:S01]  /*7c70*/  MUFU.EX2 R3, R0 ;  /* 0x0000000000037308 */ /* 0x0004620000000800 */
[--C-:B------:R-:W-:Y:S01]  /*7c80*/  FFMA.FTZ R190, R190, c[0x0][0x2d0], -R181.reuse ;  /* 0x0000b400bebe7a23 */ /* 0x100fe200000108b5 */
[----:B------:R-:W-:Y:S01]  /*7c90*/  LDSM.16.MT88.4 R20, [R250+0x100] ;  /* 0x00010000fa14783b */ /* 0x000fe20000004200 */
[--C-:B------:R-:W-:Y:S01]  /*7ca0*/  FFMA.FTZ R184, R184, c[0x0][0x2d0], -R181.reuse ;  /* 0x0000b400b8b87a23 */ /* 0x100fe200000108b5 */
[----:B---3--:R-:W-:Y:S01]  /*7cb0*/  F2FP.BF16.PACK_AB R178, R171, R169 ;  /* 0x000000a9abb2723e */ /* 0x008fe200000010ff */
[--C-:B------:R-:W-:Y:S01]  /*7cc0*/  FFMA.FTZ R191, R191, c[0x0][0x2d0], -R181.reuse ;  /* 0x0000b400bfbf7a23 */ /* 0x100fe200000108b5 */
[----:B------:R-:W-:Y:S01]  /*7cd0*/  PLOP3.LUT P0, PT, PT, PT, UP0, 0x80, 0x0 ;  /* 0x000000000000781c */ /* 0x000fe20003f0f008 */
[----:B------:R-:W0:Y:S03]  /*7ce0*/  LDGDEPBAR ;  /* 0x00000000000079af */ /* 0x000e260000000000 */
[----:B------:R-:W3:Y:S01]  /*7cf0*/  MUFU.EX2 R12, R186 ;  /* 0x000000ba000c7308 */ /* 0x000ee20000000800 */
[----:B----4-:R-:W-:Y:S09]  /*7d00*/  F2FP.BF16.PACK_AB R176, R175, R188 ;  /* 0x000000bcafb0723e */ /* 0x010ff200000010ff */
[----:B------:R-:W-:Y:S01]  /*7d10*/  MUFU.EX2 R168, R190 ;  /* 0x000000be00a87308 */ /* 0x000fe20000000800 */
[----:B-1----:R-:W4:Y:S01]  /*7d20*/  LDL.LU R128, [R1+0x12c] ;  /* 0x00012c0001807983 */ /* 0x002f220000300800 */
[----:B--2---:R-:W-:Y:S02]  /*7d30*/  FADD.FTZ R0, -R2, R166 ;  /* 0x000000a602007221 */ /* 0x004fe40000010100 */
[C---:B------:R-:W-:Y:S02]  /*7d40*/  FMUL.FTZ R4, R3.reuse, R132 ;  /* 0x0000008403047220 */ /* 0x040fe40000410000 */
[----:B------:R-:W2:Y:S01]  /*7d50*/  LDL R26, [R1] ;  /* 0x00000000011a7983 */ /* 0x000ea20000100800 */
[----:B------:R-:W-:Y:S03]  /*7d60*/  FMUL.FTZ R0, R0, c[0x0][0x2d0] ;  /* 0x0000b40000007a20 */ /* 0x000fe60000410000 */
[----:B------:R-:W1:Y:S01]  /*7d70*/  MUFU.EX2 R170, R184 ;  /* 0x000000b800aa7308 */ /* 0x000e620000000800 */
[C---:B------:R-:W-:Y:S02]  /*7d80*/  FMUL.FTZ R5, R3.reuse, R133 ;  /* 0x0000008503057220 */ /* 0x040fe40000410000 */
[----:B---3--:R-:W-:Y:S02]  /*7d90*/  IMAD.MOV.U32 R166, RZ, RZ, R12 ;  /* 0x000000ffffa67224 */ /* 0x008fe400078e000c */
[----:B------:R-:W3:Y:S01]  /*7da0*/  LDSM.16.MT88.4 R12, [R249+0x100] ;  /* 0x00010000f90c783b */ /* 0x000ee20000004200 */
[C---:B------:R-:W-:Y:S02]  /*7db0*/  FMUL.FTZ R8, R3.reuse, R136 ;  /* 0x0000008803087220 */ /* 0x040fe40000410000 */
[C---:B------:R-:W-:Y:S02]  /*7dc0*/  FMUL.FTZ R9, R3.reuse, R137 ;  /* 0x0000008903097220 */ /* 0x040fe40000410000 */
[----:B------:R-:W1:Y:S01]  /*7dd0*/  MUFU.EX2 R182, R191 ;  /* 0x000000bf00b67308 */ /* 0x000e620000000800 */
[C---:B------:R-:W-:Y:S02]  /*7de0*/  FMUL.FTZ R16, R3.reuse, R144 ;  /* 0x0000009003107220 */ /* 0x040fe40000410000 */
[C---:B------:R-:W-:Y:S01]  /*7df0*/  FMUL.FTZ R17, R3.reuse, R145 ;  /* 0x0000009103117220 */ /* 0x040fe20000410000 */
[----:B------:R-:W-:Y:S01]  /*7e00*/  MOV R145, R188 ;  /* 0x000000bc00917202 */ /* 0x000fe20000000f00 */
[C---:B------:R-:W-:Y:S02]  /*7e10*/  FMUL.FTZ R25, R3.reuse, R153 ;  /* 0x0000009903197220 */ /* 0x040fe40000410000 */
[C---:B------:R-:W-:Y:S02]  /*7e20*/  FMUL.FTZ R32, R3.reuse, R160 ;  /* 0x000000a003207220 */ /* 0x040fe40000410000 */
[C---:B------:R-:W-:Y:S01]  /*7e30*/  FMUL.FTZ R33, R3.reuse, R161 ;  /* 0x000000a103217220 */ /* 0x040fe20000410000 */
[----:B------:R-:W3:Y:S01]  /*7e40*/  MUFU.EX2 R0, R0 ;  /* 0x0000000000007308 */ /* 0x000ee20000000800 */
[C---:B------:R-:W-:Y:S02]  /*7e50*/  FMUL.FTZ R36, R3.reuse, R36 ;  /* 0x0000002403247220 */ /* 0x040fe40000410000 */
[C---:B------:R-:W-:Y:S01]  /*7e60*/  FMUL.FTZ R37, R3.reuse, R37 ;  /* 0x0000002503257220 */ /* 0x040fe20000410000 */
[----:B-1----:R-:W-:Y:S01]  /*7e70*/  F2FP.BF16.PACK_AB R179, R166, R170 ;  /* 0x000000aaa6b3723e */ /* 0x002fe200000010ff */
[C---:B------:R-:W-:Y:S02]  /*7e80*/  FMUL.FTZ R40, R3.reuse, R40 ;  /* 0x0000002803287220 */ /* 0x040fe40000410000 */
[C---:B------:R-:W-:Y:S02]  /*7e90*/  FMUL.FTZ R41, R3.reuse, R41 ;  /* 0x0000002903297220 */ /* 0x040fe40000410000 */
[C---:B------:R-:W-:Y:S02]  /*7ea0*/  FMUL.FTZ R44, R3.reuse, R44 ;  /* 0x0000002c032c7220 */ /* 0x040fe40000410000 */
[C---:B------:R-:W-:Y:S02]  /*7eb0*/  FMUL.FTZ R45, R3.reuse, R45 ;  /* 0x0000002d032d7220 */ /* 0x040fe40000410000 */
[C---:B------:R-:W-:Y:S01]  /*7ec0*/  FMUL.FTZ R48, R3.reuse, R48 ;  /* 0x0000003003307220 */ /* 0x040fe20000410000 */
[----:B------:R-:W-:Y:S01]  /*7ed0*/  F2FP.BF16.PACK_AB R177, R168, R182 ;  /* 0x000000b6a8b1723e */ /* 0x000fe200000010ff */
[----:B------:R-:W-:Y:S02]  /*7ee0*/  IMAD.MOV.U32 R191, RZ, RZ, R24 ;  /* 0x000000ffffbf7224 */ /* 0x000fe400078e0018 */
[C---:B------:R-:W-:Y:S02]  /*7ef0*/  FMUL.FTZ R24, R3.reuse, R152 ;  /* 0x0000009803187220 */ /* 0x040fe40000410000 */
[C---:B------:R-:W-:Y:S02]  /*7f00*/  FMUL.FTZ R49, R3.reuse, R49 ;  /* 0x0000003103317220 */ /* 0x040fe40000410000 */
[C---:B------:R-:W-:Y:S02]  /*7f10*/  FMUL.FTZ R52, R3.reuse, R52 ;  /* 0x0000003403347220 */ /* 0x040fe40000410000 */
[C---:B------:R-:W-:Y:S02]  /*7f20*/  FMUL.FTZ R53, R3.reuse, R53 ;  /* 0x0000003503357220 */ /* 0x040fe40000410000 */
[C---:B---3--:R-:W-:Y:S02]  /*7f30*/  FMUL.FTZ R6, R0.reuse, R134 ;  /* 0x0000008600067220 */ /* 0x048fe40000410000 */
[C---:B------:R-:W-:Y:S02]  /*7f40*/  FMUL.FTZ R7, R0.reuse, R135 ;  /* 0x0000008700077220 */ /* 0x040fe40000410000 */
[----:B------:R-:W-:Y:S01]  /*7f50*/  LDSM.16.MT88.4 R132, [R252+0x100] ;  /* 0x00010000fc84783b */ /* 0x000fe20000004200 */
[C---:B------:R-:W-:Y:S02]  /*7f60*/  FMUL.FTZ R10, R0.reuse, R138 ;  /* 0x0000008a000a7220 */ /* 0x040fe40000410000 */
[C---:B------:R-:W-:Y:S02]  /*7f70*/  FMUL.FTZ R11, R0.reuse, R139 ;  /* 0x0000008b000b7220 */ /* 0x040fe40000410000 */
[C---:B------:R-:W-:Y:S01]  /*7f80*/  HMMA.16816.F32.BF16 R4, R176.reuse, R12, R4 ;  /* 0x0000000cb004723c */ /* 0x040fe20000041804 */
[----:B------:R-:W-:Y:S04]  /*7f90*/  LDSM.16.MT88.4 R136, [R249+0x900] ;  /* 0x00090000f988783b */ /* 0x000fe80000004200 */
[C---:B------:R-:W-:Y:S02]  /*7fa0*/  FMUL.FTZ R18, R0.reuse, R146 ;  /* 0x0000009200127220 */ /* 0x040fe40000410000 */
[C---:B------:R-:W-:Y:S01]  /*7fb0*/  FMUL.FTZ R12, R3.reuse, R140 ;  /* 0x0000008c030c7220 */ /* 0x040fe20000410000 */
[C---:B------:R-:W-:Y:S04]  /*7fc0*/  HMMA.16816.F32.BF16 R8, R176.reuse, R14, R8 ;  /* 0x0000000eb008723c */ /* 0x040fe80000041808 */
[----:B------:R-:W-:Y:S02]  /*7fd0*/  FMUL.FTZ R13, R3, R141 ;  /* 0x0000008d030d7220 */ /* 0x000fe40000410000 */
[C---:B------:R-:W-:Y:S02]  /*7fe0*/  FMUL.FTZ R19, R0.reuse, R147 ;  /* 0x0000009300137220 */ /* 0x040fe40000410000 */
[C---:B------:R-:W-:Y:S04]  /*7ff0*/  FMUL.FTZ R14, R0.reuse, R142 ;  /* 0x0000008e000e7220 */ /* 0x040fe80000410000 */
[C---:B------:R-:W-:Y:S02]  /*8000*/  FMUL.FTZ R15, R0.reuse, R143 ;  /* 0x0000008f000f7220 */ /* 0x040fe40000410000 */
[----:B------:R-:W-:Y:S01]  /*8010*/  LDSM.16.MT88.4 R140, [R250+0x1100] ;  /* 0x00110000fa8c783b */ /* 0x000fe20000004200 */
[C---:B------:R-:W-:Y:S02]  /*8020*/  FMUL.FTZ R27, R0.reuse, R155 ;  /* 0x0000009b001b7220 */ /* 0x040fe40000410000 */
[C---:B------:R-:W-:Y:S02]  /*8030*/  FMUL.FTZ R35, R0.reuse, R163 ;  /* 0x000000a300237220 */ /* 0x040fe40000410000 */
[C---:B------:R-:W-:Y:S03]  /*8040*/  HMMA.16816.F32.BF16 R12, R176.reuse, R20, R12 ;  /* 0x00000014b00c723c */ /* 0x040fe6000004180c */
[--C-:B------:R-:W-:Y:S02]  /*8050*/  FFMA.FTZ R2, R129, c[0x0][0x2d0], -R180.reuse ;  /* 0x0000b40081027a23 */ /* 0x100fe400000108b4 */
[----:B------:R-:W3:Y:S01]  /*8060*/  LDL.LU R129, [R1+0x128] ;  /* 0x0001280001817983 */ /* 0x000ee20000300800 */
[--C-:B------:R-:W-:Y:S02]  /*8070*/  FFMA.FTZ R184, R193, c[0x0][0x2d0], -R180.reuse ;  /* 0x0000b400c1b87a23 */ /* 0x100fe400000108b4 */
[C---:B------:R-:W-:Y:S04]  /*8080*/  HMMA.16816.F32.BF16 R16, R176.reuse, R22, R16 ;  /* 0x00000016b010723c */ /* 0x040fe80000041810 */
[C---:B------:R-:W-:Y:S01]  /*8090*/  FMUL.FTZ R20, R3.reuse, R148 ;  /* 0x0000009403147220 */ /* 0x040fe20000410000 */
[----:B------:R-:W-:Y:S01]  /*80a0*/  MUFU.EX2 R184, R184 ;  /* 0x000000b800b87308 */ /* 0x000fe20000000800 */
[C---:B------:R-:W-:Y:S02]  /*80b0*/  FMUL.FTZ R21, R3.reuse, R149 ;  /* 0x0000009503157220 */ /* 0x040fe40000410000 */
[C---:B------:R-:W-:Y:S04]  /*80c0*/  FMUL.FTZ R22, R0.reuse, R150 ;  /* 0x0000009600167220 */ /* 0x040fe80000410000 */
[C---:B------:R-:W-:Y:S02]  /*80d0*/  FMUL.FTZ R23, R0.reuse, R151 ;  /* 0x0000009700177220 */ /* 0x040fe40000410000 */
        /* <DEDUP_REMOVED lines=33> */
[----:B------:R-:W3:Y:S01]  /*82f0*/  LDL.LU R130, [R1+0x124] ;  /* 0x0001240001827983 */ /* 0x000ee20000300800 */
        /* <DEDUP_REMOVED lines=51> */
[----:B------:R-:W-:Y:S02]  /*8630*/  FMUL.FTZ R125, R3, R125 ;  /* 0x0000007d037d7220 */ /* 0x000fe40000410000 */
[--C-:B------:R-:W-:Y:S02]  /*8640*/  FFMA.FTZ R148, R183, c[0x0][0x2d0], -R181.reuse ;  /* 0x0000b400b7947a23 */ /* 0x100fe400000108b5 */
[--C-:B------:R-:W-:Y:S02]  /*8650*/  FFMA.FTZ R183, R194, c[0x0][0x2d0], -R180.reuse ;  /* 0x0000b400c2b77a23 */ /* 0x100fe400000108b4 */
[----:B------:R-:W-:Y:S10]  /*8660*/  MUFU.EX2 R186, R148 ;  /* 0x0000009400ba7308 */ /* 0x000ff40000000800 */
[----:B------:R-:W-:Y:S01]  /*8670*/  MUFU.EX2 R183, R183 ;  /* 0x000000b700b77308 */ /* 0x000fe20000000800 */
[C---:B----4-:R-:W-:Y:S01]  /*8680*/  FMUL.FTZ R128, R3.reuse, R128 ;  /* 0x0000008003807220 */ /* 0x050fe20000410000 */
[----:B--2---:R1:W2:Y:S01]  /*8690*/  LDSM.16.MT88.4 R28, [R26+0x100] ;  /* 0x000100001a1c783b */ /* 0x0042a20000004200 */
[----:B------:R-:W-:Y:S01]  /*86a0*/  MOV R151, R26 ;  /* 0x0000001a00977202 */ /* 0x000fe20000000f00 */
[C---:B-1----:R-:W-:Y:S01]  /*86b0*/  FMUL.FTZ R26, R0.reuse, R154 ;  /* 0x0000009a001a7220 */ /* 0x042fe20000410000 */
[C---:B--2---:R-:W-:Y:S07]  /*86c0*/  HMMA.16816.F32.BF16 R20, R176.reuse, R28, R20 ;  /* 0x0000001cb014723c */ /* 0x044fee0000041814 */
[C---:B------:R-:W-:Y:S01]  /*86d0*/  FMUL.FTZ R28, R3.reuse, R156 ;  /* 0x0000009c031c7220 */ /* 0x040fe20000410000 */
[C---:B------:R-:W-:Y:S01]  /*86e0*/  HMMA.16816.F32.BF16 R24, R176.reuse, R30, R24 ;  /* 0x0000001eb018723c */ /* 0x040fe20000041818 */
[----:B------:R1:W2:Y:S03]  /*86f0*/  MUFU.EX2 R156, R2 ;  /* 0x00000002009c7308 */ /* 0x0002a60000000800 */
[----:B------:R-:W-:Y:S03]  /*8700*/  FMUL.FTZ R29, R3, R157 ;  /* 0x0000009d031d7220 */ /* 0x000fe60000410000 */
[C---:B------:R-:W-:Y:S02]  /*8710*/  FMUL.FTZ R30, R0.reuse, R158 ;  /* 0x0000009e001e7220 */ /* 0x040fe40000410000 */
[----:B------:R-:W-:Y:S07]  /*8720*/  FMUL.FTZ R31, R0, R159 ;  /* 0x0000009f001f7220 */ /* 0x000fee0000410000 */
[C---:B------:R-:W-:Y:S08]  /*8730*/  HMMA.16816.F32.BF16 R28, R176.reuse, R132, R28 ;  /* 0x00000084b01c723c */ /* 0x040ff0000004181c */
[C---:B------:R-:W-:Y:S01]  /*8740*/  HMMA.16816.F32.BF16 R32, R176.reuse, R134, R32 ;  /* 0x00000086b020723c */ /* 0x040fe20000041820 */
[----:B------:R-:W4:Y:S03]  /*8750*/  LDSM.16.MT88.4 R132, [R249+0x2100] ;  /* 0x00210000f984783b */ /* 0x000f260000004200 */
[--C-:B-1----:R-:W-:Y:S02]  /*8760*/  FFMA.FTZ R2, R131, c[0x0][0x2d0], -R181.reuse ;  /* 0x0000b40083027a23 */ /* 0x102fe400000108b5 */
[----:B------:R-:W2:Y:S02]  /*8770*/  LDL.LU R131, [R1+0x120] ;  /* 0x0001200001837983 */ /* 0x000ea40000300800 */
[----:B------:R1:W-:Y:S01]  /*8780*/  MUFU.EX2 R150, R2 ;  /* 0x0000000200967308 */ /* 0x0003e20000000800 */
[----:B---3--:R-:W-:Y:S03]  /*8790*/  FMUL.FTZ R129, R3, R129 ;  /* 0x0000008103817220 */ /* 0x008fe60000410000 */
[--C-:B-1----:R-:W-:Y:S06]  /*87a0*/  FFMA.FTZ R2, R191, c[0x0][0x2d0], -R181.reuse ;  /* 0x0000b400bf027a23 */ /* 0x102fec00000108b5 */
[----:B------:R1:W3:Y:S01]  /*87b0*/  MUFU.EX2 R157, R2 ;  /* 0x00000002009d7308 */ /* 0x0002e20000000800 */
[C---:B----4-:R-:W-:Y:S08]  /*87c0*/  HMMA.16816.F32.BF16 R36, R176.reuse, R132, R36 ;  /* 0x00000084b024723c */ /* 0x050ff00000041824 */
[C---:B------:R-:W-:Y:S01]  /*87d0*/  HMMA.16816.F32.BF16 R40, R176.reuse, R134, R40 ;  /* 0x00000086b028723c */ /* 0x040fe20000041828 */
[----:B------:R-:W4:Y:S03]  /*87e0*/  LDSM.16.MT88.4 R132, [R250+0x2100] ;  /* 0x00210000fa84783b */ /* 0x000f260000004200 */
[--C-:B-1----:R-:W-:Y:S04]  /*87f0*/  FFMA.FTZ R2, R187, c[0x0][0x2d0], -R180.reuse ;  /* 0x0000b400bb027a23 */ /* 0x102fe800000108b4 */
[----:B------:R1:W-:Y:S04]  /*8800*/  MUFU.EX2 R158, R2 ;  /* 0x00000002009e7308 */ /* 0x0003e80000000800 */
[--C-:B-1----:R-:W-:Y:S01]  /*8810*/  FFMA.FTZ R2, R200, c[0x0][0x2d0], -R180.reuse ;  /* 0x0000b400c8027a23 */ /* 0x102fe200000108b4 */
[C---:B----4-:R-:W-:Y:S01]  /*8820*/  HMMA.16816.F32.BF16 R44, R176.reuse, R132, R44 ;  /* 0x00000084b02c723c */ /* 0x050fe2000004182c */
[----:B------:R1:W5:Y:S04]  /*8830*/  LDL.LU R200, [R1+0x11c] ;  /* 0x00011c0001c87983 */ /* 0x0003680000300800 */
[----:B------:R4:W1:Y:S01]  /*8840*/  MUFU.EX2 R153, R2 ;  /* 0x0000000200997308 */ /* 0x0008620000000800 */
[----:B------:R-:W-:Y:S02]  /*8850*/  FMUL.FTZ R130, R0, R130 ;  /* 0x0000008200827220 */ /* 0x000fe40000410000 */
[C---:B------:R-:W-:Y:S01]  /*8860*/  HMMA.16816.F32.BF16 R48, R176.reuse, R134, R48 ;  /* 0x00000086b030723c */ /* 0x040fe20000041830 */
[----:B------:R-:W1:Y:S03]  /*8870*/  LDSM.16.MT88.4 R132, [R151+0x2100] ;  /* 0x002100009784783b */ /* 0x000e660000004200 */
[--C-:B----4-:R-:W-:Y:S02]  /*8880*/  FFMA.FTZ R2, R185, c[0x0][0x2d0], -R181.reuse ;  /* 0x0000b400b9027a23 */ /* 0x110fe400000108b5 */
[--C-:B------:R-:W-:Y:S02]  /*8890*/  FFMA.FTZ R185, R192, c[0x0][0x2d0], -R180.reuse ;  /* 0x0000b400c0b97a23 */ /* 0x100fe400000108b4 */
[----:B------:R4:W-:Y:S10]  /*88a0*/  MUFU.EX2 R159, R2 ;  /* 0x00000002009f7308 */ /* 0x0009f40000000800 */
[----:B------:R-:W-:Y:S01]  /*88b0*/  MUFU.EX2 R185, R185 ;  /* 0x000000b900b97308 */ /* 0x000fe20000000800 */
[C---:B-1----:R-:W-:Y:S03]  /*88c0*/  HMMA.16816.F32.BF16 R52, R176.reuse, R132, R52 ;  /* 0x00000084b034723c */ /* 0x042fe60000041834 */
[--C-:B----4-:R-:W-:Y:S05]  /*88d0*/  FFMA.FTZ R2, R189, c[0x0][0x2d0], -R181.reuse ;  /* 0x0000b400bd027a23 */ /* 0x110fea00000108b5 */
[C---:B------:R-:W-:Y:S01]  /*88e0*/  HMMA.16816.F32.BF16 R56, R176.reuse, R134, R56 ;  /* 0x00000086b038723c */ /* 0x040fe20000041838 */
[----:B------:R-:W1:Y:S01]  /*88f0*/  LDSM.16.MT88.4 R132, [R252+0x2100] ;  /* 0x00210000fc84783b */ /* 0x000e620000004200 */
[----:B------:R4:W1:Y:S02]  /*8900*/  MUFU.EX2 R160, R2 ;  /* 0x0000000200a07308 */ /* 0x0008640000000800 */
[--C-:B----4-:R-:W-:Y:S02]  /*8910*/  FFMA.FTZ R2, R201, c[0x0][0x2d0], -R180.reuse ;  /* 0x0000b400c9027a23 */ /* 0x110fe400000108b4 */
[----:B------:R4:W5:Y:S06]  /*8920*/  LDL.LU R201, [R1+0x118] ;  /* 0x0001180001c97983 */ /* 0x00096c0000300800 */
[----:B------:R3:W-:Y:S01]  /*8930*/  MUFU.EX2 R189, R2 ;  /* 0x0000000200bd7308 */ /* 0x0007e20000000800 */
[----:B------:R-:W4:Y:S01]  /*8940*/  LDL.LU R144, [R1+0x64] ;  /* 0x0000640001907983 */ /* 0x000f220000300800 */
[C---:B-1----:R-:W-:Y:S08]  /*8950*/  HMMA.16816.F32.BF16 R60, R176.reuse, R132, R60 ;  /* 0x00000084b03c723c */ /* 0x042ff0000004183c */
[C---:B------:R-:W-:Y:S01]  /*8960*/  HMMA.16816.F32.BF16 R64, R176.reuse, R134, R64 ;  /* 0x00000086b040723c */ /* 0x040fe20000041840 */
[----:B------:R-:W1:Y:S03]  /*8970*/  LDSM.16.MT88.4 R132, [R249+0x4100] ;  /* 0x00410000f984783b */ /* 0x000e660000004200 */
[--C-:B---3--:R-:W-:Y:S02]  /*8980*/  FFMA.FTZ R2, R202, c[0x0][0x2d0], -R180.reuse ;  /* 0x0000b400ca027a23 */ /* 0x108fe400000108b4 */
[----:B------:R3:W5:Y:S02]  /*8990*/  LDL.LU R202, [R1+0x114] ;  /* 0x0001140001ca7983 */ /* 0x0007640000300800 */
[----:B------:R3:W-:Y:S04]  /*89a0*/  MUFU.EX2 R161, R2 ;  /* 0x0000000200a17308 */ /* 0x0007e80000000800 */
[--C-:B---3--:R-:W-:Y:S02]  /*89b0*/  FFMA.FTZ R2, R203, c[0x0][0x2d0], -R181.reuse ;  /* 0x0000b400cb027a23 */ /* 0x108fe400000108b5 */
[----:B------:R3:W5:Y:S04]  /*89c0*/  LDL.LU R203, [R1+0x110] ;  /* 0x0001100001cb7983 */ /* 0x0007680000300800 */
[----:B------:R3:W-:Y:S01]  /*89d0*/  MUFU.EX2 R188, R2 ;  /* 0x0000000200bc7308 */ /* 0x0007e20000000800 */
[C---:B-1----:R-:W-:Y:S08]  /*89e0*/  HMMA.16816.F32.BF16 R68, R176.reuse, R132, R68 ;  /* 0x00000084b044723c */ /* 0x042ff00000041844 */
[C---:B------:R-:W-:Y:S01]  /*89f0*/  HMMA.16816.F32.BF16 R72, R176.reuse, R134, R72 ;  /* 0x00000086b048723c */ /* 0x040fe20000041848 */
[----:B------:R-:W1:Y:S03]  /*8a00*/  LDSM.16.MT88.4 R132, [R250+0x4100] ;  /* 0x00410000fa84783b */ /* 0x000e660000004200 */
[--C-:B---3--:R-:W-:Y:S02]  /*8a10*/  FFMA.FTZ R2, R196, c[0x0][0x2d0], -R181.reuse ;  /* 0x0000b400c4027a23 */ /* 0x108fe400000108b5 */
[----:B------:R3:W5:Y:S02]  /*8a20*/  LDL.LU R196, [R1+0x10c] ;  /* 0x00010c0001c47983 */ /* 0x0007640000300800 */
[----:B------:R3:W-:Y:S04]  /*8a30*/  MUFU.EX2 R190, R2 ;  /* 0x0000000200be7308 */ /* 0x0007e80000000800 */
[--C-:B---3--:R-:W-:Y:S01]  /*8a40*/  FFMA.FTZ R2, R197, c[0x0][0x2d0], -R180.reuse ;  /* 0x0000b400c5027a23 */ /* 0x108fe200000108b4 */
[C---:B-1----:R-:W-:Y:S01]  /*8a50*/  HMMA.16816.F32.BF16 R76, R176.reuse, R132, R76 ;  /* 0x00000084b04c723c */ /* 0x042fe2000004184c */
[----:B------:R1:W5:Y:S04]  /*8a60*/  LDL.LU R197, [R1+0x108] ;  /* 0x0001080001c57983 */ /* 0x0003680000300800 */
[----:B------:R3:W-:Y:S01]  /*8a70*/  MUFU.EX2 R191, R2 ;  /* 0x0000000200bf7308 */ /* 0x0007e20000000800 */
[----:B------:R-:W4:Y:S02]  /*8a80*/  LDL.LU R152, [R1+0x68] ;  /* 0x0000680001987983 */ /* 0x000f240000300800 */
[C---:B------:R-:W-:Y:S03]  /*8a90*/  HMMA.16816.F32.BF16 R80, R176.reuse, R134, R80 ;  /* 0x00000086b050723c */ /* 0x040fe60000041850 */
[----:B------:R-:W1:Y:S01]  /*8aa0*/  LDSM.16.MT88.4 R132, [R151+0x4100] ;  /* 0x004100009784783b */ /* 0x000e620000004200 */
[----:B--2---:R-:W-:Y:S02]  /*8ab0*/  FMUL.FTZ R131, R0, R131 ;  /* 0x0000008300837220 */ /* 0x004fe40000410000 */
[--C-:B---3--:R-:W-:Y:S02]  /*8ac0*/  FFMA.FTZ R2, R198, c[0x0][0x2d0], -R180.reuse ;  /* 0x0000b400c6027a23 */ /* 0x108fe400000108b4 */
[----:B------:R2:W5:Y:S01]  /*8ad0*/  LDL.LU R198, [R1+0x104] ;  /* 0x0001040001c67983 */ /* 0x0005620000300800 */
[----:B------:R-:W-:Y:S01]  /*8ae0*/  FFMA.FTZ R180, R195, c[0x0][0x2d0], -R180 ;  /* 0x0000b400c3b47a23 */ /* 0x000fe200000108b4 */
[----:B------:R3:W-:Y:S10]  /*8af0*/  MUFU.EX2 R162, R2 ;  /* 0x0000000200a27308 */ /* 0x0007f40000000800 */
[----:B------:R-:W2:Y:S01]  /*8b00*/  MUFU.EX2 R180, R180 ;  /* 0x000000b400b47308 */ /* 0x000ea20000000800 */
[C---:B-1----:R-:W-:Y:S03]  /*8b10*/  HMMA.16816.F32.BF16 R84, R176.reuse, R132, R84 ;  /* 0x00000084b054723c */ /* 0x042fe60000041854 */
[----:B---3--:R-:W-:Y:S02]  /*8b20*/  FFMA.FTZ R2, R199, c[0x0][0x2d0], -R181 ;  /* 0x0000b400c7027a23 */ /* 0x008fe400000108b5 */
[----:B------:R1:W5:Y:S03]  /*8b30*/  LDL.LU R199, [R1+0x100] ;  /* 0x0001000001c77983 */ /* 0x0003660000300800 */
[C---:B------:R-:W-:Y:S01]  /*8b40*/  HMMA.16816.F32.BF16 R88, R176.reuse, R134, R88 ;  /* 0x00000086b058723c */ /* 0x040fe20000041858 */
[----:B------:R4:W-:Y:S01]  /*8b50*/  MUFU.EX2 R187, R2 ;  /* 0x0000000200bb7308 */ /* 0x0009e20000000800 */
[----:B------:R-:W3:Y:S05]  /*8b60*/  LDSM.16.MT88.4 R132, [R252+0x4100] ;  /* 0x00410000fc84783b */ /* 0x000eea0000004200 */
[----:B------:R1:W5:Y:S05]  /*8b70*/  LDL.LU R192, [R1+0xfc] ;  /* 0x0000fc0001c07983 */ /* 0x00036a0000300800 */
[----:B------:R1:W5:Y:S05]  /*8b80*/  LDL.LU R193, [R1+0xf8] ;  /* 0x0000f80001c17983 */ /* 0x00036a0000300800 */
[----:B------:R1:W5:Y:S05]  /*8b90*/  LDL.LU R194, [R1+0xf4] ;  /* 0x0000f40001c27983 */ /* 0x00036a0000300800 */
[----:B------:R1:W5:Y:S01]  /*8ba0*/  LDL.LU R195, [R1+0xf0] ;  /* 0x0000f00001c37983 */ /* 0x0003620000300800 */
[C---:B---3--:R-:W-:Y:S08]  /*8bb0*/  HMMA.16816.F32.BF16 R92, R176.reuse, R132, R92 ;  /* 0x00000084b05c723c */ /* 0x048ff0000004185c */
[C---:B------:R-:W-:Y:S01]  /*8bc0*/  HMMA.16816.F32.BF16 R96, R176.reuse, R134, R96 ;  /* 0x00000086b060723c */ /* 0x040fe20000041860 */
[----:B------:R-:W3:Y:S07]  /*8bd0*/  LDSM.16.MT88.4 R132, [R249+0x6100] ;  /* 0x00610000f984783b */ /* 0x000eee0000004200 */
[C---:B---3--:R-:W-:Y:S08]  /*8be0*/  HMMA.16816.F32.BF16 R100, R176.reuse, R132, R100 ;  /* 0x00000084b064723c */ /* 0x048ff00000041864 */
[C---:B------:R-:W-:Y:S01]  /*8bf0*/  HMMA.16816.F32.BF16 R104, R176.reuse, R134, R104 ;  /* 0x00000086b068723c */ /* 0x040fe20000041868 */
[----:B------:R-:W3:Y:S03]  /*8c00*/  LDSM.16.MT88.4 R132, [R250+0x6100] ;  /* 0x00610000fa84783b */ /* 0x000ee60000004200 */
[----:B----4-:R-:W-:Y:S02]  /*8c10*/  FFMA.FTZ R2, R3, R144, R145 ;  /* 0x0000009003027223 */ /* 0x010fe40000010091 */
[----:B------:R-:W-:Y:S02]  /*8c20*/  LDSM.16.MT88.4 R144, [R151+0x1100] ;  /* 0x001100009790783b */ /* 0x000fe40000004200 */
[C---:B---3--:R-:W-:Y:S08]  /*8c30*/  HMMA.16816.F32.BF16 R108, R176.reuse, R132, R108 ;  /* 0x00000084b06c723c */ /* 0x048ff0000004186c */
[C---:B------:R-:W-:Y:S01]  /*8c40*/  HMMA.16816.F32.BF16 R112, R176.reuse, R134, R112 ;  /* 0x00000086b070723c */ /* 0x040fe20000041870 */
[----:B------:R-:W3:Y:S07]  /*8c50*/  LDSM.16.MT88.4 R132, [R151+0x6100] ;  /* 0x006100009784783b */ /* 0x000eee0000004200 */
[C---:B---3--:R-:W-:Y:S08]  /*8c60*/  HMMA.16816.F32.BF16 R116, R176.reuse, R132, R116 ;  /* 0x00000084b074723c */ /* 0x048ff00000041874 */
[C---:B------:R-:W-:Y:S01]  /*8c70*/  HMMA.16816.F32.BF16 R120, R176.reuse, R134, R120 ;  /* 0x00000086b078723c */ /* 0x040fe20000041878 */
[----:B------:R-:W3:Y:S07]  /*8c80*/  LDSM.16.MT88.4 R132, [R252+0x6100] ;  /* 0x00610000fc84783b */ /* 0x000eee0000004200 */
[C---:B---3--:R-:W-:Y:S07]  /*8c90*/  HMMA.16816.F32.BF16 R124, R176.reuse, R132, R124 ;  /* 0x00000084b07c723c */ /* 0x048fee000004187c */
[----:B------:R-:W-:Y:S01]  /*8ca0*/  F2FP.BF16.PACK_AB R132, R156, R149 ;  /* 0x000000959c84723e */ /* 0x000fe200000010ff */
[----:B------:R-:W-:Y:S04]  /*8cb0*/  HMMA.16816.F32.BF16 R128, R176, R134, R128 ;  /* 0x00000086b080723c */ /* 0x000fe80000041880 */
[----:B------:R-:W-:Y:S01]  /*8cc0*/  F2FP.BF16.PACK_AB R133, R157, R150 ;  /* 0x000000969d85723e */ /* 0x000fe200000010ff */
[----:B------:R-:W-:Y:S02]  /*8cd0*/  FFMA.FTZ R148, R0, R152, R182 ;  /* 0x0000009800947223 */ /* 0x000fe400000100b6 */
[----:B------:R-:W-:Y:S01]  /*8ce0*/  F2FP.BF16.PACK_AB R134, R153, R158 ;  /* 0x0000009e9986723e */ /* 0x000fe200000010ff */
[--C-:B------:R-:W-:Y:S01]  /*8cf0*/  FFMA.FTZ R0, R172, c[0x0][0x2d0], -R181.reuse ;  /* 0x0000b400ac007a23 */ /* 0x100fe200000108b5 */
[----:B------:R-:W-:Y:S01]  /*8d00*/  F2FP.BF16.PACK_AB R135, R160, R159 ;  /* 0x0000009fa087723e */ /* 0x000fe200000010ff */
[----:B------:R1:W5:Y:S02]  /*8d10*/  LDL.LU R172, [R1+0xec] ;  /* 0x0000ec0001ac7983 */ /* 0x0003640000300800 */
[----:B------:R-:W-:Y:S01]  /*8d20*/  IMAD.MOV.U32 R152, RZ, RZ, R166 ;  /* 0x000000ffff987224 */ /* 0x000fe200078e00a6 */
[----:B------:R3:W-:Y:S01]  /*8d30*/  MUFU.EX2 R3, R0 ;  /* 0x0000000000037308 */ /* 0x0007e20000000800 */
[----:B------:R-:W-:Y:S02]  /*8d40*/  F2FP.BF16.PACK_AB R176, R184, R185 ;  /* 0x000000b9b8b0723e */ /* 0x000fe400000010ff */
[C---:B------:R-:W-:Y:S05]  /*8d50*/  HMMA.16816.F32.BF16 R4, R132.reuse, R136, R4 ;  /* 0x000000888404723c */ /* 0x040fea0000041804 */
[----:B--2---:R-:W-:Y:S03]  /*8d60*/  F2FP.BF16.PACK_AB R178, R180, R183 ;  /* 0x000000b7b4b2723e */ /* 0x004fe600000010ff */
[C---:B------:R-:W-:Y:S01]  /*8d70*/  HMMA.16816.F32.BF16 R8, R132.reuse, R138, R8 ;  /* 0x0000008a8408723c */ /* 0x040fe20000041808 */
[----:B------:R-:W2:Y:S03]  /*8d80*/  LDSM.16.MT88.4 R136, [R250+0x900] ;  /* 0x00090000fa88783b */ /* 0x000ea60000004200 */
[--C-:B---3--:R-:W-:Y:S02]  /*8d90*/  FFMA.FTZ R0, R173, c[0x0][0x2d0], -R181.reuse ;  /* 0x0000b400ad007a23 */ /* 0x108fe400000108b5 */
[----:B------:R1:W5:Y:S02]  /*8da0*/  LDL.LU R173, [R1+0xe8] ;  /* 0x0000e80001ad7983 */ /* 0x0003640000300800 */
[----:B------:R3:W4:Y:S01]  /*8db0*/  MUFU.EX2 R182, R0 ;  /* 0x0000000000b67308 */ /* 0x0007220000000800 */
[C---:B--2---:R-:W-:Y:S03]  /*8dc0*/  HMMA.16816.F32.BF16 R12, R132.reuse, R136, R12 ;  /* 0x00000088840c723c */ /* 0x044fe6000004180c */
[--C-:B---3--:R-:W-:Y:S01]  /*8dd0*/  FFMA.FTZ R0, R174, c[0x0][0x2d0], -R181.reuse ;  /* 0x0000b400ae007a23 */ /* 0x108fe200000108b5 */
[----:B----4-:R-:W-:Y:S01]  /*8de0*/  F2FP.BF16.PACK_AB R177, R182, R3 ;  /* 0x00000003b6b1723e */ /* 0x010fe200000010ff */
[----:B------:R1:W5:Y:S01]  /*8df0*/  LDL.LU R174, [R1+0xe4] ;  /* 0x0000e40001ae7983 */ /* 0x0003620000300800 */
[----:B------:R-:W-:Y:S03]  /*8e00*/  FFMA.FTZ R181, R167, c[0x0][0x2d0], -R181 ;  /* 0x0000b400a7b57a23 */ /* 0x000fe600000108b5 */
[----:B------:R2:W-:Y:S01]  /*8e10*/  MUFU.EX2 R166, R0 ;  /* 0x0000000000a67308 */ /* 0x0005e20000000800 */
[C---:B------:R-:W-:Y:S01]  /*8e20*/  HMMA.16816.F32.BF16 R16, R132.reuse, R138, R16 ;  /* 0x0000008a8410723c */ /* 0x040fe20000041810 */
[----:B------:R-:W3:Y:S08]  /*8e30*/  LDSM.16.MT88.4 R136, [R151+0x900] ;  /* 0x000900009788783b */ /* 0x000ef00000004200 */
[----:B------:R-:W4:Y:S03]  /*8e40*/  MUFU.EX2 R181, R181 ;  /* 0x000000b500b57308 */ /* 0x000f260000000800 */
[----:B--2---:R-:W-:Y:S02]  /*8e50*/  FADD.FTZ R0, R175, R2 ;  /* 0x00000002af007221 */ /* 0x004fe40000010000 */
[----:B------:R1:W5:Y:S01]  /*8e60*/  LDL.LU R175, [R1+0xe0] ;  /* 0x0000e00001af7983 */ /* 0x0003620000300800 */
[----:B------:R-:W-:Y:S01]  /*8e70*/  FADD.FTZ R2, R168, R148 ;  /* 0x00000094a8027221 */ /* 0x000fe20000010000 */
[----:B------:R-:W-:Y:S01]  /*8e80*/  MOV R148, R153 ;  /* 0x0000009900947202 */ /* 0x000fe20000000f00 */
[----:B------:R-:W-:Y:S02]  /*8e90*/  FADD.FTZ R0, R169, R0 ;  /* 0x00000000a9007221 */ /* 0x000fe40000010000 */
[----:B------:R1:W5:Y:S01]  /*8ea0*/  LDL.LU R168, [R1+0xdc] ;  /* 0x0000dc0001a87983 */ /* 0x0003620000300800 */
[----:B------:R-:W-:Y:S02]  /*8eb0*/  FADD.FTZ R167, R170, R2 ;  /* 0x00000002aaa77221 */ /* 0x000fe40000010000 */
[----:B------:R-:W-:Y:S01]  /*8ec0*/  FADD.FTZ R2, R171, R0 ;  /* 0x00000000ab027221 */ /* 0x000fe20000010000 */
[----:B----4-:R-:W-:Y:S01]  /*8ed0*/  F2FP.BF16.PACK_AB R179, R181, R166 ;  /* 0x000000a6b5b3723e */ /* 0x010fe200000010ff */
[----:B------:R1:W5:Y:S01]  /*8ee0*/  LDL.LU R169, [R1+0xd8] ;  /* 0x0000d80001a97983 */ /* 0x0003620000300800 */
[----:B------:R-:W-:Y:S04]  /*8ef0*/  IMAD.MOV.U32 R0, RZ, RZ, R152 ;  /* 0x000000ffff007224 */ /* 0x000fe800078e0098 */
[----:B------:R-:W-:Y:S01]  /*8f00*/  LDSM.16.MT88.4 R152, [R151+0x1900] ;  /* 0x001900009798783b */ /* 0x000fe20000004200 */
[----:B------:R-:W-:Y:S01]  /*8f10*/  FADD.FTZ R0, R0, R167 ;  /* 0x000000a700007221 */ /* 0x000fe20000010000 */
[C---:B---3--:R-:W-:Y:S03]  /*8f20*/  HMMA.16816.F32.BF16 R20, R132.reuse, R136, R20 ;  /* 0x000000888414723c */ /* 0x048fe60000041814 */
[----:B------:R1:W5:Y:S05]  /*8f30*/  LDL.LU R170, [R1+0xd4] ;  /* 0x0000d40001aa7983 */ /* 0x00036a0000300800 */
[C---:B------:R-:W-:Y:S01]  /*8f40*/  HMMA.16816.F32.BF16 R24, R132.reuse, R138, R24 ;  /* 0x0000008a8418723c */ /* 0x040fe20000041818 */
[----:B------:R-:W2:Y:S05]  /*8f50*/  LDSM.16.MT88.4 R136, [R252+0x900] ;  /* 0x00090000fc88783b */ /* 0x000eaa0000004200 */
[----:B------:R1:W5:Y:S02]  /*8f60*/  LDL.LU R171, [R1+0xd0] ;  /* 0x0000d00001ab7983 */ /* 0x0003640000300800 */
        /* <DEDUP_REMOVED lines=37> */
[----:B------:R-:W-:Y:S01]  /*91c0*/  HMMA.16816.F32.BF16 R128, R132, R138, R128 ;  /* 0x0000008a8480723c */ /* 0x000fe20000041880 */
[----:B------:R-:W2:Y:S06]  /*91d0*/  LDSM.16.MT88.4 R136, [R249+0x1100] ;  /* 0x00110000f988783b */ /* 0x000eac0000004200 */
[----:B------:R-:W-:Y:S02]  /*91e0*/  F2FP.BF16.PACK_AB R132, R161, R189 ;  /* 0x000000bda184723e */ /* 0x000fe400000010ff */
[----:B------:R-:W-:Y:S03]  /*91f0*/  F2FP.BF16.PACK_AB R134, R162, R191 ;  /* 0x000000bfa286723e */ /* 0x000fe600000010ff */
[----:B------:R-:W-:Y:S02]  /*9200*/  F2FP.BF16.PACK_AB R133, R190, R188 ;  /* 0x000000bcbe85723e */ /* 0x000fe400000010ff */
[----:B------:R-:W-:Y:S07]  /*9210*/  F2FP.BF16.PACK_AB R135, R187, R186 ;  /* 0x000000babb87723e */ /* 0x000fee00000010ff */
[C---:B--2---:R-:W-:Y:S08]  /*9220*/  HMMA.16816.F32.BF16 R4, R132.reuse, R136, R4 ;  /* 0x000000888404723c */ /* 0x044ff00000041804 */
[C---:B------:R-:W-:Y:S01]  /*9230*/  HMMA.16816.F32.BF16 R8, R132.reuse, R138, R8 ;  /* 0x0000008a8408723c */ /* 0x040fe20000041808 */
[----:B------:R-:W2:Y:S07]  /*9240*/  LDSM.16.MT88.4 R136, [R252+0x1100] ;  /* 0x00110000fc88783b */ /* 0x000eae0000004200 */
[C---:B------:R-:W-:Y:S08]  /*9250*/  HMMA.16816.F32.BF16 R12, R132.reuse, R140, R12 ;  /* 0x0000008c840c723c */ /* 0x040ff0000004180c */
[C---:B------:R-:W-:Y:S01]  /*9260*/  HMMA.16816.F32.BF16 R16, R132.reuse, R142, R16 ;  /* 0x0000008e8410723c */ /* 0x040fe20000041810 */
[----:B------:R-:W3:Y:S07]  /*9270*/  LDSM.16.MT88.4 R140, [R249+0x3100] ;  /* 0x00310000f98c783b */ /* 0x000eee0000004200 */
[C---:B------:R-:W-:Y:S08]  /*9280*/  HMMA.16816.F32.BF16 R20, R132.reuse, R144, R20 ;  /* 0x000000908414723c */ /* 0x040ff00000041814 */
        /* <DEDUP_REMOVED lines=39> */
[----:B------:R-:W-:Y:S08]  /*9500*/  HMMA.16816.F32.BF16 R128, R132, R138, R128 ;  /* 0x0000008a8480723c */ /* 0x000ff00000041880 */
[C---:B---3--:R-:W-:Y:S07]  /*9510*/  HMMA.16816.F32.BF16 R132, R176.reuse, R140, R4 ;  /* 0x0000008cb084723c */ /* 0x048fee0000041804 */
[----:B------:R-:W-:Y:S01]  /*9520*/  IMAD.MOV.U32 R6, RZ, RZ, R161 ;  /* 0x000000ffff067224 */ /* 0x000fe200078e00a1 */
[C---:B------:R-:W-:Y:S04]  /*9530*/  HMMA.16816.F32.BF16 R136, R176.reuse, R142, R8 ;  /* 0x0000008eb088723c */ /* 0x040fe80000041808 */
[----:B------:R-:W-:Y:S02]  /*9540*/  MOV R5, R162 ;  /* 0x000000a200057202 */ /* 0x000fe40000000f00 */
[----:B------:R-:W-:Y:S02]  /*9550*/  MOV R7, R160 ;  /* 0x000000a000077202 */ /* 0x000fe40000000f00 */
[C---:B----4-:R-:W-:Y:S01]  /*9560*/  HMMA.16816.F32.BF16 R140, R176.reuse, R144, R12 ;  /* 0x00000090b08c723c */ /* 0x050fe2000004180c */
[----:B------:R-:W2:Y:S03]  /*9570*/  LDSM.16.MT88.4 R160, [R252+0x1900] ;  /* 0x00190000fca0783b */ /* 0x000ea60000004200 */
[----:B------:R-:W-:Y:S01]  /*9580*/  IMAD.MOV.U32 R9, RZ, RZ, R5 ;  /* 0x000000ffff097224 */ /* 0x000fe200078e0005 */
[----:B------:R-:W-:Y:S01]  /*9590*/  MOV R10, R6 ;  /* 0x00000006000a7202 */ /* 0x000fe20000000f00 */
[----:B------:R-:W-:Y:S02]  /*95a0*/  IMAD.MOV.U32 R11, RZ, RZ, R7 ;  /* 0x000000ffff0b7224 */ /* 0x000fe400078e0007 */
[C---:B------:R-:W-:Y:S01]  /*95b0*/  HMMA.16816.F32.BF16 R144, R176.reuse, R146, R16 ;  /* 0x00000092b090723c */ /* 0x040fe20000041810 */
[----:B------:R-:W3:Y:S03]  /*95c0*/  LDSM.16.MT88.4 R4, [R249+0x3900] ;  /* 0x00390000f904783b */ /* 0x000ee60000004200 */
[----:B------:R-:W-:Y:S01]  /*95d0*/  IMAD.MOV.U32 R15, RZ, RZ, R148 ;  /* 0x000000ffff0f7224 */ /* 0x000fe200078e0094 */
[----:B------:R-:W-:Y:S01]  /*95e0*/  MOV R12, R9 ;  /* 0x00000009000c7202 */ /* 0x000fe20000000f00 */
[----:B------:R-:W-:Y:S01]  /*95f0*/  IMAD.MOV.U32 R13, RZ, RZ, R10 ;  /* 0x000000ffff0d7224 */ /* 0x000fe200078e000a */
[----:B------:R-:W-:Y:S01]  /*9600*/  MOV R17, R151 ;  /* 0x0000009700117202 */ /* 0x000fe20000000f00 */
[----:B------:R-:W-:Y:S01]  /*9610*/  IMAD.MOV.U32 R18, RZ, RZ, R150 ;  /* 0x000000ffff127224 */ /* 0x000fe200078e0096 */
[----:B------:R-:W-:Y:S02]  /*9620*/  MOV R19, R149 ;  /* 0x0000009500137202 */ /* 0x000fe40000000f00 */
[C---:B------:R-:W-:Y:S03]  /*9630*/  HMMA.16816.F32.BF16 R148, R176.reuse, R152, R20 ;  /* 0x00000098b094723c */ /* 0x040fe60000041814 */
[----:B------:R-:W-:Y:S02]  /*9640*/  MOV R14, R11 ;  /* 0x0000000b000e7202 */ /* 0x000fe40000000f00 */
[----:B------:R-:W4:Y:S02]  /*9650*/  LDSM.16.MT88.4 R8, [R250+0x3900] ;  /* 0x00390000fa08783b */ /* 0x000f240000004200 */
[----:B------:R-:W-:Y:S01]  /*9660*/  MOV R23, R12 ;  /* 0x0000000c00177202 */ /* 0x000fe20000000f00 */
[C---:B------:R-:W-:Y:S04]  /*9670*/  HMMA.16816.F32.BF16 R152, R176.reuse, R154, R24 ;  /* 0x0000009ab098723c */ /* 0x040fe80000041818 */
[----:B------:R-:W-:Y:S01]  /*9680*/  IMAD.MOV.U32 R22, RZ, RZ, R13 ;  /* 0x000000ffff167224 */ /* 0x000fe200078e000d */
[----:B------:R-:W-:Y:S02]  /*9690*/  MOV R21, R14 ;  /* 0x0000000e00157202 */ /* 0x000fe40000000f00 */
[----:B------:R-:W-:Y:S01]  /*96a0*/  IMAD.MOV.U32 R27, RZ, RZ, R159 ;  /* 0x000000ffff1b7224 */ /* 0x000fe200078e009f */
[----:B------:R-:W-:Y:S01]  /*96b0*/  MOV R26, R158 ;  /* 0x0000009e001a7202 */ /* 0x000fe20000000f00 */
[----:B------:R-:W-:Y:S03]  /*96c0*/  IMAD.MOV.U32 R24, RZ, RZ, R156 ;  /* 0x000000ffff187224 */ /* 0x000fe600078e009c */
[----:B------:R-:W-:Y:S02]  /*96d0*/  MOV R25, R157 ;  /* 0x0000009d00197202 */ /* 0x000fe40000000f00 */
[C---:B--2---:R-:W-:Y:S03]  /*96e0*/  HMMA.16816.F32.BF16 R156, R176.reuse, R160, R28 ;  /* 0x000000a0b09c723c */ /* 0x044fe6000004181c */
[----:B------:R-:W-:Y:S02]  /*96f0*/  MOV R20, R15 ;  /* 0x0000000f00147202 */ /* 0x000fe40000000f00 */
[----:B------:R-:W2:Y:S02]  /*9700*/  LDSM.16.MT88.4 R12, [R17+0x3900] ;  /* 0x00390000110c783b */ /* 0x000ea40000004200 */
[----:B------:R-:W-:Y:S01]  /*9710*/  MOV R29, R17 ;  /* 0x00000011001d7202 */ /* 0x000fe20000000f00 */
[C---:B------:R-:W-:Y:S04]  /*9720*/  HMMA.16816.F32.BF16 R160, R176.reuse, R162, R32 ;  /* 0x000000a2b0a0723c */ /* 0x040fe80000041820 */
[----:B------:R-:W-:Y:S01]  /*9730*/  MOV R31, R18 ;  /* 0x00000012001f7202 */ /* 0x000fe20000000f00 */
[----:B------:R-:W-:Y:S02]  /*9740*/  IMAD.MOV.U32 R30, RZ, RZ, R19 ;  /* 0x000000ffff1e7224 */ /* 0x000fe400078e0013 */
[----:B------:R-:W1:Y:S01]  /*9750*/  LDSM.16.MT88.4 R16, [R252+0x3900] ;  /* 0x00390000fc10783b */ /* 0x000e620000004200 */
[C---:B---3--:R-:W-:Y:S04]  /*9760*/  HMMA.16816.F32.BF16 R36, R176.reuse, R4, R36 ;  /* 0x00000004b024723c */ /* 0x048fe80000041824 */
[----:B------:R-:W-:Y:S02]  /*9770*/  FADD.FTZ R2, R30, R2 ;  /* 0x000000021e027221 */ /* 0x000fe40000010000 */
[----:B------:R-:W-:Y:S02]  /*9780*/  FADD.FTZ R0, R31, R0 ;  /* 0x000000001f007221 */ /* 0x000fe40000010000 */
[C---:B------:R-:W-:Y:S01]  /*9790*/  HMMA.16816.F32.BF16 R40, R176.reuse, R6, R40 ;  /* 0x00000006b028723c */ /* 0x040fe20000041828 */
[----:B------:R-:W3:Y:S03]  /*97a0*/  LDSM.16.MT88.4 R4, [R249+0x5900] ;  /* 0x00590000f904783b */ /* 0x000ee60000004200 */
[----:B------:R-:W-:Y:S02]  /*97b0*/  FADD.FTZ R2, R24, R2 ;  /* 0x0000000218027221 */ /* 0x000fe40000010000 */
[----:B------:R-:W-:Y:S02]  /*97c0*/  FADD.FTZ R0, R25, R0 ;  /* 0x0000000019007221 */ /* 0x000fe40000010000 */
[C---:B----4-:R-:W-:Y:S04]  /*97d0*/  HMMA.16816.F32.BF16 R44, R176.reuse, R8, R44 ;  /* 0x00000008b02c723c */ /* 0x050fe8000004182c */
[----:B------:R-:W-:Y:S02]  /*97e0*/  FADD.FTZ R2, R26, R2 ;  /* 0x000000021a027221 */ /* 0x000fe40000010000 */
[----:B------:R-:W-:Y:S02]  /*97f0*/  FADD.FTZ R0, R27, R0 ;  /* 0x000000001b007221 */ /* 0x000fe40000010000 */
[C---:B------:R-:W-:Y:S01]  /*9800*/  HMMA.16816.F32.BF16 R48, R176.reuse, R10, R48 ;  /* 0x0000000ab030723c */ /* 0x040fe20000041830 */
[----:B------:R-:W4:Y:S03]  /*9810*/  LDSM.16.MT88.4 R8, [R250+0x5900] ;  /* 0x00590000fa08783b */ /* 0x000f260000004200 */
[----:B------:R-:W-:Y:S02]  /*9820*/  FADD.FTZ R2, R20, R2 ;  /* 0x0000000214027221 */ /* 0x000fe40000010000 */
[----:B------:R-:W-:Y:S02]  /*9830*/  FADD.FTZ R0, R21, R0 ;  /* 0x0000000015007221 */ /* 0x000fe40000010000 */
[C---:B--2---:R-:W-:Y:S04]  /*9840*/  HMMA.16816.F32.BF16 R52, R176.reuse, R12, R52 ;  /* 0x0000000cb034723c */ /* 0x044fe80000041834 */
[----:B------:R-:W-:Y:S02]  /*9850*/  FADD.FTZ R2, R189, R2 ;  /* 0x00000002bd027221 */ /* 0x000fe40000010000 */
[----:B------:R-:W-:Y:S02]  /*9860*/  FADD.FTZ R0, R188, R0 ;  /* 0x00000000bc007221 */ /* 0x000fe40000010000 */
[C---:B------:R-:W-:Y:S01]  /*9870*/  HMMA.16816.F32.BF16 R56, R176.reuse, R14, R56 ;  /* 0x0000000eb038723c */ /* 0x040fe20000041838 */
[----:B------:R-:W2:Y:S03]  /*9880*/  LDSM.16.MT88.4 R12, [R29+0x5900] ;  /* 0x005900001d0c783b */ /* 0x000ea60000004200 */
[----:B------:R-:W-:Y:S02]  /*9890*/  FADD.FTZ R2, R22, R2 ;  /* 0x0000000216027221 */ /* 0x000fe40000010000 */
[----:B------:R-:W-:Y:S02]  /*98a0*/  FADD.FTZ R0, R190, R0 ;  /* 0x00000000be007221 */ /* 0x000fe40000010000 */
[C---:B-1----:R-:W-:Y:S04]  /*98b0*/  HMMA.16816.F32.BF16 R60, R176.reuse, R16, R60 ;  /* 0x00000010b03c723c */ /* 0x042fe8000004183c */
[----:B------:R-:W-:Y:S02]  /*98c0*/  FADD.FTZ R2, R191, R2 ;  /* 0x00000002bf027221 */ /* 0x000fe40000010000 */
[----:B------:R-:W-:Y:S02]  /*98d0*/  FADD.FTZ R0, R186, R0 ;  /* 0x00000000ba007221 */ /* 0x000fe40000010000 */
[C---:B------:R-:W-:Y:S01]  /*98e0*/  HMMA.16816.F32.BF16 R64, R176.reuse, R18, R64 ;  /* 0x00000012b040723c */ /* 0x040fe20000041840 */
[----:B------:R-:W1:Y:S03]  /*98f0*/  LDSM.16.MT88.4 R16, [R252+0x5900] ;  /* 0x00590000fc10783b */ /* 0x000e660000004200 */
[----:B------:R-:W-:Y:S02]  /*9900*/  FADD.FTZ R2, R23, R2 ;  /* 0x0000000217027221 */ /* 0x000fe40000010000 */
[----:B------:R-:W-:Y:S02]  /*9910*/  FADD.FTZ R0, R187, R0 ;  /* 0x00000000bb007221 */ /* 0x000fe40000010000 */
        /* <DEDUP_REMOVED lines=9> */
[----:B------:R-:W-:Y:S01]  /*99b0*/  FADD.FTZ R0, R166, R3 ;  /* 0x00000003a6007221 */ /* 0x000fe20000010000 */
[----:B------:R-:W-:Y:S01]  /*99c0*/  MOV R166, R164 ;  /* 0x000000a400a67202 */ /* 0x000fe20000000f00 */
[C---:B------:R-:W-:Y:S01]  /*99d0*/  HMMA.16816.F32.BF16 R80, R176.reuse, R10, R80 ;  /* 0x0000000ab050723c */ /* 0x040fe20000041850 */
[----:B------:R-:W4:Y:S03]  /*99e0*/  LDSM.16.MT88.4 R8, [R250+0x7900] ;  /* 0x00790000fa08783b */ /* 0x000f260000004200 */
[----:B------:R-:W-:Y:S01]  /*99f0*/  FADD.FTZ R2, R180, R2 ;  /* 0x00000002b4027221 */ /* 0x000fe20000010000 */
[----:B------:R-:W-:Y:S01]  /*9a00*/  MOV R3, R165 ;  /* 0x000000a500037202 */ /* 0x000fe20000000f00 */
[----:B------:R-:W-:Y:S02]  /*9a10*/  FADD.FTZ R0, R181, R0 ;  /* 0x00000000b5007221 */ /* 0x000fe40000010000 */
[C---:B--2---:R-:W-:Y:S01]  /*9a20*/  HMMA.16816.F32.BF16 R84, R176.reuse, R12, R84 ;  /* 0x0000000cb054723c */ /* 0x044fe20000041854 */
[----:B------:R-:W-:Y:S05]  /*9a30*/  STL [R1+0x64], R2 ;  /* 0x0000640201007387 */ /* 0x000fea0000100800 */
[----:B------:R-:W-:Y:S02]  /*9a40*/  STL [R1+0x68], R0 ;  /* 0x0000680001007387 */ /* 0x000fe40000100800 */
[C---:B------:R-:W-:Y:S03]  /*9a50*/  HMMA.16816.F32.BF16 R88, R176.reuse, R14, R88 ;  /* 0x0000000eb058723c */ /* 0x040fe60000041858 */
[----:B------:R-:W2:Y:S05]  /*9a60*/  LDSM.16.MT88.4 R12, [R29+0x7900] ;  /* 0x007900001d0c783b */ /* 0x000eaa0000004200 */
[C---:B-1----:R-:W-:Y:S08]  /*9a70*/  HMMA.16816.F32.BF16 R92, R176.reuse, R16, R92 ;  /* 0x00000010b05c723c */ /* 0x042ff0000004185c */
[C---:B------:R-:W-:Y:S01]  /*9a80*/  HMMA.16816.F32.BF16 R96, R176.reuse, R18, R96 ;  /* 0x00000012b060723c */ /* 0x040fe20000041860 */
[----:B------:R-:W1:Y:S07]  /*9a90*/  LDSM.16.MT88.4 R16, [R252+0x7900] ;  /* 0x00790000fc10783b */ /* 0x000e6e0000004200 */
[C---:B---3--:R-:W-:Y:S08]  /*9aa0*/  HMMA.16816.F32.BF16 R100, R176.reuse, R4, R100 ;  /* 0x00000004b064723c */ /* 0x048ff00000041864 */
[C---:B------:R-:W-:Y:S08]  /*9ab0*/  HMMA.16816.F32.BF16 R104, R176.reuse, R6, R104 ;  /* 0x00000006b068723c */ /* 0x040ff00000041868 */
[C---:B----4-:R-:W-:Y:S08]  /*9ac0*/  HMMA.16816.F32.BF16 R108, R176.reuse, R8, R108 ;  /* 0x00000008b06c723c */ /* 0x050ff0000004186c */
[C---:B------:R-:W-:Y:S08]  /*9ad0*/  HMMA.16816.F32.BF16 R112, R176.reuse, R10, R112 ;  /* 0x0000000ab070723c */ /* 0x040ff00000041870 */
[C---:B--2---:R-:W-:Y:S08]  /*9ae0*/  HMMA.16816.F32.BF16 R116, R176.reuse, R12, R116 ;  /* 0x0000000cb074723c */ /* 0x044ff00000041874 */
[C---:B------:R-:W-:Y:S08]  /*9af0*/  HMMA.16816.F32.BF16 R120, R176.reuse, R14, R120 ;  /* 0x0000000eb078723c */ /* 0x040ff00000041878 */
[C---:B-1----:R-:W-:Y:S08]  /*9b00*/  HMMA.16816.F32.BF16 R124, R176.reuse, R16, R124 ;  /* 0x00000010b07c723c */ /* 0x042ff0000004187c */
[----:B------:R-:W-:Y:S01]  /*9b10*/  HMMA.16816.F32.BF16 R128, R176, R18, R128 ;  /* 0x00000012b080723c */ /* 0x000fe20000041880 */
[----:B------:R-:W-:-:S07]  /*9b20*/  @P0 BRA `(.L_x_535) ;  /* 0xffffc1c000000947 */ /* 0x000fce000383ffff */
.L_x_534:
[----:B------:R-:W-:-:S13]  /*9b30*/  ISETP.LE.AND P0, PT, RZ, UR17, PT ;  /* 0x00000011ff007c0c */ /* 0x000fda000bf03270 */
[----:B------:R-:W-:Y:S05]  /*9b40*/  @!P0 BRA `(.L_x_536) ;  /* 0x000035b000008947 */ /* 0x000fea0003800000 */
[----:B------:R-:W2:Y:S01]  /*9b50*/  LDL.64 R6, [R1+0xb8] ;  /* 0x0000b80001067983 */ /* 0x000ea20000100a00 */
[----:B------:R-:W-:-:S03]  /*9b60*/  ULDC.64 UR4, c[0x0][0x208] ;  /* 0x0000820000047ab9 */ /* 0x000fc60000000a00 */
[----:B------:R-:W4:Y:S04]  /*9b70*/  LDL.64 R4, [R1+0x90] ;  /* 0x0000900001047983 */ /* 0x000f280000100a00 */
[----:B---3--:R-:W3:Y:S04]  /*9b80*/  LDL.64 R10, [R1+0xb0] ;  /* 0x0000b000010a7983 */ /* 0x008ee80000100a00 */
[----:B------:R-:W3:Y:S01]  /*9b90*/  LDL.64 R8, [R1+0x70] ;  /* 0x0000700001087983 */ /* 0x000ee20000100a00 */
[----:B------:R-:W-:Y:S01]  /*9ba0*/  MOV R3, R164 ;  /* 0x000000a400037202 */ /* 0x000fe20000000f00 */
[----:B------:R-:W-:-:S02]  /*9bb0*/  USHF.L.U64.HI UR9, UR4, 0x5, UR5 ;  /* 0x0000000504097899 */ /* 0x000fc40008010205 */
[----:B------:R-:W-:-:S03]  /*9bc0*/  USHF.L.U32 UR8, UR4, 0x5, URZ ;  /* 0x0000000504087899 */ /* 0x000fc6000800063f */
[----:B------:R-:W-:Y:S01]  /*9bd0*/  ULDC.64 UR4, c[0x0][0x1e0] ;  /* 0x0000780000047ab9 */ /* 0x000fe20000000a00 */
[C---:B--2---:R-:W-:Y:S02]  /*9be0*/  IADD3 R188, P6, R6.reuse, 0x40, RZ ;  /* 0x0000004006bc7810 */ /* 0x044fe40007fde0ff */
[C---:B------:R-:W-:Y:S02]  /*9bf0*/  IADD3 R186, P1, R6.reuse, 0x80, RZ ;  /* 0x0000008006ba7810 */ /* 0x040fe40007f3e0ff */
[----:B------:R-:W-:Y:S01]  /*9c00*/  IADD3 R184, P0, R6, 0xc0, RZ ;  /* 0x000000c006b87810 */ /* 0x000fe20007f1e0ff */
[--C-:B----4-:R-:W-:Y:S01]  /*9c10*/  IMAD.X R189, RZ, RZ, R5.reuse, P6 ;  /* 0x000000ffffbd7224 */ /* 0x110fe200030e0605 */
[C---:B---3--:R-:W-:Y:S01]  /*9c20*/  IADD3 R2, P6, R10.reuse, 0x40, RZ ;  /* 0x000000400a027810 */ /* 0x048fe20007fde0ff */
[--C-:B------:R-:W-:Y:S01]  /*9c30*/  IMAD.X R187, RZ, RZ, R5.reuse, P1 ;  /* 0x000000ffffbb7224 */ /* 0x100fe200008e0605 */
[----:B------:R-:W-:Y:S01]  /*9c40*/  IADD3 R0, P1, R10, 0x80, RZ ;  /* 0x000000800a007810 */ /* 0x000fe20007f3e0ff */
[----:B------:R-:W-:-:S02]  /*9c50*/  IMAD.X R185, RZ, RZ, R5, P0 ;  /* 0x000000ffffb97224 */ /* 0x000fc400000e0605 */
[----:B------:R1:W-:Y:S01]  /*9c60*/  STL [R1+0x60], R2 ;  /* 0x0000600201007387 */ /* 0x0003e20000100800 */
[----:B------:R-:W-:-:S03]  /*9c70*/  IMAD.X R11, RZ, RZ, R9, P6 ;  /* 0x000000ffff0b7224 */ /* 0x000fc600030e0609 */
[----:B------:R-:W-:Y:S01]  /*9c80*/  STL [R1+0x58], R0 ;  /* 0x0000580001007387 */ /* 0x000fe20000100800 */
[----:B------:R-:W-:Y:S02]  /*9c90*/  MOV R4, R6 ;  /* 0x0000000600047202 */ /* 0x000fe40000000f00 */
[----:B-1----:R-:W-:Y:S02]  /*9ca0*/  IADD3 R2, P0, R10, 0xc0, RZ ;  /* 0x000000c00a027810 */ /* 0x002fe40007f1e0ff */
[----:B------:R-:W-:-:S03]  /*9cb0*/  IADD3.X R10, RZ, R9, RZ, P1, !PT ;  /* 0x00000009ff0a7210 */ /* 0x000fc60000ffe4ff */
[----:B------:R1:W-:Y:S04]  /*9cc0*/  STL [R1+0x50], R2 ;  /* 0x0000500201007387 */ /* 0x0003e80000100800 */
[----:B------:R2:W-:Y:S04]  /*9cd0*/  STL [R1+0x5c], R11 ;  /* 0x00005c0b01007387 */ /* 0x0005e80000100800 */
[----:B------:R2:W-:Y:S01]  /*9ce0*/  STL [R1+0x54], R10 ;  /* 0x0000540a01007387 */ /* 0x0005e20000100800 */
[----:B-1----:R-:W-:-:S05]  /*9cf0*/  IMAD.X R2, RZ, RZ, R9, P0 ;  /* 0x000000ffff027224 */ /* 0x002fca00000e0609 */
[----:B------:R2:W-:Y:S04]  /*9d00*/  STL [R1+0x4c], R2 ;  /* 0x00004c0201007387 */ /* 0x0005e80000100800 */
[----:B------:R2:W-:Y:S01]  /*9d10*/  STL.64 [R1+0x90], R4 ;  /* 0x0000900401007387 */ /* 0x0005e20000100a00 */
[----:B------:R-:W-:-:S03]  /*9d20*/  IMAD.MOV.U32 R0, RZ, RZ, R165 ;  /* 0x000000ffff007224 */ /* 0x000fc600078e00a5 */
.L_x_537:
[----:B--2---:R-:W2:Y:S01]  /*9d30*/  LDL R4, [R1+0x8] ;  /* 0x0000080001047983 */ /* 0x004ea20000100800 */
[----:B------:R-:W-:Y:S04]  /*9d40*/  DEPBAR.LE SB0, 0x0 ;  /* 0x000080000000791a */ /* 0x000fe80000000000 */
[----:B------:R-:W-:Y:S01]  /*9d50*/  USHF.R.S32.HI UR7, URZ, 0x1f, UR17 ;  /* 0x0000001f3f077899 */ /* 0x000fe20008011411 */
[----:B------:R-:W3:Y:S01]  /*9d60*/  LDL R177, [R1+0x44] ;  /* 0x0000440001b17983 */ /* 0x000ee20000100800 */
[----:B------:R-:W-:Y:S02]  /*9d70*/  UIMAD UR6, UR12, UR17, URZ ;  /* 0x000000110c0672a4 */ /* 0x000fe4000f8e023f */
[----:B------:R-:W-:Y:S02]  /*9d80*/  UIMAD.WIDE.U32 UR10, UR17, UR13, UR8 ;  /* 0x0000000d110a72a5 */ /* 0x000fe4000f8e0008 */
[----:B------:R-:W-:Y:S01]  /*9d90*/  UIMAD UR6, UR7, UR13, UR6 ;  /* 0x0000000d070672a4 */ /* 0x000fe2000f8e0206 */
[----:B------:R-:W-:Y:S01]  /*9da0*/  BAR.SYNC.DEFER_BLOCKING 0x0 ;  /* 0x0000000000007b1d */ /* 0x000fe20000010000 */
[----:B------:R-:W-:Y:S05]  /*9db0*/  UISETP.GT.AND UP0, UPT, UR17, URZ, UPT ;  /* 0x0000003f1100728c */ /* 0x000fea000bf04270 */
[----:B------:R-:W1:Y:S06]  /*9dc0*/  LDSM.16.M88.4 R8, [R248+0x10100] ;  /* 0x01010000f808783b */ /* 0x000e6c0000000200 */
[----:B------:R-:W4:Y:S06]  /*9dd0*/  LDSM.16.M88.4 R16, [R248+0x10900] ;  /* 0x01090000f810783b */ /* 0x000f2c0000000200 */
[----:B------:R-:W3:Y:S06]  /*9de0*/  LDL R176, [R1+0x40] ;  /* 0x0000400001b07983 */ /* 0x000eec0000100800 */
[----:B------:R-:W1:Y:S06]  /*9df0*/  LDSM.16.M88.4 R24, [R248+0x11100] ;  /* 0x01110000f818783b */ /* 0x000e6c0000000200 */
[----:B------:R-:W1:Y:S06]  /*9e00*/  LDSM.16.M88.4 R32, [R248+0x11900] ;  /* 0x01190000f820783b */ /* 0x000e6c0000000200 */
[----:B------:R-:W3:Y:S06]  /*9e10*/  LDL R2, [R1+0x3c] ;  /* 0x00003c0001027983 */ /* 0x000eec0000100800 */
[----:B------:R-:W3:Y:S06]  /*9e20*/  LDL.64 R178, [R1+0x90] ;  /* 0x0000900001b27983 */ /* 0x000eec0000100a00 */
[----:B-----5:R-:W-:Y:S06]  /*9e30*/  STL [R1+0xdc], R168 ;  /* 0x0000dca801007387 */ /* 0x020fec0000100800 */
[----:B------:R-:W-:Y:S06]  /*9e40*/  STL [R1+0xd8], R169 ;  /* 0x0000d8a901007387 */ /* 0x000fec0000100800 */
[----:B------:R-:W-:Y:S06]  /*9e50*/  STL [R1+0xd4], R170 ;  /* 0x0000d4aa01007387 */ /* 0x000fec0000100800 */
[----:B------:R-:W-:Y:S06]  /*9e60*/  STL [R1+0xd0], R171 ;  /* 0x0000d0ab01007387 */ /* 0x000fec0000100800 */
[----:B--2---:R1:W2:Y:S02]  /*9e70*/  LDSM.16.M88.4 R164, [R4] ;  /* 0x0000000004a4783b */ /* 0x0042a40000000200 */
[C---:B-1----:R-:W-:Y:S08]  /*9e80*/  HMMA.16816.F32.BF16 R4, R168.reuse, R8, RZ ;  /* 0x00000008a804723c */ /* 0x042ff000000418ff */
[C---:B------:R-:W-:Y:S08]  /*9e90*/  HMMA.16816.F32.BF16 R8, R168.reuse, R10, RZ ;  /* 0x0000000aa808723c */ /* 0x040ff000000418ff */
[C---:B----4-:R-:W-:Y:S08]  /*9ea0*/  HMMA.16816.F32.BF16 R12, R168.reuse, R16, RZ ;  /* 0x00000010a80c723c */ /* 0x050ff000000418ff */
[C---:B------:R-:W-:Y:S08]  /*9eb0*/  HMMA.16816.F32.BF16 R16, R168.reuse, R18, RZ ;  /* 0x00000012a810723c */ /* 0x040ff000000418ff */
[C---:B------:R-:W-:Y:S08]  /*9ec0*/  HMMA.16816.F32.BF16 R20, R168.reuse, R24, RZ ;  /* 0x00000018a814723c */ /* 0x040ff000000418ff */
[C---:B------:R-:W-:Y:S08]  /*9ed0*/  HMMA.16816.F32.BF16 R24, R168.reuse, R26, RZ ;  /* 0x0000001aa818723c */ /* 0x040ff000000418ff */
[C---:B------:R-:W-:Y:S08]  /*9ee0*/  HMMA.16816.F32.BF16 R28, R168.reuse, R32, RZ ;  /* 0x00000020a81c723c */ /* 0x040ff000000418ff */
[----:B------:R-:W-:Y:S01]  /*9ef0*/  HMMA.16816.F32.BF16 R32, R168, R34, RZ ;  /* 0x00000022a820723c */ /* 0x000fe200000418ff */
[----:B------:R-:W4:Y:S07]  /*9f00*/  LDL.64 R168, [R1+0xb8] ;  /* 0x0000b80001a87983 */ /* 0x000f2e0000100a00 */
[C---:B--2---:R-:W-:Y:S08]  /*9f10*/  HMMA.16816.F32.BF16 R4, R172.reuse, R164, R4 ;  /* 0x000000a4ac04723c */ /* 0x044ff00000041804 */
[C---:B------:R-:W-:Y:S01]  /*9f20*/  HMMA.16816.F32.BF16 R8, R172.reuse, R166, R8 ;  /* 0x000000a6ac08723c */ /* 0x040fe20000041808 */
[----:B---3--:R1:W2:Y:S06]  /*9f30*/  LDSM.16.M88.4 R164, [R177] ;  /* 0x00000000b1a4783b */ /* 0x0082ac0000000200 */
[----:B-1----:R-:W3:Y:S06]  /*9f40*/  LDL R177, [R1+0x48] ;  /* 0x0000480001b17983 */ /* 0x002eec0000100800 */
[----:B------:R-:W-:Y:S06]  /*9f50*/  STL [R1+0xe0], R175 ;  /* 0x0000e0af01007387 */ /* 0x000fec0000100800 */
[----:B------:R-:W3:Y:S01]  /*9f60*/  LDL R171, [R1+0x34] ;  /* 0x0000340001ab7983 */ /* 0x000ee20000100800 */
[C---:B--2---:R-:W-:Y:S05]  /*9f70*/  HMMA.16816.F32.BF16 R12, R172.reuse, R164, R12 ;  /* 0x000000a4ac0c723c */ /* 0x044fea000004180c */
[----:B------:R-:W2:Y:S03]  /*9f80*/  LDL R170, [R1+0x30] ;  /* 0x0000300001aa7983 */ /* 0x000ea60000100800 */
[C---:B------:R-:W-:Y:S03]  /*9f90*/  HMMA.16816.F32.BF16 R16, R172.reuse, R166, R16 ;  /* 0x000000a6ac10723c */ /* 0x040fe60000041810 */
[----:B------:R-:W1:Y:S05]  /*9fa0*/  LDSM.16.M88.4 R164, [R176] ;  /* 0x00000000b0a4783b */ /* 0x000e6a0000000200 */
[C---:B-1----:R-:W-:Y:S08]  /*9fb0*/  HMMA.16816.F32.BF16 R20, R172.reuse, R164, R20 ;  /* 0x000000a4ac14723c */ /* 0x042ff00000041814 */
[C---:B------:R-:W-:Y:S01]  /*9fc0*/  HMMA.16816.F32.BF16 R24, R172.reuse, R166, R24 ;  /* 0x000000a6ac18723c */ /* 0x040fe20000041818 */
[----:B------:R-:W1:Y:S07]  /*9fd0*/  LDSM.16.M88.4 R164, [R2] ;  /* 0x0000000002a4783b */ /* 0x000e6e0000000200 */
[C---:B-1----:R-:W-:Y:S07]  /*9fe0*/  HMMA.16816.F32.BF16 R28, R172.reuse, R164, R28 ;  /* 0x000000a4ac1c723c */ /* 0x042fee000004181c */
[----:B------:R-:W-:Y:S01]  /*9ff0*/  MOV R164, UR17 ;  /* 0x0000001100a47c02 */ /* 0x000fe20008000f00 */
[----:B------:R-:W-:Y:S01]  /*a000*/  HMMA.16816.F32.BF16 R32, R172, R166, R32 ;  /* 0x000000a6ac20723c */ /* 0x000fe20000041820 */
[----:B------:R-:W2:Y:S03]  /*a010*/  LDL R175, [R1+0x38] ;  /* 0x0000380001af7983 */ /* 0x000ea60000100800 */
[----:B------:R-:W-:Y:S05]  /*a020*/  IMAD.WIDE.U32 R164, R164, UR13, R178 ;  /* 0x0000000da4a47c25 */ /* 0x000fea000f8e00b2 */
[C---:B------:R-:W-:Y:S03]  /*a030*/  LEA R166, P0, R164.reuse, c[0x0][0x1f8], 0x1 ;  /* 0x00007e00a4a67a11 */ /* 0x040fe600078008ff */
[----:B------:R-:W-:Y:S04]  /*a040*/  IADD3 R2, R165, UR6, RZ ;  /* 0x00000006a5027c10 */ /* 0x000fe8000fffe0ff */
[----:B------:R-:W-:Y:S02]  /*a050*/  LEA.HI.X R167, R164, c[0x0][0x1fc], R2, 0x1, P0 ;  /* 0x00007f00a4a77a11 */ /* 0x000fe400000f0c02 */
[----:B------:R-:W-:Y:S05]  /*a060*/  MOV R164, UR17 ;  /* 0x0000001100a47c02 */ /* 0x000fea0008000f00 */
[----:B------:R-:W-:Y:S05]  /*a070*/  IMAD.WIDE.U32 R164, R164, UR13, R188 ;  /* 0x0000000da4a47c25 */ /* 0x000fea000f8e00bc */
[----:B------:R-:W-:Y:S01]  /*a080*/  IADD3 R2, R165, UR6, RZ ;  /* 0x00000006a5027c10 */ /* 0x000fe2000fffe0ff */
[----:B----4-:R-:W4:Y:S06]  /*a090*/  LDL R169, [R1+0x2c] ;  /* 0x00002c0001a97983 */ /* 0x010f2c0000100800 */
[----:B------:R-:W-:Y:S01]  /*a0a0*/  @!PT LDS RZ, [RZ] ;  /* 0x00000000fffff984 */ /* 0x000fe20000000800 */
[----:B------:R-:W-:Y:S01]  /*a0b0*/  @!PT LDS RZ, [RZ] ;  /* 0x00000000fffff984 */ /* 0x000fe20000000800 */
[----:B------:R-:W-:Y:S01]  /*a0c0*/  @!PT LDS RZ, [RZ] ;  /* 0x00000000fffff984 */ /* 0x000fe20000000800 */
[----:B---3--:R1:W-:Y:S02]  /*a0d0*/  LDGSTS.E.BYPASS.LTC128B.128 [R177+0x100], [R166.64], !P5 ;  /* 0x00100000a6b17fae */ /* 0x0083e4000e901d56 */
[C---:B-1----:R-:W-:Y:S04]  /*a0e0*/  LEA R166, P0, R164.reuse, c[0x0][0x1f8], 0x1 ;  /* 0x00007e00a4a67a11 */ /* 0x042fe800078008ff */
[----:B------:R-:W-:Y:S02]  /*a0f0*/  LEA.HI.X R167, R164, c[0x0][0x1fc], R2, 0x1, P0 ;  /* 0x00007f00a4a77a11 */ /* 0x000fe400000f0c02 */
[----:B------:R-:W-:Y:S03]  /*a100*/  MOV R164, UR17 ;  /* 0x0000001100a47c02 */ /* 0x000fe60008000f00 */
[----:B------:R1:W-:Y:S02]  /*a110*/  LDGSTS.E.BYPASS.LTC128B.128 [R177+0x2100], [R166.64], !P4 ;  /* 0x02100000a6b17fae */ /* 0x0003e4000e101d56 */
[----:B------:R-:W-:Y:S05]  /*a120*/  IMAD.WIDE.U32 R164, R164, UR13, R186 ;  /* 0x0000000da4a47c25 */ /* 0x000fea000f8e00ba */
[----:B------:R-:W-:Y:S02]  /*a130*/  IADD3 R2, R165, UR6, RZ ;  /* 0x00000006a5027c10 */ /* 0x000fe4000fffe0ff */
[C---:B-1----:R-:W-:Y:S04]  /*a140*/  LEA R166, P0, R164.reuse, c[0x0][0x1f8], 0x1 ;  /* 0x00007e00a4a67a11 */ /* 0x042fe800078008ff */
[----:B------:R-:W-:Y:S02]  /*a150*/  LEA.HI.X R167, R164, c[0x0][0x1fc], R2, 0x1, P0 ;  /* 0x00007f00a4a77a11 */ /* 0x000fe400000f0c02 */
[----:B------:R-:W-:Y:S01]  /*a160*/  MOV R164, UR17 ;  /* 0x0000001100a47c02 */ /* 0x000fe20008000f00 */
[----:B------:R-:W-:Y:S02]  /*a170*/  UIADD3 UR17, UR17, -0x1, URZ ;  /* 0xffffffff11117890 */ /* 0x000fe4000fffe03f */
[----:B------:R1:W-:Y:S02]  /*a180*/  LDGSTS.E.BYPASS.LTC128B.128 [R177+0x4100], [R166.64], !P3 ;  /* 0x04100000a6b17fae */ /* 0x0003e4000d901d56 */
[----:B------:R-:W-:Y:S05]  /*a190*/  IMAD.WIDE.U32 R164, R164, UR13, R184 ;  /* 0x0000000da4a47c25 */ /* 0x000fea000f8e00b8 */
[----:B------:R-:W-:Y:S01]  /*a1a0*/  IADD3 R2, R165, UR6, RZ ;  /* 0x00000006a5027c10 */ /* 0x000fe2000fffe0ff */
[----:B------:R-:W-:Y:S01]  /*a1b0*/  UIADD3 UR6, UR6, UR11, URZ ;  /* 0x0000000b06067290 */ /* 0x000fe2000fffe03f */
[C---:B-1----:R-:W-:Y:S04]  /*a1c0*/  LEA R166, P0, R164.reuse, c[0x0][0x1f8], 0x1 ;  /* 0x00007e00a4a67a11 */ /* 0x042fe800078008ff */
[----:B------:R-:W-:Y:S02]  /*a1d0*/  LEA.HI.X R167, R164, c[0x0][0x1fc], R2, 0x1, P0 ;  /* 0x00007f00a4a77a11 */ /* 0x000fe400000f0c02 */
[----:B------:R-:W-:Y:S02]  /*a1e0*/  IADD3 R2, P1, R168, UR10, RZ ;  /* 0x0000000aa8027c10 */ /* 0x000fe4000ff3e0ff */
[----:B------:R-:W3:Y:S02]  /*a1f0*/  LDL R168, [R1+0x4] ;  /* 0x0000040001a87983 */ /* 0x000ee40000100800 */
[----:B------:R-:W-:Y:S02]  /*a200*/  IADD3.X R165, R179, UR6, RZ, P1, !PT ;  /* 0x00000006b3a57c10 */ /* 0x000fe40008ffe4ff */
[C---:B------:R-:W-:Y:S02]  /*a210*/  LEA R164, P0, R2.reuse, c[0x0][0x1f8], 0x1 ;  /* 0x00007e0002a47a11 */ /* 0x040fe400078008ff */
[----:B------:R3:W-:Y:S02]  /*a220*/  LDGSTS.E.BYPASS.LTC128B.128 [R177+0x6100], [R166.64], !P2 ;  /* 0x06100000a6b17fae */ /* 0x0007e4000d101d56 */
[----:B------:R-:W-:Y:S02]  /*a230*/  LEA.HI.X R165, R2, c[0x0][0x1fc], R165, 0x1, P0 ;  /* 0x00007f0002a57a11 */ /* 0x000fe400000f0ca5 */
[----:B------:R-:W-:Y:S03]  /*a240*/  IADD3 R2, P1, R188, UR10, RZ ;  /* 0x0000000abc027c10 */ /* 0x000fe6000ff3e0ff */
[----:B------:R1:W-:Y:S02]  /*a250*/  LDGSTS.E.BYPASS.LTC128B.128 [R177+0x1100], [R164.64], !P5 ;  /* 0x01100000a4b17fae */ /* 0x0003e4000e901d56 */
[C---:B-1----:R-:W-:Y:S02]  /*a260*/  LEA R164, P0, R2.reuse, c[0x0][0x1f8], 0x1 ;  /* 0x00007e0002a47a11 */ /* 0x042fe400078008ff */
[----:B------:R-:W-:Y:S04]  /*a270*/  IADD3.X R165, R189, UR6, RZ, P1, !PT ;  /* 0x00000006bda57c10 */ /* 0x000fe80008ffe4ff */
[----:B------:R-:W-:Y:S02]  /*a280*/  LEA.HI.X R165, R2, c[0x0][0x1fc], R165, 0x1, P0 ;  /* 0x00007f0002a57a11 */ /* 0x000fe400000f0ca5 */
[----:B------:R-:W-:Y:S03]  /*a290*/  IADD3 R2, P1, R186, UR10, RZ ;  /* 0x0000000aba027c10 */ /* 0x000fe6000ff3e0ff */
[----:B------:R1:W-:Y:S02]  /*a2a0*/  LDGSTS.E.BYPASS.LTC128B.128 [R177+0x3100], [R164.64], !P4 ;  /* 0x03100000a4b17fae */ /* 0x0003e4000e101d56 */
[C---:B-1----:R-:W-:Y:S02]  /*a2b0*/  LEA R164, P0, R2.reuse, c[0x0][0x1f8], 0x1 ;  /* 0x00007e0002a47a11 */ /* 0x042fe400078008ff */
[----:B------:R-:W-:Y:S04]  /*a2c0*/  IADD3.X R165, R187, UR6, RZ, P1, !PT ;  /* 0x00000006bba57c10 */ /* 0x000fe80008ffe4ff */
[----:B------:R-:W-:Y:S02]  /*a2d0*/  LEA.HI.X R165, R2, c[0x0][0x1fc], R165, 0x1, P0 ;  /* 0x00007f0002a57a11 */ /* 0x000fe400000f0ca5 */
[----:B------:R-:W-:Y:S01]  /*a2e0*/  IADD3 R2, P1, R184, UR10, RZ ;  /* 0x0000000ab8027c10 */ /* 0x000fe2000ff3e0ff */
[----:B------:R-:W-:Y:S02]  /*a2f0*/  @UP0 UIMAD.WIDE.U32 UR10, UR17, UR4, URZ ;  /* 0x00000004110a02a5 */ /* 0x000fe4000f8e003f */
[----:B------:R1:W-:Y:S02]  /*a300*/  LDGSTS.E.BYPASS.LTC128B.128 [R177+0x5100], [R164.64], !P3 ;  /* 0x05100000a4b17fae */ /* 0x0003e4000d901d56 */
[----:B------:R-:W-:Y:S01]  /*a310*/  @UP0 USHF.L.U32 UR7, UR10, 0x6, URZ ;  /* 0x000000060a070899 */ /* 0x000fe2000800063f */
[C---:B-1----:R-:W-:Y:S02]  /*a320*/  LEA R164, P0, R2.reuse, c[0x0][0x1f8], 0x1 ;  /* 0x00007e0002a47a11 */ /* 0x042fe400078008ff */
[----:B------:R-:W-:Y:S01]  /*a330*/  IADD3.X R165, R185, UR6, RZ, P1, !PT ;  /* 0x00000006b9a57c10 */ /* 0x000fe20008ffe4ff */
[----:B------:R-:W-:Y:S03]  /*a340*/  @UP0 USHF.R.S32.HI UR6, URZ, 0x1f, UR17 ;  /* 0x0000001f3f060899 */ /* 0x000fe60008011411 */
[----:B------:R-:W-:Y:S01]  /*a350*/  LEA.HI.X R165, R2, c[0x0][0x1fc], R165, 0x1, P0 ;  /* 0x00007f0002a57a11 */ /* 0x000fe200000f0ca5 */
[----:B------:R-:W-:Y:S01]  /*a360*/  @UP0 UIMAD UR6, UR6, UR4, URZ ;  /* 0x00000004060602a4 */ /* 0x000fe2000f8e023f */
[----:B------:R-:W2:Y:S01]  /*a370*/  LDL R2, [R1+0x1c] ;  /* 0x00001c0001027983 */ /* 0x000ea20000100800 */
[----:B------:R-:W-:Y:S02]  /*a380*/  PLOP3.LUT P0, PT, PT, PT, UP0, 0x80, 0x0 ;  /* 0x000000000000781c */ /* 0x000fe40003f0f008 */
[----:B------:R-:W-:Y:S03]  /*a390*/  @UP0 UIMAD UR6, UR17, UR5, UR6 ;  /* 0x00000005110602a4 */ /* 0x000fe6000f8e0206 */
[----:B------:R3:W-:Y:S01]  /*a3a0*/  LDGSTS.E.BYPASS.LTC128B.128 [R177+0x7100], [R164.64], !P2 ;  /* 0x07100000a4b17fae */ /* 0x0007e2000d101d56 */
[----:B------:R-:W-:Y:S04]  /*a3b0*/  @UP0 UIADD3 UR6, UR11, UR6, URZ ;  /* 0x000000060b060290 */ /* 0x000fe8000fffe03f */
[----:B------:R-:W-:Y:S01]  /*a3c0*/  @UP0 USHF.L.U64.HI UR6, UR10, 0x6, UR6 ;  /* 0x000000060a060899 */ /* 0x000fe20008010206 */
[----:B------:R-:W0:Y:S06]  /*a3d0*/  LDGDEPBAR ;  /* 0x00000000000079af */ /* 0x000e2c0000000000 */
[----:B---3--:R-:W1:Y:S02]  /*a3e0*/  LDSM.16.M88.4 R164, [R168+0x10100] ;  /* 0x01010000a8a4783b */ /* 0x008e640000000200 */
[C---:B-1----:R-:W-:Y:S08]  /*a3f0*/  HMMA.16816.F32.BF16 R4, R192.reuse, R164, R4 ;  /* 0x000000a4c004723c */ /* 0x042ff00000041804 */
[C---:B------:R-:W-:Y:S01]  /*a400*/  HMMA.16816.F32.BF16 R8, R192.reuse, R166, R8 ;  /* 0x000000a6c008723c */ /* 0x040fe20000041808 */
[----:B------:R-:W1:Y:S07]  /*a410*/  LDSM.16.M88.4 R164, [R168+0x10900] ;  /* 0x01090000a8a4783b */ /* 0x000e6e0000000200 */
[C---:B-1----:R-:W-:Y:S08]  /*a420*/  HMMA.16816.F32.BF16 R12, R192.reuse, R164, R12 ;  /* 0x000000a4c00c723c */ /* 0x042ff0000004180c */
[C---:B------:R-:W-:Y:S01]  /*a430*/  HMMA.16816.F32.BF16 R16, R192.reuse, R166, R16 ;  /* 0x000000a6c010723c */ /* 0x040fe20000041810 */
[----:B------:R-:W1:Y:S07]  /*a440*/  LDSM.16.M88.4 R164, [R168+0x11100] ;  /* 0x01110000a8a4783b */ /* 0x000e6e0000000200 */
[C---:B-1----:R-:W-:Y:S08]  /*a450*/  HMMA.16816.F32.BF16 R20, R192.reuse, R164, R20 ;  /* 0x000000a4c014723c */ /* 0x042ff00000041814 */
[C---:B------:R-:W-:Y:S01]  /*a460*/  HMMA.16816.F32.BF16 R24, R192.reuse, R166, R24 ;  /* 0x000000a6c018723c */ /* 0x040fe20000041818 */
[----:B------:R-:W1:Y:S07]  /*a470*/  LDSM.16.M88.4 R164, [R168+0x11900] ;  /* 0x01190000a8a4783b */ /* 0x000e6e0000000200 */
[C---:B-1----:R-:W-:Y:S08]  /*a480*/  HMMA.16816.F32.BF16 R28, R192.reuse, R164, R28 ;  /* 0x000000a4c01c723c */ /* 0x042ff0000004181c */
[----:B------:R-:W-:Y:S01]  /*a490*/  HMMA.16816.F32.BF16 R32, R192, R166, R32 ;  /* 0x000000a6c020723c */ /* 0x000fe20000041820 */
[----:B------:R-:W1:Y:S07]  /*a4a0*/  LDSM.16.M88.4 R164, [R251] ;  /* 0x00000000fba4783b */ /* 0x000e6e0000000200 */
        /* <DEDUP_REMOVED lines=23> */
[----:B--2---:R-:W1:Y:S07]  /*a620*/  LDSM.16.M88.4 R164, [R175] ;  /* 0x00000000afa4783b */ /* 0x004e6e0000000200 */
[C---:B-1----:R-:W-:Y:S08]  /*a630*/  HMMA.16816.F32.BF16 R4, R204.reuse, R164, R4 ;  /* 0x000000a4cc04723c */ /* 0x042ff00000041804 */
[C---:B------:R-:W-:Y:S01]  /*a640*/  HMMA.16816.F32.BF16 R8, R204.reuse, R166, R8 ;  /* 0x000000a6cc08723c */ /* 0x040fe20000041808 */
[----:B------:R1:W2:Y:S06]  /*a650*/  LDSM.16.M88.4 R164, [R171] ;  /* 0x00000000aba4783b */ /* 0x0002ac0000000200 */
[----:B-1----:R-:W3:Y:S01]  /*a660*/  LDL R171, [R1+0x28] ;  /* 0x0000280001ab7983 */ /* 0x002ee20000100800 */
[C---:B--2---:R-:W-:Y:S08]  /*a670*/  HMMA.16816.F32.BF16 R12, R204.reuse, R164, R12 ;  /* 0x000000a4cc0c723c */ /* 0x044ff0000004180c */
[C---:B------:R-:W-:Y:S01]  /*a680*/  HMMA.16816.F32.BF16 R16, R204.reuse, R166, R16 ;  /* 0x000000a6cc10723c */ /* 0x040fe20000041810 */
[----:B------:R1:W2:Y:S06]  /*a690*/  LDSM.16.M88.4 R164, [R170] ;  /* 0x00000000aaa4783b */ /* 0x0002ac0000000200 */
[----:B-1----:R-:W3:Y:S01]  /*a6a0*/  LDL R170, [R1+0x24] ;  /* 0x0000240001aa7983 */ /* 0x002ee20000100800 */
[C---:B--2---:R-:W-:Y:S08]  /*a6b0*/  HMMA.16816.F32.BF16 R20, R204.reuse, R164, R20 ;  /* 0x000000a4cc14723c */ /* 0x044ff00000041814 */
[C---:B------:R-:W-:Y:S01]  /*a6c0*/  HMMA.16816.F32.BF16 R24, R204.reuse, R166, R24 ;  /* 0x000000a6cc18723c */ /* 0x040fe20000041818 */
[----:B----4-:R1:W2:Y:S06]  /*a6d0*/  LDSM.16.M88.4 R164, [R169] ;  /* 0x00000000a9a4783b */ /* 0x0102ac0000000200 */
[----:B-1----:R-:W4:Y:S01]  /*a6e0*/  LDL R169, [R1+0x20] ;  /* 0x0000200001a97983 */ /* 0x002f220000100800 */
[C---:B--2---:R-:W-:Y:S08]  /*a6f0*/  HMMA.16816.F32.BF16 R28, R204.reuse, R164, R28 ;  /* 0x000000a4cc1c723c */ /* 0x044ff0000004181c */
        /* <DEDUP_REMOVED lines=37> */
[----:B---3--:R1:W2:Y:S06]  /*a950*/  LDSM.16.M88.4 R164, [R171] ;  /* 0x00000000aba4783b */ /* 0x0082ac0000000200 */
        /* <DEDUP_REMOVED lines=10> */
[C---:B------:R-:W-:Y:S01]  /*aa00*/  HMMA.16816.F32.BF16 R24, R220.reuse, R166, R24 ;  /* 0x000000a6dc18723c */ /* 0x040fe20000041818 */
[----:B------:R1:W2:Y:S06]  /*aa10*/  LDSM.16.M88.4 R164, [R2] ;  /* 0x0000000002a4783b */ /* 0x0002ac0000000200 */
[----:B-1----:R-:W3:Y:S06]  /*aa20*/  LDL R2, [R1+0xc] ;  /* 0x00000c0001027983 */ /* 0x002eec0000100800 */
[----:B------:R-:W3:Y:S01]  /*aa30*/  LDL.LU R178, [R1+0x64] ;  /* 0x0000640001b27983 */ /* 0x000ee20000300800 */
        /* <DEDUP_REMOVED lines=38> */
[----:B---3--:R-:W1:Y:S07]  /*aca0*/  LDSM.16.M88.4 R164, [R171] ;  /* 0x00000000aba4783b */ /* 0x008e6e0000000200 */
[C---:B-1----:R-:W-:Y:S08]  /*acb0*/  HMMA.16816.F32.BF16 R4, R236.reuse, R164, R4 ;  /* 0x000000a4ec04723c */ /* 0x042ff00000041804 */
[C---:B------:R-:W-:Y:S01]  /*acc0*/  HMMA.16816.F32.BF16 R8, R236.reuse, R166, R8 ;  /* 0x000000a6ec08723c */ /* 0x040fe20000041808 */
[----:B------:R-:W1:Y:S07]  /*acd0*/  LDSM.16.M88.4 R164, [R170] ;  /* 0x00000000aaa4783b */ /* 0x000e6e0000000200 */
[C---:B-1----:R-:W-:Y:S08]  /*ace0*/  HMMA.16816.F32.BF16 R12, R236.reuse, R164, R12 ;  /* 0x000000a4ec0c723c */ /* 0x042ff0000004180c */
[C---:B------:R-:W-:Y:S01]  /*acf0*/  HMMA.16816.F32.BF16 R16, R236.reuse, R166, R16 ;  /* 0x000000a6ec10723c */ /* 0x040fe20000041810 */
[----:B----4-:R-:W1:Y:S07]  /*ad00*/  LDSM.16.M88.4 R164, [R169] ;  /* 0x00000000a9a4783b */ /* 0x010e6e0000000200 */
[C---:B-1----:R-:W-:Y:S08]  /*ad10*/  HMMA.16816.F32.BF16 R20, R236.reuse, R164, R20 ;  /* 0x000000a4ec14723c */ /* 0x042ff00000041814 */
[C---:B------:R-:W-:Y:S01]  /*ad20*/  HMMA.16816.F32.BF16 R24, R236.reuse, R166, R24 ;  /* 0x000000a6ec18723c */ /* 0x040fe20000041818 */
[----:B------:R-:W1:Y:S07]  /*ad30*/  LDSM.16.M88.4 R164, [R2] ;  /* 0x0000000002a4783b */ /* 0x000e6e0000000200 */
        /* <DEDUP_REMOVED lines=23> */
[----:B------:R-:W1:Y:S01]  /*aeb0*/  LDSM.16.M88.4 R164, [R251+0x7800] ;  /* 0x00780000fba4783b */ /* 0x000e620000000200 */
[----:B------:R-:W-:Y:S05]  /*aec0*/  DEPBAR.LE SB0, 0x0 ;  /* 0x000080000000791a */ /* 0x000fea0000000000 */
[----:B------:R-:W-:Y:S01]  /*aed0*/  BAR.SYNC.DEFER_BLOCKING 0x0 ;  /* 0x0000000000007b1d */ /* 0x000fe20000010000 */
[C---:B-1----:R-:W-:Y:S07]  /*aee0*/  HMMA.16816.F32.BF16 R28, R244.reuse, R164, R28 ;  /* 0x000000a4f41c723c */ /* 0x042fee000004181c */
[----:B------:R-:W-:Y:S01]  /*aef0*/  FMNMX.FTZ R165, R4, R0, !PT ;  /* 0x0000000004a57209 */ /* 0x000fe20007810000 */
[----:B------:R-:W-:Y:S04]  /*af00*/  HMMA.16816.F32.BF16 R32, R244, R166, R32 ;  /* 0x000000a6f420723c */ /* 0x000fe80000041820 */
        /* <DEDUP_REMOVED lines=16> */
[----:B-1----:R-:W-:Y:S05]  /*b010*/  FMNMX.FTZ R165, R165, R2, !PT ;  /* 0x00000002a5a57209 */ /* 0x002fea0007810000 */
[----:B------:R-:W1:Y:S02]  /*b020*/  SHFL.BFLY PT, R2, R165, 0x1, 0x1f ;  /* 0x0c201f00a5027f89 */ /* 0x000e6400000e0000 */
[----:B-1----:R-:W-:Y:S05]  /*b030*/  FMNMX.FTZ R165, R165, R2, !PT ;  /* 0x00000002a5a57209 */ /* 0x002fea0007810000 */
[C---:B------:R-:W-:Y:S02]  /*b040*/  FMUL.FTZ R2, R165.reuse, c[0x0][0x2d0] ;  /* 0x0000b400a5027a20 */ /* 0x040fe40000410000 */
[----:B------:R-:W-:Y:S02]  /*b050*/  FADD.FTZ R0, -R165, R0 ;  /* 0x00000000a5007221 */ /* 0x000fe40000010100 */
[--C-:B------:R-:W-:Y:S02]  /*b060*/  FFMA.FTZ R4, R4, c[0x0][0x2d0], -R2.reuse ;  /* 0x0000b40004047a23 */ /* 0x100fe40000010802 */
[--C-:B------:R-:W-:Y:S02]  /*b070*/  FFMA.FTZ R180, R13, c[0x0][0x2d0], -R2.reuse ;  /* 0x0000b4000db47a23 */ /* 0x100fe40000010802 */
[----:B------:R1:W-:Y:S01]  /*b080*/  MUFU.EX2 R13, R4 ;  /* 0x00000004000d7308 */ /* 0x0003e20000000800 */
[--C-:B------:R-:W-:Y:S02]  /*b090*/  FFMA.FTZ R170, R32, c[0x0][0x2d0], -R2.reuse ;  /* 0x0000b40020aa7a23 */ /* 0x100fe40000010802 */
[--C-:B------:R-:W-:Y:S02]  /*b0a0*/  FFMA.FTZ R171, R33, c[0x0][0x2d0], -R2.reuse ;  /* 0x0000b40021ab7a23 */ /* 0x100fe40000010802 */
[--C-:B------:R-:W-:Y:S02]  /*b0b0*/  FFMA.FTZ R168, R28, c[0x0][0x2d0], -R2.reuse ;  /* 0x0000b4001ca87a23 */ /* 0x100fe40000010802 */
[--C-:B------:R-:W-:Y:S02]  /*b0c0*/  FFMA.FTZ R169, R29, c[0x0][0x2d0], -R2.reuse ;  /* 0x0000b4001da97a23 */ /* 0x100fe40000010802 */
[--C-:B------:R-:W-:Y:S02]  /*b0d0*/  FFMA.FTZ R183, R25, c[0x0][0x2d0], -R2.reuse ;  /* 0x0000b40019b77a23 */ /* 0x100fe40000010802 */
[--C-:B------:R-:W-:Y:S02]  /*b0e0*/  FFMA.FTZ R181, R17, c[0x0][0x2d0], -R2.reuse ;  /* 0x0000b40011b57a23 */ /* 0x100fe40000010802 */
[--C-:B------:R-:W-:Y:S02]  /*b0f0*/  FFMA.FTZ R176, R9, c[0x0][0x2d0], -R2.reuse ;  /* 0x0000b40009b07a23 */ /* 0x100fe40000010802 */
[--C-:B------:R-:W-:Y:S02]  /*b100*/  FFMA.FTZ R190, R24, c[0x0][0x2d0], -R2.reuse ;  /* 0x0000b40018be7a23 */ /* 0x100fe40000010802 */
[--C-:B------:R-:W-:Y:S01]  /*b110*/  FFMA.FTZ R191, R21, c[0x0][0x2d0], -R2.reuse ;  /* 0x0000b40015bf7a23 */ /* 0x100fe20000010802 */
[----:B------:R-:W-:Y:S01]  /*b120*/  MUFU.EX2 R181, R181 ;  /* 0x000000b500b57308 */ /* 0x000fe20000000800 */
[--C-:B------:R-:W-:Y:S02]  /*b130*/  FFMA.FTZ R175, R20, c[0x0][0x2d0], -R2.reuse ;  /* 0x0000b40014af7a23 */ /* 0x100fe40000010802 */
[----:B------:R-:W-:Y:S02]  /*b140*/  FMUL.FTZ R0, R0, c[0x0][0x2d0] ;  /* 0x0000b40000007a20 */ /* 0x000fe40000410000 */
[--C-:B------:R-:W-:Y:S01]  /*b150*/  FFMA.FTZ R182, R12, c[0x0][0x2d0], -R2.reuse ;  /* 0x0000b4000cb67a23 */ /* 0x100fe20000010802 */
[----:B-1----:R-:W2:Y:S01]  /*b160*/  LDL.LU R4, [R1+0x68] ;  /* 0x0000680001047983 */ /* 0x002ea20000300800 */
[--C-:B------:R-:W-:Y:S02]  /*b170*/  FFMA.FTZ R166, R5, c[0x0][0x2d0], -R2.reuse ;  /* 0x0000b40005a67a23 */ /* 0x100fe40000010802 */
[--C-:B------:R-:W-:Y:S01]  /*b180*/  FFMA.FTZ R167, R8, c[0x0][0x2d0], -R2.reuse ;  /* 0x0000b40008a77a23 */ /* 0x100fe20000010802 */
[----:B------:R-:W1:Y:S01]  /*b190*/  MUFU.EX2 R0, R0 ;  /* 0x0000000000007308 */ /* 0x000e620000000800 */
[----:B------:R-:W-:Y:S01]  /*b1a0*/  FFMA.FTZ R16, R16, c[0x0][0x2d0], -R2 ;  /* 0x0000b40010107a23 */ /* 0x000fe20000010802 */
[----:B------:R-:W3:Y:S06]  /*b1b0*/  LDL.64 R32, [R1+0xb0] ;  /* 0x0000b00001207983 */ /* 0x000eec0000100a00 */
[----:B------:R-:W4:Y:S06]  /*b1c0*/  LDL.64 R28, [R1+0x70] ;  /* 0x00007000011c7983 */ /* 0x000f2c0000100a00 */
[----:B------:R-:W2:Y:S06]  /*b1d0*/  LDL R25, [R1+0x60] ;  /* 0x0000600001197983 */ /* 0x000eac0000100800 */
[----:B------:R-:W2:Y:S01]  /*b1e0*/  LDL R17, [R1+0x5c] ;  /* 0x00005c0001117983 */ /* 0x000ea20000100800 */
[C---:B-1----:R-:W-:Y:S05]  /*b1f0*/  FFMA.FTZ R12, R0.reuse, R178, R13 ;  /* 0x000000b2000c7223 */ /* 0x042fea000001000d */
[----:B------:R-:W3:Y:S01]  /*b200*/  LDL R9, [R1+0x58] ;  /* 0x0000580001097983 */ /* 0x000ee20000100800 */
[C---:B------:R-:W-:Y:S02]  /*b210*/  FMUL.FTZ R140, R0.reuse, R140 ;  /* 0x0000008c008c7220 */ /* 0x040fe40000410000 */
[C---:B------:R-:W-:Y:S02]  /*b220*/  FMUL.FTZ R141, R0.reuse, R141 ;  /* 0x0000008d008d7220 */ /* 0x040fe40000410000 */
[C---:B------:R-:W-:Y:S01]  /*b230*/  FMUL.FTZ R144, R0.reuse, R144 ;  /* 0x0000009000907220 */ /* 0x040fe20000410000 */
        /* <DEDUP_REMOVED lines=63> */
[----:B------:R-:W-:Y:S01]  /*b630*/  FMUL.FTZ R137, R0, R137 ;  /* 0x0000008900897220 */ /* 0x000fe20000410000 */
        /* <DEDUP_REMOVED lines=28> */
[--C-:B------:R-:W-:Y:S02]  /*b800*/  FFMA.FTZ R14, R14, c[0x0][0x2d0], -R2.reuse ;  /* 0x0000b4000e0e7a23 */ /* 0x100fe40000010802 */
[--C-:B------:R-:W-:Y:S02]  /*b810*/  FFMA.FTZ R15, R15, c[0x0][0x2d0], -R2.reuse ;  /* 0x0000b4000f0f7a23 */ /* 0x100fe40000010802 */
[--C-:B------:R-:W-:Y:S01]  /*b820*/  FFMA.FTZ R19, R19, c[0x0][0x2d0], -R2.reuse ;  /* 0x0000b40013137a23 */ /* 0x100fe20000010802 */
[----:B------:R-:W2:Y:S01]  /*b830*/  MUFU.EX2 R0, R0 ;  /* 0x0000000000007308 */ /* 0x000ea20000000800 */
[--C-:B------:R-:W-:Y:S02]  /*b840*/  FFMA.FTZ R22, R22, c[0x0][0x2d0], -R2.reuse ;  /* 0x0000b40016167a23 */ /* 0x100fe40000010802 */
[--C-:B------:R-:W-:Y:S02]  /*b850*/  FFMA.FTZ R23, R23, c[0x0][0x2d0], -R2.reuse ;  /* 0x0000b40017177a23 */ /* 0x100fe40000010802 */
[--C-:B------:R-:W-:Y:S02]  /*b860*/  FFMA.FTZ R26, R26, c[0x0][0x2d0], -R2.reuse ;  /* 0x0000b4001a1a7a23 */ /* 0x100fe40000010802 */
[----:B------:R-:W-:Y:S03]  /*b870*/  FFMA.FTZ R27, R27, c[0x0][0x2d0], -R2 ;  /* 0x0000b4001b1b7a23 */ /* 0x000fe60000010802 */
[----:B------:R-:W-:Y:S10]  /*b880*/  MUFU.EX2 R18, R18 ;  /* 0x0000001200127308 */ /* 0x000ff40000000800 */
[----:B----4-:R-:W-:Y:S01]  /*b890*/  MUFU.EX2 R28, R176 ;  /* 0x000000b0001c7308 */ /* 0x010fe20000000800 */
[C---:B--2---:R-:W-:Y:S02]  /*b8a0*/  FFMA.FTZ R8, R0.reuse, R4, R6 ;  /* 0x0000000400087223 */ /* 0x044fe40000010006 */
[C---:B------:R-:W-:Y:S02]  /*b8b0*/  FMUL.FTZ R142, R0.reuse, R142 ;  /* 0x0000008e008e7220 */ /* 0x040fe40000410000 */
[C---:B------:R-:W-:Y:S02]  /*b8c0*/  FMUL.FTZ R143, R0.reuse, R143 ;  /* 0x0000008f008f7220 */ /* 0x040fe40000410000 */
[C---:B------:R-:W-:Y:S03]  /*b8d0*/  FMUL.FTZ R146, R0.reuse, R146 ;  /* 0x0000009200927220 */ /* 0x040fe60000410000 */
[----:B---3--:R1:W-:Y:S01]  /*b8e0*/  MUFU.EX2 R33, R26 ;  /* 0x0000001a00217308 */ /* 0x0083e20000000800 */
        /* <DEDUP_REMOVED lines=61> */
[----:B------:R-:W-:Y:S01]  /*bcc0*/  @P0 IADD3 R0, P6, R32, UR7, RZ ;  /* 0x0000000720000c10 */ /* 0x000fe2000ffde0ff */
[--C-:B-1----:R-:W-:Y:S02]  /*bcd0*/  FFMA.FTZ R26, R34, c[0x0][0x2d0], -R2.reuse ;  /* 0x0000b400221a7a23 */ /* 0x102fe40000010802 */
[----:B------:R-:W-:Y:S01]  /*bce0*/  MUFU.EX2 R34, R170 ;  /* 0x000000aa00227308 */ /* 0x000fe20000000800 */
[C---:B------:R-:W-:Y:S02]  /*bcf0*/  @P0 LEA R4, P1, R0.reuse, c[0x0][0x1c8], 0x1 ;  /* 0x0000720000040a11 */ /* 0x040fe400078208ff */
[----:B------:R-:W-:Y:S04]  /*bd00*/  @P0 IADD3.X R3, R29, UR6, RZ, P6, !PT ;  /* 0x000000061d030c10 */ /* 0x000fe8000b7fe4ff */
[----:B------:R-:W-:Y:S02]  /*bd10*/  @P0 LEA.HI.X R5, R0, c[0x0][0x1cc], R3, 0x1, P1 ;  /* 0x0000730000050a11 */ /* 0x000fe400008f0c03 */
[----:B------:R-:W-:Y:S01]  /*bd20*/  @P0 IADD3 R0, P6, R25, UR7, RZ ;  /* 0x0000000719000c10 */ /* 0x000fe2000ffde0ff */
[----:B------:R-:W-:Y:S02]  /*bd30*/  MUFU.EX2 R26, R26 ;  /* 0x0000001a001a7308 */ /* 0x000fe40000000800 */
        /* <DEDUP_REMOVED lines=16> */
[----:B------:R-:W-:Y:S02]  /*be40*/  @P0 IADD3 R0, P6, R32, UR7, RZ ;  /* 0x0000000720000c10 */ /* 0x000fe4000ffde0ff */
[----:B------:R1:W-:Y:S01]  /*be50*/  MUFU.EX2 R32, R27 ;  /* 0x0000001b00207308 */ /* 0x0003e20000000800 */
[----:B------:R2:W-:Y:S01]  /*be60*/  @P0 LDGSTS.E.BYPASS.LTC128B.128 [R177+0x16100], [R4.64], !P2 ;  /* 0x1610000004b10fae */ /* 0x0005e2000d101d56 */
[----:B------:R-:W-:Y:S08]  /*be70*/  @P0 IADD3.X R3, R29, UR6, RZ, P6, !PT ;  /* 0x000000061d030c10 */ /* 0x000ff0000b7fe4ff */
[----:B------:R-:W-:Y:S01]  /*be80*/  MUFU.EX2 R29, R22 ;  /* 0x00000016001d7308 */ /* 0x000fe20000000800 */
[--C-:B-1----:R-:W-:Y:S09]  /*be90*/  FFMA.FTZ R27, R31, c[0x0][0x2d0], -R2.reuse ;  /* 0x0000b4001f1b7a23 */ /* 0x102ff20000010802 */
[----:B------:R-:W-:Y:S01]  /*bea0*/  MUFU.EX2 R31, R169 ;  /* 0x000000a9001f7308 */ /* 0x000fe20000000800 */
[C---:B--2---:R-:W-:Y:S04]  /*beb0*/  @P0 LEA R4, P1, R0.reuse, c[0x0][0x1c8], 0x1 ;  /* 0x0000720000040a11 */ /* 0x044fe800078208ff */
[----:B------:R-:W-:Y:S02]  /*bec0*/  @P0 LEA.HI.X R5, R0, c[0x0][0x1cc], R3, 0x1, P1 ;  /* 0x0000730000050a11 */ /* 0x000fe400008f0c03 */
[----:B------:R-:W-:Y:S03]  /*bed0*/  @P0 IADD3 R0, P6, R25, UR7, RZ ;  /* 0x0000000719000c10 */ /* 0x000fe6000ffde0ff */
[----:B------:R-:W-:Y:S01]  /*bee0*/  MUFU.EX2 R25, R180 ;  /* 0x000000b400197308 */ /* 0x000fe20000000800 */
[----:B------:R1:W-:Y:S01]  /*bef0*/  @P0 LDGSTS.E.BYPASS.LTC128B.128 [R177+0x11100], [R4.64], !P5 ;  /* 0x1110000004b10fae */ /* 0x0003e2000e901d56 */
[----:B------:R-:W-:Y:S05]  /*bf00*/  @P0 IADD3.X R3, R17, UR6, RZ, P6, !PT ;  /* 0x0000000611030c10 */ /* 0x000fea000b7fe4ff */
[----:B------:R-:W2:Y:S03]  /*bf10*/  LDL R17, [R1] ;  /* 0x0000000001117983 */ /* 0x000ea60000100800 */
[----:B------:R-:W-:Y:S10]  /*bf20*/  MUFU.EX2 R180, R183 ;  /* 0x000000b700b47308 */ /* 0x000ff40000000800 */
[----:B------:R-:W-:Y:S01]  /*bf30*/  MUFU.EX2 R27, R27 ;  /* 0x0000001b001b7308 */ /* 0x000fe20000000800 */
[C---:B-1----:R-:W-:Y:S04]  /*bf40*/  @P0 LEA R4, P1, R0.reuse, c[0x0][0x1c8], 0x1 ;  /* 0x0000720000040a11 */ /* 0x042fe800078208ff */
[----:B------:R-:W-:Y:S01]  /*bf50*/  @P0 LEA.HI.X R5, R0, c[0x0][0x1cc], R3, 0x1, P1 ;  /* 0x0000730000050a11 */ /* 0x000fe200008f0c03 */
[----:B------:R-:W-:Y:S01]  /*bf60*/  FFMA.FTZ R3, R7, c[0x0][0x2d0], -R2 ;  /* 0x0000b40007037a23 */ /* 0x000fe20000010802 */
[----:B------:R-:W-:Y:S03]  /*bf70*/  @P0 IADD3 R0, P6, R9, UR7, RZ ;  /* 0x0000000709000c10 */ /* 0x000fe6000ffde0ff */
[----:B------:R-:W1:Y:S01]  /*bf80*/  MUFU.EX2 R9, R166 ;  /* 0x000000a600097308 */ /* 0x000e620000000800 */
[----:B------:R3:W-:Y:S09]  /*bf90*/  @P0 LDGSTS.E.BYPASS.LTC128B.128 [R177+0x13100], [R4.64], !P4 ;  /* 0x1310000004b10fae */ /* 0x0007f2000e101d56 */
[----:B------:R-:W4:Y:S10]  /*bfa0*/  MUFU.EX2 R3, R3 ;  /* 0x0000000300037308 */ /* 0x000f340000000800 */
[----:B------:R-:W-:Y:S01]  /*bfb0*/  MUFU.EX2 R166, R23 ;  /* 0x0000001700a67308 */ /* 0x000fe20000000800 */
[----:B---3--:R-:W-:Y:S02]  /*bfc0*/  @P0 LEA R4, P1, R0, c[0x0][0x1c8], 0x1 ;  /* 0x0000720000040a11 */ /* 0x008fe400078208ff */
[----:B------:R-:W-:Y:S07]  /*bfd0*/  @P0 IADD3.X R5, R24, UR6, RZ, P6, !PT ;  /* 0x0000000618050c10 */ /* 0x000fee000b7fe4ff */
[----:B------:R-:W-:Y:S01]  /*bfe0*/  MUFU.EX2 R24, R182 ;  /* 0x000000b600187308 */ /* 0x000fe20000000800 */
[----:B------:R-:W-:Y:S02]  /*bff0*/  @P0 LEA.HI.X R5, R0, c[0x0][0x1cc], R5, 0x1, P1 ;  /* 0x0000730000050a11 */ /* 0x000fe400008f0c05 */
[----:B------:R-:W-:Y:S03]  /*c000*/  @P0 IADD3 R0, P6, R21, UR7, RZ ;  /* 0x0000000715000c10 */ /* 0x000fe6000ffde0ff */
[----:B------:R3:W-:Y:S04]  /*c010*/  @P0 LDGSTS.E.BYPASS.LTC128B.128 [R177+0x15100], [R4.64], !P3 ;  /* 0x1510000004b10fae */ /* 0x0007e8000d901d56 */
[----:B------:R-:W-:Y:S10]  /*c020*/  MUFU.EX2 R21, R167 ;  /* 0x000000a700157308 */ /* 0x000ff40000000800 */
[----:B------:R-:W-:Y:S01]  /*c030*/  MUFU.EX2 R167, R19 ;  /* 0x0000001300a77308 */ /* 0x000fe20000000800 */
[----:B---3--:R-:W-:Y:S02]  /*c040*/  @P0 LEA R4, P1, R0, c[0x0][0x1c8], 0x1 ;  /* 0x0000720000040a11 */ /* 0x008fe400078208ff */
[----:B------:R-:W-:Y:S01]  /*c050*/  @P0 IADD3.X R5, R20, UR6, RZ, P6, !PT ;  /* 0x0000000614050c10 */ /* 0x000fe2000b7fe4ff */
[C---:B-1----:R-:W-:Y:S06]  /*c060*/  FADD.FTZ R20, R9.reuse, R12 ;  /* 0x0000000c09147221 */ /* 0x042fec0000010000 */
[----:B------:R-:W-:Y:S01]  /*c070*/  MUFU.EX2 R12, R11 ;  /* 0x0000000b000c7308 */ /* 0x000fe20000000800 */
[----:B------:R-:W-:Y:S05]  /*c080*/  @P0 LEA.HI.X R5, R0, c[0x0][0x1cc], R5, 0x1, P1 ;  /* 0x0000730000050a11 */ /* 0x000fea00008f0c05 */
[----:B------:R1:W-:Y:S04]  /*c090*/  @P0 LDGSTS.E.BYPASS.LTC128B.128 [R177+0x17100], [R4.64], !P2 ;  /* 0x1710000004b10fae */ /* 0x0003e8000d101d56 */
[----:B------:R-:W3:Y:S02]  /*c0a0*/  MUFU.EX2 R0, R10 ;  /* 0x0000000a00007308 */ /* 0x000ee40000000800 */
[----:B------:R-:W0:Y:S06]  /*c0b0*/  LDGDEPBAR ;  /* 0x00000000000079af */ /* 0x000e2c0000000000 */
[----:B-1----:R-:W1:Y:S01]  /*c0c0*/  LDSM.16.MT88.4 R176, [R249+0x100] ;  /* 0x00010000f9b0783b */ /* 0x002e620000004200 */
[----:B------:R-:W-:Y:S01]  /*c0d0*/  F2FP.BF16.PACK_AB R4, R9, R13 ;  /* 0x0000000d0904723e */ /* 0x000fe200000010ff */
[C---:B----4-:R-:W-:Y:S01]  /*c0e0*/  FADD.FTZ R13, R3.reuse, R8 ;  /* 0x00000008030d7221 */ /* 0x050fe20000010000 */
[----:B---3--:R-:W-:Y:S02]  /*c0f0*/  F2FP.BF16.PACK_AB R7, R12, R0 ;  /* 0x000000000c07723e */ /* 0x008fe400000010ff */
[----:B------:R-:W-:Y:S01]  /*c100*/  F2FP.BF16.PACK_AB R5, R3, R6 ;  /* 0x000000060305723e */ /* 0x000fe200000010ff */
[----:B------:R-:W3:Y:S01]  /*c110*/  LDSM.16.MT88.4 R8, [R250+0x100] ;  /* 0x00010000fa08783b */ /* 0x000ee20000004200 */
[----:B------:R-:W-:Y:S01]  /*c120*/  F2FP.BF16.PACK_AB R6, R28, R21 ;  /* 0x000000151c06723e */ /* 0x000fe200000010ff */
[----:B------:R-:W-:Y:S02]  /*c130*/  FADD.FTZ R3, R21, R20 ;  /* 0x0000001415037221 */ /* 0x000fe40000010000 */
[----:B------:R-:W-:Y:S02]  /*c140*/  FADD.FTZ R13, R0, R13 ;  /* 0x0000000d000d7221 */ /* 0x000fe40000010000 */
[----:B------:R-:W-:Y:S01]  /*c150*/  LDSM.16.MT88.4 R20, [R252+0x1900] ;  /* 0x00190000fc14783b */ /* 0x000fe20000004200 */
[----:B------:R-:W-:Y:S02]  /*c160*/  FADD.FTZ R0, R28, R3 ;  /* 0x000000031c007221 */ /* 0x000fe40000010000 */
[----:B------:R-:W-:Y:S02]  /*c170*/  FADD.FTZ R3, R12, R13 ;  /* 0x0000000d0c037221 */ /* 0x000fe40000010000 */
[--C-:B------:R-:W-:Y:S02]  /*c180*/  FFMA.FTZ R28, R30, c[0x0][0x2d0], -R2.reuse ;  /* 0x0000b4001e1c7a23 */ /* 0x100fe40000010802 */
[----:B------:R-:W-:Y:S01]  /*c190*/  MUFU.EX2 R30, R168 ;  /* 0x000000a8001e7308 */ /* 0x000fe20000000800 */
[----:B------:R-:W-:Y:S02]  /*c1a0*/  FFMA.FTZ R2, R35, c[0x0][0x2d0], -R2 ;  /* 0x0000b40023027a23 */ /* 0x000fe40000010802 */
[----:B------:R-:W-:Y:S07]  /*c1b0*/  FADD.FTZ R0, R24, R0 ;  /* 0x0000000018007221 */ /* 0x000fee0000010000 */
[----:B------:R-:W-:Y:S10]  /*c1c0*/  MUFU.EX2 R35, R171 ;  /* 0x000000ab00237308 */ /* 0x000ff40000000800 */
[----:B------:R-:W-:Y:S01]  /*c1d0*/  MUFU.EX2 R28, R28 ;  /* 0x0000001c001c7308 */ /* 0x000fe20000000800 */
[C---:B-1----:R-:W-:Y:S08]  /*c1e0*/  HMMA.16816.F32.BF16 R132, R4.reuse, R176, R132 ;  /* 0x000000b00484723c */ /* 0x042ff00000041884 */
[C---:B------:R-:W-:Y:S01]  /*c1f0*/  HMMA.16816.F32.BF16 R136, R4.reuse, R178, R136 ;  /* 0x000000b20488723c */ /* 0x040fe20000041888 */
[----:B------:R1:W-:Y:S07]  /*c200*/  MUFU.EX2 R176, R175 ;  /* 0x000000af00b07308 */ /* 0x0003ee0000000800 */
[C---:B---3--:R-:W-:Y:S03]  /*c210*/  HMMA.16816.F32.BF16 R140, R4.reuse, R8, R140 ;  /* 0x00000008048c723c */ /* 0x048fe6000004188c */
[----:B------:R-:W-:Y:S05]  /*c220*/  MUFU.EX2 R178, R16 ;  /* 0x0000001000b27308 */ /* 0x000fea0000000800 */
[C---:B------:R-:W-:Y:S05]  /*c230*/  HMMA.16816.F32.BF16 R144, R4.reuse, R10, R144 ;  /* 0x0000000a0490723c */ /* 0x040fea0000041890 */
[----:B------:R-:W-:Y:S01]  /*c240*/  MUFU.EX2 R16, R14 ;  /* 0x0000000e00107308 */ /* 0x000fe20000000800 */
[----:B-1----:R1:W5:Y:S06]  /*c250*/  LDL.LU R175, [R1+0xe0] ;  /* 0x0000e00001af7983 */ /* 0x00236c0000300800 */
[----:B------:R1:W5:Y:S03]  /*c260*/  LDL.LU R168, [R1+0xdc] ;  /* 0x0000dc0001a87983 */ /* 0x0003660000300800 */
[----:B------:R-:W-:Y:S03]  /*c270*/  MUFU.EX2 R177, R191 ;  /* 0x000000bf00b17308 */ /* 0x000fe60000000800 */
[----:B------:R1:W5:Y:S07]  /*c280*/  LDL.LU R169, [R1+0xd8] ;  /* 0x0000d80001a97983 */ /* 0x00036e0000300800 */
[----:B------:R-:W-:Y:S01]  /*c290*/  MUFU.EX2 R179, R190 ;  /* 0x000000be00b37308 */ /* 0x000fe20000000800 */
[----:B------:R1:W5:Y:S06]  /*c2a0*/  LDL.LU R170, [R1+0xd4] ;  /* 0x0000d40001aa7983 */ /* 0x00036c0000300800 */
[----:B------:R1:W5:Y:S06]  /*c2b0*/  LDL.LU R171, [R1+0xd0] ;  /* 0x0000d00001ab7983 */ /* 0x00036c0000300800 */
[----:B--2---:R-:W2:Y:S01]  /*c2c0*/  LDSM.16.MT88.4 R8, [R17+0x100] ;  /* 0x000100001108783b */ /* 0x004ea20000004200 */
[----:B------:R-:W-:Y:S01]  /*c2d0*/  MOV R182, R17 ;  /* 0x0000001100b67202 */ /* 0x000fe20000000f00 */
        /* <DEDUP_REMOVED lines=35> */
[----:B------:R2:W3:Y:S02]  /*c510*/  LDSM.16.MT88.4 R8, [R17+0x6100] ;  /* 0x006100001108783b */ /* 0x0004e40000004200 */
[----:B--2---:R2:W4:Y:S05]  /*c520*/  MUFU.EX2 R17, R15 ;  /* 0x0000000f00117308 */ /* 0x00452a0000000800 */
[C---:B---3--:R-:W-:Y:S01]  /*c530*/  HMMA.16816.F32.BF16 R116, R4.reuse, R8, R116 ;  /* 0x000000080474723c */ /* 0x048fe20000041874 */
[----:B--2---:R-:W-:Y:S07]  /*c540*/  LDSM.16.MT88.4 R12, [R250+0x1100] ;  /* 0x00110000fa0c783b */ /* 0x004fee0000004200 */
[C---:B------:R-:W-:Y:S01]  /*c550*/  HMMA.16816.F32.BF16 R120, R4.reuse, R10, R120 ;  /* 0x0000000a0478723c */ /* 0x040fe20000041878 */
[----:B------:R-:W2:Y:S07]  /*c560*/  LDSM.16.MT88.4 R8, [R252+0x6100] ;  /* 0x00610000fc08783b */ /* 0x000eae0000004200 */
[C---:B--2---:R-:W-:Y:S08]  /*c570*/  HMMA.16816.F32.BF16 R124, R4.reuse, R8, R124 ;  /* 0x00000008047c723c */ /* 0x044ff0000004187c */
[----:B------:R-:W-:Y:S01]  /*c580*/  HMMA.16816.F32.BF16 R128, R4, R10, R128 ;  /* 0x0000000a0480723c */ /* 0x000fe20000041880 */
[----:B------:R-:W2:Y:S06]  /*c590*/  LDSM.16.MT88.4 R8, [R249+0x900] ;  /* 0x00090000f908783b */ /* 0x000eac0000004200 */
[----:B----4-:R-:W-:Y:S01]  /*c5a0*/  F2FP.BF16.PACK_AB R5, R17, R16 ;  /* 0x000000101105723e */ /* 0x010fe200000010ff */
[----:B------:R-:W-:Y:S01]  /*c5b0*/  FADD.FTZ R16, R16, R3 ;  /* 0x0000000310107221 */ /* 0x000fe20000010000 */
[----:B------:R-:W-:Y:S03]  /*c5c0*/  F2FP.BF16.PACK_AB R7, R167, R18 ;  /* 0x00000012a707723e */ /* 0x000fe600000010ff */
[C---:B------:R-:W-:Y:S01]  /*c5d0*/  F2FP.BF16.PACK_AB R4, R25.reuse, R24 ;  /* 0x000000181904723e */ /* 0x040fe200000010ff */
[----:B------:R-:W-:Y:S01]  /*c5e0*/  FADD.FTZ R3, R25, R0 ;  /* 0x0000000019037221 */ /* 0x000fe20000010000 */
[----:B------:R-:W-:Y:S01]  /*c5f0*/  F2FP.BF16.PACK_AB R6, R181, R178 ;  /* 0x000000b2b506723e */ /* 0x000fe200000010ff */
[----:B------:R-:W-:Y:S01]  /*c600*/  FADD.FTZ R0, R17, R16 ;  /* 0x0000001011007221 */ /* 0x000fe20000010000 */
[----:B------:R3:W4:Y:S01]  /*c610*/  MUFU.EX2 R25, R2 ;  /* 0x0000000200197308 */ /* 0x0007220000000800 */
[----:B------:R-:W-:Y:S02]  /*c620*/  FADD.FTZ R3, R178, R3 ;  /* 0x00000003b2037221 */ /* 0x000fe40000010000 */
[----:B------:R-:W-:Y:S02]  /*c630*/  FADD.FTZ R24, R18, R0 ;  /* 0x0000000012187221 */ /* 0x000fe40000010000 */
[----:B------:R-:W-:Y:S01]  /*c640*/  LDSM.16.MT88.4 R16, [R250+0x1900] ;  /* 0x00190000fa10783b */ /* 0x000fe20000004200 */
[----:B------:R-:W-:Y:S04]  /*c650*/  FADD.FTZ R0, R181, R3 ;  /* 0x00000003b5007221 */ /* 0x000fe80000010000 */
[----:B------:R-:W-:Y:S04]  /*c660*/  FADD.FTZ R0, R176, R0 ;  /* 0x00000000b0007221 */ /* 0x000fe80000010000 */
[----:B------:R-:W-:Y:S02]  /*c670*/  FADD.FTZ R3, R177, R0 ;  /* 0x00000000b1037221 */ /* 0x000fe40000010000 */
[----:B---3--:R-:W-:Y:S01]  /*c680*/  FADD.FTZ R2, R167, R24 ;  /* 0x00000018a7027221 */ /* 0x008fe20000010000 */
[C---:B--2---:R-:W-:Y:S03]  /*c690*/  HMMA.16816.F32.BF16 R132, R4.reuse, R8, R132 ;  /* 0x000000080484723c */ /* 0x044fe60000041884 */
[----:B------:R-:W-:Y:S04]  /*c6a0*/  FADD.FTZ R2, R29, R2 ;  /* 0x000000021d027221 */ /* 0x000fe80000010000 */
[----:B------:R-:W-:Y:S01]  /*c6b0*/  FADD.FTZ R0, R166, R2 ;  /* 0x00000002a6007221 */ /* 0x000fe20000010000 */
[C---:B------:R-:W-:Y:S01]  /*c6c0*/  HMMA.16816.F32.BF16 R136, R4.reuse, R10, R136 ;  /* 0x0000000a0488723c */ /* 0x040fe20000041888 */
[----:B------:R-:W2:Y:S03]  /*c6d0*/  LDSM.16.MT88.4 R8, [R250+0x900] ;  /* 0x00090000fa08783b */ /* 0x000ea60000004200 */
[----:B------:R-:W-:Y:S02]  /*c6e0*/  FADD.FTZ R2, R179, R3 ;  /* 0x00000003b3027221 */ /* 0x000fe40000010000 */
[----:B------:R-:W-:Y:S02]  /*c6f0*/  FADD.FTZ R0, R33, R0 ;  /* 0x0000000021007221 */ /* 0x000fe40000010000 */
[----:B------:R-:W-:Y:S04]  /*c700*/  FADD.FTZ R2, R180, R2 ;  /* 0x00000002b4027221 */ /* 0x000fe80000010000 */
[----:B------:R-:W-:Y:S02]  /*c710*/  FADD.FTZ R3, R32, R0 ;  /* 0x0000000020037221 */ /* 0x000fe40000010000 */
[----:B------:R-:W-:Y:S02]  /*c720*/  FADD.FTZ R0, R30, R2 ;  /* 0x000000021e007221 */ /* 0x000fe40000010000 */
[----:B------:R-:W-:Y:S02]  /*c730*/  FADD.FTZ R3, R28, R3 ;  /* 0x000000031c037221 */ /* 0x000fe40000010000 */
[----:B------:R-:W-:Y:S02]  /*c740*/  FADD.FTZ R0, R31, R0 ;  /* 0x000000001f007221 */ /* 0x000fe40000010000 */
[----:B------:R-:W-:Y:S02]  /*c750*/  FADD.FTZ R3, R27, R3 ;  /* 0x000000031b037221 */ /* 0x000fe40000010000 */
[----:B------:R-:W-:Y:S02]  /*c760*/  FADD.FTZ R2, R34, R0 ;  /* 0x0000000022027221 */ /* 0x000fe40000010000 */
[----:B------:R-:W-:Y:S01]  /*c770*/  FADD.FTZ R0, R26, R3 ;  /* 0x000000031a007221 */ /* 0x000fe20000010000 */
[----:B------:R-:W-:Y:S01]  /*c780*/  MOV R3, R164 ;  /* 0x000000a400037202 */ /* 0x000fe20000000f00 */
[----:B------:R-:W-:Y:S02]  /*c790*/  FADD.FTZ R2, R35, R2 ;  /* 0x0000000223027221 */ /* 0x000fe40000010000 */
[----:B----4-:R-:W-:Y:S03]  /*c7a0*/  FADD.FTZ R0, R25, R0 ;  /* 0x0000000019007221 */ /* 0x010fe60000010000 */
[----:B------:R-:W-:Y:S06]  /*c7b0*/  STL [R1+0x64], R2 ;  /* 0x0000640201007387 */ /* 0x000fec0000100800 */
[----:B------:R3:W-:Y:S01]  /*c7c0*/  STL [R1+0x68], R0 ;  /* 0x0000680001007387 */ /* 0x0007e20000100800 */
[C---:B--2---:R-:W-:Y:S08]  /*c7d0*/  HMMA.16816.F32.BF16 R140, R4.reuse, R8, R140 ;  /* 0x00000008048c723c */ /* 0x044ff0000004188c */
[C---:B------:R-:W-:Y:S01]  /*c7e0*/  HMMA.16816.F32.BF16 R144, R4.reuse, R10, R144 ;  /* 0x0000000a0490723c */ /* 0x040fe20000041890 */
[----:B------:R-:W2:Y:S03]  /*c7f0*/  LDSM.16.MT88.4 R8, [R182+0x900] ;  /* 0x00090000b608783b */ /* 0x000ea60000004200 */
[----:B---3--:R-:W-:Y:S04]  /*c800*/  MOV R0, R165 ;  /* 0x000000a500007202 */ /* 0x008fe80000000f00 */
        /* <DEDUP_REMOVED lines=92> */
[----:B------:R-:W-:Y:S01]  /*cdd0*/  HMMA.16816.F32.BF16 R128, R4, R14, R128 ;  /* 0x0000000e0480723c */ /* 0x000fe20000041880 */
[----:B------:R-:W3:Y:S06]  /*cde0*/  LDSM.16.MT88.4 R12, [R182+0x1900] ;  /* 0x00190000b60c783b */ /* 0x000eec0000004200 */
        /* <DEDUP_REMOVED lines=22> */
[C---:B------:R-:W-:Y:S08]  /*cf50*/  HMMA.16816.F32.BF16 R52, R4.reuse, R16, R52 ;  /* 0x000000100434723c */ /* 0x040ff00000041834 */
        /* <DEDUP_REMOVED lines=18> */
[C---:B------:R-:W-:Y:S08]  /*d080*/  HMMA.16816.F32.BF16 R104, R4.reuse, R10, R104 ;  /* 0x0000000a0468723c */ /* 0x040ff00000041868 */
[C---:B---3--:R-:W-:Y:S08]  /*d090*/  HMMA.16816.F32.BF16 R108, R4.reuse, R12, R108 ;  /* 0x0000000c046c723c */ /* 0x048ff0000004186c */
[C---:B------:R-:W-:Y:S08]  /*d0a0*/  HMMA.16816.F32.BF16 R112, R4.reuse, R14, R112 ;  /* 0x0000000e0470723c */ /* 0x040ff00000041870 */
[C---:B-1----:R-:W-:Y:S08]  /*d0b0*/  HMMA.16816.F32.BF16 R116, R4.reuse, R16, R116 ;  /* 0x000000100474723c */ /* 0x042ff00000041874 */
[C---:B------:R-:W-:Y:S08]  /*d0c0*/  HMMA.16816.F32.BF16 R120, R4.reuse, R18, R120 ;  /* 0x000000120478723c */ /* 0x040ff00000041878 */
[C---:B----4-:R-:W-:Y:S08]  /*d0d0*/  HMMA.16816.F32.BF16 R124, R4.reuse, R20, R124 ;  /* 0x00000014047c723c */ /* 0x050ff0000004187c */
[----:B------:R-:W-:Y:S01]  /*d0e0*/  HMMA.16816.F32.BF16 R128, R4, R22, R128 ;  /* 0x000000160480723c */ /* 0x000fe20000041880 */
[----:B------:R-:W-:-:S07]  /*d0f0*/  @P0 BRA `(.L_x_537) ;  /* 0xffffcc3000000947 */ /* 0x000fce000383ffff */
.L_x_536:
[----:B------:R-:W2:Y:S04]  /*d100*/  LDL.LU R4, [R1+0x64] ;  /* 0x0000640001047983 */ /* 0x000ea80000300800 */
[----:B---3--:R-:W3:Y:S01]  /*d110*/  LDL.LU R2, [R1+0x68] ;  /* 0x0000680001027983 */ /* 0x008ee20000300800 */
        /* <DEDUP_REMOVED lines=85> */
[----:B------:R-:W-:Y:S02]  /*d670*/  @P2 FMUL.FTZ R4, R3, c[0x0][0x2d0] ;  /* 0x0000b40003042a20 */ /* 0x000fe40000410000 */
[----:B--2---:R-:W-:Y:S02]  /*d680*/  @P2 FMUL.FTZ R5, R5, 0.69314718246459960938 ;  /* 0x3f31721805052820 */ /* 0x004fe40000410000 */
[----:B---3--:R-:W-:Y:S02]  /*d690*/  @P0 FMUL.FTZ R3, R6, 0.69314718246459960938 ;  /* 0x3f31721806030820 */ /* 0x008fe40000410000 */
[----:B------:R-:W-:-:S02]  /*d6a0*/  @P0 FMUL.FTZ R2, R2, c[0x0][0x2d0] ;  /* 0x0000b40002020a20 */ /* 0x000fc40000410000 */
[C---:B----4-:R-:W-:Y:S02]  /*d6b0*/  FMUL.FTZ R134, R0.reuse, R134 ;  /* 0x0000008600867220 */ /* 0x050fe40000410000 */
        /* <DEDUP_REMOVED lines=62> */
[----:B------:R-:W-:Y:S02]  /*daa0*/  FMUL.FTZ R10, R0, R131 ;  /* 0x00000083000a7220 */ /* 0x000fe40000410000 */
[----:B------:R-:W-:Y:S02]  /*dab0*/  @P2 FFMA.FTZ R49, R4, R165, R5 ;  /* 0x000000a504312223 */ /* 0x000fe40000010005 */
[----:B------:R-:W-:-:S02]  /*dac0*/  @P0 FFMA.FTZ R52, R2, R164, R3 ;  /* 0x000000a402340223 */ /* 0x000fc40000010003 */
.L_x_533:
[----:B------:R-:W-:Y:S05]  /*dad0*/  @P1 BRA `(.L_x_538) ;  /* 0x00001ab000001947 */ /* 0x000fea0003800000 */
[----:B------:R-:W2:Y:S01]  /*dae0*/  LDL R57, [R1+0xcc] ;  /* 0x0000cc0001397983 */ /* 0x000ea20000100800 */
[----:B------:R-:W-:-:S02]  /*daf0*/  F2FP.BF16.PACK_AB R50, R51, R50 ;  /* 0x000000323332723e */ /* 0x000fc400000010ff */
[----:B------:R-:W-:Y:S01]  /*db00*/  F2FP.BF16.PACK_AB R46, R47, R46 ;  /* 0x0000002e2f2e723e */ /* 0x000fe200000010ff */
[----:B------:R-:W1:Y:S01]  /*db10*/  S2R R53, SR_TID.X ;  /* 0x0000000000357919 */ /* 0x000e620000002100 */
        /* <DEDUP_REMOVED lines=14> */
[CC--:B------:R-:W-:Y:S02]  /*dc00*/  LEA.HI R2, R51.reuse, R53.reuse, RZ, 0x2 ;  /* 0x0000003533027211 */ /* 0x0c0fe400078f10ff */
[----:B------:R-:W-:Y:S02]  /*dc10*/  LEA.HI R47, R51, R53, RZ, 0x5 ;  /* 0x00000035332f7211 */ /* 0x000fe400078f28ff */
[----:B------:R-:W-:-:S02]  /*dc20*/  SHF.R.S32.HI R4, RZ, 0x2, R2 ;  /* 0x00000002ff047819 */ /* 0x000fc40000011402 */
[----:B------:R-:W-:Y:S02]  /*dc30*/  SHF.R.S32.HI R0, RZ, 0x1f, R2 ;  /* 0x0000001fff007819 */ /* 0x000fe40000011402 */
[----:B------:R-:W-:Y:S02]  /*dc40*/  SHF.R.S32.HI R43, RZ, 0x5, R47 ;  /* 0x00000005ff2b7819 */ /* 0x000fe4000001142f */
[----:B------:R-:W-:Y:S02]  /*dc50*/  LEA.HI R0, R0, R4, RZ, 0x3 ;  /* 0x0000000400007211 */ /* 0x000fe400078f18ff */
[----:B------:R-:W-:Y:S02]  /*dc60*/  F2FP.BF16.PACK_AB R44, R157, R156 ;  /* 0x0000009c9d2c723e */ /* 0x000fe400000010ff */
[----:B------:R-:W-:Y:S02]  /*dc70*/  LOP3.LUT R0, R0, 0xfffffff8, RZ, 0xc0, !PT ;  /* 0xfffffff800007812 */ /* 0x000fe400078ec0ff */
[----:B------:R-:W-:-:S02]  /*dc80*/  F2FP.BF16.PACK_AB R158, R159, R158 ;  /* 0x0000009e9f9e723e */ /* 0x000fc400000010ff */
[----:B------:R-:W-:Y:S01]  /*dc90*/  F2FP.BF16.PACK_AB R41, R161, R160 ;  /* 0x000000a0a129723e */ /* 0x000fe200000010ff */
[----:B------:R-:W-:Y:S01]  /*dca0*/  IMAD.IADD R4, R4, 0x1, -R0 ;  /* 0x0000000104047824 */ /* 0x000fe200078e0a00 */
[----:B------:R-:W-:Y:S02]  /*dcb0*/  LOP3.LUT R0, R2, 0xfffffffc, RZ, 0xc0, !PT ;  /* 0xfffffffc02007812 */ /* 0x000fe400078ec0ff */
[----:B------:R-:W-:Y:S01]  /*dcc0*/  F2FP.BF16.PACK_AB R162, R163, R162 ;  /* 0x000000a2a3a2723e */ /* 0x000fe200000010ff */
[C---:B------:R-:W-:Y:S01]  /*dcd0*/  IMAD.SHL.U32 R2, R4.reuse, 0x40, RZ ;  /* 0x0000004004027824 */ /* 0x040fe200078e00ff */
[----:B------:R-:W-:Y:S01]  /*dce0*/  LOP3.LUT R3, R4, 0x1, RZ, 0xc0, !PT ;  /* 0x0000000104037812 */ /* 0x000fe200078ec0ff */
[----:B------:R-:W-:Y:S01]  /*dcf0*/  IMAD.IADD R23, R53, 0x1, -R0 ;  /* 0x0000000135177824 */ /* 0x000fe200078e0a00 */
[----:B------:R-:W-:Y:S02]  /*dd00*/  F2FP.BF16.PACK_AB R40, R37, R14 ;  /* 0x0000000e2528723e */ /* 0x000fe400000010ff */
        /* <DEDUP_REMOVED lines=13> */
[----:B------:R-:W-:Y:S02]  /*dde0*/  F2FP.BF16.PACK_AB R36, R36, R20 ;  /* 0x000000142424723e */ /* 0x000fe400000010ff */
[C---:B------:R-:W-:Y:S02]  /*ddf0*/  IADD3 R3, R0.reuse, 0x80, RZ ;  /* 0x0000008000037810 */ /* 0x040fe40007ffe0ff */
[C---:B------:R-:W-:Y:S02]  /*de00*/  IADD3 R2, R0.reuse, 0x70, RZ ;  /* 0x0000007000027810 */ /* 0x040fe40007ffe0ff */
[----:B------:R-:W-:Y:S01]  /*de10*/  @P0 IADD3 R2, R3, 0x10, RZ ;  /* 0x0000001003020810 */ /* 0x000fe20007ffe0ff */
[----:B------:R-:W-:Y:S01]  /*de20*/  IMAD.IADD R3, R0, 0x1, R4 ;  /* 0x0000000100037824 */ /* 0x000fe200078e0204 */
[----:B------:R-:W-:Y:S02]  /*de30*/  F2FP.BF16.PACK_AB R35, R35, R21 ;  /* 0x000000152323723e */ /* 0x000fe400000010ff */
[----:B------:R-:W-:-:S02]  /*de40*/  F2FP.BF16.PACK_AB R54, R55, R54 ;  /* 0x000000363736723e */ /* 0x000fc400000010ff */
        /* <DEDUP_REMOVED lines=33> */
[----:B------:R1:W-:Y:S01]  /*e060*/  STS [R8], R7 ;  /* 0x0000000708007388 */ /* 0x0003e20000000800 */
[----:B----4-:R-:W-:Y:S01]  /*e070*/  IMAD.IADD R5, R0, 0x1, R6 ;  /* 0x0000000100057824 */ /* 0x010fe200078e0206 */
        /* <DEDUP_REMOVED lines=93> */
.L_x_539:
[----:B-1----:R-:W-:Y:S01]  /*e650*/  LOP3.LUT R0, R47, 0xffffffe0, RZ, 0xc0, !PT ;  /* 0xffffffe02f007812 */ /* 0x002fe200078ec0ff */
[----:B------:R-:W1:Y:S01]  /*e660*/  S2R R28, SR_CTAID.X ;  /* 0x00000000001c7919 */ /* 0x000e620000002500 */
[----:B------:R-:W-:Y:S01]  /*e670*/  SHF.R.S32.HI R4, RZ, 0x1f, R43 ;  /* 0x0000001fff047819 */ /* 0x000fe2000001142b */
[----:B------:R-:W-:Y:S01]  /*e680*/  IMAD.MOV.U32 R7, RZ, RZ, c[0x0][0x4e8] ;  /* 0x00013a00ff077624 */ /* 0x000fe200078e00ff */
[----:B------:R-:W-:Y:S01]  /*e690*/  LEA.HI R15, R51, R53, RZ, 0x3 ;  /* 0x00000035330f7211 */ /* 0x000fe200078f18ff */
[----:B------:R-:W-:Y:S01]  /*e6a0*/  IMAD.IADD R0, R53, 0x1, -R0 ;  /* 0x0000000135007824 */ /* 0x000fe200078e0a00 */
[----:B------:R-:W2:Y:S01]  /*e6b0*/  S2R R11, SR_CTAID.Y ;  /* 0x00000000000b7919 */ /* 0x000ea20000002600 */
        /* <DEDUP_REMOVED lines=16> */
[----:B------:R-:W-:Y:S01]  /*e7c0*/  SEL R12, R57, RZ, !P0 ;  /* 0x000000ff390c7207 */ /* 0x000fe20004000000 */
[----:B------:R-:W-:Y:S01]  /*e7d0*/  IMAD R6, R2, c[0x0][0x3a4], R6 ;  /* 0x0000e90002067a24 */ /* 0x000fe200078e0206 */
[----:B------:R-:W-:Y:S01]  /*e7e0*/  IADD3 R13, -R4, R53, RZ ;  /* 0x00000035040d7210 */ /* 0x000fe20007ffe1ff */
[----:B------:R-:W-:Y:S01]  /*e7f0*/  IMAD R0, R0, 0x8, R17 ;  /* 0x0000000800007824 */ /* 0x000fe200078e0211 */
[----:B--2---:R-:W-:Y:S01]  /*e800*/  SHF.R.S32.HI R10, RZ, 0x1f, R11 ;  /* 0x0000001fff0a7819 */ /* 0x004fe2000001140b */
[----:B------:R-:W-:Y:S01]  /*e810*/  IMAD.WIDE.U32 R4, R2, c[0x0][0x3a0], RZ ;  /* 0x0000e80002047a25 */ /* 0x000fe200078e00ff */
[----:B------:R-:W-:-:S02]  /*e820*/  SHF.R.S32.HI R15, RZ, 0x3, R15 ;  /* 0x00000003ff0f7819 */ /* 0x000fc4000001140f */
[----:B------:R-:W-:Y:S01]  /*e830*/  LEA.HI R18, R51, R53, RZ, 0x6 ;  /* 0x0000003533127211 */ /* 0x000fe200078f30ff */
[----:B-1----:R-:W-:Y:S01]  /*e840*/  IMAD R7, R28, 0x80, R0 ;  /* 0x000000801c077824 */ /* 0x002fe200078e0200 */
[----:B------:R-:W-:Y:S01]  /*e850*/  LEA R14, R13, R15, 0x5 ;  /* 0x0000000f0d0e7211 */ /* 0x000fe200078e28ff */
[----:B------:R-:W-:Y:S01]  /*e860*/  IMAD.WIDE.U32 R8, R11, c[0x0][0x490], R2 ;  /* 0x000124000b087a25 */ /* 0x000fe200078e0002 */
[----:B------:R-:W-:-:S03]  /*e870*/  IADD3 R3, R5, R6, RZ ;  /* 0x0000000605037210 */ /* 0x000fc60007ffe0ff */
[----:B------:R-:W-:-:S04]  /*e880*/  @P1 IMAD.HI.U32 R0, R7, c[0x0][0x4ec], RZ ;  /* 0x00013b0007001a27 */ /* 0x000fc800078e00ff */
[C---:B------:R-:W-:Y:S02]  /*e890*/  IMAD R5, R10.reuse, c[0x0][0x490], RZ ;  /* 0x000124000a057a24 */ /* 0x040fe400078e02ff */
        /* <DEDUP_REMOVED lines=9> */
[----:B------:R-:W-:-:S03]  /*e930*/  SEL R11, R4, RZ, !P0 ;  /* 0x000000ff040b7207 */ /* 0x000fc60004000000 */
[----:B------:R-:W-:Y:S01]  /*e940*/  IMAD.MOV R0, RZ, RZ, -R6 ;  /* 0x000000ffff007224 */ /* 0x000fe200078e0a06 */
[----:B------:R-:W-:Y:S01]  /*e950*/  IADD3 R3, R3, R10, RZ ;  /* 0x0000000a03037210 */ /* 0x000fe20007ffe0ff */
[----:B------:R-:W-:Y:S02]  /*e960*/  IMAD.MOV.U32 R4, RZ, RZ, R8 ;  /* 0x000000ffff047224 */ /* 0x000fe400078e0008 */
[----:B------:R-:W-:Y:S01]  /*e970*/  IMAD R9, R0, c[0x0][0x4e8], R7 ;  /* 0x00013a0000097a24 */ /* 0x000fe200078e0207 */
[----:B------:R-:W-:Y:S01]  /*e980*/  SHF.R.S32.HI R7, RZ, 0x1f, R6 ;  /* 0x0000001fff077819 */ /* 0x000fe20000011406 */
[----:B------:R-:W-:Y:S02]  /*e990*/  IMAD R0, R11, c[0x0][0x498], RZ ;  /* 0x000126000b007a24 */ /* 0x000fe400078e02ff */
[----:B------:R-:W-:-:S04]  /*e9a0*/  IMAD.WIDE.U32 R4, R12, c[0x0][0x498], R4 ;  /* 0x000126000c047a25 */ /* 0x000fc800078e0004 */
[----:B------:R-:W-:Y:S01]  /*e9b0*/  IMAD R0, R12, c[0x0][0x49c], R0 ;  /* 0x000127000c007a24 */ /* 0x000fe200078e0200 */
[----:B------:R-:W-:Y:S01]  /*e9c0*/  IADD3 R6, P0, R6, R4, RZ ;  /* 0x0000000406067210 */ /* 0x000fe20007f1e0ff */
[----:B------:R-:W-:Y:S01]  /*e9d0*/  IMAD R14, R28, 0x80, R14 ;  /* 0x000000801c0e7824 */ /* 0x000fe200078e020e */
[----:B------:R-:W-:Y:S01]  /*e9e0*/  SHF.R.S32.HI R4, RZ, 0x1f, R9 ;  /* 0x0000001fff047819 */ /* 0x000fe20000011409 */
[----:B------:R-:W-:Y:S01]  /*e9f0*/  IMAD.SHL.U32 R16, R15, 0x40, RZ ;  /* 0x000000400f107824 */ /* 0x000fe200078e00ff */
[----:B------:R-:W-:Y:S01]  /*ea00*/  IADD3.X R7, R7, R5, R0, P0, !PT ;  /* 0x0000000507077210 */ /* 0x000fe200007fe400 */
[----:B------:R-:W-:-:S03]  /*ea10*/  @P1 IMAD.HI.U32 R10, R14, c[0x0][0x4ec], RZ ;  /* 0x00013b000e0a1a27 */ /* 0x000fc600078e00ff */
[----:B------:R-:W-:Y:S01]  /*ea20*/  LOP3.LUT R0, R16, 0x1c0, RZ, 0xc0, !PT ;  /* 0x000001c010007812 */ /* 0x000fe200078ec0ff */
[----:B------:R-:W-:Y:S02]  /*ea30*/  IMAD R5, R4, c[0x0][0x488], RZ ;  /* 0x0001220004057a24 */ /* 0x000fe400078e02ff */
        /* <DEDUP_REMOVED lines=9> */
[----:B------:R-:W-:Y:S02]  /*ead0*/  LEA R0, P0, R6, c[0x0][0x450], 0x2 ;  /* 0x0001140006007a11 */ /* 0x000fe400078010ff */
[----:B------:R-:W-:Y:S01]  /*eae0*/  IADD3 R9, R7, R9, RZ ;  /* 0x0000000907097210 */ /* 0x000fe20007ffe0ff */
[----:B------:R-:W-:Y:S01]  /*eaf0*/  IMAD R7, R12, c[0x0][0x3f4], R5 ;  /* 0x0000fd000c077a24 */ /* 0x000fe200078e0205 */
[----:B------:R-:W-:Y:S01]  /*eb00*/  LOP3.LUT R16, R10, R11, RZ, 0x3c, !PT ;  /* 0x0000000b0a107212 */ /* 0x000fe200078e3cff */
[----:B------:R-:W-:Y:S01]  /*eb10*/  SHFL.IDX PT, R12, R0, RZ, 0x1c1f ;  /* 0x001c1fff000c7589 */ /* 0x000fe200000e0000 */
[----:B------:R-:W-:Y:S01]  /*eb20*/  LEA.HI.X R6, R6, c[0x0][0x454], R9, 0x2, P0 ;  /* 0x0001150006067a11 */ /* 0x000fe200000f1409 */
[--C-:B------:R-:W-:Y:S01]  /*eb30*/  IMAD.MOV R5, RZ, RZ, -R8.reuse ;  /* 0x000000ffff057224 */ /* 0x100fe200078e0a08 */
[----:B------:R-:W-:Y:S01]  /*eb40*/  SHF.R.S32.HI R9, RZ, 0x1f, R8 ;  /* 0x0000001fff097819 */ /* 0x000fe20000011408 */
[----:B------:R1:W-:Y:S01]  /*eb50*/  SHFL.IDX PT, R10, R0, 0x1, 0x1c1f ;  /* 0x003c1f00000a7f89 */ /* 0x0003e200000e0000 */
[----:B------:R-:W-:-:S02]  /*eb60*/  IMAD.IADD R3, R3, 0x1, R7 ;  /* 0x0000000103037824 */ /* 0x000fc400078e0207 */
[----:B------:R-:W-:Y:S01]  /*eb70*/  IMAD R5, R5, c[0x0][0x4e8], R14 ;  /* 0x00013a0005057a24 */ /* 0x000fe200078e020e */
[----:B------:R-:W2:Y:S01]  /*eb80*/  SHFL.IDX PT, R13, R6, RZ, 0x1c1f ;  /* 0x001c1fff060d7589 */ /* 0x000ea200000e0000 */
[----:B------:R-:W-:-:S03]  /*eb90*/  IMAD.WIDE.U32 R2, R8, c[0x0][0x3e0], R2 ;  /* 0x0000f80008027a25 */ /* 0x000fc600078e0002 */
[----:B------:R3:W4:Y:S01]  /*eba0*/  SHFL.IDX PT, R11, R6, 0x1, 0x1c1f ;  /* 0x003c1f00060b7f89 */ /* 0x00072200000e0000 */
[C---:B-1----:R-:W-:Y:S02]  /*ebb0*/  LEA R0, R28.reuse, R17, 0x7 ;  /* 0x000000111c007211 */ /* 0x042fe400078e38ff */
[----:B------:R-:W-:Y:S02]  /*ebc0*/  LEA R28, R28, R15, 0x7 ;  /* 0x0000000f1c1c7211 */ /* 0x000fe400078e38ff */
[CC--:B------:R-:W-:Y:S01]  /*ebd0*/  ISETP.GE.OR P0, PT, R0.reuse, R29.reuse, P2 ;  /* 0x0000001d0000720c */ /* 0x0c0fe20001706670 */
[----:B---3--:R-:W-:Y:S01]  /*ebe0*/  IMAD R6, R9, c[0x0][0x3e0], RZ ;  /* 0x0000f80009067a24 */ /* 0x008fe200078e02ff */
[----:B------:R-:W-:Y:S02]  /*ebf0*/  IADD3 R9, R0, 0x8, RZ ;  /* 0x0000000800097810 */ /* 0x000fe40007ffe0ff */
[----:B------:R-:W-:Y:S01]  /*ec00*/  SHF.R.S32.HI R0, RZ, 0x1f, R5 ;  /* 0x0000001fff007819 */ /* 0x000fe20000011405 */
[----:B------:R-:W-:Y:S01]  /*ec10*/  IMAD R7, R8, c[0x0][0x3e4], R6 ;  /* 0x0000f90008077a24 */ /* 0x000fe200078e0206 */
[----:B------:R-:W-:Y:S01]  /*ec20*/  ISETP.GE.OR P2, PT, R9, R29, P2 ;  /* 0x0000001d0900720c */ /* 0x000fe20001746670 */
[----:B------:R-:W-:-:S02]  /*ec30*/  IMAD.SHL.U32 R6, R18, 0x8, RZ ;  /* 0x0000000812067824 */ /* 0x000fc400078e00ff */
[----:B------:R-:W-:-:S04]  /*ec40*/  IMAD.IADD R3, R3, 0x1, R7 ;  /* 0x0000000103037824 */ /* 0x000fc800078e0207 */
[----:B--2---:R1:W-:Y:S01]  /*ec50*/  @!P0 ST.E [R12.64], R49 ;  /* 0x000000310c008985 */ /* 0x0043e2000c101916 */
[----:B------:R-:W-:Y:S01]  /*ec60*/  IMAD R0, R0, c[0x0][0x3d8], RZ ;  /* 0x0000f60000007a24 */ /* 0x000fe200078e02ff */
[----:B------:R-:W-:Y:S01]  /*ec70*/  LOP3.LUT R7, R16, 0x7ffffe00, R6, 0xf8, !PT ;  /* 0x7ffffe0010077812 */ /* 0x000fe200078ef806 */
[----:B------:R-:W-:-:S04]  /*ec80*/  IMAD.WIDE.U32 R2, R5, c[0x0][0x3d8], R2 ;  /* 0x0000f60005027a25 */ /* 0x000fc800078e0002 */
[----:B------:R-:W-:Y:S01]  /*ec90*/  IMAD R6, R5, c[0x0][0x3dc], R0 ;  /* 0x0000f70005067a24 */ /* 0x000fe200078e0200 */
[----:B------:R-:W-:Y:S01]  /*eca0*/  SHF.L.U32 R0, R7, 0x1, RZ ;  /* 0x0000000107007819 */ /* 0x000fe200000006ff */
[----:B----4-:R1:W-:Y:S01]  /*ecb0*/  @!P2 ST.E [R10.64], R52 ;  /* 0x000000340a00a985 */ /* 0x0103e2000c101916 */
[C---:B------:R-:W-:Y:S01]  /*ecc0*/  LEA R31, P0, R2.reuse, c[0x0][0x380], 0x1 ;  /* 0x0000e000021f7a11 */ /* 0x040fe200078008ff */
[----:B------:R-:W-:Y:S02]  /*ecd0*/  IMAD.IADD R3, R3, 0x1, R6 ;  /* 0x0000000103037824 */ /* 0x000fe400078e0206 */
        /* <DEDUP_REMOVED lines=45> */
.L_x_541:
[----:B--234-:R-:W-:Y:S05]  /*efb0*/  BSYNC B0 ;  /* 0x0000000000007941 */ /* 0x01cfea0003800000 */
.L_x_540:
        /* <DEDUP_REMOVED lines=30> */
.L_x_543:
[----:B------:R-:W-:Y:S05]  /*f1a0*/  BSYNC B0 ;  /* 0x0000000000007941 */ /* 0x000fea0003800000 */
.L_x_542:
[----:B------:R-:W-:Y:S01]  /*f1b0*/  IADD3 R0, R28, 0x40, RZ ;  /* 0x000000401c007810 */ /* 0x000fe20007ffe0ff */
[----:B--2---:R2:W4:Y:S01]  /*f1c0*/  SHFL.IDX PT, R3, R30, 0x2, 0x181f ;  /* 0x00581f001e037f89 */ /* 0x00452200000e0000 */
        /* <DEDUP_REMOVED lines=28> */
.L_x_545:
[----:B------:R-:W-:Y:S05]  /*f390*/  BSYNC B0 ;  /* 0x0000000000007941 */ /* 0x000fea0003800000 */
.L_x_544:
[----:B------:R-:W-:Y:S01]  /*f3a0*/  IADD3 R0, R28, 0x60, RZ ;  /* 0x000000601c007810 */ /* 0x000fe20007ffe0ff */
[----:B---34-:R3:W4:Y:S03]  /*f3b0*/  SHFL.IDX PT, R3, R30, 0x3, 0x181f ;  /* 0x00781f001e037f89 */ /* 0x01872600000e0000 */
        /* <DEDUP_REMOVED lines=18> */
[----:B------:R-:W-:Y:S01]  /*f4e0*/  IADD3 R0, R4, 0xc0, RZ ;  /* 0x000000c004007810 */ /* 0x000fe20007ffe0ff */
        /* <DEDUP_REMOVED lines=10> */
.L_x_538:
        /* <DEDUP_REMOVED lines=19> */
.L_x_546:
[----:B-1----:R-:W1:Y:S01]  /*f6c0*/  S2R R12, SR_TID.X ;  /* 0x00000000000c7919 */ /* 0x002e620000002100 */
[----:B------:R-:W-:Y:S01]  /*f6d0*/  SHF.R.S32.HI R0, RZ, 0x1f, R8 ;  /* 0x0000001fff007819 */ /* 0x000fe20000011408 */
[----:B------:R-:W-:Y:S01]  /*f6e0*/  BSSY B0, `(.L_x_547) ;  /* 0x0000028000007945 */ /* 0x000fe20003800000 */
[----:B------:R-:W-:-:S02]  /*f6f0*/  SEL R10, R8, RZ, !P1 ;  /* 0x000000ff080a7207 */ /* 0x000fc40004800000 */
[----:B------:R-:W-:Y:S02]  /*f700*/  SEL R11, R0, RZ, !P1 ;  /* 0x000000ff000b7207 */ /* 0x000fe40004800000 */
[----:B-1----:R-:W-:-:S13]  /*f710*/  ISETP.GT.AND P0, PT, R12, 0x7f, PT ;  /* 0x0000007f0c00780c */ /* 0x002fda0003f04270 */
        /* <DEDUP_REMOVED lines=36> */
.L_x_548:
[----:B------:R-:W-:Y:S05]  /*f960*/  BSYNC B0 ;  /* 0x0000000000007941 */ /* 0x000fea0003800000 */
.L_x_547:
        /* <DEDUP_REMOVED lines=73> */
.L_x_550:
[----:B------:R-:W-:Y:S05]  /*fe00*/  BSYNC B0 ;  /* 0x0000000000007941 */ /* 0x000fea0003800000 */
.L_x_549:
        /* <DEDUP_REMOVED lines=27> */
.L_x_552:
[----:B------:R-:W-:Y:S05]  /*ffc0*/  BSYNC B0 ;  /* 0x0000000000007941 */ /* 0x000fea0003800000 */
.L_x_551:
        /* <DEDUP_REMOVED lines=27> */
.L_x_554:
[----:B------:R-:W-:Y:S05]  /*10180*/  BSYNC B0 ;  /* 0x0000000000007941 */ /* 0x000fea0003800000 */
.L_x_553:
        /* <DEDUP_REMOVED lines=28> */
.L_x_555:
        /* <DEDUP_REMOVED lines=11> */
.L_x_1537:


//--------------------- .text._ZN7cutlass13device_kernelIN5flash19enable_sm80_to_sm89INS1_16FlashAttnFwdSm80INS1_25CollectiveMainloopFwdSm80ILi8ELi1ELb0EN4cute5tupleIJNS5_1CILi128EEENS7_ILi32EEENS7_ILi256EEEEEELi256ENS_10bfloat16_tEfNS_4arch4Sm80ELb1ELb0ELb0ELb1ELb0ELb1ELb1ELb0EEENS1_21CollectiveEpilogueFwdINS6_IJS8_SA_S9_EEENS6_IJNS7_ILi1EEESI_SI_EEESC_SE_Li256ELb1ELb1ELb0ELb0EEENS1_19SingleTileSchedulerILb1ELb0ELb1ELi128EEEEEEEEEvNT_6ParamsE --------------------------
	.section	.text._ZN7cutlass13device_kernelIN5flash19enable_sm80_to_sm89INS1_16FlashAttnFwdSm80INS1_25CollectiveMainloopFwdSm80ILi8ELi1ELb0EN4cute5tupleIJNS5_1CILi128EEENS7_ILi32EEENS7_ILi256EEEEEELi256ENS_10bfloat16_tEfNS_4arch4Sm80ELb1ELb0ELb0ELb1ELb0ELb1ELb1ELb0EEENS1_21CollectiveEpilogueFwdINS6_IJS8_SA_S9_EEENS6_IJNS7_ILi1EEESI_SI_EEESC_SE_Li256ELb1ELb1ELb0ELb0EEENS1_19SingleTileSchedulerILb1ELb0ELb1ELi128EEEEEEEEEvNT_6ParamsE,"ax",@progbits
	.sectioninfo	@"SHI_REGISTERS=251"
	.align	128
.text._ZN7cutlass13device_kernelIN5flash19enable_sm80_to_sm89INS1_16FlashAttnFwdSm80INS1_25CollectiveMainloopFwdSm80ILi8ELi1ELb0EN4cute5tupleIJNS5_1CILi128EEENS7_ILi32EEENS7_ILi256EEEEEELi256ENS_10bfloat16_tEfNS_4arch4Sm80ELb1ELb0ELb0ELb1ELb0ELb1ELb1ELb0EEENS1_21CollectiveEpilogueFwdINS6_IJS8_SA_S9_EEENS6_IJNS7_ILi1EEESI_SI_EEESC_SE_Li256ELb1ELb1ELb0ELb0EEENS1_19SingleTileSchedulerILb1ELb0ELb1ELi128EEEEEEEEEvNT_6ParamsE:
        .type           _ZN7cutlass13device_kernelIN5flash19enable_sm80_to_sm89INS1_16FlashAttnFwdSm80INS1_25CollectiveMainloopFwdSm80ILi8ELi1ELb0EN4cute5tupleIJNS5_1CILi128EEENS7_ILi32EEENS7_ILi256EEEEEELi256ENS_10bfloat16_tEfNS_4arch4Sm80ELb1ELb0ELb0ELb1ELb0ELb1ELb1ELb0EEENS1_21CollectiveEpilogueFwdINS6_IJS8_SA_S9_EEENS6_IJNS7_ILi1EEESI_SI_EEESC_SE_Li256ELb1ELb1ELb0ELb0EEENS1_19SingleTileSchedulerILb1ELb0ELb1ELi128EEEEEEEEEvNT_6ParamsE,@function
        .size           _ZN7cutlass13device_kernelIN5flash19enable_sm80_to_sm89INS1_16FlashAttnFwdSm80INS1_25CollectiveMainloopFwdSm80ILi8ELi1ELb0EN4cute5tupleIJNS5_1CILi128EEENS7_ILi32EEENS7_ILi256EEEEEELi256ENS_10bfloat16_tEfNS_4arch4Sm80ELb1ELb0ELb0ELb1ELb0ELb1ELb1ELb0EEENS1_21CollectiveEpilogueFwdINS6_IJS8_SA_S9_EEENS6_IJNS7_ILi1EEESI_SI_EEESC_SE_Li256ELb1ELb1ELb0ELb0EEENS1_19SingleTileSchedulerILb1ELb0ELb1ELi128EEEEEEEEEvNT_6ParamsE,(.L_x_1538 - _ZN7cutlass13device_kernelIN5flash19enable_sm80_to_sm89INS1_16FlashAttnFwdSm80INS1_25CollectiveMainloopFwdSm80ILi8ELi1ELb0EN4cute5tupleIJNS5_1CILi128EEENS7_ILi32EEENS7_ILi256EEEEEELi256ENS_10bfloat16_tEfNS_4arch4Sm80ELb1ELb0ELb0ELb1ELb0ELb1ELb1ELb0EEENS1_21CollectiveEpilogueFwdINS6_IJS8_SA_S9_EEENS6_IJNS7_ILi1EEESI_SI_EEESC_SE_Li256ELb1ELb1ELb0ELb0EEENS1_19SingleTileSchedulerILb1ELb0ELb1ELi128EEEEEEEEEvNT_6ParamsE)
        .other          _ZN7cutlass13device_kernelIN5flash19enable_sm80_to_sm89INS1_16FlashAttnFwdSm80INS1_25CollectiveMainloopFwdSm80ILi8ELi1ELb0EN4cute5tupleIJNS5_1CILi128EEENS7_ILi32EEENS7_ILi256EEEEEELi256ENS_10bfloat16_tEfNS_4arch4Sm80ELb1ELb0ELb0ELb1ELb0ELb1ELb1ELb0EEENS1_21CollectiveEpilogueFwdINS6_IJS8_SA_S9_EEENS6_IJNS7_ILi1EEESI_SI_EEESC_SE_Li256ELb1ELb1ELb0ELb0EEENS1_19SingleTileSchedulerILb1ELb0ELb1ELi128EEEEEEEEEvNT_6ParamsE,@"STO_CUDA_ENTRY STV_DEFAULT"
_ZN7cutlass13device_kernelIN5flash19enable_sm80_to_sm89INS1_16FlashAttnFwdSm80INS1_25CollectiveMainloopFwdSm80ILi8ELi1ELb0EN4cute5tupleIJNS5_1CILi128EEENS7_ILi32EEENS7_ILi256EEEEEELi256ENS_10bfloat16_tEfNS_4arch4Sm80ELb1ELb0ELb0ELb1ELb0ELb1ELb1ELb0EEENS1_21CollectiveEpilogueFwdINS6_IJS8_SA_S9_EEENS6_IJNS7_ILi1EEESI_SI_EEESC_SE_Li256ELb1ELb1ELb0ELb0EEENS1_19SingleTileSchedulerILb1ELb0ELb1ELi128EEEEEEEEEvNT_6ParamsE:
[----:B------:R-:W-:Y:S02]  /*0000*/  MOV R1, c[0x0][0x28] ;  /* 0x00000a0000017a02 */ /* 0x000fe40000000f00 */
[----:B------:R-:W1:Y:S01]  /*0010*/  S2R R54, SR_TID.X ;  /* 0x0000000000367919 */ /* 0x000e620000002100 */
[----:B------:R-:W2:Y:S01]  /*0020*/  S2UR UR4, SR_CTAID.X ;  /* 0x00000000000479c3 */ /* 0x000ea20000002500 */
[----:B------:R-:W-:Y:S02]  /*0030*/  ULDC.64 UR8, c[0x0][0x118] ;  /* 0x0000460000087ab9 */ /* 0x000fe40000000a00 */
[----:B------:R-:W3:Y:S01]  /*0040*/  S2R R216, SR_CTAID.Z ;  /* 0x0000000000d87919 */ /* 0x000ee20000002700 */
[----:B-1----:R-:W-:-:S06]  /*0050*/  SHF.R.U32.HI R0, RZ, 0x5, R54 ;  /* 0x00000005ff007819 */ /* 0x002fcc0000011636 */
[----:B------:R-:W1:Y:S02]  /*0060*/  SHFL.IDX PT, R0, R0, RZ, 0x1f ;  /* 0x00001fff00007589 */ /* 0x000e6400000e0000 */
[----:B-1----:R-:W-:Y:S02]  /*0070*/  ISETP.NE.AND P0, PT, R0, RZ, PT ;  /* 0x000000ff0000720c */ /* 0x002fe40003f05270 */
[----:B------:R-:W-:-:S05]  /*0080*/  MOV R0, 0x4 ;  /* 0x0000000400007802 */ /* 0x000fca0000000f00 */
[----:B---3--:R-:W-:-:S06]  /*0090*/  IMAD.WIDE R2, R216, R0, c[0x0][0x568] ;  /* 0x00015a00d8027625 */ /* 0x008fcc00078e0200 */
[----:B--2---:R-:W-:Y:S05]  /*00a0*/  @!P0 BRA `(.L_x_556) ;  /* 0x0000014000008947 */ /* 0x004fea0003800000 */
[----:B------:R-:W-:-:S04]  /*00b0*/  ISETP.NE.U32.AND P0, PT, RZ, c[0x0][0x568], PT ;  /* 0x00015a00ff007a0c */ /* 0x000fc80003f05070 */
[----:B------:R-:W-:-:S13]  /*00c0*/  ISETP.NE.AND.EX P0, PT, RZ, c[0x0][0x56c], PT, P0 ;  /* 0x00015b00ff007a0c */ /* 0x000fda0003f05300 */
[----:B------:R-:W-:Y:S05]  /*00d0*/  @!P0 BRA `(.L_x_557) ;  /* 0x0000002000008947 */ /* 0x000fea0003800000 */
[----:B------:R1:W5:Y:S01]  /*00e0*/  LDG.E R2, [R2.64] ;  /* 0x0000000802027981 */ /* 0x000362000c1e1900 */
[----:B------:R-:W-:Y:S05]  /*00f0*/  BRA `(.L_x_558) ;  /* 0x0000009000007947 */ /* 0x000fea0003800000 */
.L_x_557:
        /* <DEDUP_REMOVED lines=8> */
.L_x_559:
[----:B------:R-:W-:-:S04]  /*0180*/  MOV R2, c[0x0][0x54c] ;  /* 0x0001530000027a02 */ /* 0x000fc80000000f00 */
.L_x_558:
[----:B------:R-:W-:Y:S01]  /*0190*/  USHF.L.U32 UR4, UR4, 0x7, URZ ;  /* 0x0000000704047899 */ /* 0x000fe2000800063f */
[----:B-----5:R-:W-:-:S05]  /*01a0*/  IMAD R2, R2, c[0x0][0x548], RZ ;  /* 0x0001520002027a24 */ /* 0x020fca00078e02ff */
[----:B------:R-:W-:-:S04]  /*01b0*/  MOV R5, UR4 ;  /* 0x0000000400057c02 */ /* 0x000fc80008000f00 */
[----:B------:R-:W-:-:S04]  /*01c0*/  ISETP.GE.AND P0, PT, R5, R2, PT ;  /* 0x000000020500720c */ /* 0x000fc80003f06270 */
[----:B------:R-:W-:Y:S01]  /*01d0*/  SEL R216, R216, 0xffffffff, !P0 ;  /* 0xffffffffd8d87807 */ /* 0x000fe20004000000 */
[----:B------:R-:W-:Y:S05]  /*01e0*/  BRA `(.L_x_560) ;  /* 0x0000013000007947 */ /* 0x000fea0003800000 */
.L_x_556:
[----:B------:R-:W-:-:S04]  /*01f0*/  ISETP.NE.U32.AND P0, PT, RZ, c[0x0][0x568], PT ;  /* 0x00015a00ff007a0c */ /* 0x000fc80003f05070 */
[----:B------:R-:W-:-:S13]  /*0200*/  ISETP.NE.AND.EX P0, PT, RZ, c[0x0][0x56c], PT, P0 ;  /* 0x00015b00ff007a0c */ /* 0x000fda0003f05300 */
[----:B------:R-:W-:Y:S05]  /*0210*/  @!P0 BRA `(.L_x_561) ;  /* 0x0000002000008947 */ /* 0x000fea0003800000 */
[----:B------:R1:W5:Y:S01]  /*0220*/  LDG.E R2, [R2.64] ;  /* 0x0000000802027981 */ /* 0x000362000c1e1900 */
[----:B------:R-:W-:Y:S05]  /*0230*/  BRA `(.L_x_562) ;  /* 0x0000009000007947 */ /* 0x000fea0003800000 */
.L_x_561:
        /* <DEDUP_REMOVED lines=8> */
.L_x_563:
[----:B------:R-:W-:-:S04]  /*02c0*/  MOV R2, c[0x0][0x54c] ;  /* 0x0001530000027a02 */ /* 0x000fc80000000f00 */
.L_x_562:
[----:B------:R-:W-:Y:S01]  /*02d0*/  USHF.L.U32 UR4, UR4, 0x7, URZ ;  /* 0x0000000704047899 */ /* 0x000fe2000800063f */
[----:B-----5:R-:W-:-:S05]  /*02e0*/  IMAD R2, R2, c[0x0][0x548], RZ ;  /* 0x0001520002027a24 */ /* 0x020fca00078e02ff */
[----:B------:R-:W-:-:S04]  /*02f0*/  MOV R5, UR4 ;  /* 0x0000000400057c02 */ /* 0x000fc80008000f00 */
[----:B------:R-:W-:-:S04]  /*0300*/  ISETP.GE.AND P0, PT, R5, R2, PT ;  /* 0x000000020500720c */ /* 0x000fc80003f06270 */
[----:B------:R-:W-:-:S04]  /*0310*/  SEL R216, R216, 0xffffffff, !P0 ;  /* 0xffffffffd8d87807 */ /* 0x000fc80004000000 */
.L_x_560:
        /* <DEDUP_REMOVED lines=11> */
[----:B-1----:R-:W-:Y:S01]  /*03d0*/  IMAD.WIDE R2, R216, R0, c[0x0][0x348] ;  /* 0x0000d200d8027625 */ /* 0x002fe200078e0200 */
        /* <DEDUP_REMOVED lines=14> */
[----:B------:R-:W2:Y:S01]  /*04c0*/  S2R R215, SR_CTAID.Y ;  /* 0x0000000000d77919 */ /* 0x000ea20000002600 */
[----:B------:R-:W-:-:S02]  /*04d0*/  IMAD.MOV.U32 R4, RZ, RZ, c[0x0][0x1d0] ;  /* 0x00007400ff047624 */ /* 0x000fc400078e00ff */
[----:B------:R-:W-:Y:S01]  /*04e0*/  IMAD.MOV.U32 R108, RZ, RZ, c[0x0][0x228] ;  /* 0x00008a00ff6c7624 */ /* 0x000fe200078e00ff */
[----:B--2---:R-:W-:Y:S01]  /*04f0*/  SHF.R.S32.HI R87, RZ, 0x1f, R215 ;  /* 0x0000001fff577819 */ /* 0x004fe200000114d7 */
[----:B------:R-:W-:Y:S05]  /*0500*/  @P0 BRA `(.L_x_564) ;  /* 0x0000004000000947 */ /* 0x000fea0003800000 */
[----:B-1----:R-:W-:Y:S05]  /*0510*/  @!P1 BRA `(.L_x_564) ;  /* 0x0000003000009947 */ /* 0x002fea0003800000 */
[----:B-----5:R1:W2:Y:S04]  /*0520*/  LDG.E R227, [R2.64] ;  /* 0x0000000802e37981 */ /* 0x0202a8000c1e1900 */
[----:B-1----:R-:W2:Y:S02]  /*0530*/  LDG.E R2, [R2.64+0x4] ;  /* 0x0000040802027981 */ /* 0x002ea4000c1e1900 */
[----:B--2---:R-:W-:Y:S02]  /*0540*/  IADD3 R227, -R227, R2, RZ ;  /* 0x00000002e3e37210 */ /* 0x004fe40007ffe1ff */
.L_x_564:
[----:B-1----:R-:W-:-:S04]  /*0550*/  ISETP.NE.U32.AND P0, PT, RZ, c[0x0][0x368], PT ;  /* 0x0000da00ff007a0c */ /* 0x002fc80003f05070 */
[----:B------:R-:W-:-:S13]  /*0560*/  ISETP.NE.AND.EX P0, PT, RZ, c[0x0][0x36c], PT, P0 ;  /* 0x0000db00ff007a0c */ /* 0x000fda0003f05300 */
[----:B------:R-:W-:Y:S05]  /*0570*/  @!P0 BRA `(.L_x_565) ;  /* 0x0000003000008947 */ /* 0x000fea0003800000 */
[----:B------:R-:W-:-:S05]  /*0580*/  IMAD.WIDE R2, R216, R0, c[0x0][0x368] ;  /* 0x0000da00d8027625 */ /* 0x000fca00078e0200 */
[----:B------:R1:W5:Y:S01]  /*0590*/  LDG.E R4, [R2.64] ;  /* 0x0000000802047981 */ /* 0x000362000c1e1900 */
[----:B------:R-:W-:Y:S05]  /*05a0*/  BRA `(.L_x_566) ;  /* 0x0000004000007947 */ /* 0x000fea0003800000 */
.L_x_565:
[----:B------:R-:W-:Y:S05]  /*05b0*/  @!P5 BRA `(.L_x_566) ;  /* 0x000000300000d947 */ /* 0x000fea0003800000 */
[----:B------:R1:W2:Y:S04]  /*05c0*/  LDG.E R4, [R8.64] ;  /* 0x0000000808047981 */ /* 0x0002a8000c1e1900 */
[----:B-1----:R-:W2:Y:S02]  /*05d0*/  LDG.E R8, [R8.64+0x4] ;  /* 0x0000040808087981 */ /* 0x002ea4000c1e1900 */
[----:B--2---:R-:W-:Y:S02]  /*05e0*/  IADD3 R4, -R4, R8, RZ ;  /* 0x0000000804047210 */ /* 0x004fe40007ffe1ff */
.L_x_566:
[----:B-1----:R1:W2:Y:S04]  /*05f0*/  @P4 LDG.E R2, [R6.64] ;  /* 0x0000000806024981 */ /* 0x0022a8000c1e1900 */
[----:B------:R1:W2:Y:S01]  /*0600*/  @P4 LDG.E R3, [R6.64+0x4] ;  /* 0x0000040806034981 */ /* 0x0002a2000c1e1900 */
[----:B------:R-:W-:Y:S01]  /*0610*/  ISETP.NE.U32.AND P0, PT, RZ, c[0x0][0x378], PT ;  /* 0x0000de00ff007a0c */ /* 0x000fe20003f05070 */
[----:B-----5:R-:W-:-:S03]  /*0620*/  IMAD.MOV.U32 R55, RZ, RZ, R4 ;  /* 0x000000ffff377224 */ /* 0x020fc600078e0004 */
[----:B------:R-:W-:Y:S01]  /*0630*/  ISETP.NE.AND.EX P0, PT, RZ, c[0x0][0x37c], PT, P0 ;  /* 0x0000df00ff007a0c */ /* 0x000fe20003f05300 */
[----:B------:R-:W-:Y:S02]  /*0640*/  IMAD.MOV.U32 R226, RZ, RZ, c[0x0][0x2c4] ;  /* 0x0000b100ffe27624 */ /* 0x000fe400078e00ff */
[----:B------:R-:W-:-:S10]  /*0650*/  IMAD.MOV.U32 R149, RZ, RZ, R5 ;  /* 0x000000ffff957224 */ /* 0x000fd400078e0005 */
[----:B-1----:R-:W-:-:S05]  /*0660*/  @P0 IMAD.WIDE R6, R216, R0, c[0x0][0x378] ;  /* 0x0000de00d8060625 */ /* 0x002fca00078e0200 */
[----:B------:R1:W5:Y:S01]  /*0670*/  @P0 LDG.E R55, [R6.64] ;  /* 0x0000000806370981 */ /* 0x000362000c1e1900 */
[----:B------:R-:W-:Y:S02]  /*0680*/  ISETP.NE.AND P0, PT, R226, 0x1, PT ;  /* 0x00000001e200780c */ /* 0x000fe40003f05270 */
[----:B------:R-:W-:Y:S01]  /*0690*/  IADD3 R5, R5, 0x7f, RZ ;  /* 0x0000007f05057810 */ /* 0x000fe20007ffe0ff */
[----:B--2---:R-:W-:-:S10]  /*06a0*/  @P4 IMAD.IADD R108, R3, 0x1, -R2 ;  /* 0x00000001036c4824 */ /* 0x004fd400078e0a02 */
[----:B------:R-:W-:Y:S01]  /*06b0*/  @P0 IADD3 R3, R149, 0x7f, RZ ;  /* 0x0000007f95030810 */ /* 0x000fe20007ffe0ff */
[----:B------:R-:W-:-:S04]  /*06c0*/  IMAD.IADD R2, R4, 0x1, -R106 ;  /* 0x0000000104027824 */ /* 0x000fc800078e0a6a */
[----:B------:R-:W-:Y:S02]  /*06d0*/  IMAD.IADD R220, R2, 0x1, R108 ;  /* 0x0000000102dc7824 */ /* 0x000fe400078e026c */
[----:B------:R-:W-:-:S03]  /*06e0*/  @P0 IMAD.HI.U32 R3, R3, c[0x0][0x2c8], RZ ;  /* 0x0000b20003030a27 */ /* 0x000fc600078e00ff */
[C---:B------:R-:W-:Y:S02]  /*06f0*/  IADD3 R72, R220.reuse, 0x20, -R227 ;  /* 0x00000020dc487810 */ /* 0x040fe40007ffe8e3 */
[----:B------:R-:W-:Y:S02]  /*0700*/  @P0 SHF.R.U32.HI R5, RZ, c[0x0][0x2cc], R3 ;  /* 0x0000b300ff050a19 */ /* 0x000fe40000011603 */
[----:B-1----:R-:W-:-:S03]  /*0710*/  IADD3 R7, R220, 0x1f, RZ ;  /* 0x0000001fdc077810 */ /* 0x002fc60007ffe0ff */
[----:B------:R-:W-:Y:S01]  /*0720*/  IMAD.IADD R5, R72, 0x1, R5 ;  /* 0x0000000148057824 */ /* 0x000fe200078e0205 */
[----:B------:R-:W-:-:S04]  /*0730*/  SHF.R.S32.HI R6, RZ, 0x1f, R7 ;  /* 0x0000001fff067819 */ /* 0x000fc80000011407 */
[----:B------:R-:W-:Y:S02]  /*0740*/  SHF.R.S32.HI R3, RZ, 0x1f, R5 ;  /* 0x0000001fff037819 */ /* 0x000fe40000011405 */
[----:B------:R-:W-:Y:S02]  /*0750*/  LEA.HI R6, R6, R7, RZ, 0x5 ;  /* 0x0000000706067211 */ /* 0x000fe400078f28ff */
[----:B------:R-:W-:Y:S02]  /*0760*/  LEA.HI R3, R3, R5, RZ, 0x5 ;  /* 0x0000000503037211 */ /* 0x000fe400078f28ff */
[----:B------:R-:W-:Y:S02]  /*0770*/  SHF.R.S32.HI R73, RZ, 0x5, R6 ;  /* 0x00000005ff497819 */ /* 0x000fe40000011406 */
[----:B------:R-:W-:-:S04]  /*0780*/  SHF.R.S32.HI R3, RZ, 0x5, R3 ;  /* 0x00000005ff037819 */ /* 0x000fc80000011403 */
[----:B------:R-:W-:Y:S01]  /*0790*/  IMNMX R5, R73, R3, PT ;  /* 0x0000000349057217 */ /* 0x000fe20003800200 */
[----:B------:R-:W-:-:S04]  /*07a0*/  IMAD.MOV R3, RZ, RZ, -R2 ;  /* 0x000000ffff037224 */ /* 0x000fc800078e0a02 */
[----:B------:R-:W-:Y:S01]  /*07b0*/  IMAD R2, R5, 0x20, -R2 ;  /* 0x0000002005027824 */ /* 0x000fe200078e0a02 */
[----:B------:R-:W-:-:S04]  /*07c0*/  IMNMX R3, RZ, R3, !PT ;  /* 0x00000003ff037217 */ /* 0x000fc80007800200 */
[----:B------:R-:W-:Y:S02]  /*07d0*/  IMNMX R2, R2, R108, PT ;  /* 0x0000006c02027217 */ /* 0x000fe40003800200 */
[----:B------:R-:W-:Y:S02]  /*07e0*/  SHF.R.U32.HI R71, RZ, 0x5, R3 ;  /* 0x00000005ff477819 */ /* 0x000fe40000011603 */
[----:B------:R-:W-:-:S03]  /*07f0*/  ISETP.GT.AND P0, PT, R2, R3, PT ;  /* 0x000000030200720c */ /* 0x000fc60003f04270 */
[----:B------:R-:W-:-:S10]  /*0800*/  IMAD.MOV.U32 R3, RZ, RZ, R71 ;  /* 0x000000ffff037224 */ /* 0x000fd400078e0047 */
[----:B------:R-:W-:-:S04]  /*0810*/  @P0 IADD3 R5, R2, 0x1f, RZ ;  /* 0x0000001f02050810 */ /* 0x000fc80007ffe0ff */
[----:B------:R-:W-:-:S04]  /*0820*/  @P0 SHF.R.S32.HI R2, RZ, 0x1f, R5 ;  /* 0x0000001fff020819 */ /* 0x000fc80000011405 */
[----:B------:R-:W-:-:S04]  /*0830*/  @P0 LEA.HI R2, R2, R5, RZ, 0x5 ;  /* 0x0000000502020211 */ /* 0x000fc800078f28ff */
[----:B------:R-:W-:-:S04]  /*0840*/  @P0 SHF.R.S32.HI R3, RZ, 0x5, R2 ;  /* 0x00000005ff030819 */ /* 0x000fc80000011402 */
[----:B------:R-:W-:-:S13]  /*0850*/  ISETP.GT.AND P0, PT, R3, R71, PT ;  /* 0x000000470300720c */ /* 0x000fda0003f04270 */
[----:B------:R-:W-:Y:S05]  /*0860*/  @!P0 BRA `(.L_x_567) ;  /* 0x00003b1000008947 */ /* 0x000fea0003800000 */
[----:B------:R-:W-:-:S04]  /*0870*/  ISETP.NE.U32.AND P2, PT, RZ, c[0x0][0x340], PT ;  /* 0x0000d000ff007a0c */ /* 0x000fc80003f45070 */
[----:B------:R-:W-:-:S13]  /*0880*/  ISETP.NE.AND.EX P2, PT, RZ, c[0x0][0x344], PT, P2 ;  /* 0x0000d100ff007a0c */ /* 0x000fda0003f45320 */
[----:B------:R-:W-:-:S05]  /*0890*/  @P2 IMAD.WIDE R6, R216, R0, c[0x0][0x340] ;  /* 0x0000d000d8062625 */ /* 0x000fca00078e0200 */
[----:B------:R1:W2:Y:S01]  /*08a0*/  @P2 LDG.E R0, [R6.64] ;  /* 0x0000000806002981 */ /* 0x0002a2000c1e1900 */
[----:B------:R-:W-:Y:S01]  /*08b0*/  SHF.R.S32.HI R2, RZ, 0x1f, R54 ;  /* 0x0000001fff027819 */ /* 0x000fe20000011436 */
[----:B------:R-:W-:Y:S01]  /*08c0*/  IMAD.IADD R65, R105, 0x1, R4 ;  /* 0x0000000169417824 */ /* 0x000fe200078e0204 */
[----:B------:R-:W-:Y:S01]  /*08d0*/  IADD3 R100, R3, -0x1, RZ ;  /* 0xffffffff03647810 */ /* 0x000fe20007ffe0ff */
[----:B------:R-:W-:Y:S01]  /*08e0*/  IMAD R124, R87, c[0x0][0x1e8], RZ ;  /* 0x00007a00577c7a24 */ /* 0x000fe200078e02ff */
[----:B------:R-:W-:Y:S01]  /*08f0*/  LEA.HI R14, R2, R54, RZ, 0x3 ;  /* 0x00000036020e7211 */ /* 0x000fe200078f18ff */
[----:B------:R-:W-:Y:S01]  /*0900*/  IMAD.WIDE.U32 R10, R65, c[0x0][0x1e0], RZ ;  /* 0x00007800410a7a25 */ /* 0x000fe200078e00ff */
[----:B------:R-:W-:Y:S01]  /*0910*/  SHF.R.S32.HI R64, RZ, 0x1f, R65 ;  /* 0x0000001fff407819 */ /* 0x000fe20000011441 */
[----:B------:R-:W-:Y:S01]  /*0920*/  BSSY B0, `(.L_x_568) ;  /* 0x0000069000007945 */ /* 0x000fe20003800000 */
[----:B------:R-:W-:Y:S01]  /*0930*/  SHF.R.S32.HI R104, RZ, 0x3, R14 ;  /* 0x00000003ff687819 */ /* 0x000fe2000001140e */
[----:B------:R-:W-:Y:S01]  /*0940*/  IMAD R122, R87, c[0x0][0x240], RZ ;  /* 0x00009000577a7a24 */ /* 0x000fe200078e02ff */
[----:B------:R-:W-:Y:S01]  /*0950*/  LOP3.LUT R14, R14, 0xfffffff8, RZ, 0xc0, !PT ;  /* 0xfffffff80e0e7812 */ /* 0x000fe200078ec0ff */
[----:B------:R-:W-:Y:S01]  /*0960*/  IMAD R8, R64, c[0x0][0x1e0], RZ ;  /* 0x0000780040087a24 */ /* 0x000fe200078e02ff */
[----:B------:R-:W-:Y:S01]  /*0970*/  SHF.R.S32.HI R110, RZ, 0x1f, R104 ;  /* 0x0000001fff6e7819 */ /* 0x000fe20000011468 */
[C---:B------:R-:W-:Y:S01]  /*0980*/  IMAD.SHL.U32 R88, R104.reuse, 0x40, RZ ;  /* 0x0000004068587824 */ /* 0x040fe200078e00ff */
[----:B------:R-:W-:Y:S01]  /*0990*/  IADD3 R69, P0, R104, R68, RZ ;  /* 0x0000004468457210 */ /* 0x000fe20007f1e0ff */
[----:B------:R-:W-:Y:S01]  /*09a0*/  IMAD.IADD R14, R54, 0x1, -R14 ;  /* 0x00000001360e7824 */ /* 0x000fe200078e0a0e */
[----:B------:R-:W-:Y:S01]  /*09b0*/  IADD3 R67, -R104, R108, RZ ;  /* 0x0000006c68437210 */ /* 0x000fe20007ffe1ff */
[----:B------:R-:W-:Y:S01]  /*09c0*/  IMAD R8, R65, c[0x0][0x1e4], R8 ;  /* 0x0000790041087a24 */ /* 0x000fe200078e0208 */
[----:B------:R-:W-:Y:S01]  /*09d0*/  LEA.HI.X.SX32 R68, R68, R110, 0x1, P0 ;  /* 0x0000006e44447211 */ /* 0x000fe200000f0eff */
[C---:B------:R-:W-:Y:S01]  /*09e0*/  IMAD.SHL.U32 R16, R14.reuse, 0x8, RZ ;  /* 0x000000080e107824 */ /* 0x040fe200078e00ff */
[----:B------:R-:W-:Y:S01]  /*09f0*/  SHF.R.S32.HI R66, RZ, 0x1f, R216 ;  /* 0x0000001fff427819 */ /* 0x000fe200000114d8 */
[----:B------:R-:W-:Y:S01]  /*0a00*/  IMAD.SHL.U32 R14, R14, 0x4, RZ ;  /* 0x000000040e0e7824 */ /* 0x000fe200078e00ff */
[----:B------:R-:W-:Y:S01]  /*0a10*/  LEA.HI R2, R2, R54, RZ, 0x6 ;  /* 0x0000003602027211 */ /* 0x000fe200078f30ff */
[----:B------:R-:W-:Y:S01]  /*0a20*/  IMAD.IADD R9, R11, 0x1, R8 ;  /* 0x000000010b097824 */ /* 0x000fe200078e0208 */
[----:B------:R-:W-:Y:S01]  /*0a30*/  SHF.R.S32.HI R17, RZ, 0x1f, R16 ;  /* 0x0000001fff117819 */ /* 0x000fe20000011410 */
[----:B-1----:R-:W-:Y:S01]  /*0a40*/  IMAD R6, R68, c[0x0][0x238], RZ ;  /* 0x00008e0044067a24 */ /* 0x002fe200078e02ff */
[----:B------:R-:W-:Y:S01]  /*0a50*/  IADD3 R12, R14, 0x40, RZ ;  /* 0x000000400e0c7810 */ /* 0x000fe20007ffe0ff */
[----:B------:R-:W-:Y:S01]  /*0a60*/  IMAD R3, R100, -0x20, R67 ;  /* 0xffffffe064037824 */ /* 0x000fe200078e0243 */
[C---:B------:R-:W-:Y:S01]  /*0a70*/  ISETP.GE.AND P1, PT, R16.reuse, c[0x0][0x1d4], PT ;  /* 0x0000750010007a0c */ /* 0x040fe20003f26270 */
[C---:B------:R-:W-:Y:S01]  /*0a80*/  IMAD R6, R69.reuse, c[0x0][0x23c], R6 ;  /* 0x00008f0045067a24 */ /* 0x040fe200078e0206 */
[----:B------:R-:W-:Y:S01]  /*0a90*/  IADD3 R103, R16, 0x80, RZ ;  /* 0x0000008010677810 */ /* 0x000fe20007ffe0ff */
[----:B------:R-:W-:Y:S01]  /*0aa0*/  IMAD.IADD R11, R14, 0x1, R12 ;  /* 0x000000010e0b7824 */ /* 0x000fe200078e020c */
[----:B------:R-:W-:Y:S01]  /*0ab0*/  IADD3 R102, R16, 0xc0, RZ ;  /* 0x000000c010667810 */ /* 0x000fe20007ffe0ff */
[----:B------:R-:W-:Y:S01]  /*0ac0*/  IMAD.WIDE.U32 R4, R69, c[0x0][0x238], R16 ;  /* 0x00008e0045047a25 */ /* 0x000fe200078e0010 */
[----:B------:R-:W-:-:S02]  /*0ad0*/  ISETP.GT.AND P3, PT, R3, RZ, PT ;  /* 0x000000ff0300720c */ /* 0x000fc40003f64270 */
[----:B------:R-:W-:Y:S01]  /*0ae0*/  ISETP.GE.AND P0, PT, R11, c[0x0][0x1d4], PT ;  /* 0x000075000b007a0c */ /* 0x000fe20003f06270 */
[----:B------:R-:W-:Y:S01]  /*0af0*/  IMAD.MOV.U32 R8, RZ, RZ, R10 ;  /* 0x000000ffff087224 */ /* 0x000fe200078e000a */
[----:B------:R-:W-:Y:S01]  /*0b00*/  IADD3 R7, R5, R6, RZ ;  /* 0x0000000605077210 */ /* 0x000fe20007ffe0ff */
[----:B------:R-:W-:Y:S01]  /*0b10*/  IMAD.MOV.U32 R6, RZ, RZ, R4 ;  /* 0x000000ffff067224 */ /* 0x000fe200078e0004 */
[----:B------:R-:W-:Y:S01]  /*0b20*/  SEL R4, RZ, 0xffffffff, P0 ;  /* 0xffffffffff047807 */ /* 0x000fe20000000000 */
[C---:B------:R-:W-:Y:S01]  /*0b30*/  IMAD R124, R215.reuse, c[0x0][0x1ec], R124 ;  /* 0x00007b00d77c7a24 */ /* 0x040fe200078e027c */
[----:B------:R-:W-:Y:S01]  /*0b40*/  SEL R3, RZ, 0x1, P1 ;  /* 0x00000001ff037807 */ /* 0x000fe20000800000 */
[----:B------:R-:W-:Y:S01]  /*0b50*/  IMAD R122, R215, c[0x0][0x244], R122 ;  /* 0x00009100d77a7a24 */ /* 0x000fe200078e027a */
[----:B------:R-:W-:Y:S01]  /*0b60*/  ISETP.GE.AND P1, PT, R103, c[0x0][0x1d4], PT ;  /* 0x0000750067007a0c */ /* 0x000fe20003f26270 */
[----:B------:R-:W-:Y:S01]  /*0b70*/  IMAD.SHL.U32 R4, R4, 0x2, RZ ;  /* 0x0000000204047824 */ /* 0x000fe200078e00ff */
[----:B------:R-:W-:Y:S01]  /*0b80*/  ISETP.GE.AND P0, PT, R102, c[0x0][0x1d4], PT ;  /* 0x0000750066007a0c */ /* 0x000fe20003f06270 */
[----:B------:R-:W-:Y:S01]  /*0b90*/  IMAD.WIDE.U32 R8, R215, c[0x0][0x1e8], R8 ;  /* 0x00007a00d7087a25 */ /* 0x000fe200078e0008 */
[----:B------:R-:W-:-:S02]  /*0ba0*/  LOP3.LUT R88, R88, 0x1c0, RZ, 0xc0, !PT ;  /* 0x000001c058587812 */ /* 0x000fc400078ec0ff */
[----:B------:R-:W-:Y:S01]  /*0bb0*/  LOP3.LUT R4, R4, 0x2, R3, 0xe2, !PT ;  /* 0x0000000204047812 */ /* 0x000fe200078ee203 */
[----:B------:R-:W-:Y:S01]  /*0bc0*/  IMAD.WIDE.U32 R6, R215, c[0x0][0x240], R6 ;  /* 0x00009000d7067a25 */ /* 0x000fe200078e0006 */
[----:B------:R-:W-:Y:S02]  /*0bd0*/  SEL R3, RZ, 0x4, P1 ;  /* 0x00000004ff037807 */ /* 0x000fe40000800000 */
[----:B------:R-:W-:Y:S01]  /*0be0*/  SEL R96, RZ, 0x8, P0 ;  /* 0x00000008ff607807 */ /* 0x000fe20000000000 */
[----:B------:R-:W-:Y:S01]  /*0bf0*/  IMAD.SHL.U32 R2, R2, 0x8, RZ ;  /* 0x0000000802027824 */ /* 0x000fe200078e00ff */
[----:B------:R-:W-:Y:S01]  /*0c00*/  IADD3 R125, R9, R124, RZ ;  /* 0x0000007c097d7210 */ /* 0x000fe20007ffe0ff */
[----:B------:R-:W-:Y:S01]  /*0c10*/  IMAD.IADD R123, R7, 0x1, R122 ;  /* 0x00000001077b7824 */ /* 0x000fe200078e027a */
[----:B------:R-:W-:Y:S01]  /*0c20*/  LOP3.LUT R96, R96, R4, R3, 0xfe, !PT ;  /* 0x0000000460607212 */ /* 0x000fe200078efe03 */
[----:B------:R-:W-:Y:S01]  /*0c30*/  IMAD.MOV.U32 R122, RZ, RZ, R6 ;  /* 0x000000ffff7a7224 */ /* 0x000fe200078e0006 */
[----:B------:R-:W-:Y:S01]  /*0c40*/  SEL R120, R216, RZ, !P4 ;  /* 0x000000ffd8787207 */ /* 0x000fe20006000000 */
[----:B------:R-:W-:Y:S01]  /*0c50*/  IMAD.MOV.U32 R124, RZ, RZ, R8 ;  /* 0x000000ffff7c7224 */ /* 0x000fe200078e0008 */
[----:B------:R-:W-:Y:S01]  /*0c60*/  LOP3.LUT R2, R2, 0xfffffe00, RZ, 0xc0, !PT ;  /* 0xfffffe0002027812 */ /* 0x000fe200078ec0ff */
[----:B------:R-:W-:Y:S01]  /*0c70*/  IMAD R76, R110, c[0x0][0x1e0], RZ ;  /* 0x000078006e4c7a24 */ /* 0x000fe200078e02ff */
[----:B------:R-:W-:Y:S01]  /*0c80*/  LOP3.LUT R101, R88, 0x38, R16, 0xf8, !PT ;  /* 0x0000003858657812 */ /* 0x000fe200078ef810 */
[----:B------:R-:W-:Y:S01]  /*0c90*/  IMAD.MOV.U32 R74, RZ, RZ, c[0x0][0x238] ;  /* 0x00008e00ff4a7624 */ /* 0x000fe200078e00ff */
[----:B------:R-:W-:Y:S01]  /*0ca0*/  SHF.R.U32.HI R6, RZ, 0x3, R88 ;  /* 0x00000003ff067819 */ /* 0x000fe20000011658 */
[----:B------:R-:W-:Y:S01]  /*0cb0*/  IMAD.WIDE.U32 R128, R104, c[0x0][0x1e0], RZ ;  /* 0x0000780068807a25 */ /* 0x000fe200078e00ff */
[----:B------:R-:W-:-:S02]  /*0cc0*/  MOV R81, 0x5 ;  /* 0x0000000500517802 */ /* 0x000fc40000000f00 */
[----:B------:R-:W-:Y:S01]  /*0cd0*/  LOP3.LUT R101, R2, R101, R6, 0xf6, !PT ;  /* 0x0000006502657212 */ /* 0x000fe200078ef606 */
[----:B------:R-:W-:Y:S01]  /*0ce0*/  IMAD R76, R104, c[0x0][0x1e4], R76 ;  /* 0x00007900684c7a24 */ /* 0x000fe200078e024c */
[----:B------:R-:W-:Y:S01]  /*0cf0*/  SHF.L.U32 R75, R74, 0x5, RZ ;  /* 0x000000054a4b7819 */ /* 0x000fe200000006ff */
[----:B------:R-:W-:Y:S01]  /*0d00*/  IMAD.WIDE.U32 R122, R120, c[0x0][0x248], R122 ;  /* 0x00009200787a7a25 */ /* 0x000fe200078e007a */
[----:B------:R-:W-:-:S03]  /*0d10*/  SHF.L.U64.HI R74, R74, R81, c[0x0][0x23c] ;  /* 0x00008f004a4a7619 */ /* 0x000fc60000010251 */
[----:B------:R-:W-:Y:S02]  /*0d20*/  IMAD.IADD R76, R129, 0x1, R76 ;  /* 0x00000001814c7824 */ /* 0x000fe400078e024c */
[----:B------:R-:W-:Y:S01]  /*0d30*/  IMAD.SHL.U32 R101, R101, 0x2, RZ ;  /* 0x0000000265657824 */ /* 0x000fe200078e00ff */
[----:B--2---:R-:W-:Y:S01]  /*0d40*/  @P2 SHF.R.S32.HI R5, RZ, 0x1f, R0 ;  /* 0x0000001fff052819 */ /* 0x004fe20000011400 */
[----:B------:R-:W-:Y:S01]  /*0d50*/  @!P2 IMAD.MOV.U32 R5, RZ, RZ, R66 ;  /* 0x000000ffff05a224 */ /* 0x000fe200078e0042 */
[----:B------:R-:W-:Y:S01]  /*0d60*/  @P2 MOV R4, R0 ;  /* 0x0000000000042202 */ /* 0x000fe20000000f00 */
[----:B------:R-:W-:Y:S01]  /*0d70*/  @!P2 IMAD.MOV.U32 R4, RZ, RZ, R216 ;  /* 0x000000ffff04a224 */ /* 0x000fe200078e00d8 */
[----:B------:R-:W-:Y:S02]  /*0d80*/  SEL R66, R66, RZ, !P4 ;  /* 0x000000ff42427207 */ /* 0x000fe40006000000 */
[----:B------:R-:W-:Y:S02]  /*0d90*/  SEL R0, R5, RZ, !P5 ;  /* 0x000000ff05007207 */ /* 0x000fe40006800000 */
[----:B------:R-:W-:Y:S01]  /*0da0*/  SEL R118, R4, RZ, !P5 ;  /* 0x000000ff04767207 */ /* 0x000fe20006800000 */
[----:B------:R-:W-:-:S02]  /*0db0*/  IMAD R126, R66, c[0x0][0x248], RZ ;  /* 0x00009200427e7a24 */ /* 0x000fc400078e02ff */
[----:B------:R-:W-:Y:S02]  /*0dc0*/  IMAD R70, R0, c[0x0][0x1f0], RZ ;  /* 0x00007c0000467a24 */ /* 0x000fe400078e02ff */
[----:B------:R-:W-:-:S04]  /*0dd0*/  IMAD.WIDE.U32 R124, R118, c[0x0][0x1f0], R124 ;  /* 0x00007c00767c7a25 */ /* 0x000fc800078e007c */
[----:B------:R-:W-:Y:S02]  /*0de0*/  IMAD R70, R118, c[0x0][0x1f4], R70 ;  /* 0x00007d0076467a24 */ /* 0x000fe400078e0246 */
[----:B------:R-:W-:-:S03]  /*0df0*/  IMAD R126, R120, c[0x0][0x24c], R126 ;  /* 0x00009300787e7a24 */ /* 0x000fc600078e027e */
[----:B------:R-:W-:Y:S01]  /*0e00*/  IADD3 R70, R125, R70, RZ ;  /* 0x000000467d467210 */ /* 0x000fe20007ffe0ff */
[----:B------:R-:W-:Y:S01]  /*0e10*/  IMAD.IADD R127, R123, 0x1, R126 ;  /* 0x000000017b7f7824 */ /* 0x000fe200078e027e */
[----:B------:R-:W-:Y:S05]  /*0e20*/  @!P3 BRA `(.L_x_569) ;  /* 0x000001800000b947 */ /* 0x000fea0003800000 */
[----:B------:R-:W-:Y:S01]  /*0e30*/  SHF.R.S32.HI R5, RZ, 0x1f, R100 ;  /* 0x0000001fff057819 */ /* 0x000fe20000011464 */
[----:B------:R-:W-:Y:S01]  /*0e40*/  IMAD R3, R74, R100, RZ ;  /* 0x000000644a037224 */ /* 0x000fe200078e02ff */
[C---:B------:R-:W-:Y:S01]  /*0e50*/  LOP3.LUT R4, R96.reuse, 0xff, RZ, 0xc0, !PT ;  /* 0x000000ff60047812 */ /* 0x040fe200078ec0ff */
[----:B------:R-:W-:Y:S02]  /*0e60*/  IMAD.SHL.U32 R8, R96, 0x10, RZ ;  /* 0x0000001060087824 */ /* 0x000fe400078e00ff */
[----:B------:R-:W-:Y:S02]  /*0e70*/  IMAD.MOV.U32 R126, RZ, RZ, R122 ;  /* 0x000000ffff7e7224 */ /* 0x000fe400078e007a */
[-C--:B------:R-:W-:Y:S01]  /*0e80*/  IMAD R3, R5, R75.reuse, R3 ;  /* 0x0000004b05037224 */ /* 0x080fe200078e0203 */
[C---:B------:R-:W-:Y:S01]  /*0e90*/  SHF.L.U32 R5, R4.reuse, 0x2, RZ ;  /* 0x0000000204057819 */ /* 0x040fe200000006ff */
[----:B------:R-:W-:Y:S01]  /*0ea0*/  IMAD.SHL.U32 R7, R4, 0x8, RZ ;  /* 0x0000000804077824 */ /* 0x000fe200078e00ff */
[----:B------:R-:W-:Y:S01]  /*0eb0*/  LOP3.LUT P4, RZ, R8, 0x10, RZ, 0xc0, !PT ;  /* 0x0000001008ff7812 */ /* 0x000fe2000788c0ff */
[----:B------:R-:W-:Y:S01]  /*0ec0*/  IMAD.SHL.U32 R4, R4, 0x2, RZ ;  /* 0x0000000204047824 */ /* 0x000fe200078e00ff */
[----:B------:R-:W-:Y:S01]  /*0ed0*/  LOP3.LUT P2, RZ, R5, 0x10, RZ, 0xc0, !PT ;  /* 0x0000001005ff7812 */ /* 0x000fe2000784c0ff */
[----:B------:R-:W-:Y:S01]  /*0ee0*/  IMAD.WIDE.U32 R18, R100, R75, R126 ;  /* 0x0000004b64127225 */ /* 0x000fe200078e007e */
[----:B------:R-:W-:-:S02]  /*0ef0*/  LOP3.LUT P3, RZ, R7, 0x10, RZ, 0xc0, !PT ;  /* 0x0000001007ff7812 */ /* 0x000fc4000786c0ff */
[----:B------:R-:W-:Y:S02]  /*0f00*/  LOP3.LUT P1, RZ, R4, 0x10, RZ, 0xc0, !PT ;  /* 0x0000001004ff7812 */ /* 0x000fe4000782c0ff */
[----:B------:R-:W-:Y:S02]  /*0f10*/  IADD3 R3, R19, R3, RZ ;  /* 0x0000000313037210 */ /* 0x000fe40007ffe0ff */
        /* <DEDUP_REMOVED lines=9> */
.L_x_569:
[----:B------:R-:W-:Y:S05]  /*0fb0*/  BSYNC B0 ;  /* 0x0000000000007941 */ /* 0x000fea0003800000 */
.L_x_568:
[----:B-1----:R-:W-:Y:S01]  /*0fc0*/  IMAD.MOV.U32 R5, RZ, RZ, c[0x0][0x27c] ;  /* 0x00009f00ff057624 */ /* 0x002fe200078e00ff */
[----:B------:R-:W-:Y:S01]  /*0fd0*/  ISETP.GE.AND P1, PT, R16, c[0x0][0x27c], PT ;  /* 0x00009f0010007a0c */ /* 0x000fe20003f26270 */
[----:B------:R-:W-:Y:S01]  /*0fe0*/  IMAD R18, R87, c[0x0][0x260], RZ ;  /* 0x0000980057127a24 */ /* 0x000fe200078e02ff */
[----:B------:R-:W-:Y:S01]  /*0ff0*/  ISETP.GE.AND P0, PT, R11, c[0x0][0x27c], PT ;  /* 0x00009f000b007a0c */ /* 0x000fe20003f06270 */
[----:B------:R-:W-:Y:S01]  /*1000*/  IMAD.SHL.U32 R4, R5, 0x2, RZ ;  /* 0x0000000205047824 */ /* 0x000fe200078e00ff */
[----:B------:R-:W-:Y:S01]  /*1010*/  SEL R13, RZ, c[0x0][0x27c], !P1 ;  /* 0x00009f00ff0d7a07 */ /* 0x000fe20004800000 */
[C---:B------:R-:W-:Y:S01]  /*1020*/  IMAD.WIDE.U32 R8, R215.reuse, c[0x0][0x260], R16 ;  /* 0x00009800d7087a25 */ /* 0x040fe200078e0010 */
[----:B------:R-:W-:Y:S01]  /*1030*/  SEL R10, RZ, c[0x0][0x27c], !P0 ;  /* 0x00009f00ff0a7a07 */ /* 0x000fe20004000000 */
[----:B------:R-:W0:Y:S01]  /*1040*/  LDGDEPBAR ;  /* 0x00000000000079af */ /* 0x000e220000000000 */
[----:B------:R-:W-:Y:S01]  /*1050*/  IADD3 R3, -R4, c[0x0][0x1d4], RZ ;  /* 0x0000750004037a10 */ /* 0x000fe20007ffe1ff */
[----:B------:R-:W-:Y:S01]  /*1060*/  IMAD R18, R215, c[0x0][0x264], R18 ;  /* 0x00009900d7127a24 */ /* 0x000fe200078e0212 */
[----:B------:R-:W-:Y:S01]  /*1070*/  ISETP.GE.AND P6, PT, R5, 0x1, PT ;  /* 0x000000010500780c */ /* 0x000fe20003fc6270 */
[----:B------:R-:W-:Y:S01]  /*1080*/  IMAD.IADD R13, R16, 0x1, R13 ;  /* 0x00000001100d7824 */ /* 0x000fe200078e020d */
[CC--:B------:R-:W-:Y:S01]  /*1090*/  SEL R7, R4.reuse, R3.reuse, !P1 ;  /* 0x0000000304077207 */ /* 0x0c0fe20004800000 */
[----:B------:R-:W-:Y:S01]  /*10a0*/  IMAD.IADD R19, R9, 0x1, R18 ;  /* 0x0000000109137824 */ /* 0x000fe200078e0212 */
[----:B------:R-:W-:Y:S01]  /*10b0*/  SEL R3, R4, R3, !P0 ;  /* 0x0000000304037207 */ /* 0x000fe20004000000 */
[----:B------:R-:W-:Y:S01]  /*10c0*/  IMAD.MOV.U32 R18, RZ, RZ, R8 ;  /* 0x000000ffff127224 */ /* 0x000fe200078e0008 */
[----:B------:R-:W-:Y:S01]  /*10d0*/  SHF.R.S32.HI R93, RZ, 0x1f, R7 ;  /* 0x0000001fff5d7819 */ /* 0x000fe20000011407 */
[----:B------:R-:W-:Y:S01]  /*10e0*/  IMAD R8, R87, c[0x0][0x210], RZ ;  /* 0x0000840057087a24 */ /* 0x000fe200078e02ff */
[----:B------:R-:W-:Y:S01]  /*10f0*/  SHF.R.S32.HI R92, RZ, 0x1f, R3 ;  /* 0x0000001fff5c7819 */ /* 0x000fe20000011403 */
[----:B------:R-:W-:Y:S01]  /*1100*/  IMAD.WIDE.U32 R4, R215, c[0x0][0x210], R16 ;  /* 0x00008400d7047a25 */ /* 0x000fe200078e0010 */
[----:B------:R-:W-:Y:S01]  /*1110*/  LEA.HI R93, R93, R7, RZ, 0x4 ;  /* 0x000000075d5d7211 */ /* 0x000fe200078f20ff */
[----:B------:R-:W-:Y:S01]  /*1120*/  ULDC.U8 UR4, c[0x0][0x298] ;  /* 0x0000a60000047ab9 */ /* 0x000fe20000000000 */
[----:B------:R-:W-:Y:S01]  /*1130*/  LEA.HI R92, R92, R3, RZ, 0x4 ;  /* 0x000000035c5c7211 */ /* 0x000fe200078f20ff */
[----:B------:R-:W-:Y:S01]  /*1140*/  IMAD R8, R215, c[0x0][0x214], R8 ;  /* 0x00008500d7087a24 */ /* 0x000fe200078e0208 */
[----:B------:R-:W-:Y:S01]  /*1150*/  SHF.R.S32.HI R93, RZ, 0x4, R93 ;  /* 0x00000004ff5d7819 */ /* 0x000fe2000001145d */
[----:B------:R-:W-:Y:S01]  /*1160*/  IMAD.IADD R10, R11, 0x1, R10 ;  /* 0x000000010b0a7824 */ /* 0x000fe200078e020a */
[----:B------:R-:W-:Y:S01]  /*1170*/  SHF.R.S32.HI R92, RZ, 0x4, R92 ;  /* 0x00000004ff5c7819 */ /* 0x000fe2000001145c */
[----:B------:R-:W-:Y:S01]  /*1180*/  IMAD.IADD R9, R5, 0x1, R8 ;  /* 0x0000000105097824 */ /* 0x000fe200078e0208 */
[----:B------:R-:W-:Y:S01]  /*1190*/  MOV R8, R4 ;  /* 0x0000000400087202 */ /* 0x000fe20000000f00 */
[----:B------:R-:W-:Y:S01]  /*11a0*/  IMAD R63, R0, c[0x0][0x218], RZ ;  /* 0x00008600003f7a24 */ /* 0x000fe200078e02ff */
[----:B------:R-:W-:Y:S01]  /*11b0*/  SHF.R.S32.HI R5, RZ, 0x1f, R13 ;  /* 0x0000001fff057819 */ /* 0x000fe2000001140d */
[----:B------:R-:W-:Y:S01]  /*11c0*/  IMAD R112, R110, c[0x0][0x290], RZ ;  /* 0x0000a4006e707a24 */ /* 0x000fe200078e02ff */
[----:B------:R-:W-:Y:S01]  /*11d0*/  SHF.R.S32.HI R4, RZ, 0x1f, R10 ;  /* 0x0000001fff047819 */ /* 0x000fe2000001140a */
[----:B------:R-:W-:Y:S01]  /*11e0*/  IMAD R66, R66, c[0x0][0x268], RZ ;  /* 0x00009a0042427a24 */ /* 0x000fe200078e02ff */
[----:B------:R-:W-:Y:S01]  /*11f0*/  LEA.HI R95, R5, R13, RZ, 0x3 ;  /* 0x0000000d055f7211 */ /* 0x000fe200078f18ff */
[----:B------:R-:W-:Y:S01]  /*1200*/  IMAD.WIDE.U32 R114, R104, c[0x0][0x280], R16 ;  /* 0x0000a00068727a25 */ /* 0x000fe200078e0010 */
[----:B------:R-:W-:-:S02]  /*1210*/  LEA.HI R94, R4, R10, RZ, 0x3 ;  /* 0x0000000a045e7211 */ /* 0x000fc400078f18ff */
[----:B------:R-:W-:Y:S01]  /*1220*/  LEA.HI.SX32 R93, R95, R93, 0x1d ;  /* 0x0000005d5f5d7211 */ /* 0x000fe200078feaff */
[----:B------:R-:W-:Y:S01]  /*1230*/  IMAD R66, R120, c[0x0][0x26c], R66 ;  /* 0x00009b0078427a24 */ /* 0x000fe200078e0242 */
[----:B------:R-:W-:Y:S01]  /*1240*/  LEA.HI.SX32 R92, R94, R92, 0x1d ;  /* 0x0000005c5e5c7211 */ /* 0x000fe200078feaff */
[----:B------:R-:W-:Y:S01]  /*1250*/  IMAD.WIDE.U32 R120, R120, c[0x0][0x268], R18 ;  /* 0x00009a0078787a25 */ /* 0x000fe200078e0012 */
[----:B------:R-:W-:Y:S02]  /*1260*/  IADD3 R65, P2, R65, R104, RZ ;  /* 0x0000006841417210 */ /* 0x000fe40007f5e0ff */
[----:B------:R-:W-:Y:S01]  /*1270*/  SHF.R.S32.HI R3, RZ, 0x1f, R93 ;  /* 0x0000001fff037819 */ /* 0x000fe2000001145d */
[----:B------:R-:W-:Y:S01]  /*1280*/  IMAD.WIDE.U32 R116, R104, c[0x0][0x290], R16 ;  /* 0x0000a40068747a25 */ /* 0x000fe200078e0010 */
[----:B------:R-:W-:Y:S02]  /*1290*/  SHF.R.S32.HI R0, RZ, 0x1f, R92 ;  /* 0x0000001fff007819 */ /* 0x000fe4000001145c */
[----:B------:R-:W-:Y:S01]  /*12a0*/  LEA.HI R3, R3, R93, RZ, 0x3 ;  /* 0x0000005d03037211 */ /* 0x000fe200078f18ff */
[----:B------:R-:W-:Y:S01]  /*12b0*/  IMAD.X R64, R64, 0x1, R110, P2 ;  /* 0x0000000140407824 */ /* 0x000fe200010e066e */
[----:B------:R-:W-:Y:S01]  /*12c0*/  LEA.HI R5, R5, R13, RZ, 0x6 ;  /* 0x0000000d05057211 */ /* 0x000fe200078f30ff */
[----:B------:R-:W-:Y:S01]  /*12d0*/  IMAD.SHL.U32 R93, R93, 0x8, RZ ;  /* 0x000000085d5d7824 */ /* 0x000fe200078e00ff */
[----:B------:R-:W-:Y:S01]  /*12e0*/  LEA.HI R0, R0, R92, RZ, 0x3 ;  /* 0x0000005c00007211 */ /* 0x000fe200078f18ff */
[----:B------:R-:W-:Y:S01]  /*12f0*/  IMAD R110, R110, c[0x0][0x280], RZ ;  /* 0x0000a0006e6e7a24 */ /* 0x000fe200078e02ff */
[----:B------:R-:W-:Y:S01]  /*1300*/  SHF.R.S32.HI R15, RZ, 0x1f, R14 ;  /* 0x0000001fff0f7819 */ /* 0x000fe2000001140e */
[----:B------:R-:W-:Y:S01]  /*1310*/  IMAD.SHL.U32 R92, R92, 0x8, RZ ;  /* 0x000000085c5c7824 */ /* 0x000fe200078e00ff */
[----:B------:R-:W-:Y:S01]  /*1320*/  LEA.HI R4, R4, R10, RZ, 0x6 ;  /* 0x0000000a04047211 */ /* 0x000fe200078f30ff */
[----:B------:R-:W-:Y:S01]  /*1330*/  IMAD R110, R104, c[0x0][0x284], R110 ;  /* 0x0000a100686e7a24 */ /* 0x000fe200078e026e */
[----:B-----5:R-:W-:Y:S01]  /*1340*/  SHF.R.S32.HI R57, RZ, 0x1f, R55 ;  /* 0x0000001fff397819 */ /* 0x020fe20000011437 */
[----:B------:R-:W-:Y:S01]  /*1350*/  IMAD.SHL.U32 R5, R5, 0x20, RZ ;  /* 0x0000002005057824 */ /* 0x000fe200078e00ff */
[C---:B------:R-:W-:Y:S01]  /*1360*/  LOP3.LUT R91, R88.reuse, 0x38, R95, 0xf8, !PT ;  /* 0x00000038585b7812 */ /* 0x040fe200078ef85f */
[----:B------:R-:W-:Y:S01]  /*1370*/  IMAD.SHL.U32 R3, R3, 0x100, RZ ;  /* 0x0000010003037824 */ /* 0x000fe200078e00ff */
[----:B------:R-:W-:Y:S01]  /*1380*/  LOP3.LUT R89, R88, 0x38, R94, 0xf8, !PT ;  /* 0x0000003858597812 */ /* 0x000fe200078ef85e */
[----:B------:R-:W-:Y:S01]  /*1390*/  IMAD.SHL.U32 R0, R0, 0x100, RZ ;  /* 0x0000010000007824 */ /* 0x000fe200078e00ff */
[----:B------:R-:W-:Y:S01]  /*13a0*/  LOP3.LUT R90, R88, 0x38, R93, 0xf8, !PT ;  /* 0x00000038585a7812 */ /* 0x000fe200078ef85d */
[----:B------:R-:W-:Y:S01]  /*13b0*/  IMAD R112, R104, c[0x0][0x294], R112 ;  /* 0x0000a50068707a24 */ /* 0x000fe200078e0270 */
[----:B------:R-:W-:Y:S01]  /*13c0*/  LOP3.LUT R88, R88, 0x38, R92, 0xf8, !PT ;  /* 0x0000003858587812 */ /* 0x000fe200078ef85c */
[----:B------:R-:W-:Y:S01]  /*13d0*/  IMAD.WIDE.U32 R20, R104, c[0x0][0x290], R14 ;  /* 0x0000a40068147a25 */ /* 0x000fe200078e000e */
[----:B------:R-:W-:-:S02]  /*13e0*/  SHF.L.U32 R4, R4, 0x5, RZ ;  /* 0x0000000504047819 */ /* 0x000fc400000006ff */
[-C--:B------:R-:W-:Y:S01]  /*13f0*/  LOP3.LUT R91, R91, R6.reuse, RZ, 0x3c, !PT ;  /* 0x000000065b5b7212 */ /* 0x080fe200078e3cff */
[----:B------:R-:W-:Y:S01]  /*1400*/  IMAD.WIDE.U32 R18, R104, c[0x0][0x280], R14 ;  /* 0x0000a00068127a25 */ /* 0x000fe200078e000e */
[-C--:B------:R-:W-:Y:S02]  /*1410*/  LOP3.LUT R89, R89, R6.reuse, RZ, 0x3c, !PT ;  /* 0x0000000659597212 */ /* 0x080fe400078e3cff */
[-C--:B------:R-:W-:Y:S01]  /*1420*/  LOP3.LUT R90, R90, R6.reuse, RZ, 0x3c, !PT ;  /* 0x000000065a5a7212 */ /* 0x080fe200078e3cff */
[C---:B------:R-:W-:Y:S01]  /*1430*/  IMAD.SHL.U32 R99, R96.reuse, 0x10, RZ ;  /* 0x0000001060637824 */ /* 0x040fe200078e00ff */
[----:B------:R-:W-:Y:S01]  /*1440*/  LOP3.LUT R96, R96, 0xff, RZ, 0xc0, !PT ;  /* 0x000000ff60607812 */ /* 0x000fe200078ec0ff */
[----:B------:R-:W-:Y:S01]  /*1450*/  IMAD R58, R57, c[0x0][0x290], RZ ;  /* 0x0000a400393a7a24 */ /* 0x000fe200078e02ff */
[----:B------:R-:W-:Y:S01]  /*1460*/  LOP3.LUT R88, R88, R6, RZ, 0x3c, !PT ;  /* 0x0000000658587212 */ /* 0x000fe200078e3cff */
[----:B------:R-:W-:Y:S01]  /*1470*/  IMAD.IADD R115, R115, 0x1, R110 ;  /* 0x0000000173737824 */ /* 0x000fe200078e026e */
[----:B------:R-:W-:Y:S01]  /*1480*/  LOP3.LUT R5, R5, 0x7ffff800, RZ, 0xc0, !PT ;  /* 0x7ffff80005057812 */ /* 0x000fe200078ec0ff */
[----:B------:R-:W-:Y:S01]  /*1490*/  IMAD R57, R57, c[0x0][0x280], RZ ;  /* 0x0000a00039397a24 */ /* 0x000fe200078e02ff */
[----:B------:R-:W-:Y:S01]  /*14a0*/  LOP3.LUT R4, R4, 0x7ffff800, RZ, 0xc0, !PT ;  /* 0x7ffff80004047812 */ /* 0x000fe200078ec0ff */
[----:B------:R-:W-:Y:S01]  /*14b0*/  IMAD.IADD R117, R117, 0x1, R112 ;  /* 0x0000000175757824 */ /* 0x000fe200078e0270 */
[----:B------:R-:W-:Y:S01]  /*14c0*/  LOP3.LUT R3, R3, 0x7ffff800, RZ, 0xc0, !PT ;  /* 0x7ffff80003037812 */ /* 0x000fe200078ec0ff */
[----:B------:R-:W-:Y:S01]  /*14d0*/  IMAD.IADD R113, R112, 0x1, R21 ;  /* 0x0000000170717824 */ /* 0x000fe200078e0215 */
[----:B------:R-:W-:Y:S01]  /*14e0*/  LOP3.LUT R0, R0, 0x7ffff800, RZ, 0xc0, !PT ;  /* 0x7ffff80000007812 */ /* 0x000fe200078ec0ff */
[----:B------:R-:W-:Y:S01]  /*14f0*/  IMAD.IADD R111, R110, 0x1, R19 ;  /* 0x000000016e6f7824 */ /* 0x000fe200078e0213 */
[----:B------:R-:W-:Y:S01]  /*1500*/  SHF.L.U32 R97, R96, 0x2, RZ ;  /* 0x0000000260617819 */ /* 0x000fe200000006ff */
[----:B------:R-:W-:Y:S01]  /*1510*/  IMAD.MOV.U32 R112, RZ, RZ, R20 ;  /* 0x000000ffff707224 */ /* 0x000fe200078e0014 */
[----:B------:R-:W-:Y:S01]  /*1520*/  IADD3 R91, R91, R5, R2 ;  /* 0x000000055b5b7210 */ /* 0x000fe20007ffe002 */
[----:B------:R-:W-:Y:S01]  /*1530*/  IMAD.MOV.U32 R110, RZ, RZ, R18 ;  /* 0x000000ffff6e7224 */ /* 0x000fe200078e0012 */
[--C-:B------:R-:W-:Y:S01]  /*1540*/  IADD3 R89, R89, R4, R2.reuse ;  /* 0x0000000459597210 */ /* 0x100fe20007ffe002 */
[----:B------:R-:W-:Y:S01]  /*1550*/  IMAD.MOV.U32 R78, RZ, RZ, c[0x0][0x290] ;  /* 0x0000a400ff4e7624 */ /* 0x000fe200078e00ff */
[--C-:B------:R-:W-:Y:S01]  /*1560*/  IADD3 R90, R90, R3, R2.reuse ;  /* 0x000000035a5a7210 */ /* 0x100fe20007ffe002 */
[----:B------:R-:W-:Y:S01]  /*1570*/  IMAD.MOV.U32 R80, RZ, RZ, c[0x0][0x280] ;  /* 0x0000a000ff507624 */ /* 0x000fe200078e00ff */
[----:B------:R-:W-:Y:S01]  /*1580*/  IADD3 R88, R88, R0, R2 ;  /* 0x0000000058587210 */ /* 0x000fe20007ffe002 */
[----:B------:R-:W-:Y:S01]  /*1590*/  IMAD.MOV.U32 R82, RZ, RZ, c[0x0][0x1e0] ;  /* 0x00007800ff527624 */ /* 0x000fe200078e00ff */
[----:B------:R-:W-:Y:S01]  /*15a0*/  IADD3 R62, P1, P0, R124, R128, R16 ;  /* 0x000000807c3e7210 */ /* 0x000fe2000783e010 */
[----:B------:R-:W-:Y:S01]  /*15b0*/  IMAD.SHL.U32 R98, R96, 0x8, RZ ;  /* 0x0000000860627824 */ /* 0x000fe200078e00ff */
[----:B------:R-:W-:Y:S01]  /*15c0*/  LOP3.LUT R95, R95, 0xfffffff8, RZ, 0xc0, !PT ;  /* 0xfffffff85f5f7812 */ /* 0x000fe200078ec0ff */
[C---:B------:R-:W-:Y:S01]  /*15d0*/  IMAD R57, R55.reuse, c[0x0][0x284], R57 ;  /* 0x0000a10037397a24 */ /* 0x040fe200078e0239 */
[----:B------:R-:W-:Y:S01]  /*15e0*/  LOP3.LUT R94, R94, 0xfffffff8, RZ, 0xc0, !PT ;  /* 0xfffffff85e5e7812 */ /* 0x000fe200078ec0ff */
[----:B------:R-:W-:Y:S01]  /*15f0*/  IMAD.WIDE.U32 R114, R55, c[0x0][0x280], R114 ;  /* 0x0000a00037727a25 */ /* 0x000fe200078e0072 */
[----:B------:R-:W-:-:S02]  /*1600*/  SHF.L.U64.HI R77, R78, R81, c[0x0][0x294] ;  /* 0x0000a5004e4d7619 */ /* 0x000fc40000010251 */
[-C--:B------:R-:W-:Y:S01]  /*1610*/  SHF.L.U64.HI R79, R80, R81.reuse, c[0x0][0x284] ;  /* 0x0000a100504f7619 */ /* 0x080fe20000010251 */
[----:B------:R-:W-:Y:S01]  /*1620*/  IMAD R63, R118, c[0x0][0x21c], R63 ;  /* 0x00008700763f7a24 */ /* 0x000fe200078e023f */
[----:B------:R-:W-:Y:S01]  /*1630*/  SHF.L.U64.HI R81, R82, R81, c[0x0][0x1e4] ;  /* 0x0000790052517619 */ /* 0x000fe20000010251 */
[----:B------:R-:W-:Y:S01]  /*1640*/  IMAD.SHL.U32 R96, R96, 0x2, RZ ;  /* 0x0000000260607824 */ /* 0x000fe200078e00ff */
[----:B------:R-:W-:Y:S01]  /*1650*/  IADD3 R59, R115, R57, RZ ;  /* 0x00000039733b7210 */ /* 0x000fe20007ffe0ff */
[C---:B------:R-:W-:Y:S01]  /*1660*/  IMAD R58, R55.reuse, c[0x0][0x294], R58 ;  /* 0x0000a500373a7a24 */ /* 0x040fe200078e023a */
[----:B------:R-:W-:Y:S01]  /*1670*/  IADD3 R10, R14, 0x20, RZ ;  /* 0x000000200e0a7810 */ /* 0x000fe20007ffe0ff */
[----:B------:R-:W-:Y:S01]  /*1680*/  IMAD.WIDE.U32 R116, R55, c[0x0][0x290], R116 ;  /* 0x0000a40037747a25 */ /* 0x000fe200078e0074 */
[----:B------:R-:W-:Y:S02]  /*1690*/  ISETP.NE.AND P5, PT, RZ, UR4, PT ;  /* 0x00000004ff007c0c */ /* 0x000fe4000bfa5270 */
[----:B------:R-:W-:Y:S01]  /*16a0*/  LOP3.LUT R99, R99, 0x10, RZ, 0xc0, !PT ;  /* 0x0000001063637812 */ /* 0x000fe200078ec0ff */
[----:B------:R-:W-:Y:S01]  /*16b0*/  IMAD.WIDE.U32 R118, R118, c[0x0][0x218], R8 ;  /* 0x0000860076767a25 */ /* 0x000fe200078e0008 */
[----:B------:R-:W-:-:S02]  /*16c0*/  IADD3 R9, R14, 0x60, RZ ;  /* 0x000000600e097810 */ /* 0x000fc40007ffe0ff */
[----:B------:R-:W-:Y:S01]  /*16d0*/  IADD3.X R61, R70, R76, R17, P1, P0 ;  /* 0x0000004c463d7210 */ /* 0x000fe20000fe0411 */
[----:B------:R-:W-:Y:S01]  /*16e0*/  IMAD.WIDE.U32 R112, R55, c[0x0][0x290], R112 ;  /* 0x0000a40037707a25 */ /* 0x000fe200078e0070 */
[----:B------:R-:W-:Y:S02]  /*16f0*/  LOP3.LUT R98, R98, 0x10, RZ, 0xc0, !PT ;  /* 0x0000001062627812 */ /* 0x000fe400078ec0ff */
[----:B------:R-:W-:Y:S01]  /*1700*/  LOP3.LUT R97, R97, 0x10, RZ, 0xc0, !PT ;  /* 0x0000001061617812 */ /* 0x000fe200078ec0ff */
[----:B------:R-:W-:Y:S01]  /*1710*/  IMAD.WIDE.U32 R110, R55, c[0x0][0x280], R110 ;  /* 0x0000a000376e7a25 */ /* 0x000fe200078e006e */
[----:B------:R-:W-:Y:S02]  /*1720*/  LOP3.LUT R96, R96, 0x10, RZ, 0xc0, !PT ;  /* 0x0000001060607812 */ /* 0x000fe400078ec0ff */
[----:B------:R-:W-:Y:S01]  /*1730*/  SHF.R.S32.HI R86, RZ, 0x1f, R95 ;  /* 0x0000001fff567819 */ /* 0x000fe2000001145f */
[----:B------:R-:W-:Y:S01]  /*1740*/  IMAD.IADD R60, R117, 0x1, R58 ;  /* 0x00000001753c7824 */ /* 0x000fe200078e023a */
[----:B------:R-:W-:Y:S01]  /*1750*/  SHF.R.S32.HI R85, RZ, 0x1f, R94 ;  /* 0x0000001fff557819 */ /* 0x000fe2000001145e */
[----:B------:R-:W-:Y:S01]  /*1760*/  IMAD.SHL.U32 R78, R78, 0x20, RZ ;  /* 0x000000204e4e7824 */ /* 0x000fe200078e00ff */
[----:B------:R-:W-:Y:S01]  /*1770*/  SHF.R.S32.HI R84, RZ, 0x1f, R93 ;  /* 0x0000001fff547819 */ /* 0x000fe2000001145d */
[----:B------:R-:W-:Y:S01]  /*1780*/  IMAD.SHL.U32 R80, R80, 0x20, RZ ;  /* 0x0000002050507824 */ /* 0x000fe200078e00ff */
[----:B------:R-:W-:Y:S01]  /*1790*/  SHF.R.S32.HI R83, RZ, 0x1f, R92 ;  /* 0x0000001fff537819 */ /* 0x000fe2000001145c */
[----:B------:R-:W-:-:S02]  /*17a0*/  IMAD.SHL.U32 R82, R82, 0x20, RZ ;  /* 0x0000002052527824 */ /* 0x000fc400078e00ff */
[----:B------:R-:W-:Y:S02]  /*17b0*/  IMAD.IADD R66, R121, 0x1, R66 ;  /* 0x0000000179427824 */ /* 0x000fe400078e0242 */
[----:B------:R-:W-:Y:S02]  /*17c0*/  IMAD.IADD R63, R119, 0x1, R63 ;  /* 0x00000001773f7824 */ /* 0x000fe400078e023f */
[----:B------:R-:W-:Y:S02]  /*17d0*/  IMAD.IADD R58, R58, 0x1, R113 ;  /* 0x000000013a3a7824 */ /* 0x000fe400078e0271 */
[----:B------:R-:W-:Y:S02]  /*17e0*/  IMAD.IADD R57, R57, 0x1, R111 ;  /* 0x0000000139397824 */ /* 0x000fe400078e026f */
[----:B------:R-:W-:Y:S02]  /*17f0*/  IMAD.SHL.U32 R91, R91, 0x2, RZ ;  /* 0x000000025b5b7824 */ /* 0x000fe400078e00ff */
[----:B------:R-:W-:-:S02]  /*1800*/  IMAD.SHL.U32 R89, R89, 0x2, RZ ;  /* 0x0000000259597824 */ /* 0x000fc400078e00ff */
[----:B------:R-:W-:Y:S02]  /*1810*/  IMAD.SHL.U32 R90, R90, 0x2, RZ ;  /* 0x000000025a5a7824 */ /* 0x000fe400078e00ff */
[----:B------:R-:W-:Y:S01]  /*1820*/  IMAD.SHL.U32 R88, R88, 0x2, RZ ;  /* 0x0000000258587824 */ /* 0x000fe200078e00ff */
[----:B------:R-:W-:Y:S06]  /*1830*/  BAR.SYNC.DEFER_BLOCKING 0x0 ;  /* 0x0000000000007b1d */ /* 0x000fec0000010000 */
.L_x_588:
[-C--:B------:R-:W-:Y:S01]  /*1840*/  IMAD R109, R81, R100.reuse, RZ ;  /* 0x00000064516d7224 */ /* 0x080fe200078e02ff */
[----:B------:R-:W-:Y:S01]  /*1850*/  SHF.R.S32.HI R56, RZ, 0x1f, R100 ;  /* 0x0000001fff387819 */ /* 0x000fe20000011464 */
[----:B------:R-:W-:Y:S04]  /*1860*/  DEPBAR.LE SB0, 0x0 ;  /* 0x000080000000791a */ /* 0x000fe80000000000 */
[----:B------:R-:W-:Y:S01]  /*1870*/  BAR.SYNC.DEFER_BLOCKING 0x0 ;  /* 0x0000000000007b1d */ /* 0x000fe20000010000 */
[----:B------:R-:W-:Y:S04]  /*1880*/  IMAD.WIDE.U32 R130, R82, R100, RZ ;  /* 0x0000006452827225 */ /* 0x000fe800078e00ff */
[----:B------:R-:W-:Y:S01]  /*1890*/  IMAD R109, R56, R82, R109 ;  /* 0x00000052386d7224 */ /* 0x000fe200078e026d */
[----:B-1----:R-:W-:Y:S03]  /*18a0*/  IADD3 R2, P1, R62, R130, RZ ;  /* 0x000000823e027210 */ /* 0x002fe60007f3e0ff */
[----:B------:R-:W-:Y:S01]  /*18b0*/  IMAD.IADD R109, R131, 0x1, R109 ;  /* 0x00000001836d7824 */ /* 0x000fe200078e026d */
[C---:B------:R-:W-:Y:S04]  /*18c0*/  LEA R44, P0, R2.reuse, c[0x0][0x1c8], 0x1 ;  /* 0x00007200022c7a11 */ /* 0x040fe800078008ff */
[----:B------:R-:W-:Y:S04]  /*18d0*/  IADD3.X R0, R109, R61, RZ, P1, !PT ;  /* 0x0000003d6d007210 */ /* 0x000fe80000ffe4ff */
[----:B------:R-:W-:Y:S01]  /*18e0*/  LEA.HI.X R45, R2, c[0x0][0x1cc], R0, 0x1, P0 ;  /* 0x00007300022d7a11 */ /* 0x000fe200000f0c00 */
[----:B------:R-:W-:Y:S01]  /*18f0*/  BSSY B1, `(.L_x_570) ;  /* 0x0000258000017945 */ /* 0x000fe20003800000 */
[----:B------:R-:W-:-:S05]  /*1900*/  @!P6 BRA `(.L_x_571) ;  /* 0x000024500000e947 */ /* 0x000fca0003800000 */
[-C--:B------:R-:W-:Y:S02]  /*1910*/  IMAD R2, R79, R100.reuse, RZ ;  /* 0x000000644f027224 */ /* 0x080fe400078e02ff */
[-C--:B------:R-:W-:Y:S02]  /*1920*/  IMAD R0, R77, R100.reuse, RZ ;  /* 0x000000644d007224 */ /* 0x080fe400078e02ff */
[----:B------:R-:W-:Y:S02]  /*1930*/  IMAD R3, R100, -0x20, R108 ;  /* 0xffffffe064037824 */ /* 0x000fe400078e026c */
[-C--:B------:R-:W-:Y:S03]  /*1940*/  IMAD.WIDE.U32 R22, R80, R100.reuse, RZ ;  /* 0x0000006450167225 */ /* 0x080fe600078e00ff */
[----:B------:R-:W-:Y:S01]  /*1950*/  IMNMX R3, R3, 0x20, PT ;  /* 0x0000002003037817 */ /* 0x000fe20003800200 */
[----:B------:R-:W-:Y:S04]  /*1960*/  IMAD.WIDE.U32 R20, R78, R100, RZ ;  /* 0x000000644e147225 */ /* 0x000fe800078e00ff */
[C---:B------:R-:W-:Y:S02]  /*1970*/  IMAD R2, R56.reuse, R80, R2 ;  /* 0x0000005038027224 */ /* 0x040fe400078e0202 */
[----:B------:R-:W-:Y:S03]  /*1980*/  IMAD R0, R56, R78, R0 ;  /* 0x0000004e38007224 */ /* 0x000fe600078e0200 */
        /* <DEDUP_REMOVED lines=42> */
.L_x_574:
[----:B------:R-:W-:Y:S05]  /*1c30*/  BSYNC B0 ;  /* 0x0000000000007941 */ /* 0x000fea0003800000 */
.L_x_573:
[----:B------:R-:W-:-:S05]  /*1c40*/  @P4 BRA `(.L_x_575) ;  /* 0x0000222000004947 */ /* 0x000fca0003800000 */
[----:B------:R-:W-:Y:S01]  /*1c50*/  ISETP.GE.AND P0, PT, R16, c[0x0][0x1d4], PT ;  /* 0x0000750010007a0c */ /* 0x000fe20003f06270 */
[----:B-1---5:R-:W-:Y:S01]  /*1c60*/  IMAD.MOV.U32 R4, RZ, RZ, R18 ;  /* 0x000000ffff047224 */ /* 0x022fe200078e0012 */
[----:B------:R-:W-:Y:S01]  /*1c70*/  MOV R0, R25 ;  /* 0x0000001900007202 */ /* 0x000fe20000000f00 */
[----:B------:R-:W-:Y:S01]  /*1c80*/  IMAD.MOV.U32 R3, RZ, RZ, R19 ;  /* 0x000000ffff037224 */ /* 0x000fe200078e0013 */
[----:B------:R-:W-:Y:S01]  /*1c90*/  BSSY B0, `(.L_x_576) ;  /* 0x0000048000007945 */ /* 0x000fe20003800000 */
[----:B------:R-:W-:Y:S03]  /*1ca0*/  IMAD.MOV.U32 R2, RZ, RZ, R24 ;  /* 0x000000ffff027224 */ /* 0x000fe600078e0018 */
[----:B------:R-:W-:Y:S01]  /*1cb0*/  PRMT R5, R3, 0x5410, R4 ;  /* 0x0000541003057816 */ /* 0x000fe20000000004 */
[----:B------:R-:W-:Y:S01]  /*1cc0*/  IMAD.MOV.U32 R3, RZ, RZ, R37 ;  /* 0x000000ffff037224 */ /* 0x000fe200078e0025 */
[----:B------:R-:W-:Y:S01]  /*1cd0*/  PRMT R6, R0, 0x5410, R2 ;  /* 0x0000541000067816 */ /* 0x000fe20000000002 */
[----:B------:R-:W-:Y:S01]  /*1ce0*/  IMAD.MOV.U32 R2, RZ, RZ, R26 ;  /* 0x000000ffff027224 */ /* 0x000fe200078e001a */
[----:B------:R-:W-:Y:S01]  /*1cf0*/  MOV R4, R36 ;  /* 0x0000002400047202 */ /* 0x000fe20000000f00 */
[----:B------:R-:W-:Y:S03]  /*1d00*/  IMAD.MOV.U32 R0, RZ, RZ, R27 ;  /* 0x000000ffff007224 */ /* 0x000fe600078e001b */
[----:B------:R-:W-:Y:S01]  /*1d10*/  PRMT R34, R3, 0x5410, R4 ;  /* 0x0000541003227816 */ /* 0x000fe20000000004 */
[----:B------:R-:W-:Y:S01]  /*1d20*/  IMAD.MOV.U32 R4, RZ, RZ, R38 ;  /* 0x000000ffff047224 */ /* 0x000fe200078e0026 */
[----:B------:R-:W-:Y:S01]  /*1d30*/  PRMT R7, R0, 0x5410, R2 ;  /* 0x0000541000077816 */ /* 0x000fe20000000002 */
[----:B------:R-:W-:Y:S01]  /*1d40*/  IMAD.MOV.U32 R2, RZ, RZ, R42 ;  /* 0x000000ffff027224 */ /* 0x000fe200078e002a */
[----:B------:R-:W-:Y:S02]  /*1d50*/  MOV R3, R39 ;  /* 0x0000002700037202 */ /* 0x000fe40000000f00 */
[----:B------:R-:W-:Y:S02]  /*1d60*/  MOV R0, R43 ;  /* 0x0000002b00007202 */ /* 0x000fe40000000f00 */
        /* <DEDUP_REMOVED lines=8> */
[----:B------:R-:W-:Y:S06]  /*1df0*/  IMAD.MOV.U32 R8, RZ, RZ, R29 ;  /* 0x000000ffff087224 */ /* 0x000fec00078e001d */
[----:B------:R-:W-:Y:S02]  /*1e00*/  @!P0 SHF.R.U64 R30, R30, 0x10, R31 ;  /* 0x000000101e1e8819 */ /* 0x000fe4000000121f */
[--C-:B------:R-:W-:Y:S02]  /*1e10*/  @!P0 SHF.R.U64 R2, R28, 0x10, R29.reuse ;  /* 0x000000101c028819 */ /* 0x100fe4000000121d */
[----:B------:R-:W-:Y:S02]  /*1e20*/  @!P0 SHF.R.U32.HI R0, RZ, 0x10, R29 ;  /* 0x00000010ff008819 */ /* 0x000fe4000001161d */
[----:B------:R-:W-:Y:S02]  /*1e30*/  @!P0 PRMT R29, R13, 0x5410, R30 ;  /* 0x000054100d1d8816 */ /* 0x000fe4000000001e */
[----:B------:R-:W-:Y:S02]  /*1e40*/  @!P0 SHF.R.U32.HI R4, RZ, 0x10, R31 ;  /* 0x00000010ff048819 */ /* 0x000fe4000001161f */
[----:B------:R-:W-:Y:S01]  /*1e50*/  @!P0 PRMT R3, R3, 0x5410, R2 ;  /* 0x0000541003038816 */ /* 0x000fe20000000002 */
[C---:B------:R-:W-:Y:S01]  /*1e60*/  @!P0 IMAD.U32 R13, R29.reuse, 0x10000, RZ ;  /* 0x000100001d0d8824 */ /* 0x040fe200078e00ff */
[----:B------:R-:W-:Y:S02]  /*1e70*/  @!P0 PRMT R32, R32, 0x5410, R4 ;  /* 0x0000541020208816 */ /* 0x000fe40000000004 */
[----:B------:R-:W-:Y:S02]  /*1e80*/  @!P0 PRMT R8, R8, 0x5410, R0 ;  /* 0x0000541008088816 */ /* 0x000fe40000000000 */
[----:B------:R-:W-:Y:S02]  /*1e90*/  @!P0 LOP3.LUT R29, R29, 0xffff0000, RZ, 0xc0, !PT ;  /* 0xffff00001d1d8812 */ /* 0x000fe400078ec0ff */
[C---:B------:R-:W-:Y:S02]  /*1ea0*/  @!P0 SHF.L.U32 R2, R3.reuse, 0x10, RZ ;  /* 0x0000001003028819 */ /* 0x040fe400000006ff */
[----:B------:R-:W-:Y:S01]  /*1eb0*/  @!P0 LOP3.LUT R3, R3, 0xffff0000, RZ, 0xc0, !PT ;  /* 0xffff000003038812 */ /* 0x000fe200078ec0ff */
[C---:B-1----:R-:W-:Y:S01]  /*1ec0*/  @!P0 IMAD.U32 R28, R20.reuse, 0x10000, RZ ;  /* 0x00010000141c8824 */ /* 0x042fe200078e00ff */
[----:B------:R-:W-:Y:S02]  /*1ed0*/  @!P0 LOP3.LUT R0, R20, 0xffff0000, RZ, 0xc0, !PT ;  /* 0xffff000014008812 */ /* 0x000fe400078ec0ff */
[C---:B------:R-:W-:Y:S02]  /*1ee0*/  @!P0 LOP3.LUT R4, R21.reuse, 0xffff0000, RZ, 0xc0, !PT ;  /* 0xffff000015048812 */ /* 0x040fe400078ec0ff */
[----:B------:R-:W-:Y:S01]  /*1ef0*/  @!P0 SHF.L.U32 R30, R21, 0x10, RZ ;  /* 0x00000010151e8819 */ /* 0x000fe200000006ff */
[----:B------:R-:W-:Y:S01]  /*1f00*/  @!P0 FMUL.FTZ R41, R0, R13 ;  /* 0x0000000d00298220 */ /* 0x000fe20000410000 */
[----:B------:R-:W-:Y:S01]  /*1f10*/  @!P0 SHF.L.U32 R31, R22, 0x10, RZ ;  /* 0x00000010161f8819 */ /* 0x000fe200000006ff */
[----:B------:R-:W-:Y:S01]  /*1f20*/  @!P0 FMUL.FTZ R46, R4, R29 ;  /* 0x0000001d042e8220 */ /* 0x000fe20000410000 */
[----:B------:R-:W-:Y:S01]  /*1f30*/  @!P0 SHF.L.U32 R33, R23, 0x10, RZ ;  /* 0x0000001017218819 */ /* 0x000fe200000006ff */
[-C--:B------:R-:W-:Y:S02]  /*1f40*/  @!P0 FMUL.FTZ R0, R0, R2.reuse ;  /* 0x0000000200008220 */ /* 0x080fe40000410000 */
[----:B------:R-:W-:Y:S02]  /*1f50*/  @!P0 FFMA.FTZ R41, R28, R2, -R41 ;  /* 0x000000021c298223 */ /* 0x000fe40000010829 */
[-C--:B------:R-:W-:Y:S02]  /*1f60*/  @!P0 FMUL.FTZ R2, R4, R3.reuse ;  /* 0x0000000304028220 */ /* 0x080fe40000410000 */
[----:B------:R-:W-:Y:S01]  /*1f70*/  @!P0 FFMA.FTZ R46, R30, R3, -R46 ;  /* 0x000000031e2e8223 */ /* 0x000fe2000001082e */
[----:B------:R-:W-:Y:S01]  /*1f80*/  @!P0 LOP3.LUT R3, R22, 0xffff0000, RZ, 0xc0, !PT ;  /* 0xffff000016038812 */ /* 0x000fe200078ec0ff */
[----:B------:R-:W-:Y:S01]  /*1f90*/  @!P0 FFMA.FTZ R0, R13, R28, R0 ;  /* 0x0000001c0d008223 */ /* 0x000fe20000010000 */
[----:B------:R-:W-:Y:S01]  /*1fa0*/  @!P0 LOP3.LUT R13, R23, 0xffff0000, RZ, 0xc0, !PT ;  /* 0xffff0000170d8812 */ /* 0x000fe200078ec0ff */
[C---:B------:R-:W-:Y:S01]  /*1fb0*/  @!P0 IMAD.U32 R28, R32.reuse, 0x10000, RZ ;  /* 0x00010000201c8824 */ /* 0x040fe200078e00ff */
[----:B------:R-:W-:Y:S01]  /*1fc0*/  @!P0 LOP3.LUT R32, R32, 0xffff0000, RZ, 0xc0, !PT ;  /* 0xffff000020208812 */ /* 0x000fe200078ec0ff */
[C---:B------:R-:W-:Y:S01]  /*1fd0*/  @!P0 IMAD.U32 R4, R8.reuse, 0x10000, RZ ;  /* 0x0001000008048824 */ /* 0x040fe200078e00ff */
[----:B------:R-:W-:Y:S01]  /*1fe0*/  @!P0 LOP3.LUT R8, R8, 0xffff0000, RZ, 0xc0, !PT ;  /* 0xffff000008088812 */ /* 0x000fe200078ec0ff */
[C---:B------:R-:W-:Y:S01]  /*1ff0*/  @!P0 FMUL.FTZ R47, R3.reuse, R28 ;  /* 0x0000001c032f8220 */ /* 0x040fe20000410000 */
[----:B------:R-:W-:Y:S01]  /*2000*/  @!P0 F2FP.BF16.PACK_AB R0, R0, R41 ;  /* 0x000000290000823e */ /* 0x000fe200000010ff */
[----:B------:R-:W-:Y:S02]  /*2010*/  @!P0 FMUL.FTZ R3, R3, R4 ;  /* 0x0000000403038220 */ /* 0x000fe40000410000 */
[----:B------:R-:W-:Y:S02]  /*2020*/  @!P0 FMUL.FTZ R48, R13, R32 ;  /* 0x000000200d308220 */ /* 0x000fe40000410000 */
[----:B------:R-:W-:Y:S02]  /*2030*/  @!P0 FFMA.FTZ R47, R31, R4, -R47 ;  /* 0x000000041f2f8223 */ /* 0x000fe4000001082f */
[----:B------:R-:W-:Y:S02]  /*2040*/  @!P0 FMUL.FTZ R4, R13, R8 ;  /* 0x000000080d048220 */ /* 0x000fe40000410000 */
[----:B------:R-:W-:Y:S02]  /*2050*/  @!P0 FFMA.FTZ R2, R29, R30, R2 ;  /* 0x0000001e1d028223 */ /* 0x000fe40000010002 */
[----:B------:R-:W-:Y:S02]  /*2060*/  @!P0 FFMA.FTZ R3, R28, R31, R3 ;  /* 0x0000001f1c038223 */ /* 0x000fe40000010003 */
[----:B------:R-:W-:Y:S01]  /*2070*/  @!P0 FFMA.FTZ R48, R33, R8, -R48 ;  /* 0x0000000821308223 */ /* 0x000fe20000010830 */
[----:B------:R-:W-:Y:S01]  /*2080*/  @!P0 F2FP.BF16.PACK_AB R2, R2, R46 ;  /* 0x0000002e0202823e */ /* 0x000fe200000010ff */
        /* <DEDUP_REMOVED lines=8> */
.L_x_577:
[----:B------:R-:W-:Y:S05]  /*2110*/  BSYNC B0 ;  /* 0x0000000000007941 */ /* 0x000fea0003800000 */
.L_x_576:
        /* <DEDUP_REMOVED lines=8> */
[--C-:B------:R-:W-:Y:S02]  /*21a0*/  @!P0 SHF.R.U64 R3, R26, 0x10, R27.reuse ;  /* 0x000000101a038819 */ /* 0x100fe4000000121b */
[----:B------:R-:W-:Y:S02]  /*21b0*/  @!P0 SHF.R.U32.HI R26, RZ, 0x10, R27 ;  /* 0x00000010ff1a8819 */ /* 0x000fe4000001161b */
[C---:B------:R-:W-:Y:S02]  /*21c0*/  @!P0 PRMT R27, R40.reuse, 0x5432, R0 ;  /* 0x00005432281b8816 */ /* 0x040fe40000000000 */
[C---:B------:R-:W-:Y:S02]  /*21d0*/  @!P0 PRMT R3, R7.reuse, 0x5432, R3 ;  /* 0x0000543207038816 */ /* 0x040fe40000000003 */
[----:B------:R-:W-:Y:S01]  /*21e0*/  @!P0 PRMT R7, R7, 0x5410, R26 ;  /* 0x0000541007078816 */ /* 0x000fe2000000001a */
[C---:B------:R-:W-:Y:S01]  /*21f0*/  @!P0 IMAD.U32 R8, R27.reuse, 0x10000, RZ ;  /* 0x000100001b088824 */ /* 0x040fe200078e00ff */
[----:B------:R-:W-:Y:S01]  /*2200*/  @!P0 LOP3.LUT R26, R27, 0xffff0000, RZ, 0xc0, !PT ;  /* 0xffff00001b1a8812 */ /* 0x000fe200078ec0ff */
[C---:B------:R-:W-:Y:S01]  /*2210*/  @!P0 IMAD.U32 R2, R3.reuse, 0x10000, RZ ;  /* 0x0001000003028824 */ /* 0x040fe200078e00ff */
[----:B------:R-:W-:Y:S02]  /*2220*/  @!P0 SHF.R.U32.HI R42, RZ, 0x10, R43 ;  /* 0x00000010ff2a8819 */ /* 0x000fe4000001162b */
[----:B------:R-:W-:Y:S02]  /*2230*/  @!P0 LOP3.LUT R3, R3, 0xffff0000, RZ, 0xc0, !PT ;  /* 0xffff000003038812 */ /* 0x000fe400078ec0ff */
[----:B------:R-:W-:Y:S04]  /*2240*/  @!P0 PRMT R40, R40, 0x5410, R42 ;  /* 0x0000541028288816 */ /* 0x000fe8000000002a */
[----:B------:R-:W-:Y:S01]  /*2250*/  @!P0 LOP3.LUT R29, R40, 0xffff0000, RZ, 0xc0, !PT ;  /* 0xffff0000281d8812 */ /* 0x000fe200078ec0ff */
[C---:B-1----:R-:W-:Y:S01]  /*2260*/  @!P0 IMAD.U32 R27, R21.reuse, 0x10000, RZ ;  /* 0x00010000151b8824 */ /* 0x042fe200078e00ff */
[C---:B------:R-:W-:Y:S02]  /*2270*/  @!P0 LOP3.LUT R0, R20.reuse, 0xffff0000, RZ, 0xc0, !PT ;  /* 0xffff000014008812 */ /* 0x040fe400078ec0ff */
[----:B------:R-:W-:Y:S02]  /*2280*/  @!P0 LOP3.LUT R4, R21, 0xffff0000, RZ, 0xc0, !PT ;  /* 0xffff000015048812 */ /* 0x000fe400078ec0ff */
        /* <DEDUP_REMOVED lines=12> */
[----:B------:R-:W-:Y:S02]  /*2350*/  @!P0 IMAD.U32 R13, R40, 0x10000, RZ ;  /* 0x00010000280d8824 */ /* 0x000fe400078e00ff */
[C---:B------:R-:W-:Y:S01]  /*2360*/  @!P0 IMAD.U32 R4, R7.reuse, 0x10000, RZ ;  /* 0x0001000007048824 */ /* 0x040fe200078e00ff */
[----:B------:R-:W-:Y:S01]  /*2370*/  @!P0 LOP3.LUT R7, R7, 0xffff0000, RZ, 0xc0, !PT ;  /* 0xffff000007078812 */ /* 0x000fe200078ec0ff */
[C---:B------:R-:W-:Y:S01]  /*2380*/  @!P0 FMUL.FTZ R33, R3.reuse, R13 ;  /* 0x0000000d03218220 */ /* 0x040fe20000410000 */
[----:B------:R-:W-:Y:S01]  /*2390*/  @!P0 F2FP.BF16.PACK_AB R0, R0, R31 ;  /* 0x0000001f0000823e */ /* 0x000fe200000010ff */
[-C--:B------:R-:W-:Y:S02]  /*23a0*/  @!P0 FMUL.FTZ R3, R3, R4.reuse ;  /* 0x0000000403038220 */ /* 0x080fe40000410000 */
        /* <DEDUP_REMOVED lines=15> */
.L_x_579:
[----:B------:R-:W-:Y:S05]  /*24a0*/  BSYNC B0 ;  /* 0x0000000000007941 */ /* 0x000fea0003800000 */
.L_x_578:
        /* <DEDUP_REMOVED lines=10> */
[C---:B------:R-:W-:Y:S02]  /*2550*/  @!P0 PRMT R3, R6.reuse, 0x5432, R3 ;  /* 0x0000543206038816 */ /* 0x040fe40000000003 */
[----:B------:R-:W-:Y:S01]  /*2560*/  @!P0 SHF.R.U32.HI R24, RZ, 0x10, R25 ;  /* 0x00000010ff188819 */ /* 0x000fe20000011619 */
[C---:B------:R-:W-:Y:S01]  /*2570*/  @!P0 IMAD.U32 R7, R13.reuse, 0x10000, RZ ;  /* 0x000100000d078824 */ /* 0x040fe200078e00ff */
[----:B------:R-:W-:Y:S01]  /*2580*/  @!P0 LOP3.LUT R13, R13, 0xffff0000, RZ, 0xc0, !PT ;  /* 0xffff00000d0d8812 */ /* 0x000fe200078ec0ff */
        /* <DEDUP_REMOVED lines=42> */
.L_x_581:
[----:B------:R-:W-:Y:S05]  /*2830*/  BSYNC B0 ;  /* 0x0000000000007941 */ /* 0x000fea0003800000 */
.L_x_580:
        /* <DEDUP_REMOVED lines=56> */
.L_x_572:
        /* <DEDUP_REMOVED lines=19> */
[C---:B------:R-:W-:Y:S01]  /*2cf0*/  LEA R20, P1, R3.reuse, c[0x0][0x270], 0x1 ;  /* 0x00009c0003147a11 */ /* 0x040fe200078208ff */
[----:B------:R-:W-:Y:S01]  /*2d00*/  CS2R R46, SRZ ;  /* 0x00000000002e7805 */ /* 0x000fe2000001ff00 */
[C---:B------:R-:W-:Y:S01]  /*2d10*/  LEA R18, P0, R8.reuse, c[0x0][0x288], 0x1 ;  /* 0x0000a20008127a11 */ /* 0x040fe200078008ff */
[----:B------:R-:W-:Y:S01]  /*2d20*/  CS2R R44, SRZ ;  /* 0x00000000002c7805 */ /* 0x000fe2000001ff00 */
[----:B------:R-:W-:Y:S02]  /*2d30*/  LEA.HI.X R21, R3, c[0x0][0x274], R2, 0x1, P1 ;  /* 0x00009d0003157a11 */ /* 0x000fe400008f0c02 */
[----:B------:R-:W-:Y:S03]  /*2d40*/  LEA.HI.X R19, R8, c[0x0][0x28c], R0, 0x1, P0 ;  /* 0x0000a30008137a11 */ /* 0x000fe600000f0c00 */
[----:B------:R1:W5:Y:S04]  /*2d50*/  @!P3 LDG.E.128 R4, [R20.64] ;  /* 0x000000081404b981 */ /* 0x000368000c1e1d00 */
[----:B------:R1:W5:Y:S04]  /*2d60*/  @!P2 LDG.E.128 R24, [R20.64+0x80] ;  /* 0x000080081418a981 */ /* 0x000368000c1e1d00 */
[----:B------:R1:W5:Y:S04]  /*2d70*/  @!P3 LDG.E.128 R28, [R18.64] ;  /* 0x00000008121cb981 */ /* 0x000368000c1e1d00 */
[----:B------:R1:W5:Y:S02]  /*2d80*/  @!P2 LDG.E.128 R44, [R18.64+0x80] ;  /* 0x00008008122ca981 */ /* 0x000364000c1e1d00 */
.L_x_583:
[----:B------:R-:W-:Y:S05]  /*2d90*/  BSYNC B0 ;  /* 0x0000000000007941 */ /* 0x000fea0003800000 */
.L_x_582:
[----:B------:R-:W-:Y:S04]  /*2da0*/  IADD3 R130, P0, R128, R130, RZ ;  /* 0x0000008280827210 */ /* 0x000fe80007f1e0ff */
[----:B------:R-:W-:Y:S01]  /*2db0*/  IADD3.X R109, R109, R76, RZ, P0, !PT ;  /* 0x0000004c6d6d7210 */ /* 0x000fe200007fe4ff */
[----:B------:R-:W-:-:S05]  /*2dc0*/  @P4 BRA `(.L_x_575) ;  /* 0x000010a000004947 */ /* 0x000fca0003800000 */
[----:B------:R-:W-:Y:S01]  /*2dd0*/  ISETP.GE.AND P0, PT, R16, c[0x0][0x1d4], PT ;  /* 0x0000750010007a0c */ /* 0x000fe20003f06270 */
[----:B-----5:R-:W-:Y:S01]  /*2de0*/  IMAD.MOV.U32 R8, RZ, RZ, R26 ;  /* 0x000000ffff087224 */ /* 0x020fe200078e001a */
[----:B------:R-:W-:Y:S01]  /*2df0*/  MOV R2, R24 ;  /* 0x0000001800027202 */ /* 0x000fe20000000f00 */
[----:B------:R-:W-:Y:S01]  /*2e00*/  IMAD.MOV.U32 R3, RZ, RZ, R27 ;  /* 0x000000ffff037224 */ /* 0x000fe200078e001b */
[----:B------:R-:W-:Y:S01]  /*2e10*/  BSSY B0, `(.L_x_584) ;  /* 0x0000081000007945 */ /* 0x000fe20003800000 */
[----:B------:R-:W-:Y:S03]  /*2e20*/  IMAD.MOV.U32 R0, RZ, RZ, R25 ;  /* 0x000000ffff007224 */ /* 0x000fe600078e0019 */
[----:B-1----:R-:W-:Y:S01]  /*2e30*/  PRMT R18, R3, 0x5410, R8 ;  /* 0x0000541003127816 */ /* 0x002fe20000000008 */
        /* <DEDUP_REMOVED lines=10> */
[----:B------:R-:W-:Y:S01]  /*2ee0*/  ISETP.GE.AND P1, PT, R93, c[0x0][0x1d4], PT ;  /* 0x000075005d007a0c */ /* 0x000fe20003f26270 */
[----:B------:R-:W-:Y:S01]  /*2ef0*/  IMAD.MOV.U32 R19, RZ, RZ, R28 ;  /* 0x000000ffff137224 */ /* 0x000fe200078e001c */
[----:B------:R-:W-:Y:S01]  /*2f00*/  MOV R38, R30 ;  /* 0x0000001e00267202 */ /* 0x000fe20000000f00 */
[----:B------:R-:W-:Y:S02]  /*2f10*/  IMAD.MOV.U32 R0, RZ, RZ, R5 ;  /* 0x000000ffff007224 */ /* 0x000fe400078e0005 */
[----:B------:R-:W-:Y:S02]  /*2f20*/  IMAD.MOV.U32 R2, RZ, RZ, R4 ;  /* 0x000000ffff027224 */ /* 0x000fe400078e0004 */
[----:B------:R-:W2:Y:S01]  /*2f30*/  LDS.128 R48, [R91+0xc080] ;  /* 0x00c080005b307984 */ /* 0x000ea20000000c00 */
[----:B------:R-:W-:Y:S02]  /*2f40*/  IMAD.MOV.U32 R34, RZ, RZ, R29 ;  /* 0x000000ffff227224 */ /* 0x000fe400078e001d */
[----:B------:R-:W-:Y:S01]  /*2f50*/  IMAD.MOV.U32 R42, RZ, RZ, R31 ;  /* 0x000000ffff2a7224 */ /* 0x000fe200078e001f */
[----:B------:R-:W-:Y:S02]  /*2f60*/  @!P0 SHF.R.U64 R28, R28, 0x10, R29 ;  /* 0x000000101c1c8819 */ /* 0x000fe4000000121d */
[----:B------:R-:W-:Y:S01]  /*2f70*/  @!P0 SHF.R.U64 R3, R4, 0x10, R5 ;  /* 0x0000001004038819 */ /* 0x000fe20000001205 */
[----:B------:R-:W-:Y:S01]  /*2f80*/  IMAD.MOV.U32 R4, RZ, RZ, R7 ;  /* 0x000000ffff047224 */ /* 0x000fe200078e0007 */
[----:B------:R-:W-:Y:S01]  /*2f90*/  @!P0 SHF.R.U32.HI R8, RZ, 0x10, R5 ;  /* 0x00000010ff088819 */ /* 0x000fe20000011605 */
[----:B------:R-:W-:Y:S01]  /*2fa0*/  IMAD.MOV.U32 R5, RZ, RZ, R6 ;  /* 0x000000ffff057224 */ /* 0x000fe200078e0006 */
[----:B------:R-:W-:Y:S02]  /*2fb0*/  @!P0 SHF.R.U64 R32, R30, 0x10, R31 ;  /* 0x000000101e208819 */ /* 0x000fe4000000121f */
[----:B------:R-:W-:Y:S02]  /*2fc0*/  @!P0 PRMT R30, R19, 0x5410, R28 ;  /* 0x00005410131e8816 */ /* 0x000fe4000000001c */
[-C--:B------:R-:W-:Y:S02]  /*2fd0*/  IADD3 R19, P3, P2, R124, R130.reuse, R95 ;  /* 0x000000827c137210 */ /* 0x080fe40007a7e05f */
[----:B------:R-:W-:Y:S02]  /*2fe0*/  @!P0 SHF.R.U32.HI R29, RZ, 0x10, R29 ;  /* 0x00000010ff1d8819 */ /* 0x000fe4000001161d */
[C---:B------:R-:W-:Y:S02]  /*2ff0*/  LEA R136, P4, R19.reuse, c[0x0][0x1c8], 0x1 ;  /* 0x0000720013887a11 */ /* 0x040fe400078808ff */
[----:B------:R-:W-:Y:S02]  /*3000*/  @!P0 SHF.R.U64 R6, R6, 0x10, R7 ;  /* 0x0000001006068819 */ /* 0x000fe40000001207 */
[----:B------:R-:W-:Y:S02]  /*3010*/  @!P0 PRMT R2, R2, 0x5410, R3 ;  /* 0x0000541002028816 */ /* 0x000fe40000000003 */
[----:B------:R-:W-:Y:S02]  /*3020*/  @!P0 PRMT R8, R0, 0x5410, R8 ;  /* 0x0000541000088816 */ /* 0x000fe40000000008 */
[-C--:B------:R-:W-:Y:S02]  /*3030*/  IADD3.X R0, R70, R109.reuse, R86, P3, P2 ;  /* 0x0000006d46007210 */ /* 0x080fe40001fe4456 */
[----:B------:R-:W-:Y:S02]  /*3040*/  @!P1 IADD3 R3, P3, P2, R124, R130, R93 ;  /* 0x000000827c039210 */ /* 0x000fe40007a7e05d */
[----:B------:R-:W-:Y:S01]  /*3050*/  LEA.HI.X R137, R19, c[0x0][0x1cc], R0, 0x1, P4 ;  /* 0x0000730013897a11 */ /* 0x000fe200020f0c00 */
[----:B------:R-:W-:Y:S01]  /*3060*/  @!P0 IMAD.U32 R19, R30, 0x10000, RZ ;  /* 0x000100001e138824 */ /* 0x000fe200078e00ff */
[----:B------:R-:W-:Y:S01]  /*3070*/  @!P0 PRMT R34, R34, 0x5410, R29 ;  /* 0x0000541022228816 */ /* 0x000fe2000000001d */
[----:B-1----:R-:W-:Y:S01]  /*3080*/  @!P0 IMAD.U32 R0, R20, 0x10000, RZ ;  /* 0x0001000014008824 */ /* 0x002fe200078e00ff */
[----:B------:R-:W-:Y:S01]  /*3090*/  @!P0 PRMT R5, R5, 0x5410, R6 ;  /* 0x0000541005058816 */ /* 0x000fe20000000006 */
[----:B------:R-:W-:Y:S01]  /*30a0*/  @!P0 IMAD.U32 R29, R23, 0x10000, RZ ;  /* 0x00010000171d8824 */ /* 0x000fe200078e00ff */
[----:B------:R-:W-:Y:S01]  /*30b0*/  @!P1 IADD3.X R6, R70, R109, R84, P3, P2 ;  /* 0x0000006d46069210 */ /* 0x000fe20001fe4454 */
[----:B------:R-:W-:Y:S01]  /*30c0*/  @!P0 FMUL.FTZ R131, R0, R19 ;  /* 0x0000001300838220 */ /* 0x000fe20000410000 */
[----:B------:R-:W-:Y:S01]  /*30d0*/  @!P1 LEA R134, P2, R3, c[0x0][0x1c8], 0x1 ;  /* 0x0000720003869a11 */ /* 0x000fe200078408ff */
[----:B--2---:R-:W-:Y:S01]  /*30e0*/  @!P0 IMAD.U32 R33, R49, 0x10000, RZ ;  /* 0x0001000031218824 */ /* 0x004fe200078e00ff */
[----:B------:R-:W-:Y:S02]  /*30f0*/  @!P0 SHF.L.U32 R28, R48, 0x10, RZ ;  /* 0x00000010301c8819 */ /* 0x000fe400000006ff */
[----:B------:R-:W-:Y:S01]  /*3100*/  @!P1 LEA.HI.X R135, R3, c[0x0][0x1cc], R6, 0x1, P2 ;  /* 0x0000730003879a11 */ /* 0x000fe200010f0c06 */
[----:B------:R-:W-:Y:S01]  /*3110*/  @!P0 IMAD.U32 R3, R2, 0x10000, RZ ;  /* 0x0001000002038824 */ /* 0x000fe200078e00ff */
[----:B------:R-:W-:Y:S02]  /*3120*/  @!P0 SHF.L.U32 R6, R21, 0x10, RZ ;  /* 0x0000001015068819 */ /* 0x000fe400000006ff */
[----:B------:R-:W-:Y:S01]  /*3130*/  @!P0 LOP3.LUT R35, R49, 0xffff0000, RZ, 0xc0, !PT ;  /* 0xffff000031238812 */ /* 0x000fe200078ec0ff */
[-C--:B------:R-:W-:Y:S01]  /*3140*/  @!P0 FMUL.FTZ R0, R0, R3.reuse ;  /* 0x0000000300008220 */ /* 0x080fe20000410000 */
[----:B------:R-:W-:Y:S01]  /*3150*/  @!P0 SHF.L.U32 R37, R50, 0x10, RZ ;  /* 0x0000001032258819 */ /* 0x000fe200000006ff */
[----:B------:R-:W-:Y:S01]  /*3160*/  @!P0 FFMA.FTZ R131, R28, R3, -R131 ;  /* 0x000000031c838223 */ /* 0x000fe20000010883 */
[----:B------:R-:W-:Y:S01]  /*3170*/  @!P0 LOP3.LUT R39, R50, 0xffff0000, RZ, 0xc0, !PT ;  /* 0xffff000032278812 */ /* 0x000fe200078ec0ff */
[----:B------:R-:W-:Y:S01]  /*3180*/  @!P0 FFMA.FTZ R0, R19, R28, R0 ;  /* 0x0000001c13008223 */ /* 0x000fe20000010000 */
[C---:B------:R-:W-:Y:S01]  /*3190*/  @!P0 SHF.L.U32 R41, R51.reuse, 0x10, RZ ;  /* 0x0000001033298819 */ /* 0x040fe200000006ff */
[----:B------:R-:W-:Y:S01]  /*31a0*/  @!P0 IMAD.U32 R28, R22, 0x10000, RZ ;  /* 0x00010000161c8824 */ /* 0x000fe200078e00ff */
[----:B------:R-:W-:Y:S02]  /*31b0*/  @!P0 LOP3.LUT R43, R51, 0xffff0000, RZ, 0xc0, !PT ;  /* 0xffff0000332b8812 */ /* 0x000fe400078ec0ff */
[----:B------:R-:W-:Y:S02]  /*31c0*/  @!P0 SHF.R.U32.HI R31, RZ, 0x10, R31 ;  /* 0x00000010ff1f8819 */ /* 0x000fe4000001161f */
[----:B------:R-:W-:Y:S02]  /*31d0*/  @!P0 LOP3.LUT R19, R2, 0xffff0000, RZ, 0xc0, !PT ;  /* 0xffff000002138812 */ /* 0x000fe400078ec0ff */
[----:B------:R-:W-:Y:S02]  /*31e0*/  @!P0 PRMT R42, R42, 0x5410, R31 ;  /* 0x000054102a2a8816 */ /* 0x000fe4000000001f */
[----:B------:R-:W-:Y:S02]  /*31f0*/  @!P0 LOP3.LUT R31, R48, 0xffff0000, RZ, 0xc0, !PT ;  /* 0xffff0000301f8812 */ /* 0x000fe400078ec0ff */
[----:B------:R-:W-:Y:S01]  /*3200*/  @!P0 LOP3.LUT R30, R30, 0xffff0000, RZ, 0xc0, !PT ;  /* 0xffff00001e1e8812 */ /* 0x000fe200078ec0ff */
[C---:B------:R-:W-:Y:S01]  /*3210*/  @!P0 IMAD.U32 R40, R42.reuse, 0x10000, RZ ;  /* 0x000100002a288824 */ /* 0x040fe200078e00ff */
[----:B------:R-:W-:Y:S02]  /*3220*/  @!P0 LOP3.LUT R42, R42, 0xffff0000, RZ, 0xc0, !PT ;  /* 0xffff00002a2a8812 */ /* 0x000fe400078ec0ff */
[----:B------:R-:W-:Y:S01]  /*3230*/  @!P0 SHF.R.U32.HI R7, RZ, 0x10, R7 ;  /* 0x00000010ff078819 */ /* 0x000fe20000011607 */
[----:B------:R-:W-:Y:S01]  /*3240*/  @!P0 FMUL.FTZ R142, R29, R40 ;  /* 0x000000281d8e8220 */ /* 0x000fe20000410000 */
[----:B------:R-:W-:Y:S01]  /*3250*/  @!P0 PRMT R38, R38, 0x5410, R32 ;  /* 0x0000541026268816 */ /* 0x000fe20000000020 */
[----:B------:R-:W-:Y:S01]  /*3260*/  @!P0 IMAD.U32 R32, R34, 0x10000, RZ ;  /* 0x0001000022208824 */ /* 0x000fe200078e00ff */
[----:B------:R-:W-:Y:S01]  /*3270*/  @!P0 PRMT R7, R4, 0x5410, R7 ;  /* 0x0000541004078816 */ /* 0x000fe20000000007 */
[----:B------:R-:W-:Y:S01]  /*3280*/  @!P0 IMAD.U32 R4, R8, 0x10000, RZ ;  /* 0x0001000008048824 */ /* 0x000fe200078e00ff */
[----:B------:R-:W-:Y:S01]  /*3290*/  @!P0 LOP3.LUT R34, R34, 0xffff0000, RZ, 0xc0, !PT ;  /* 0xffff000022228812 */ /* 0x000fe200078ec0ff */
[----:B------:R-:W-:Y:S01]  /*32a0*/  @!P0 FMUL.FTZ R132, R6, R32 ;  /* 0x0000002006848220 */ /* 0x000fe20000410000 */
[----:B------:R-:W-:Y:S01]  /*32b0*/  @!P0 LOP3.LUT R8, R8, 0xffff0000, RZ, 0xc0, !PT ;  /* 0xffff000008088812 */ /* 0x000fe200078ec0ff */
[-C--:B------:R-:W-:Y:S01]  /*32c0*/  @!P0 FMUL.FTZ R3, R6, R4.reuse ;  /* 0x0000000406038220 */ /* 0x080fe20000410000 */
[----:B------:R-:W-:Y:S01]  /*32d0*/  @!P0 LOP3.LUT R6, R20, 0xffff0000, RZ, 0xc0, !PT ;  /* 0xffff000014068812 */ /* 0x000fe200078ec0ff */
[----:B------:R-:W-:Y:S01]  /*32e0*/  @!P0 FFMA.FTZ R132, R33, R4, -R132 ;  /* 0x0000000421848223 */ /* 0x000fe20000010884 */
[----:B------:R-:W-:Y:S01]  /*32f0*/  @!P0 LOP3.LUT R4, R21, 0xffff0000, RZ, 0xc0, !PT ;  /* 0xffff000015048812 */ /* 0x000fe200078ec0ff */
[C---:B------:R-:W-:Y:S01]  /*3300*/  @!P0 IMAD.U32 R36, R38.reuse, 0x10000, RZ ;  /* 0x0001000026248824 */ /* 0x040fe200078e00ff */
[----:B------:R-:W-:Y:S01]  /*3310*/  @!P0 LOP3.LUT R38, R38, 0xffff0000, RZ, 0xc0, !PT ;  /* 0xffff000026268812 */ /* 0x000fe200078ec0ff */
[----:B------:R-:W-:Y:S02]  /*3320*/  @!P0 FMUL.FTZ R138, R6, R30 ;  /* 0x0000001e068a8220 */ /* 0x000fe40000410000 */
[----:B------:R-:W-:Y:S02]  /*3330*/  @!P0 FMUL.FTZ R133, R4, R34 ;  /* 0x0000002204858220 */ /* 0x000fe40000410000 */
[-C--:B------:R-:W-:Y:S02]  /*3340*/  @!P0 FMUL.FTZ R2, R6, R19.reuse ;  /* 0x0000001306028220 */ /* 0x080fe40000410000 */
[----:B------:R-:W-:Y:S01]  /*3350*/  @!P0 FFMA.FTZ R138, R31, R19, -R138 ;  /* 0x000000131f8a8223 */ /* 0x000fe2000001088a */
[----:B------:R-:W-:Y:S01]  /*3360*/  @!P0 LOP3.LUT R19, R22, 0xffff0000, RZ, 0xc0, !PT ;  /* 0xffff000016138812 */ /* 0x000fe200078ec0ff */
[----:B------:R-:W-:Y:S02]  /*3370*/  @!P0 IMAD.U32 R6, R5, 0x10000, RZ ;  /* 0x0001000005068824 */ /* 0x000fe400078e00ff */
[-C--:B------:R-:W-:Y:S01]  /*3380*/  @!P0 FMUL.FTZ R4, R4, R8.reuse ;  /* 0x0000000804048220 */ /* 0x080fe20000410000 */
[----:B------:R-:W-:Y:S01]  /*3390*/  @!P0 F2FP.BF16.PACK_AB R131, R138, R131 ;  /* 0x000000838a83823e */ /* 0x000fe200000010ff */
[----:B------:R-:W-:Y:S01]  /*33a0*/  @!P0 FFMA.FTZ R133, R35, R8, -R133 ;  /* 0x0000000823858223 */ /* 0x000fe20000010885 */
[----:B------:R-:W-:Y:S01]  /*33b0*/  @!P0 LOP3.LUT R8, R5, 0xffff0000, RZ, 0xc0, !PT ;  /* 0xffff000005088812 */ /* 0x000fe200078ec0ff */
[C---:B------:R-:W-:Y:S01]  /*33c0*/  @!P0 FMUL.FTZ R139, R28.reuse, R36 ;  /* 0x000000241c8b8220 */ /* 0x040fe20000410000 */
[----:B------:R-:W-:Y:S01]  /*33d0*/  @!P0 MOV R48, R131 ;  /* 0x0000008300308202 */ /* 0x000fe20000000f00 */
[----:B------:R-:W-:Y:S01]  /*33e0*/  @!P0 FMUL.FTZ R5, R28, R6 ;  /* 0x000000061c058220 */ /* 0x000fe20000410000 */
[----:B------:R-:W-:Y:S01]  /*33f0*/  @!P0 LOP3.LUT R28, R23, 0xffff0000, RZ, 0xc0, !PT ;  /* 0xffff0000171c8812 */ /* 0x000fe200078ec0ff */
[----:B------:R-:W-:Y:S01]  /*3400*/  @!P0 FMUL.FTZ R140, R19, R38 ;  /* 0x00000026138c8220 */ /* 0x000fe20000410000 */
[----:B------:R-:W-:Y:S01]  /*3410*/  @!P0 F2FP.BF16.PACK_AB R132, R133, R132 ;  /* 0x000000848584823e */ /* 0x000fe200000010ff */
[----:B------:R-:W-:Y:S02]  /*3420*/  @!P0 FFMA.FTZ R139, R37, R6, -R139 ;  /* 0x00000006258b8223 */ /* 0x000fe4000001088b */
[-C--:B------:R-:W-:Y:S01]  /*3430*/  @!P0 FMUL.FTZ R6, R19, R8.reuse ;  /* 0x0000000813068220 */ /* 0x080fe20000410000 */
[----:B------:R-:W-:Y:S01]  /*3440*/  @!P0 LOP3.LUT R19, R7, 0xffff0000, RZ, 0xc0, !PT ;  /* 0xffff000007138812 */ /* 0x000fe200078ec0ff */
[----:B------:R-:W-:Y:S02]  /*3450*/  @!P0 FFMA.FTZ R2, R30, R31, R2 ;  /* 0x0000001f1e028223 */ /* 0x000fe40000010002 */
[----:B------:R-:W-:Y:S02]  /*3460*/  @!P0 FFMA.FTZ R140, R39, R8, -R140 ;  /* 0x00000008278c8223 */ /* 0x000fe4000001088c */
[----:B------:R-:W-:Y:S01]  /*3470*/  @!P0 IMAD.U32 R8, R7, 0x10000, RZ ;  /* 0x0001000007088824 */ /* 0x000fe200078e00ff */
[----:B------:R-:W-:Y:S01]  /*3480*/  @!P0 F2FP.BF16.PACK_AB R0, R2, R0 ;  /* 0x000000000200823e */ /* 0x000fe200000010ff */
[----:B------:R-:W-:Y:S01]  /*3490*/  @!P0 FMUL.FTZ R141, R28, R42 ;  /* 0x0000002a1c8d8220 */ /* 0x000fe20000410000 */
[----:B------:R-:W-:Y:S01]  /*34a0*/  @!P0 F2FP.BF16.PACK_AB R139, R140, R139 ;  /* 0x0000008b8c8b823e */ /* 0x000fe200000010ff */
[----:B------:R-:W-:Y:S02]  /*34b0*/  @!P0 FFMA.FTZ R3, R32, R33, R3 ;  /* 0x0000002120038223 */ /* 0x000fe40000010003 */
[----:B------:R-:W-:Y:S02]  /*34c0*/  @!P0 FFMA.FTZ R4, R34, R35, R4 ;  /* 0x0000002322048223 */ /* 0x000fe40000010004 */
[-C--:B------:R-:W-:Y:S02]  /*34d0*/  @!P0 FMUL.FTZ R7, R29, R8.reuse ;  /* 0x000000081d078220 */ /* 0x080fe40000410000 */
[----:B------:R-:W-:Y:S01]  /*34e0*/  @!P0 FFMA.FTZ R29, R41, R8, -R142 ;  /* 0x00000008291d8223 */ /* 0x000fe2000001088e */
[----:B------:R-:W-:Y:S01]  /*34f0*/  @!P0 F2FP.BF16.PACK_AB R3, R4, R3 ;  /* 0x000000030403823e */ /* 0x000fe200000010ff */
[----:B------:R-:W-:Y:S02]  /*3500*/  @!P0 FFMA.FTZ R141, R43, R19, -R141 ;  /* 0x000000132b8d8223 */ /* 0x000fe4000001088d */
[----:B------:R-:W-:Y:S02]  /*3510*/  @!P0 FFMA.FTZ R5, R36, R37, R5 ;  /* 0x0000002524058223 */ /* 0x000fe40000010005 */
[----:B------:R-:W-:Y:S01]  /*3520*/  @!P0 FMUL.FTZ R8, R28, R19 ;  /* 0x000000131c088220 */ /* 0x000fe20000410000 */
[----:B------:R-:W-:Y:S01]  /*3530*/  @!P0 F2FP.BF16.PACK_AB R29, R141, R29 ;  /* 0x0000001d8d1d823e */ /* 0x000fe200000010ff */
[----:B------:R-:W-:Y:S02]  /*3540*/  @!P0 FFMA.FTZ R6, R38, R39, R6 ;  /* 0x0000002726068223 */ /* 0x000fe40000010006 */
[----:B------:R-:W-:Y:S01]  /*3550*/  @!P0 FFMA.FTZ R7, R40, R41, R7 ;  /* 0x0000002928078223 */ /* 0x000fe20000010007 */
[----:B------:R-:W-:Y:S01]  /*3560*/  @!P0 MOV R51, R29 ;  /* 0x0000001d00338202 */ /* 0x000fe20000000f00 */
[----:B------:R-:W-:Y:S01]  /*3570*/  @!P0 FFMA.FTZ R8, R42, R43, R8 ;  /* 0x0000002b2a088223 */ /* 0x000fe20000010008 */
[----:B------:R-:W-:Y:S01]  /*3580*/  @!P0 F2FP.BF16.PACK_AB R5, R6, R5 ;  /* 0x000000050605823e */ /* 0x000fe200000010ff */
[----:B------:R-:W-:Y:S02]  /*3590*/  @!P0 IMAD.MOV.U32 R49, RZ, RZ, R132 ;  /* 0x000000ffff318224 */ /* 0x000fe400078e0084 */
        /* <DEDUP_REMOVED lines=8> */
.L_x_585:
[----:B------:R-:W-:Y:S05]  /*3620*/  BSYNC B0 ;  /* 0x0000000000007941 */ /* 0x000fea0003800000 */
.L_x_584:
        /* <DEDUP_REMOVED lines=10> */
[--C-:B------:R-:W-:Y:S02]  /*36d0*/  @!P0 SHF.R.U32.HI R3, RZ, 0x10, R27.reuse ;  /* 0x00000010ff038819 */ /* 0x100fe4000001161b */
[----:B------:R-:W-:Y:S02]  /*36e0*/  @!P0 SHF.R.U64 R6, R26, 0x10, R27 ;  /* 0x000000101a068819 */ /* 0x000fe4000000121b */
[----:B------:R-:W-:Y:S02]  /*36f0*/  @!P0 SHF.R.U32.HI R32, RZ, 0x10, R45 ;  /* 0x00000010ff208819 */ /* 0x000fe4000001162d */
[----:B------:R-:W-:Y:S02]  /*3700*/  @!P0 SHF.R.U32.HI R0, RZ, 0x10, R25 ;  /* 0x00000010ff008819 */ /* 0x000fe40000011619 */
[----:B------:R-:W-:Y:S02]  /*3710*/  @!P0 SHF.R.U64 R44, R44, 0x10, R45 ;  /* 0x000000102c2c8819 */ /* 0x000fe4000000122d */
[----:B------:R-:W-:Y:S02]  /*3720*/  @!P0 PRMT R4, R13, 0x5410, R0 ;  /* 0x000054100d048816 */ /* 0x000fe40000000000 */
[--C-:B------:R-:W-:Y:S02]  /*3730*/  @!P0 SHF.R.U32.HI R40, RZ, 0x10, R47.reuse ;  /* 0x00000010ff288819 */ /* 0x100fe4000001162f */
[----:B------:R-:W-:Y:S01]  /*3740*/  @!P0 SHF.R.U64 R46, R46, 0x10, R47 ;  /* 0x000000102e2e8819 */ /* 0x000fe2000000122f */
[C---:B------:R-:W-:Y:S01]  /*3750*/  @!P0 IMAD.U32 R0, R4.reuse, 0x10000, RZ ;  /* 0x0001000004008824 */ /* 0x040fe200078e00ff */
[----:B------:R-:W-:Y:S02]  /*3760*/  @!P0 LOP3.LUT R4, R4, 0xffff0000, RZ, 0xc0, !PT ;  /* 0xffff000004048812 */ /* 0x000fe400078ec0ff */
[C---:B------:R-:W-:Y:S02]  /*3770*/  @!P0 PRMT R5, R18.reuse, 0x5410, R3 ;  /* 0x0000541012058816 */ /* 0x040fe40000000003 */
[----:B------:R-:W-:Y:S02]  /*3780*/  @!P0 PRMT R6, R18, 0x5432, R6 ;  /* 0x0000543212068816 */ /* 0x000fe40000000006 */
[C---:B------:R-:W-:Y:S02]  /*3790*/  @!P0 PRMT R32, R53.reuse, 0x5432, R32 ;  /* 0x0000543235208816 */ /* 0x040fe40000000020 */
[----:B------:R-:W-:Y:S02]  /*37a0*/  @!P0 PRMT R53, R53, 0x5410, R44 ;  /* 0x0000541035358816 */ /* 0x000fe4000000002c */
[----:B------:R-:W-:Y:S01]  /*37b0*/  @!P0 SHF.R.U64 R2, R24, 0x10, R25 ;  /* 0x0000001018028819 */ /* 0x000fe20000001219 */
[----:B-1----:R-:W-:Y:S01]  /*37c0*/  @!P0 IMAD.U32 R7, R21, 0x10000, RZ ;  /* 0x0001000015078824 */ /* 0x002fe200078e00ff */
[----:B------:R-:W-:Y:S01]  /*37d0*/  @!P0 LOP3.LUT R28, R53, 0xffff0000, RZ, 0xc0, !PT ;  /* 0xffff0000351c8812 */ /* 0x000fe200078ec0ff */
[----:B------:R-:W-:Y:S01]  /*37e0*/  @!P0 IMAD.U32 R30, R32, 0x10000, RZ ;  /* 0x00010000201e8824 */ /* 0x000fe200078e00ff */
[----:B------:R-:W-:Y:S01]  /*37f0*/  @!P0 PRMT R2, R13, 0x5432, R2 ;  /* 0x000054320d028816 */ /* 0x000fe20000000002 */
[C---:B------:R-:W-:Y:S01]  /*3800*/  @!P0 FMUL.FTZ R3, R7.reuse, R0 ;  /* 0x0000000007038220 */ /* 0x040fe20000410000 */
[----:B------:R-:W-:Y:S01]  /*3810*/  @!P0 LOP3.LUT R13, R20, 0xffff0000, RZ, 0xc0, !PT ;  /* 0xffff0000140d8812 */ /* 0x000fe200078ec0ff */
[----:B------:R-:W-:Y:S01]  /*3820*/  @!P0 FMUL.FTZ R44, R7, R30 ;  /* 0x0000001e072c8220 */ /* 0x000fe20000410000 */
[----:B------:R-:W-:Y:S01]  /*3830*/  @!P0 LOP3.LUT R7, R2, 0xffff0000, RZ, 0xc0, !PT ;  /* 0xffff000002078812 */ /* 0x000fe200078ec0ff */
[----:B--2---:R-:W-:Y:S01]  /*3840*/  @!P0 IMAD.U32 R31, R49, 0x10000, RZ ;  /* 0x00010000311f8824 */ /* 0x004fe200078e00ff */
[C---:B------:R-:W-:Y:S01]  /*3850*/  @!P0 SHF.L.U32 R27, R48.reuse, 0x10, RZ ;  /* 0x00000010301b8819 */ /* 0x040fe200000006ff */
[----:B------:R-:W-:Y:S01]  /*3860*/  @!P0 IMAD.U32 R26, R53, 0x10000, RZ ;  /* 0x00010000351a8824 */ /* 0x000fe200078e00ff */
[----:B------:R-:W-:Y:S01]  /*3870*/  @!P0 LOP3.LUT R29, R48, 0xffff0000, RZ, 0xc0, !PT ;  /* 0xffff0000301d8812 */ /* 0x000fe200078ec0ff */
        /* <DEDUP_REMOVED lines=8> */
[-C--:B------:R-:W-:Y:S01]  /*3900*/  @!P0 FMUL.FTZ R2, R13, R7.reuse ;  /* 0x000000070d028220 */ /* 0x080fe20000410000 */
[----:B------:R-:W-:Y:S01]  /*3910*/  @!P0 LOP3.LUT R25, R21, 0xffff0000, RZ, 0xc0, !PT ;  /* 0xffff000015198812 */ /* 0x000fe200078ec0ff */
[C---:B------:R-:W-:Y:S01]  /*3920*/  @!P0 IMAD.U32 R24, R22.reuse, 0x10000, RZ ;  /* 0x0001000016188824 */ /* 0x040fe200078e00ff */
[----:B------:R-:W-:Y:S01]  /*3930*/  @!P0 LOP3.LUT R19, R22, 0xffff0000, RZ, 0xc0, !PT ;  /* 0xffff000016138812 */ /* 0x000fe200078ec0ff */
[----:B------:R-:W-:Y:S01]  /*3940*/  @!P0 IMAD.U32 R18, R23, 0x10000, RZ ;  /* 0x0001000017128824 */ /* 0x000fe200078e00ff */
[----:B------:R-:W-:Y:S01]  /*3950*/  @!P0 LOP3.LUT R32, R32, 0xffff0000, RZ, 0xc0, !PT ;  /* 0xffff000020208812 */ /* 0x000fe200078ec0ff */
[-C--:B------:R-:W-:Y:S01]  /*3960*/  @!P0 FMUL.FTZ R0, R0, R8.reuse ;  /* 0x0000000800008220 */ /* 0x080fe20000410000 */
[----:B------:R-:W-:Y:S01]  /*3970*/  @!P0 PRMT R40, R52, 0x5410, R40 ;  /* 0x0000541034288816 */ /* 0x000fe20000000028 */
[----:B------:R-:W-:Y:S01]  /*3980*/  @!P0 FFMA.FTZ R45, R27, R8, -R45 ;  /* 0x000000081b2d8223 */ /* 0x000fe2000001082d */
[----:B------:R-:W-:Y:S01]  /*3990*/  @!P0 LOP3.LUT R8, R5, 0xffff0000, RZ, 0xc0, !PT ;  /* 0xffff000005088812 */ /* 0x000fe200078ec0ff */
[----:B------:R-:W-:Y:S01]  /*39a0*/  @!P0 IMAD.U32 R35, R50, 0x10000, RZ ;  /* 0x0001000032238824 */ /* 0x000fe200078e00ff */
[----:B------:R-:W-:Y:S01]  /*39b0*/  @!P0 PRMT R52, R52, 0x5432, R46 ;  /* 0x0000543234348816 */ /* 0x000fe2000000002e */
[----:B------:R-:W-:Y:S01]  /*39c0*/  @!P0 FMUL.FTZ R46, R13, R28 ;  /* 0x0000001c0d2e8220 */ /* 0x000fe20000410000 */
[----:B------:R-:W-:Y:S01]  /*39d0*/  @!P0 LOP3.LUT R13, R23, 0xffff0000, RZ, 0xc0, !PT ;  /* 0xffff0000170d8812 */ /* 0x000fe200078ec0ff */
[----:B------:R-:W-:Y:S01]  /*39e0*/  @!P0 FMUL.FTZ R132, R25, R32 ;  /* 0x0000002019848220 */ /* 0x000fe20000410000 */
[C---:B------:R-:W-:Y:S01]  /*39f0*/  @!P0 LOP3.LUT R36, R52.reuse, 0xffff0000, RZ, 0xc0, !PT ;  /* 0xffff000034248812 */ /* 0x040fe200078ec0ff */
[----:B------:R-:W-:Y:S01]  /*3a00*/  @!P0 IMAD.U32 R34, R52, 0x10000, RZ ;  /* 0x0001000034228824 */ /* 0x000fe200078e00ff */
[C---:B------:R-:W-:Y:S01]  /*3a10*/  @!P0 SHF.L.U32 R38, R40.reuse, 0x10, RZ ;  /* 0x0000001028268819 */ /* 0x040fe200000006ff */
[----:B------:R-:W-:Y:S01]  /*3a20*/  @!P0 FFMA.FTZ R46, R29, R7, -R46 ;  /* 0x000000071d2e8223 */ /* 0x000fe2000001082e */
[----:B------:R-:W-:Y:S01]  /*3a30*/  @!P0 LOP3.LUT R40, R40, 0xffff0000, RZ, 0xc0, !PT ;  /* 0xffff000028288812 */ /* 0x000fe200078ec0ff */
[----:B------:R-:W-:Y:S01]  /*3a40*/  @!P0 IMAD.U32 R7, R5, 0x10000, RZ ;  /* 0x0001000005078824 */ /* 0x000fe200078e00ff */
[----:B------:R-:W-:Y:S01]  /*3a50*/  ISETP.GE.AND P1, PT, R92, c[0x0][0x1d4], PT ;  /* 0x000075005c007a0c */ /* 0x000fe20003f26270 */
[----:B------:R-:W-:Y:S01]  /*3a60*/  @!P0 IMAD.U32 R5, R6, 0x10000, RZ ;  /* 0x0001000006058824 */ /* 0x000fe200078e00ff */
        /* <DEDUP_REMOVED lines=47> */
.L_x_571:
[----:B------:R-:W-:Y:S05]  /*3d60*/  IMAD R0, R100, -0x20, R108 ;  /* 0xffffffe064007824 */ /* 0x000fea00078e026c */
        /* <DEDUP_REMOVED lines=16> */
.L_x_575:
[----:B------:R-:W-:Y:S05]  /*3e70*/  BSYNC B1 ;  /* 0x0000000000017941 */ /* 0x000fea0003800000 */
.L_x_570:
[----:B------:R-:W-:Y:S01]  /*3e80*/  IMAD.SHL.U32 R0, R100, 0x20, RZ ;  /* 0x0000002064007824 */ /* 0x000fe200078e00ff */
[----:B------:R-:W-:Y:S03]  /*3e90*/  BSSY B0, `(.L_x_586) ;  /* 0x0000035000007945 */ /* 0x000fe60003800000 */
[--C-:B--2---:R-:W-:Y:S02]  /*3ea0*/  IMAD.IADD R2, R67, 0x1, -R0.reuse ;  /* 0x0000000143027824 */ /* 0x104fe400078e0a00 */
[----:B------:R-:W-:Y:S03]  /*3eb0*/  IMAD.IADD R0, R108, 0x1, -R0 ;  /* 0x000000016c007824 */ /* 0x000fe600078e0a00 */
[----:B------:R-:W-:Y:S02]  /*3ec0*/  ISETP.GE.AND P0, PT, R2, 0x1, PT ;  /* 0x000000010200780c */ /* 0x000fe40003f06270 */
[----:B------:R-:W-:Y:S11]  /*3ed0*/  IMNMX R0, R0, 0x20, PT ;  /* 0x0000002000007817 */ /* 0x000ff60003800200 */
[C---:B------:R-:W-:Y:S01]  /*3ee0*/  @P0 LEA R3, P1, R100.reuse, R69, 0x5 ;  /* 0x0000004564030211 */ /* 0x040fe200078228ff */
[----:B-1---5:R-:W-:Y:S01]  /*3ef0*/  @P0 IMAD.MOV.U32 R4, RZ, RZ, R120 ;  /* 0x000000ffff040224 */ /* 0x022fe200078e0078 */
[----:B------:R-:W-:Y:S01]  /*3f00*/  @P0 ISETP.NE.U32.AND P4, PT, R99, RZ, PT ;  /* 0x000000ff6300020c */ /* 0x000fe20003f85070 */
[----:B------:R-:W-:Y:S01]  /*3f10*/  @P0 IMAD.MOV.U32 R5, RZ, RZ, R66 ;  /* 0x000000ffff050224 */ /* 0x000fe200078e0042 */
[----:B------:R-:W-:Y:S02]  /*3f20*/  @P0 LEA.HI.X R2, R100, R68, R56, 0x5, P1 ;  /* 0x0000004464020211 */ /* 0x000fe400008f2c38 */
[----:B------:R-:W-:Y:S01]  /*3f30*/  @P0 ISETP.NE.U32.AND P3, PT, R98, RZ, PT ;  /* 0x000000ff6200020c */ /* 0x000fe20003f65070 */
[----:B------:R-:W-:Y:S01]  /*3f40*/  @P0 IMAD.WIDE.U32 R4, R3, c[0x0][0x258], R4 ;  /* 0x0000960003040a25 */ /* 0x000fe200078e0004 */
[----:B------:R-:W-:Y:S03]  /*3f50*/  @P0 ISETP.NE.U32.AND P2, PT, R97, RZ, PT ;  /* 0x000000ff6100020c */ /* 0x000fe60003f45070 */
        /* <DEDUP_REMOVED lines=21> */
[----:B------:R-:W-:Y:S01]  /*40b0*/  IMAD.MOV.U32 R19, RZ, RZ, R63 ;  /* 0x000000ffff137224 */ /* 0x000fe200078e003f */
[----:B------:R-:W-:Y:S02]  /*40c0*/  ISETP.GE.AND P1, PT, R103, c[0x0][0x1d4], PT ;  /* 0x0000750067007a0c */ /* 0x000fe40003f26270 */
[----:B------:R-:W-:Y:S02]  /*40d0*/  ISETP.GE.AND P0, PT, R102, c[0x0][0x1d4], PT ;  /* 0x0000750066007a0c */ /* 0x000fe40003f06270 */
[C---:B------:R-:W-:Y:S04]  /*40e0*/  LEA R0, P4, R100.reuse, R65, 0x5 ;  /* 0x0000004164007211 */ /* 0x040fe800078828ff */
[----:B------:R-:W-:Y:S01]  /*40f0*/  LEA.HI.X R2, R100, R64, R56, 0x5, P4 ;  /* 0x0000004064027211 */ /* 0x000fe200020f2c38 */
[----:B------:R-:W1:Y:S01]  /*4100*/  @!P3 LDS.128 R28, [R101+0x8080] ;  /* 0x00808000651cb984 */ /* 0x000e620000000c00 */
[----:B------:R-:W-:Y:S03]  /*4110*/  IMAD.WIDE.U32 R18, R0, c[0x0][0x208], R18 ;  /* 0x0000820000127a25 */ /* 0x000fe600078e0012 */
[----:B------:R-:W2:Y:S01]  /*4120*/  @!P2 LDS.128 R24, [R101+0x9080] ;  /* 0x009080006518a984 */ /* 0x000ea20000000c00 */
[----:B------:R-:W-:Y:S01]  /*4130*/  IMAD R2, R2, c[0x0][0x208], RZ ;  /* 0x0000820002027a24 */ /* 0x000fe200078e02ff */
[----:B------:R-:W-:Y:S02]  /*4140*/  LEA R32, P4, R18, c[0x0][0x1f8], 0x1 ;  /* 0x00007e0012207a11 */ /* 0x000fe400078808ff */
        /* <DEDUP_REMOVED lines=9> */
.L_x_587:
[----:B-1----:R-:W-:Y:S05]  /*41e0*/  BSYNC B0 ;  /* 0x0000000000007941 */ /* 0x002fea0003800000 */
.L_x_586:
[C---:B------:R-:W-:Y:S02]  /*41f0*/  ISETP.GT.AND P0, PT, R100.reuse, R71, PT ;  /* 0x000000476400720c */ /* 0x040fe40003f04270 */
[----:B------:R-:W-:Y:S11]  /*4200*/  IADD3 R100, R100, -0x1, RZ ;  /* 0xffffffff64647810 */ /* 0x000ff60007ffe0ff */
[----:B------:R-:W-:Y:S01]  /*4210*/  @P0 SHF.R.S32.HI R2, RZ, 0x1f, R100 ;  /* 0x0000001fff020819 */ /* 0x000fe20000011464 */
[----:B------:R-:W-:Y:S01]  /*4220*/  @P0 IMAD R0, R74, R100, RZ ;  /* 0x000000644a000224 */ /* 0x000fe200078e02ff */
[----:B------:R-:W-:Y:S01]  /*4230*/  @P0 ISETP.NE.U32.AND P4, PT, R99, RZ, PT ;  /* 0x000000ff6300020c */ /* 0x000fe20003f85070 */
[----:B------:R-:W-:Y:S01]  /*4240*/  @P0 IMAD.MOV.U32 R4, RZ, RZ, R122 ;  /* 0x000000ffff040224 */ /* 0x000fe200078e007a */
[----:B------:R-:W-:Y:S01]  /*4250*/  @P0 ISETP.NE.U32.AND P3, PT, R98, RZ, PT ;  /* 0x000000ff6200020c */ /* 0x000fe20003f65070 */
[----:B------:R-:W-:Y:S01]  /*4260*/  @P0 IMAD.MOV.U32 R5, RZ, RZ, R127 ;  /* 0x000000ffff050224 */ /* 0x000fe200078e007f */
[----:B------:R-:W-:Y:S01]  /*4270*/  @P0 ISETP.NE.U32.AND P2, PT, R97, RZ, PT ;  /* 0x000000ff6100020c */ /* 0x000fe20003f45070 */
[-C--:B------:R-:W-:Y:S02]  /*4280*/  @P0 IMAD R0, R2, R75.reuse, R0 ;  /* 0x0000004b02000224 */ /* 0x080fe400078e0200 */
[----:B------:R-:W-:Y:S04]  /*4290*/  @P0 IMAD.WIDE.U32 R4, R100, R75, R4 ;  /* 0x0000004b64040225 */ /* 0x000fe800078e0004 */
[----:B------:R-:W-:Y:S01]  /*42a0*/  @P0 IMAD.IADD R0, R5, 0x1, R0 ;  /* 0x0000000105000824 */ /* 0x000fe200078e0200 */
[C---:B------:R-:W-:Y:S04]  /*42b0*/  @P0 LEA R2, P1, R4.reuse, c[0x0][0x220], 0x1 ;  /* 0x0000880004020a11 */ /* 0x040fe800078208ff */
        /* <DEDUP_REMOVED lines=12> */
.L_x_567:
[----:B------:R-:W-:Y:S01]  /*4380*/  ISETP.NE.AND P1, PT, R226, 0x1, PT ;  /* 0x00000001e200780c */ /* 0x000fe20003f25270 */
[----:B-1----:R-:W-:Y:S01]  /*4390*/  IMAD.MOV.U32 R3, RZ, RZ, RZ ;  /* 0x000000ffff037224 */ /* 0x002fe200078e00ff */
[----:B------:R-:W-:Y:S01]  /*43a0*/  LOP3.LUT R0, R0, 0xffffffbf, RZ, 0xc0, !PT ;  /* 0xffffffbf00007812 */ /* 0x000fe200078ec0ff */
[----:B------:R-:W-:Y:S01]  /*43b0*/  IMAD.MOV.U32 R130, RZ, RZ, RZ ;  /* 0x000000ffff827224 */ /* 0x000fe200078e00ff */
[----:B------:R-:W-:Y:S01]  /*43c0*/  IADD3 R2, R149, 0x7f, RZ ;  /* 0x0000007f95027810 */ /* 0x000fe20007ffe0ff */
[----:B------:R-:W-:Y:S01]  /*43d0*/  CS2R R4, SRZ ;  /* 0x0000000000047805 */ /* 0x000fe2000001ff00 */
[----:B------:R-:W-:Y:S01]  /*43e0*/  PLOP3.LUT P2, PT, PT, PT, PT, 0x80, 0x0 ;  /* 0x000000000000781c */ /* 0x000fe20003f4f070 */
[----:B------:R-:W-:Y:S01]  /*43f0*/  IMAD.MOV.U32 R128, RZ, RZ, RZ ;  /* 0x000000ffff807224 */ /* 0x000fe200078e00ff */
[----:B------:R-:W-:Y:S01]  /*4400*/  CS2R R126, SRZ ;  /* 0x00000000007e7805 */ /* 0x000fe2000001ff00 */
[----:B------:R-:W-:Y:S01]  /*4410*/  CS2R R124, SRZ ;  /* 0x00000000007c7805 */ /* 0x000fe2000001ff00 */
[----:B------:R-:W-:Y:S01]  /*4420*/  CS2R R122, SRZ ;  /* 0x00000000007a7805 */ /* 0x000fe2000001ff00 */
[----:B------:R-:W-:Y:S01]  /*4430*/  CS2R R120, SRZ ;  /* 0x0000000000787805 */ /* 0x000fe2000001ff00 */
[----:B------:R-:W-:Y:S01]  /*4440*/  CS2R R118, SRZ ;  /* 0x0000000000767805 */ /* 0x000fe2000001ff00 */
[----:B------:R-:W-:Y:S01]  /*4450*/  @P1 LOP3.LUT R0, R0, 0x40, RZ, 0xfc, !PT ;  /* 0x0000004000001812 */ /* 0x000fe200078efcff */
[----:B------:R-:W-:Y:S01]  /*4460*/  CS2R R116, SRZ ;  /* 0x0000000000747805 */ /* 0x000fe2000001ff00 */
[----:B------:R-:W-:Y:S01]  /*4470*/  CS2R R114, SRZ ;  /* 0x0000000000727805 */ /* 0x000fe2000001ff00 */
[----:B------:R-:W-:Y:S01]  /*4480*/  @P1 IMAD.HI.U32 R0, R2, c[0x0][0x2c8], RZ ;  /* 0x0000b20002001a27 */ /* 0x000fe200078e00ff */
[----:B------:R-:W-:Y:S01]  /*4490*/  CS2R R112, SRZ ;  /* 0x0000000000707805 */ /* 0x000fe2000001ff00 */
[----:B------:R-:W-:Y:S01]  /*44a0*/  CS2R R110, SRZ ;  /* 0x00000000006e7805 */ /* 0x000fe2000001ff00 */
[----:B------:R-:W-:Y:S01]  /*44b0*/  CS2R R108, SRZ ;  /* 0x00000000006c7805 */ /* 0x000fe2000001ff00 */
[----:B------:R-:W-:Y:S01]  /*44c0*/  CS2R R102, SRZ ;  /* 0x0000000000667805 */ /* 0x000fe2000001ff00 */
[----:B------:R-:W-:Y:S01]  /*44d0*/  @P1 SHF.R.U32.HI R2, RZ, c[0x0][0x2cc], R0 ;  /* 0x0000b300ff021a19 */ /* 0x000fe20000011600 */
[----:B------:R-:W-:Y:S01]  /*44e0*/  CS2R R100, SRZ ;  /* 0x0000000000647805 */ /* 0x000fe2000001ff00 */
[----:B------:R-:W-:Y:S01]  /*44f0*/  CS2R R98, SRZ ;  /* 0x0000000000627805 */ /* 0x000fe2000001ff00 */
[----:B------:R-:W-:Y:S01]  /*4500*/  CS2R R96, SRZ ;  /* 0x0000000000607805 */ /* 0x000fe2000001ff00 */
[----:B------:R-:W-:Y:S01]  /*4510*/  CS2R R94, SRZ ;  /* 0x00000000005e7805 */ /* 0x000fe2000001ff00 */
[----:B------:R-:W-:Y:S01]  /*4520*/  IMAD.IADD R2, R72, 0x1, R2 ;  /* 0x0000000148027824 */ /* 0x000fe200078e0202 */
[----:B------:R-:W-:Y:S01]  /*4530*/  CS2R R92, SRZ ;  /* 0x00000000005c7805 */ /* 0x000fe2000001ff00 */
[----:B------:R-:W-:Y:S01]  /*4540*/  CS2R R90, SRZ ;  /* 0x00000000005a7805 */ /* 0x000fe2000001ff00 */
[----:B------:R-:W-:Y:S01]  /*4550*/  CS2R R88, SRZ ;  /* 0x0000000000587805 */ /* 0x000fe2000001ff00 */
[----:B------:R-:W-:Y:S01]  /*4560*/  CS2R R8, SRZ ;  /* 0x0000000000087805 */ /* 0x000fe2000001ff00 */
[----:B------:R-:W-:Y:S01]  /*4570*/  SHF.R.S32.HI R0, RZ, 0x1f, R2 ;  /* 0x0000001fff007819 */ /* 0x000fe20000011402 */
[----:B------:R-:W-:Y:S01]  /*4580*/  IMAD.MOV.U32 R86, RZ, RZ, RZ ;  /* 0x000000ffff567224 */ /* 0x000fe200078e00ff */
[----:B------:R-:W-:Y:S01]  /*4590*/  CS2R R84, SRZ ;  /* 0x0000000000547805 */ /* 0x000fe2000001ff00 */
[----:B------:R-:W-:Y:S01]  /*45a0*/  CS2R R82, SRZ ;  /* 0x0000000000527805 */ /* 0x000fe2000001ff00 */
[----:B------:R-:W-:Y:S01]  /*45b0*/  LEA.HI R0, R0, R2, RZ, 0x5 ;  /* 0x0000000200007211 */ /* 0x000fe200078f28ff */
[----:B------:R-:W-:Y:S01]  /*45c0*/  IMAD.IADD R2, R105, 0x1, R106 ;  /* 0x0000000169027824 */ /* 0x000fe200078e026a */
[----:B------:R-:W-:Y:S01]  /*45d0*/  CS2R R80, SRZ ;  /* 0x0000000000507805 */ /* 0x000fe2000001ff00 */
[----:B------:R-:W-:Y:S01]  /*45e0*/  IMAD.MOV.U32 R106, RZ, RZ, RZ ;  /* 0x000000ffff6a7224 */ /* 0x000fe200078e00ff */
[----:B------:R-:W-:Y:S01]  /*45f0*/  SHF.R.S32.HI R6, RZ, 0x5, R0 ;  /* 0x00000005ff067819 */ /* 0x000fe20000011400 */
[----:B------:R-:W-:Y:S01]  /*4600*/  CS2R R104, SRZ ;  /* 0x0000000000687805 */ /* 0x000fe2000001ff00 */
[----:B------:R-:W-:Y:S01]  /*4610*/  CS2R R78, SRZ ;  /* 0x00000000004e7805 */ /* 0x000fe2000001ff00 */
[----:B------:R-:W-:Y:S01]  /*4620*/  CS2R R76, SRZ ;  /* 0x00000000004c7805 */ /* 0x000fe2000001ff00 */
[----:B------:R-:W-:Y:S01]  /*4630*/  IMNMX R6, R73, R6, PT ;  /* 0x0000000649067217 */ /* 0x000fe20003800200 */
[----:B------:R-:W-:Y:S01]  /*4640*/  CS2R R74, SRZ ;  /* 0x00000000004a7805 */ /* 0x000fe2000001ff00 */
[----:B------:R-:W-:Y:S01]  /*4650*/  CS2R R72, SRZ ;  /* 0x0000000000487805 */ /* 0x000fe2000001ff00 */
[----:B------:R-:W-:Y:S01]  /*4660*/  CS2R R70, SRZ ;  /* 0x0000000000467805 */ /* 0x000fe2000001ff00 */
[----:B------:R-:W-:Y:S01]  /*4670*/  ISETP.GE.AND P0, PT, R6, 0x1, PT ;  /* 0x000000010600780c */ /* 0x000fe20003f06270 */
        /* <DEDUP_REMOVED lines=39> */
[----:B------:R1:W2:Y:S01]  /*48f0*/  @P2 LDG.E R4, [R4.64] ;  /* 0x0000000804042981 */ /* 0x0002a2000c1e1900 */
[----:B------:R-:W-:Y:S01]  /*4900*/  SHF.R.S32.HI R0, RZ, 0x1f, R107 ;  /* 0x0000001fff007819 */ /* 0x000fe2000001146b */
[----:B------:R-:W-:Y:S01]  /*4910*/  IMAD.WIDE.U32 R16, R107, c[0x0][0x178], RZ ;  /* 0x00005e006b107a25 */ /* 0x000fe200078e00ff */
[----:B------:R-:W-:Y:S01]  /*4920*/  SHF.R.S32.HI R52, RZ, 0x1f, R54 ;  /* 0x0000001fff347819 */ /* 0x000fe20000011436 */
[----:B------:R-:W-:Y:S01]  /*4930*/  BSSY B0, `(.L_x_590) ;  /* 0x00000bf000007945 */ /* 0x000fe20003800000 */
[----:B------:R-:W-:Y:S01]  /*4940*/  ISETP.NE.U32.AND P0, PT, RZ, c[0x0][0x348], PT ;  /* 0x0000d200ff007a0c */ /* 0x000fe20003f05070 */
[----:B------:R-:W-:Y:S01]  /*4950*/  IMAD R0, R0, c[0x0][0x178], RZ ;  /* 0x00005e0000007a24 */ /* 0x000fe200078e02ff */
[----:B------:R-:W-:Y:S01]  /*4960*/  LEA.HI R48, R52, R54, RZ, 0x3 ;  /* 0x0000003634307211 */ /* 0x000fe200078f18ff */
[----:B------:R-:W-:Y:S01]  /*4970*/  IMAD R3, R87, c[0x0][0x1b8], RZ ;  /* 0x00006e0057037a24 */ /* 0x000fe200078e02ff */
[----:B------:R-:W-:Y:S01]  /*4980*/  SHF.R.S32.HI R10, RZ, 0x1f, R216 ;  /* 0x0000001fff0a7819 */ /* 0x000fe200000114d8 */
[----:B------:R-:W-:Y:S01]  /*4990*/  IMAD R107, R107, c[0x0][0x17c], R0 ;  /* 0x00005f006b6b7a24 */ /* 0x000fe200078e0200 */
[----:B------:R-:W-:Y:S01]  /*49a0*/  LOP3.LUT R0, R48, 0xfffffff8, RZ, 0xc0, !PT ;  /* 0xfffffff830007812 */ /* 0x000fe200078ec0ff */
[----:B------:R-:W-:Y:S01]  /*49b0*/  IMAD R3, R215, c[0x0][0x1bc], R3 ;  /* 0x00006f00d7037a24 */ /* 0x000fe200078e0203 */
[----:B------:R-:W-:Y:S01]  /*49c0*/  SHF.R.S32.HI R48, RZ, 0x3, R48 ;  /* 0x00000003ff307819 */ /* 0x000fe20000011430 */
[----:B------:R-:W-:Y:S01]  /*49d0*/  IMAD.IADD R17, R17, 0x1, R107 ;  /* 0x0000000111117824 */ /* 0x000fe200078e026b */
[----:B------:R-:W-:Y:S01]  /*49e0*/  ISETP.NE.AND.EX P0, PT, RZ, c[0x0][0x34c], PT, P0 ;  /* 0x0000d300ff007a0c */ /* 0x000fe20003f05300 */
[----:B------:R-:W-:Y:S01]  /*49f0*/  IMAD.IADD R0, R54, 0x1, -R0 ;  /* 0x0000000136007824 */ /* 0x000fe200078e0a00 */
[----:B------:R-:W-:Y:S01]  /*4a00*/  SHF.R.S32.HI R26, RZ, 0x1f, R2 ;  /* 0x0000001fff1a7819 */ /* 0x000fe20000011402 */
[----:B------:R-:W-:Y:S01]  /*4a10*/  IMAD.WIDE.U32 R16, R215, c[0x0][0x1b8], R16 ;  /* 0x00006e00d7107a25 */ /* 0x000fe200078e0010 */
[----:B------:R-:W-:-:S02]  /*4a20*/  SEL R8, R10, RZ, !P0 ;  /* 0x000000ff0a087207 */ /* 0x000fc40004000000 */
[----:B------:R-:W-:Y:S01]  /*4a30*/  SEL R14, R216, RZ, !P0 ;  /* 0x000000ffd80e7207 */ /* 0x000fe20004000000 */
[----:B------:R-:W-:Y:S01]  /*4a40*/  IMAD.IADD R17, R17, 0x1, R3 ;  /* 0x0000000111117824 */ /* 0x000fe200078e0203 */
[----:B------:R-:W-:Y:S01]  /*4a50*/  IADD3 R20, P0, R48, R2, RZ ;  /* 0x0000000230147210 */ /* 0x000fe20007f1e0ff */
[----:B------:R-:W-:Y:S01]  /*4a60*/  IMAD R8, R8, c[0x0][0x1c0], RZ ;  /* 0x0000700008087a24 */ /* 0x000fe200078e02ff */
[----:B------:R-:W-:Y:S01]  /*4a70*/  LEA.HI R123, R52, R54, RZ, 0x6 ;  /* 0x00000036347b7211 */ /* 0x000fe200078f30ff */
[----:B-1----:R-:W-:Y:S01]  /*4a80*/  IMAD R5, R0, 0x20, R48 ;  /* 0x0000002000057824 */ /* 0x002fe200078e0230 */
[----:B------:R-:W-:Y:S01]  /*4a90*/  LEA.HI.X.SX32 R26, R48, R26, 0x1, P0 ;  /* 0x0000001a301a7211 */ /* 0x000fe200000f0eff */
[C---:B------:R-:W-:Y:S02]  /*4aa0*/  IMAD R8, R14.reuse, c[0x0][0x1c4], R8 ;  /* 0x000071000e087a24 */ /* 0x040fe400078e0208 */
[----:B------:R-:W-:Y:S02]  /*4ab0*/  IMAD.IADD R5, R149, 0x1, R5 ;  /* 0x0000000195057824 */ /* 0x000fe400078e0205 */
[----:B------:R-:W-:-:S04]  /*4ac0*/  IMAD.WIDE.U32 R14, R14, c[0x0][0x1c0], R16 ;  /* 0x000070000e0e7a25 */ /* 0x000fc800078e0010 */
[----:B------:R-:W-:-:S04]  /*4ad0*/  @P1 IMAD.HI.U32 R3, R5, c[0x0][0x2c8], RZ ;  /* 0x0000b20005031a27 */ /* 0x000fc800078e00ff */
[----:B------:R-:W-:Y:S01]  /*4ae0*/  IMAD.MOV.U32 R12, RZ, RZ, R5 ;  /* 0x000000ffff0c7224 */ /* 0x000fe200078e0005 */
[----:B------:R-:W-:Y:S01]  /*4af0*/  @P1 SHF.R.U32.HI R12, RZ, c[0x0][0x2cc], R3 ;  /* 0x0000b300ff0c1a19 */ /* 0x000fe20000011603 */
[----:B------:R-:W-:Y:S01]  /*4b00*/  IMAD.IADD R15, R15, 0x1, R8 ;  /* 0x000000010f0f7824 */ /* 0x000fe200078e0208 */
[----:B------:R-:W-:Y:S01]  /*4b10*/  LEA.HI R3, R52, R54, RZ, 0x4 ;  /* 0x0000003634037211 */ /* 0x000fe200078f20ff */
[C---:B------:R-:W-:Y:S01]  /*4b20*/  IMAD.SHL.U32 R79, R0.reuse, 0x8, RZ ;  /* 0x00000008004f7824 */ /* 0x040fe200078e00ff */
[--C-:B------:R-:W-:Y:S01]  /*4b30*/  SHF.R.S32.HI R7, RZ, 0x1f, R12.reuse ;  /* 0x0000001fff077819 */ /* 0x100fe2000001140c */
[----:B------:R-:W-:Y:S01]  /*4b40*/  IMAD.MOV R18, RZ, RZ, -R12 ;  /* 0x000000ffff127224 */ /* 0x000fe200078e0a0c */
[----:B------:R-:W-:Y:S01]  /*4b50*/  SHF.R.S32.HI R9, RZ, 0x4, R3 ;  /* 0x00000004ff097819 */ /* 0x000fe20000011403 */
[----:B------:R-:W-:Y:S01]  /*4b60*/  IMAD.SHL.U32 R118, R0, 0x8, RZ ;  /* 0x0000000800767824 */ /* 0x000fe200078e00ff */
[C---:B------:R-:W-:Y:S01]  /*4b70*/  LOP3.LUT R2, R3.reuse, 0xfffffff0, RZ, 0xc0, !PT ;  /* 0xfffffff003027812 */ /* 0x040fe200078ec0ff */
[----:B------:R-:W-:Y:S01]  /*4b80*/  IMAD R18, R18, c[0x0][0x2c4], R5 ;  /* 0x0000b10012127a24 */ /* 0x000fe200078e0205 */
[----:B------:R-:W-:Y:S01]  /*4b90*/  LEA.HI R51, R3, R9, RZ, 0x1 ;  /* 0x0000000903337211 */ /* 0x000fe200078f08ff */
[----:B------:R-:W-:Y:S01]  /*4ba0*/  IMAD R7, R7, c[0x0][0x1b0], RZ ;  /* 0x00006c0007077a24 */ /* 0x000fe200078e02ff */
[----:B------:R-:W-:Y:S01]  /*4bb0*/  SHF.R.S32.HI R119, RZ, 0x1f, R118 ;  /* 0x0000001fff777819 */ /* 0x000fe20000011476 */
[----:B------:R-:W-:Y:S01]  /*4bc0*/  IMAD.IADD R2, R54, 0x1, -R2 ;  /* 0x0000000136027824 */ /* 0x000fe200078e0a02 */
[----:B------:R-:W-:Y:S01]  /*4bd0*/  LOP3.LUT R51, R51, 0xfffffffe, RZ, 0xc0, !PT ;  /* 0xfffffffe33337812 */ /* 0x000fe200078ec0ff */
[----:B------:R-:W-:Y:S01]  /*4be0*/  IMAD R7, R12, c[0x0][0x1b4], R7 ;  /* 0x00006d000c077a24 */ /* 0x000fe200078e0207 */
[----:B------:R-:W-:Y:S01]  /*4bf0*/  IADD3 R59, R118, 0x40, RZ ;  /* 0x00000040763b7810 */ /* 0x000fe20007ffe0ff */
[----:B------:R-:W-:Y:S01]  /*4c00*/  IMAD.WIDE.U32 R12, R12, c[0x0][0x1b0], R14 ;  /* 0x00006c000c0c7a25 */ /* 0x000fe200078e000e */
[----:B------:R-:W-:-:S02]  /*4c10*/  ISETP.GE.AND P5, PT, R79, c[0x0][0x198], PT ;  /* 0x000066004f007a0c */ /* 0x000fc40003fa6270 */
[----:B------:R-:W-:Y:S01]  /*4c20*/  ISETP.GE.AND P6, PT, R59, c[0x0][0x1d4], PT ;  /* 0x000075003b007a0c */ /* 0x000fe20003fc6270 */
[----:B------:R-:W-:Y:S01]  /*4c30*/  IMAD.IADD R51, R9, 0x1, -R51 ;  /* 0x0000000109337824 */ /* 0x000fe200078e0a33 */
[----:B------:R-:W-:Y:S01]  /*4c40*/  SHF.R.S32.HI R9, RZ, 0x1f, R18 ;  /* 0x0000001fff097819 */ /* 0x000fe20000011412 */
[----:B------:R-:W-:Y:S01]  /*4c50*/  IMAD.IADD R13, R13, 0x1, R7 ;  /* 0x000000010d0d7824 */ /* 0x000fe200078e0207 */
[----:B------:R-:W-:Y:S01]  /*4c60*/  IADD3 R7, R79, 0x80, RZ ;  /* 0x000000804f077810 */ /* 0x000fe20007ffe0ff */
[----:B------:R-:W-:Y:S02]  /*4c70*/  IMAD.IADD R11, R149, 0x1, R48 ;  /* 0x00000001950b7824 */ /* 0x000fe400078e0230 */
[----:B------:R-:W-:Y:S01]  /*4c80*/  IMAD R9, R9, c[0x0][0x1a8], RZ ;  /* 0x00006a0009097a24 */ /* 0x000fe200078e02ff */
[----:B------:R-:W-:Y:S01]  /*4c90*/  ISETP.GE.AND P4, PT, R7, c[0x0][0x198], PT ;  /* 0x0000660007007a0c */ /* 0x000fe20003f86270 */
[----:B------:R-:W-:Y:S01]  /*4ca0*/  IMAD R8, R227, c[0x0][0x2c4], RZ ;  /* 0x0000b100e3087a24 */ /* 0x000fe200078e02ff */
[----:B------:R-:W-:Y:S01]  /*4cb0*/  IADD3 R5, R11, 0x20, RZ ;  /* 0x000000200b057810 */ /* 0x000fe20007ffe0ff */
[C---:B------:R-:W-:Y:S01]  /*4cc0*/  IMAD R9, R18.reuse, c[0x0][0x1ac], R9 ;  /* 0x00006b0012097a24 */ /* 0x040fe200078e0209 */
[----:B------:R-:W-:Y:S01]  /*4cd0*/  P2R R3, PR, RZ, 0x10 ;  /* 0x00000010ff037803 */ /* 0x000fe20000000000 */
[----:B------:R-:W-:Y:S01]  /*4ce0*/  IMAD.WIDE.U32 R18, R18, c[0x0][0x1a8], R12 ;  /* 0x00006a0012127a25 */ /* 0x000fe200078e000c */
[----:B------:R-:W-:-:S02]  /*4cf0*/  SHF.R.S32.HI R13, RZ, 0x1f, R2 ;  /* 0x0000001fff0d7819 */ /* 0x000fc40000011402 */
[----:B------:R-:W-:Y:S01]  /*4d00*/  ISETP.GE.AND P1, PT, R5, R8, PT ;  /* 0x000000080500720c */ /* 0x000fe20003f26270 */
[----:B------:R-:W-:Y:S01]  /*4d10*/  IMAD.IADD R9, R19, 0x1, R9 ;  /* 0x0000000113097824 */ /* 0x000fe200078e0209 */
[----:B------:R-:W-:Y:S01]  /*4d20*/  LEA R12, P0, R18, c[0x0][0x160], 0x1 ;  /* 0x00005800120c7a11 */ /* 0x000fe200078008ff */
[----:B------:R-:W-:Y:S01]  /*4d30*/  IMAD R16, R26, c[0x0][0x1e0], RZ ;  /* 0x000078001a107a24 */ /* 0x000fe200078e02ff */
[----:B------:R-:W-:Y:S01]  /*4d40*/  LEA.HI R13, R13, R2, RZ, 0x3 ;  /* 0x000000020d0d7211 */ /* 0x000fe200078f18ff */
[----:B------:R-:W-:Y:S01]  /*4d50*/  IMAD.WIDE.U32 R24, R20, c[0x0][0x1e0], R118 ;  /* 0x0000780014187a25 */ /* 0x000fe200078e0076 */
[----:B------:R-:W-:Y:S01]  /*4d60*/  LEA.HI.X R9, R18, c[0x0][0x164], R9, 0x1, P0 ;  /* 0x0000590012097a11 */ /* 0x000fe200000f0c09 */
[----:B------:R-:W-:Y:S01]  /*4d70*/  SHFL.IDX PT, R22, R12, RZ, 0x181f ;  /* 0x00181fff0c167589 */ /* 0x000fe200000e0000 */
[----:B------:R-:W-:Y:S01]  /*4d80*/  LOP3.LUT R3, R13, 0xfffffff8, RZ, 0xc0, !PT ;  /* 0xfffffff80d037812 */ /* 0x000fe200078ec0ff */
[----:B------:R-:W-:Y:S01]  /*4d90*/  IMAD R16, R20, c[0x0][0x1e4], R16 ;  /* 0x0000790014107a24 */ /* 0x000fe200078e0210 */
[----:B------:R-:W-:Y:S01]  /*4da0*/  P2R R15, PR, RZ, 0x2 ;  /* 0x00000002ff0f7803 */ /* 0x000fe20000000000 */
[----:B------:R-:W1:Y:S01]  /*4db0*/  SHFL.IDX PT, R23, R9, RZ, 0x181f ;  /* 0x00181fff09177589 */ /* 0x000e6200000e0000 */
[----:B------:R-:W-:Y:S01]  /*4dc0*/  ISETP.GE.AND P1, PT, R11, R8, PT ;  /* 0x000000080b00720c */ /* 0x000fe20003f26270 */
[----:B------:R-:W-:Y:S01]  /*4dd0*/  IMAD.IADD R3, R2, 0x1, -R3 ;  /* 0x0000000102037824 */ /* 0x000fe200078e0a03 */
[----:B------:R-:W-:Y:S01]  /*4de0*/  ISETP.NE.U32.AND P0, PT, RZ, c[0x0][0x350], PT ;  /* 0x0000d400ff007a0c */ /* 0x000fe20003f05070 */
[----:B------:R-:W-:Y:S01]  /*4df0*/  IMAD.IADD R17, R25, 0x1, R16 ;  /* 0x0000000119117824 */ /* 0x000fe200078e0210 */
[----:B------:R-:W-:Y:S01]  /*4e00*/  IADD3 R5, R79, 0xc0, RZ ;  /* 0x000000c04f057810 */ /* 0x000fe20007ffe0ff */
[----:B------:R-:W-:Y:S01]  /*4e10*/  IMAD.MOV.U32 R16, RZ, RZ, R24 ;  /* 0x000000ffff107224 */ /* 0x000fe200078e0018 */
[----:B------:R-:W-:Y:S01]  /*4e20*/  ISETP.NE.AND.EX P0, PT, RZ, c[0x0][0x354], PT, P0 ;  /* 0x0000d500ff007a0c */ /* 0x000fe20003f05300 */
[----:B------:R-:W-:Y:S01]  /*4e30*/  IMAD.SHL.U32 R2, R51, 0x8, RZ ;  /* 0x0000000833027824 */ /* 0x000fe200078e00ff */
[----:B------:R-:W-:Y:S01]  /*4e40*/  ISETP.GE.AND P3, PT, R5, c[0x0][0x198], PT ;  /* 0x0000660005007a0c */ /* 0x000fe20003f66270 */
[----:B------:R-:W-:-:S02]  /*4e50*/  IMAD R26, R26, c[0x0][0x208], RZ ;  /* 0x000082001a1a7a24 */ /* 0x000fc400078e02ff */
[----:B------:R-:W-:Y:S01]  /*4e60*/  IMAD.SHL.U32 R125, R48, 0x40, RZ ;  /* 0x00000040307d7824 */ /* 0x000fe200078e00ff */
[----:B------:R-:W-:Y:S01]  /*4e70*/  P2R R14, PR, RZ, 0x8 ;  /* 0x00000008ff0e7803 */ /* 0x000fe20000000000 */
[C---:B------:R-:W-:Y:S01]  /*4e80*/  IMAD R26, R20.reuse, c[0x0][0x20c], R26 ;  /* 0x00008300141a7a24 */ /* 0x040fe200078e021a */
[----:B------:R-:W-:Y:S01]  /*4e90*/  @!P1 SHF.R.S32.HI R19, RZ, 0x1f, R7 ;  /* 0x0000001fff139819 */ /* 0x000fe20000011407 */
[----:B------:R-:W-:Y:S01]  /*4ea0*/  IMAD.WIDE.U32 R20, R20, c[0x0][0x208], R118 ;  /* 0x0000820014147a25 */ /* 0x000fe200078e0076 */
[----:B------:R-:W-:Y:S02]  /*4eb0*/  LOP3.LUT R125, R125, 0x1c0, RZ, 0xc0, !PT ;  /* 0x000001c07d7d7812 */ /* 0x000fe400078ec0ff */
[----:B------:R-:W-:Y:S01]  /*4ec0*/  @!P1 SHF.R.S32.HI R18, RZ, 0x1f, R5 ;  /* 0x0000001fff129819 */ /* 0x000fe20000011405 */
[----:B------:R-:W-:Y:S01]  /*4ed0*/  IMAD R218, R87, c[0x0][0x1e8], RZ ;  /* 0x00007a0057da7a24 */ /* 0x000fe200078e02ff */
[----:B------:R-:W-:Y:S01]  /*4ee0*/  LOP3.LUT R49, R125, 0x38, R118, 0xf8, !PT ;  /* 0x000000387d317812 */ /* 0x000fe200078ef876 */
[----:B------:R-:W-:Y:S01]  /*4ef0*/  IMAD.IADD R27, R21, 0x1, R26 ;  /* 0x00000001151b7824 */ /* 0x000fe200078e021a */
[----:B------:R-:W-:Y:S01]  /*4f00*/  SHF.R.U32.HI R124, RZ, 0x3, R125 ;  /* 0x00000003ff7c7819 */ /* 0x000fe2000001167d */
[----:B------:R-:W-:Y:S01]  /*4f10*/  IMAD.SHL.U32 R123, R123, 0x8, RZ ;  /* 0x000000087b7b7824 */ /* 0x000fe200078e00ff */
[----:B------:R-:W-:Y:S01]  /*4f20*/  @!P1 LEA.HI R19, R19, R7, RZ, 0x3 ;  /* 0x0000000713139211 */ /* 0x000fe200078f18ff */
[C---:B------:R-:W-:Y:S01]  /*4f30*/  IMAD R218, R215.reuse, c[0x0][0x1ec], R218 ;  /* 0x00007b00d7da7a24 */ /* 0x040fe200078e02da */
[----:B------:R-:W-:Y:S01]  /*4f40*/  @!P1 LEA.HI R18, R18, R5, RZ, 0x3 ;  /* 0x0000000512129211 */ /* 0x000fe200078f18ff */
[----:B------:R-:W-:Y:S01]  /*4f50*/  IMAD.WIDE.U32 R16, R215, c[0x0][0x1e8], R16 ;  /* 0x00007a00d7107a25 */ /* 0x000fe200078e0010 */
[----:B------:R-:W-:-:S02]  /*4f60*/  LOP3.LUT R123, R123, 0xfffffe00, RZ, 0xc0, !PT ;  /* 0xfffffe007b7b7812 */ /* 0x000fc400078ec0ff */
[----:B------:R-:W-:Y:S01]  /*4f70*/  @!P1 LOP3.LUT R19, R19, 0xfffffff8, RZ, 0xc0, !PT ;  /* 0xfffffff813139812 */ /* 0x000fe200078ec0ff */
[----:B------:R-:W-:Y:S01]  /*4f80*/  IMAD.MOV.U32 R26, RZ, RZ, R20 ;  /* 0x000000ffff1a7224 */ /* 0x000fe200078e0014 */
[----:B------:R-:W-:Y:S01]  /*4f90*/  @!P1 SHF.R.S32.HI R20, RZ, 0x1f, R59 ;  /* 0x0000001fff149819 */ /* 0x000fe2000001143b */
[----:B------:R-:W-:Y:S01]  /*4fa0*/  IMAD.IADD R219, R218, 0x1, R17 ;  /* 0x00000001dadb7824 */ /* 0x000fe200078e0211 */
[----:B------:R-:W-:Y:S01]  /*4fb0*/  LOP3.LUT R49, R123, R49, R124, 0xf6, !PT ;  /* 0x000000317b317212 */ /* 0x000fe200078ef67c */
[----:B------:R-:W-:Y:S01]  /*4fc0*/  IMAD.MOV.U32 R218, RZ, RZ, R16 ;  /* 0x000000ffffda7224 */ /* 0x000fe200078e0010 */
[----:B------:R-:W-:Y:S01]  /*4fd0*/  @!P1 LEA.HI R20, R20, R59, RZ, 0x3 ;  /* 0x0000003b14149211 */ /* 0x000fe200078f18ff */
[----:B------:R-:W-:Y:S01]  /*4fe0*/  IMAD R16, R87, c[0x0][0x210], RZ ;  /* 0x0000840057107a24 */ /* 0x000fe200078e02ff */
[----:B------:R-:W-:Y:S01]  /*4ff0*/  P2R R14, PR, RZ, 0x20 ;  /* 0x00000020ff0e7803 */ /* 0x000fe20000000000 */
[----:B------:R-:W-:Y:S01]  /*5000*/  IMAD.WIDE.U32 R26, R215, c[0x0][0x210], R26 ;  /* 0x00008400d71a7a25 */ /* 0x000fe200078e001a */
[----:B------:R-:W-:-:S02]  /*5010*/  @!P1 LOP3.LUT R20, R20, 0xfffffff8, RZ, 0xc0, !PT ;  /* 0xfffffff814149812 */ /* 0x000fc400078ec0ff */
[----:B------:R-:W-:Y:S01]  /*5020*/  @!P1 LOP3.LUT R18, R18, 0xfffffff8, RZ, 0xc0, !PT ;  /* 0xfffffff812129812 */ /* 0x000fe200078ec0ff */
[----:B------:R-:W-:Y:S02]  /*5030*/  IMAD R16, R215, c[0x0][0x214], R16 ;  /* 0x00008500d7107a24 */ /* 0x000fe400078e0210 */
[----:B------:R-:W-:Y:S02]  /*5040*/  @!P1 IMAD.SHL.U32 R14, R49, 0x2, RZ ;  /* 0x00000002310e9824 */ /* 0x000fe400078e00ff */
[----:B------:R-:W-:Y:S02]  /*5050*/  IMAD.SHL.U32 R13, R13, 0x40, RZ ;  /* 0x000000400d0d7824 */ /* 0x000fe400078e00ff */
[----:B------:R-:W-:Y:S02]  /*5060*/  IMAD.IADD R17, R16, 0x1, R27 ;  /* 0x0000000110117824 */ /* 0x000fe400078e021b */
[----:B-1----:R-:W-:-:S04]  /*5070*/  @!P1 IMAD.WIDE R20, R20, 0x2, R22 ;  /* 0x0000000214149825 */ /* 0x002fc800078e0216 */
[----:B------:R-:W-:Y:S02]  /*5080*/  IMAD.MOV.U32 R16, RZ, RZ, R26 ;  /* 0x000000ffff107224 */ /* 0x000fe400078e001a */
[----:B------:R-:W-:-:S04]  /*5090*/  @!P1 IMAD.WIDE R26, R19, 0x2, R22 ;  /* 0x00000002131a9825 */ /* 0x000fc800078e0216 */
[----:B------:R-:W-:Y:S01]  /*50a0*/  @!P1 IMAD.WIDE R18, R18, 0x2, R22 ;  /* 0x0000000212129825 */ /* 0x000fe200078e0216 */
[----:B--2---:R-:W-:-:S03]  /*50b0*/  @P2 SHF.R.S32.HI R25, RZ, 0x1f, R4 ;  /* 0x0000001fff192819 */ /* 0x004fc60000011404 */
[----:B------:R-:W-:Y:S02]  /*50c0*/  @P2 IMAD.MOV.U32 R24, RZ, RZ, R4 ;  /* 0x000000ffff182224 */ /* 0x000fe400078e0004 */
[----:B------:R-:W-:Y:S02]  /*50d0*/  IMAD.SHL.U32 R4, R3, 0x40, RZ ;  /* 0x0000004003047824 */ /* 0x000fe400078e00ff */
[----:B------:R-:W-:Y:S02]  /*50e0*/  @!P2 IMAD.MOV.U32 R24, RZ, RZ, R216 ;  /* 0x000000ffff18a224 */ /* 0x000fe400078e00d8 */
[----:B------:R-:W-:Y:S01]  /*50f0*/  @!P2 IMAD.MOV.U32 R25, RZ, RZ, R10 ;  /* 0x000000ffff19a224 */ /* 0x000fe200078e000a */
[----:B------:R-:W-:Y:S02]  /*5100*/  LOP3.LUT R4, R4, 0x1c0, RZ, 0xc0, !PT ;  /* 0x000001c004047812 */ /* 0x000fe400078ec0ff */
[----:B------:R-:W-:Y:S02]  /*5110*/  SEL R228, R24, RZ, !P0 ;  /* 0x000000ff18e47207 */ /* 0x000fe40004000000 */
[----:B------:R-:W-:-:S02]  /*5120*/  LOP3.LUT R2, R4, 0x8, R2, 0xf8, !PT ;  /* 0x0000000804027812 */ /* 0x000fc400078ef802 */
[----:B------:R-:W-:Y:S01]  /*5130*/  SEL R10, R25, RZ, !P0 ;  /* 0x000000ff190a7207 */ /* 0x000fe20004000000 */
[----:B------:R-:W-:Y:S01]  /*5140*/  IMAD.WIDE.U32 R218, R228, c[0x0][0x1f0], R218 ;  /* 0x00007c00e4da7a25 */ /* 0x000fe200078e00da */
[----:B------:R-:W-:Y:S02]  /*5150*/  SHF.R.U32.HI R4, RZ, 0x3, R4 ;  /* 0x00000003ff047819 */ /* 0x000fe40000011604 */
[C---:B------:R-:W-:Y:S01]  /*5160*/  @!P1 LEA R24, P0, R79.reuse, R22, 0x1 ;  /* 0x000000164f189211 */ /* 0x040fe200078008ff */
[----:B------:R-:W-:Y:S01]  /*5170*/  IMAD R222, R10, c[0x0][0x1f0], RZ ;  /* 0x00007c000ade7a24 */ /* 0x000fe200078e02ff */
[----:B------:R-:W-:Y:S01]  /*5180*/  LOP3.LUT R4, R2, R4, RZ, 0x3c, !PT ;  /* 0x0000000402047212 */ /* 0x000fe200078e3cff */
[----:B------:R-:W-:Y:S01]  /*5190*/  IMAD.MOV.U32 R2, RZ, RZ, 0x20 ;  /* 0x00000020ff027424 */ /* 0x000fe200078e00ff */
[----:B------:R-:W-:Y:S01]  /*51a0*/  @!P1 LEA.HI.X R25, R79, R23, R119, 0x1, P0 ;  /* 0x000000174f199211 */ /* 0x000fe200000f0c77 */
[----:B------:R-:W-:Y:S01]  /*51b0*/  IMAD R221, R10, c[0x0][0x218], RZ ;  /* 0x000086000add7a24 */ /* 0x000fe200078e02ff */
[C---:B------:R-:W-:Y:S01]  /*51c0*/  LOP3.LUT P2, RZ, R3.reuse, 0x4, RZ, 0xc0, !PT ;  /* 0x0000000403ff7812 */ /* 0x040fe2000784c0ff */
[----:B------:R-:W-:Y:S01]  /*51d0*/  IMAD R222, R228, c[0x0][0x1f4], R222 ;  /* 0x00007d00e4de7a24 */ /* 0x000fe200078e02de */
[----:B------:R-:W-:Y:S01]  /*51e0*/  LOP3.LUT P0, RZ, R3, 0x2, RZ, 0xc0, !PT ;  /* 0x0000000203ff7812 */ /* 0x000fe2000780c0ff */
[----:B------:R-:W-:Y:S01]  /*51f0*/  IMAD.MOV.U32 R3, RZ, RZ, 0x10 ;  /* 0x00000010ff037424 */ /* 0x000fe200078e00ff */
[----:B------:R-:W-:Y:S01]  /*5200*/  SEL R2, R2, 0xffffffe0, !P2 ;  /* 0xffffffe002027807 */ /* 0x000fe20005000000 */
[----:B------:R-:W-:Y:S01]  /*5210*/  @!PT LDS RZ, [RZ] ;  /* 0x00000000fffff984 */ /* 0x000fe20000000800 */
[----:B------:R1:W-:Y:S01]  /*5220*/  @!P1 LDGSTS.E.BYPASS.LTC128B.128 [R14+0x10080], [R24.64], !P5 ;  /* 0x10080000180e9fae */ /* 0x0003e2000e901d48 */
[----:B------:R-:W-:Y:S01]  /*5230*/  ISETP.GE.AND P2, PT, R59, c[0x0][0x198], PT ;  /* 0x000066003b007a0c */ /* 0x000fe20003f46270 */
[C---:B------:R-:W-:Y:S01]  /*5240*/  IMAD R221, R228.reuse, c[0x0][0x21c], R221 ;  /* 0x00008700e4dd7a24 */ /* 0x040fe200078e02dd */
[----:B------:R-:W-:Y:S01]  /*5250*/  SEL R3, R3, 0xfffffff0, !P0 ;  /* 0xfffffff003037807 */ /* 0x000fe20004000000 */
[----:B------:R-:W-:Y:S01]  /*5260*/  IMAD.WIDE.U32 R228, R228, c[0x0][0x218], R16 ;  /* 0x00008600e4e47a25 */ /* 0x000fe200078e0010 */
[----:B------:R-:W-:-:S02]  /*5270*/  ISETP.NE.AND P0, PT, R15, RZ, PT ;  /* 0x000000ff0f00720c */ /* 0x000fc40003f05270 */
[----:B------:R-:W-:Y:S01]  /*5280*/  LOP3.LUT R4, R4, 0xfffffe00, R13, 0xf8, !PT ;  /* 0xfffffe0004047812 */ /* 0x000fe200078ef80d */
[----:B------:R-:W-:Y:S01]  /*5290*/  IMAD.IADD R223, R219, 0x1, R222 ;  /* 0x00000001dbdf7824 */ /* 0x000fe200078e02de */
[C---:B------:R-:W-:Y:S01]  /*52a0*/  IADD3 R13, R118.reuse, 0x80, RZ ;  /* 0x00000080760d7810 */ /* 0x040fe20007ffe0ff */
[----:B------:R-:W-:Y:S01]  /*52b0*/  IMAD.IADD R221, R229, 0x1, R221 ;  /* 0x00000001e5dd7824 */ /* 0x000fe200078e02dd */
[----:B------:R-:W-:Y:S02]  /*52c0*/  IADD3 R10, R118, 0xc0, RZ ;  /* 0x000000c0760a7810 */ /* 0x000fe40007ffe0ff */
[----:B------:R-:W-:Y:S01]  /*52d0*/  ISETP.GE.AND P5, PT, R13, c[0x0][0x1d4], PT ;  /* 0x000075000d007a0c */ /* 0x000fe20003fa6270 */
[----:B------:R2:W-:Y:S04]  /*52e0*/  @!P1 LDGSTS.E.BYPASS.LTC128B.128 [R14+0x14080], [R20.64], !P2 ;  /* 0x14080000140e9fae */ /* 0x0005e8000d101d48 */
[----:B------:R1:W-:Y:S01]  /*52f0*/  @!P1 LDGSTS.E.BYPASS.LTC128B.128 [R14+0x18080], [R26.64], !P4 ;  /* 0x180800001a0e9fae */ /* 0x0003e2000e101d48 */
[----:B------:R-:W-:-:S03]  /*5300*/  ISETP.GE.AND P4, PT, R10, c[0x0][0x1d4], PT ;  /* 0x000075000a007a0c */ /* 0x000fc60003f86270 */
[----:B------:R1:W-:Y:S01]  /*5310*/  @!P1 LDGSTS.E.BYPASS.LTC128B.128 [R14+0x1c080], [R18.64], !P3 ;  /* 0x1c080000120e9fae */ /* 0x0003e2000d901d48 */
[----:B------:R-:W-:-:S03]  /*5320*/  ISETP.GE.AND P3, PT, R118, c[0x0][0x1d4], PT ;  /* 0x0000750076007a0c */ /* 0x000fc60003f66270 */
[----:B--2---:R1:W2:Y:S04]  /*5330*/  SHFL.IDX PT, R20, R12, 0x1, 0x181f ;  /* 0x00381f000c147f89 */ /* 0x0042a800000e0000 */
[----:B------:R1:W3:Y:S01]  /*5340*/  SHFL.IDX PT, R21, R9, 0x1, 0x181f ;  /* 0x00381f0009157f89 */ /* 0x0002e200000e0000 */
[----:B------:R-:W-:Y:S05]  /*5350*/  @P0 BRA `(.L_x_591) ;  /* 0x000001c000000947 */ /* 0x000fea0003800000 */
[C---:B------:R-:W-:Y:S02]  /*5360*/  IADD3 R16, R79.reuse, 0x80, RZ ;  /* 0x000000804f107810 */ /* 0x040fe40007ffe0ff */
[----:B------:R-:W-:Y:S02]  /*5370*/  IADD3 R13, R79, 0xc0, RZ ;  /* 0x000000c04f0d7810 */ /* 0x000fe40007ffe0ff */
[----:B------:R-:W-:Y:S02]  /*5380*/  SHF.R.S32.HI R17, RZ, 0x1f, R59 ;  /* 0x0000001fff117819 */ /* 0x000fe4000001143b */
[----:B-1----:R-:W-:-:S02]  /*5390*/  SHF.R.S32.HI R14, RZ, 0x1f, R16 ;  /* 0x0000001fff0e7819 */ /* 0x002fc40000011410 */
[----:B--2---:R-:W-:Y:S02]  /*53a0*/  LEA R22, P0, R79, R20, 0x1 ;  /* 0x000000144f167211 */ /* 0x004fe400078008ff */
[----:B------:R-:W-:Y:S02]  /*53b0*/  SHF.R.S32.HI R10, RZ, 0x1f, R13 ;  /* 0x0000001fff0a7819 */ /* 0x000fe4000001140d */
[----:B------:R-:W-:Y:S02]  /*53c0*/  P2R R19, PR, RZ, 0x8 ;  /* 0x00000008ff137803 */ /* 0x000fe40000000000 */
[----:B------:R-:W-:Y:S02]  /*53d0*/  LEA.HI R17, R17, R59, RZ, 0x3 ;  /* 0x0000003b11117211 */ /* 0x000fe400078f18ff */
[----:B------:R-:W-:Y:S02]  /*53e0*/  ISETP.GE.AND P3, PT, R79, c[0x0][0x198], PT ;  /* 0x000066004f007a0c */ /* 0x000fe40003f66270 */
[----:B------:R-:W-:-:S02]  /*53f0*/  P2R R18, PR, RZ, 0x2 ;  /* 0x00000002ff127803 */ /* 0x000fc40000000000 */
[----:B------:R-:W-:Y:S02]  /*5400*/  LEA.HI R14, R14, R16, RZ, 0x3 ;  /* 0x000000100e0e7211 */ /* 0x000fe400078f18ff */
[----:B---3--:R-:W-:Y:S02]  /*5410*/  LEA.HI.X R23, R79, R21, R119, 0x1, P0 ;  /* 0x000000154f177211 */ /* 0x008fe400000f0c77 */
[----:B------:R-:W-:Y:S01]  /*5420*/  LEA.HI R10, R10, R13, RZ, 0x3 ;  /* 0x0000000d0a0a7211 */ /* 0x000fe200078f18ff */
[----:B------:R-:W-:Y:S01]  /*5430*/  IMAD.SHL.U32 R13, R49, 0x2, RZ ;  /* 0x00000002310d7824 */ /* 0x000fe200078e00ff */
[----:B------:R-:W-:Y:S02]  /*5440*/  ISETP.GE.AND P1, PT, R7, c[0x0][0x198], PT ;  /* 0x0000660007007a0c */ /* 0x000fe40003f26270 */
[----:B------:R-:W-:Y:S02]  /*5450*/  ISETP.GE.AND P0, PT, R5, c[0x0][0x198], PT ;  /* 0x0000660005007a0c */ /* 0x000fe40003f06270 */
[----:B------:R-:W-:Y:S01]  /*5460*/  LOP3.LUT R17, R17, 0xfffffff8, RZ, 0xc0, !PT ;  /* 0xfffffff811117812 */ /* 0x000fe200078ec0ff */
[----:B------:R1:W-:Y:S01]  /*5470*/  LDGSTS.E.BYPASS.LTC128B.128 [R13+0x11080], [R22.64], !P3 ;  /* 0x11080000160d7fae */ /* 0x0003e2000d901d48 */
[----:B------:R-:W-:-:S02]  /*5480*/  LOP3.LUT R14, R14, 0xfffffff8, RZ, 0xc0, !PT ;  /* 0xfffffff80e0e7812 */ /* 0x000fc400078ec0ff */
        /* <DEDUP_REMOVED lines=9> */
.L_x_591:
[----:B------:R-:W-:Y:S05]  /*5520*/  BSYNC B0 ;  /* 0x0000000000007941 */ /* 0x000fea0003800000 */
.L_x_590:
[----:B------:R-:W-:Y:S01]  /*5530*/  IADD3 R10, R11, 0x40, RZ ;  /* 0x000000400b0a7810 */ /* 0x000fe20007ffe0ff */
[----:B-1----:R1:W4:Y:S01]  /*5540*/  SHFL.IDX PT, R23, R9, 0x2, 0x181f ;  /* 0x00581f0009177f89 */ /* 0x00232200000e0000 */
[----:B------:R-:W-:Y:S02]  /*5550*/  BSSY B0, `(.L_x_592) ;  /* 0x0000022000007945 */ /* 0x000fe40003800000 */
[----:B------:R-:W-:Y:S01]  /*5560*/  ISETP.GE.AND P0, PT, R10, R8, PT ;  /* 0x000000080a00720c */ /* 0x000fe20003f06270 */
[----:B------:R1:W3:Y:S03]  /*5570*/  SHFL.IDX PT, R22, R12, 0x2, 0x181f ;  /* 0x00581f000c167f89 */ /* 0x0002e600000e0000 */
[----:B------:R-:W-:-:S09]  /*5580*/  P2R R10, PR, RZ, 0x1 ;  /* 0x00000001ff0a7803 */ /* 0x000fd20000000000 */
[----:B------:R-:W-:Y:S05]  /*5590*/  @P0 BRA `(.L_x_593) ;  /* 0x000001d000000947 */ /* 0x000fea0003800000 */
[C---:B------:R-:W-:Y:S02]  /*55a0*/  IADD3 R17, R79.reuse, 0x80, RZ ;  /* 0x000000804f117810 */ /* 0x040fe40007ffe0ff */
[C---:B------:R-:W-:Y:S02]  /*55b0*/  IADD3 R14, R79.reuse, 0xc0, RZ ;  /* 0x000000c04f0e7810 */ /* 0x040fe40007ffe0ff */
[----:B------:R-:W-:Y:S02]  /*55c0*/  SHF.R.S32.HI R18, RZ, 0x1f, R59 ;  /* 0x0000001fff127819 */ /* 0x000fe4000001143b */
[----:B------:R-:W-:Y:S02]  /*55d0*/  SHF.R.S32.HI R16, RZ, 0x1f, R17 ;  /* 0x0000001fff107819 */ /* 0x000fe40000011411 */
[----:B---3--:R-:W-:Y:S02]  /*55e0*/  LEA R24, P0, R79, R22, 0x1 ;  /* 0x000000164f187211 */ /* 0x008fe400078008ff */
[----:B------:R-:W-:-:S02]  /*55f0*/  SHF.R.S32.HI R13, RZ, 0x1f, R14 ;  /* 0x0000001fff0d7819 */ /* 0x000fc4000001140e */
[----:B--2---:R-:W-:Y:S02]  /*5600*/  P2R R20, PR, RZ, 0x8 ;  /* 0x00000008ff147803 */ /* 0x004fe40000000000 */
[----:B------:R-:W-:Y:S02]  /*5610*/  LEA.HI R18, R18, R59, RZ, 0x3 ;  /* 0x0000003b12127211 */ /* 0x000fe400078f18ff */
[C---:B------:R-:W-:Y:S02]  /*5620*/  ISETP.GE.AND P3, PT, R79.reuse, c[0x0][0x198], PT ;  /* 0x000066004f007a0c */ /* 0x040fe40003f66270 */
[----:B------:R-:W-:Y:S02]  /*5630*/  P2R R19, PR, RZ, 0x2 ;  /* 0x00000002ff137803 */ /* 0x000fe40000000000 */
[----:B------:R-:W-:Y:S02]  /*5640*/  LEA.HI R16, R16, R17, RZ, 0x3 ;  /* 0x0000001110107211 */ /* 0x000fe400078f18ff */
[----:B----4-:R-:W-:-:S02]  /*5650*/  LEA.HI.X R25, R79, R23, R119, 0x1, P0 ;  /* 0x000000174f197211 */ /* 0x010fc400000f0c77 */
[----:B------:R-:W-:Y:S01]  /*5660*/  LEA.HI R13, R13, R14, RZ, 0x3 ;  /* 0x0000000e0d0d7211 */ /* 0x000fe200078f18ff */
[----:B------:R-:W-:Y:S01]  /*5670*/  IMAD.SHL.U32 R14, R49, 0x2, RZ ;  /* 0x00000002310e7824 */ /* 0x000fe200078e00ff */
[----:B------:R-:W-:Y:S02]  /*5680*/  ISETP.GE.AND P1, PT, R7, c[0x0][0x198], PT ;  /* 0x0000660007007a0c */ /* 0x000fe40003f26270 */
[----:B------:R-:W-:Y:S02]  /*5690*/  ISETP.GE.AND P0, PT, R5, c[0x0][0x198], PT ;  /* 0x0000660005007a0c */ /* 0x000fe40003f06270 */
[----:B------:R-:W-:Y:S01]  /*56a0*/  LOP3.LUT R18, R18, 0xfffffff8, RZ, 0xc0, !PT ;  /* 0xfffffff812127812 */ /* 0x000fe200078ec0ff */
[----:B------:R-:W-:Y:S01]  /*56b0*/  @!PT LDS RZ, [RZ] ;  /* 0x00000000fffff984 */ /* 0x000fe20000000800 */
[----:B------:R2:W-:Y:S01]  /*56c0*/  LDGSTS.E.BYPASS.LTC128B.128 [R14+0x12080], [R24.64], !P3 ;  /* 0x12080000180e7fae */ /* 0x0005e2000d901d48 */
        /* <DEDUP_REMOVED lines=10> */
.L_x_593:
[----:B------:R-:W-:Y:S05]  /*5770*/  BSYNC B0 ;  /* 0x0000000000007941 */ /* 0x000fea0003800000 */
.L_x_592:
[----:B--2---:R2:W1:Y:S01]  /*5780*/  SHFL.IDX PT, R17, R9, 0x3, 0x181f ;  /* 0x00781f0009117f89 */ /* 0x00446200000e0000 */
[----:B------:R-:W-:Y:S03]  /*5790*/  BSSY B0, `(.L_x_594) ;  /* 0x000001f000007945 */ /* 0x000fe60003800000 */
[----:B------:R4:W3:Y:S01]  /*57a0*/  SHFL.IDX PT, R16, R12, 0x3, 0x181f ;  /* 0x00781f000c107f89 */ /* 0x0008e200000e0000 */
[----:B-12---:R-:W-:-:S04]  /*57b0*/  IADD3 R9, R11, 0x60, RZ ;  /* 0x000000600b097810 */ /* 0x006fc80007ffe0ff */
[----:B------:R-:W-:-:S04]  /*57c0*/  ISETP.GE.AND P0, PT, R9, R8, PT ;  /* 0x000000080900720c */ /* 0x000fc80003f06270 */
[----:B------:R-:W-:-:S09]  /*57d0*/  P2R R9, PR, RZ, 0x1 ;  /* 0x00000001ff097803 */ /* 0x000fd20000000000 */
[----:B------:R-:W-:Y:S05]  /*57e0*/  @P0 BRA `(.L_x_595) ;  /* 0x0000019000000947 */ /* 0x000fea0003800000 */
[----:B---34-:R-:W-:Y:S01]  /*57f0*/  LEA R12, P0, R79, R16, 0x1 ;  /* 0x000000104f0c7211 */ /* 0x018fe200078008ff */
[----:B------:R-:W-:-:S03]  /*5800*/  IMAD.SHL.U32 R14, R49, 0x2, RZ ;  /* 0x00000002310e7824 */ /* 0x000fc600078e00ff */
[C---:B------:R-:W-:Y:S02]  /*5810*/  LEA.HI.X R13, R79.reuse, R17, R119, 0x1, P0 ;  /* 0x000000114f0d7211 */ /* 0x040fe400000f0c77 */
[----:B------:R-:W-:-:S13]  /*5820*/  ISETP.GE.AND P0, PT, R79, c[0x0][0x198], PT ;  /* 0x000066004f007a0c */ /* 0x000fda0003f06270 */
[----:B------:R-:W-:Y:S01]  /*5830*/  @!PT LDS RZ, [RZ] ;  /* 0x00000000fffff984 */ /* 0x000fe20000000800 */
[----:B------:R1:W-:Y:S01]  /*5840*/  LDGSTS.E.BYPASS.LTC128B.128 [R14+0x13080], [R12.64], !P0 ;  /* 0x130800000c0e7fae */ /* 0x0003e2000c101d48 */
[----:B------:R-:W-:Y:S02]  /*5850*/  ISETP.GE.AND P0, PT, R7, c[0x0][0x198], PT ;  /* 0x0000660007007a0c */ /* 0x000fe40003f06270 */
[----:B-1----:R-:W-:-:S04]  /*5860*/  SHF.R.S32.HI R12, RZ, 0x1f, R59 ;  /* 0x0000001fff0c7819 */ /* 0x002fc8000001143b */
[----:B------:R-:W-:-:S04]  /*5870*/  LEA.HI R12, R12, R59, RZ, 0x3 ;  /* 0x0000003b0c0c7211 */ /* 0x000fc800078f18ff */
[----:B------:R-:W-:-:S05]  /*5880*/  LOP3.LUT R12, R12, 0xfffffff8, RZ, 0xc0, !PT ;  /* 0xfffffff80c0c7812 */ /* 0x000fca00078ec0ff */
[----:B------:R-:W-:-:S05]  /*5890*/  IMAD.WIDE R12, R12, 0x2, R16 ;  /* 0x000000020c0c7825 */ /* 0x000fca00078e0210 */
[----:B------:R1:W-:Y:S02]  /*58a0*/  LDGSTS.E.BYPASS.LTC128B.128 [R14+0x17080], [R12.64], !P2 ;  /* 0x170800000c0e7fae */ /* 0x0003e4000d101d48 */
[----:B-1----:R-:W-:-:S04]  /*58b0*/  IADD3 R13, R79, 0x80, RZ ;  /* 0x000000804f0d7810 */ /* 0x002fc80007ffe0ff */
[----:B------:R-:W-:-:S04]  /*58c0*/  SHF.R.S32.HI R12, RZ, 0x1f, R13 ;  /* 0x0000001fff0c7819 */ /* 0x000fc8000001140d */
[----:B------:R-:W-:-:S04]  /*58d0*/  LEA.HI R7, R12, R13, RZ, 0x3 ;  /* 0x0000000d0c077211 */ /* 0x000fc800078f18ff */
[----:B------:R-:W-:-:S05]  /*58e0*/  LOP3.LUT R7, R7, 0xfffffff8, RZ, 0xc0, !PT ;  /* 0xfffffff807077812 */ /* 0x000fca00078ec0ff */
[----:B------:R-:W-:-:S05]  /*58f0*/  IMAD.WIDE R12, R7, 0x2, R16 ;  /* 0x00000002070c7825 */ /* 0x000fca00078e0210 */
[----:B------:R1:W-:Y:S01]  /*5900*/  LDGSTS.E.BYPASS.LTC128B.128 [R14+0x1b080], [R12.64], !P0 ;  /* 0x1b0800000c0e7fae */ /* 0x0003e2000c101d48 */
[----:B------:R-:W-:Y:S02]  /*5910*/  ISETP.GE.AND P0, PT, R5, c[0x0][0x198], PT ;  /* 0x0000660005007a0c */ /* 0x000fe40003f06270 */
[----:B-1----:R-:W-:-:S04]  /*5920*/  IADD3 R12, R79, 0xc0, RZ ;  /* 0x000000c04f0c7810 */ /* 0x002fc80007ffe0ff */
[----:B------:R-:W-:-:S04]  /*5930*/  SHF.R.S32.HI R7, RZ, 0x1f, R12 ;  /* 0x0000001fff077819 */ /* 0x000fc8000001140c */
[----:B------:R-:W-:-:S04]  /*5940*/  LEA.HI R5, R7, R12, RZ, 0x3 ;  /* 0x0000000c07057211 */ /* 0x000fc800078f18ff */
[----:B------:R-:W-:-:S05]  /*5950*/  LOP3.LUT R5, R5, 0xfffffff8, RZ, 0xc0, !PT ;  /* 0xfffffff805057812 */ /* 0x000fca00078ec0ff */
[----:B------:R-:W-:-:S05]  /*5960*/  IMAD.WIDE R16, R5, 0x2, R16 ;  /* 0x0000000205107825 */ /* 0x000fca00078e0210 */
[----:B------:R1:W-:Y:S02]  /*5970*/  LDGSTS.E.BYPASS.LTC128B.128 [R14+0x1f080], [R16.64], !P0 ;  /* 0x1f080000100e7fae */ /* 0x0003e4000c101d48 */
.L_x_595:
[----:B---34-:R-:W-:Y:S05]  /*5980*/  BSYNC B0 ;  /* 0x0000000000007941 */ /* 0x018fea0003800000 */
.L_x_594:
[----:B------:R-:W-:Y:S01]  /*5990*/  IADD3 R53, R6, -0x1, RZ ;  /* 0xffffffff06357810 */ /* 0x000fe20007ffe0ff */
[----:B------:R-:W-:Y:S01]  /*59a0*/  IMAD.IADD R12, R220, 0x1, -R48 ;  /* 0x00000001dc0c7824 */ /* 0x000fe200078e0a30 */
[----:B------:R-:W0:Y:S01]  /*59b0*/  LDGDEPBAR ;  /* 0x00000000000079af */ /* 0x000e220000000000 */
[----:B------:R-:W-:Y:S01]  /*59c0*/  IMAD.MOV.U32 R5, RZ, RZ, c[0x0][0x1e0] ;  /* 0x00007800ff057624 */ /* 0x000fe200078e00ff */
[----:B------:R-:W-:Y:S01]  /*59d0*/  SHF.R.S32.HI R58, RZ, 0x1f, R53 ;  /* 0x0000001fff3a7819 */ /* 0x000fe20000011435 */
[----:B------:R-:W-:Y:S01]  /*59e0*/  IMAD R12, R53, -0x20, R12 ;  /* 0xffffffe0350c7824 */ /* 0x000fe200078e020c */
[----:B------:R-:W-:Y:S01]  /*59f0*/  LEA.HI R57, R52, R54, RZ, 0x5 ;  /* 0x0000003634397211 */ /* 0x000fe200078f28ff */
[----:B------:R-:W-:Y:S01]  /*5a00*/  IMAD.MOV.U32 R7, RZ, RZ, 0x5 ;  /* 0x00000005ff077424 */ /* 0x000fe200078e00ff */
[----:B------:R-:W-:Y:S01]  /*5a10*/  SEL R50, RZ, 0x1, P3 ;  /* 0x00000001ff327807 */ /* 0x000fe20001800000 */
[----:B------:R-:W-:Y:S01]  /*5a20*/  BAR.SYNC.DEFER_BLOCKING 0x0 ;  /* 0x0000000000007b1d */ /* 0x000fe20000010000 */
[----:B------:R-:W-:-:S02]  /*5a30*/  ISETP.GE.AND P0, PT, R12, 0x1, PT ;  /* 0x000000010c00780c */ /* 0x000fc40003f06270 */
[C---:B------:R-:W-:Y:S02]  /*5a40*/  SHF.L.U64.HI R7, R5.reuse, R7, c[0x0][0x1e4] ;  /* 0x0000790005077619 */ /* 0x040fe40000010207 */
[----:B------:R-:W-:Y:S02]  /*5a50*/  SHF.L.U32 R5, R5, 0x5, RZ ;  /* 0x0000000505057819 */ /* 0x000fe400000006ff */
[----:B------:R-:W-:-:S07]  /*5a60*/  SHF.R.S32.HI R56, RZ, 0x5, R57 ;  /* 0x00000005ff387819 */ /* 0x000fce0000011439 */
[----:B------:R-:W-:Y:S02]  /*5a70*/  @P0 IMAD R12, R7, R53, RZ ;  /* 0x00000035070c0224 */ /* 0x000fe400078e02ff */
[----:B------:R-:W-:Y:S02]  /*5a80*/  @P0 IMAD.MOV.U32 R222, RZ, RZ, R218 ;  /* 0x000000ffffde0224 */ /* 0x000fe400078e00da */
[-C--:B------:R-:W-:Y:S02]  /*5a90*/  @P0 IMAD R12, R58, R5.reuse, R12 ;  /* 0x000000053a0c0224 */ /* 0x080fe400078e020c */
[----:B-1----:R-:W-:-:S04]  /*5aa0*/  @P0 IMAD.WIDE.U32 R16, R53, R5, R222 ;  /* 0x0000000535100225 */ /* 0x002fc800078e00de */
[----:B------:R-:W-:Y:S01]  /*5ab0*/  @P0 IMAD.IADD R12, R17, 0x1, R12 ;  /* 0x00000001110c0824 */ /* 0x000fe200078e020c */
[----:B------:R-:W-:-:S04]  /*5ac0*/  @P0 LEA R18, P2, R16, c[0x0][0x1c8], 0x1 ;  /* 0x0000720010120a11 */ /* 0x000fc800078408ff */
[----:B------:R-:W-:Y:S02]  /*5ad0*/  @P0 LEA.HI.X R19, R16, c[0x0][0x1cc], R12, 0x1, P2 ;  /* 0x0000730010130a11 */ /* 0x000fe400010f0c0c */
[----:B------:R-:W-:-:S05]  /*5ae0*/  @P0 SHF.L.U32 R12, R49, 0x1, RZ ;  /* 0x00000001310c0819 */ /* 0x000fca00000006ff */
[----:B------:R-:W-:Y:S01]  /*5af0*/  @!PT LDS RZ, [RZ] ;  /* 0x00000000fffff984 */ /* 0x000fe20000000800 */
[----:B------:R-:W-:Y:S01]  /*5b00*/  @!PT LDS RZ, [RZ] ;  /* 0x00000000fffff984 */ /* 0x000fe20000000800 */
[----:B------:R-:W-:Y:S01]  /*5b10*/  @!PT LDS RZ, [RZ] ;  /* 0x00000000fffff984 */ /* 0x000fe20000000800 */
[----:B------:R1:W-:Y:S04]  /*5b20*/  @P0 LDGSTS.E.BYPASS.LTC128B.128 [R12+0xc080], [R18.64], !P3 ;  /* 0x0c080000120c0fae */ /* 0x0003e8000d901d48 */
        /* <DEDUP_REMOVED lines=8> */
.L_x_596:
[----:B------:R-:W-:Y:S01]  /*5bb0*/  ULDC.U8 UR4, c[0x0][0x298] ;  /* 0x0000a60000047ab9 */ /* 0x000fe20000000000 */
[----:B-1---5:R-:W-:Y:S01]  /*5bc0*/  SHF.R.S32.HI R12, RZ, 0x1f, R55 ;  /* 0x0000001fff0c7819 */ /* 0x022fe20000011437 */
[----:B------:R-:W-:Y:S01]  /*5bd0*/  IMAD.WIDE.U32 R20, R55, c[0x0][0x280], RZ ;  /* 0x0000a00037147a25 */ /* 0x000fe200078e00ff */
[----:B------:R-:W-:Y:S01]  /*5be0*/  ISETP.NE.AND P0, PT, RZ, UR4, PT ;  /* 0x00000004ff007c0c */ /* 0x000fe2000bf05270 */
[----:B------:R-:W-:Y:S01]  /*5bf0*/  BSSY B2, `(.L_x_597) ;  /* 0x0000973000027945 */ /* 0x000fe20003800000 */
[----:B------:R-:W-:Y:S01]  /*5c00*/  LEA R11, R0, R11, 0x5 ;  /* 0x0000000b000b7211 */ /* 0x000fe200078e28ff */
[C---:B------:R-:W-:Y:S01]  /*5c10*/  IMAD R13, R12.reuse, c[0x0][0x280], RZ ;  /* 0x0000a0000c0d7a24 */ /* 0x040fe200078e02ff */
        /* <DEDUP_REMOVED lines=8> */
[----:B------:R-:W-:Y:S01]  /*5ca0*/  ISETP.NE.AND P2, PT, R226, 0x1, PT ;  /* 0x00000001e200780c */ /* 0x000fe20003f45270 */
[----:B------:R-:W-:Y:S01]  /*5cb0*/  IMAD.MOV.U32 R18, RZ, RZ, R16 ;  /* 0x000000ffff127224 */ /* 0x000fe200078e0010 */
[----:B------:R-:W-:Y:S01]  /*5cc0*/  MOV R22, R20 ;  /* 0x0000001400167202 */ /* 0x000fe20000000f00 */
[----:B------:R-:W-:Y:S01]  /*5cd0*/  BSSY B0, `(.L_x_599) ;  /* 0x0000047000007945 */ /* 0x000fe20003800000 */
[----:B------:R-:W-:Y:S01]  /*5ce0*/  IMAD.SHL.U32 R14, R0, 0x4, RZ ;  /* 0x00000004000e7824 */ /* 0x000fe200078e00ff */
        /* <DEDUP_REMOVED lines=8> */
[----:B------:R-:W-:Y:S01]  /*5d70*/  @P2 IMAD.HI.U32 R12, R11, c[0x0][0x2c8], RZ ;  /* 0x0000b2000b0c2a27 */ /* 0x000fe200078e00ff */
[----:B------:R-:W-:-:S04]  /*5d80*/  CS2R R106, SRZ ;  /* 0x00000000006a7805 */ /* 0x000fc8000001ff00 */
[----:B------:R-:W-:-:S04]  /*5d90*/  @P2 SHF.R.U32.HI R11, RZ, c[0x0][0x2cc], R12 ;  /* 0x0000b300ff0b2a19 */ /* 0x000fc8000001160c */
[----:B------:R-:W-:Y:S01]  /*5da0*/  SHF.R.S32.HI R13, RZ, 0x1f, R11 ;  /* 0x0000001fff0d7819 */ /* 0x000fe2000001140b */
[----:B------:R-:W-:-:S04]  /*5db0*/  IMAD.WIDE.U32 R20, R11, c[0x0][0x280], R22 ;  /* 0x0000a0000b147a25 */ /* 0x000fc800078e0016 */
[C---:B------:R-:W-:Y:S02]  /*5dc0*/  IMAD R12, R13.reuse, c[0x0][0x280], RZ ;  /* 0x0000a0000d0c7a24 */ /* 0x040fe400078e02ff */
[----:B------:R-:W-:Y:S02]  /*5dd0*/  IMAD R13, R13, c[0x0][0x290], RZ ;  /* 0x0000a4000d0d7a24 */ /* 0x000fe400078e02ff */
[C---:B------:R-:W-:Y:S02]  /*5de0*/  IMAD R12, R11.reuse, c[0x0][0x284], R12 ;  /* 0x0000a1000b0c7a24 */ /* 0x040fe400078e020c */
[----:B------:R-:W-:-:S03]  /*5df0*/  IMAD.WIDE.U32 R18, R11, c[0x0][0x290], R18 ;  /* 0x0000a4000b127a25 */ /* 0x000fc600078e0012 */
[----:B------:R-:W-:Y:S01]  /*5e00*/  IADD3 R22, R21, R12, RZ ;  /* 0x0000000c15167210 */ /* 0x000fe20007ffe0ff */
[----:B------:R-:W-:Y:S01]  /*5e10*/  IMAD R13, R11, c[0x0][0x294], R13 ;  /* 0x0000a5000b0d7a24 */ /* 0x000fe200078e020d */
[----:B------:R-:W-:-:S04]  /*5e20*/  LEA R12, P0, R20, c[0x0][0x270], 0x1 ;  /* 0x00009c00140c7a11 */ /* 0x000fc800078008ff */
[----:B------:R-:W-:Y:S02]  /*5e30*/  LEA.HI.X R22, R20, c[0x0][0x274], R22, 0x1, P0 ;  /* 0x00009d0014167a11 */ /* 0x000fe400000f0c16 */
[----:B------:R-:W-:Y:S01]  /*5e40*/  IADD3 R16, R19, R13, RZ ;  /* 0x0000000d13107210 */ /* 0x000fe20007ffe0ff */
[----:B------:R1:W2:Y:S01]  /*5e50*/  SHFL.IDX PT, R20, R12, RZ, 0x181f ;  /* 0x00181fff0c147589 */ /* 0x0002a200000e0000 */
[----:B------:R-:W-:-:S03]  /*5e60*/  LEA R11, P0, R18, c[0x0][0x288], 0x1 ;  /* 0x0000a200120b7a11 */ /* 0x000fc600078008ff */
[----:B------:R1:W3:Y:S01]  /*5e70*/  SHFL.IDX PT, R21, R22, RZ, 0x181f ;  /* 0x00181fff16157589 */ /* 0x0002e200000e0000 */
[----:B------:R-:W-:-:S03]  /*5e80*/  LEA.HI.X R16, R18, c[0x0][0x28c], R16, 0x1, P0 ;  /* 0x0000a30012107a11 */ /* 0x000fc600000f0c10 */
[----:B------:R1:W4:Y:S04]  /*5e90*/  SHFL.IDX PT, R18, R11, RZ, 0x181f ;  /* 0x00181fff0b127589 */ /* 0x00032800000e0000 */
[----:B------:R1:W1:Y:S01]  /*5ea0*/  SHFL.IDX PT, R19, R16, RZ, 0x181f ;  /* 0x00181fff10137589 */ /* 0x00026200000e0000 */
[----:B------:R-:W-:Y:S05]  /*5eb0*/  @P1 BRA `(.L_x_600) ;  /* 0x0000028000001947 */ /* 0x000fea0003800000 */
[C---:B------:R-:W-:Y:S01]  /*5ec0*/  ISETP.GE.AND P0, PT, R14.reuse, c[0x0][0x27c], PT ;  /* 0x00009f000e007a0c */ /* 0x040fe20003f06270 */
[----:B------:R-:W-:Y:S01]  /*5ed0*/  CS2R R102, SRZ ;  /* 0x0000000000667805 */ /* 0x000fe2000001ff00 */
[----:B------:R-:W-:Y:S01]  /*5ee0*/  CS2R R106, SRZ ;  /* 0x00000000006a7805 */ /* 0x000fe2000001ff00 */
[----:B------:R-:W-:-:S10]  /*5ef0*/  IADD3 R13, R14, 0x20, RZ ;  /* 0x000000200e0d7810 */ /* 0x000fd40007ffe0ff */
[----:B--23--:R-:W-:-:S04]  /*5f00*/  @!P0 IMAD.WIDE R26, R14, 0x2, R20 ;  /* 0x000000020e1a8825 */ /* 0x00cfc800078e0214 */
        /* <DEDUP_REMOVED lines=20> */
[----:B-1----:R-:W-:-:S04]  /*6050*/  @!P0 IMAD.WIDE R24, R13, 0x2, R20 ;  /* 0x000000020d188825 */ /* 0x002fc800078e0214 */
[----:B--2---:R-:W-:Y:S01]  /*6060*/  @!P0 IMAD.WIDE R26, R13, 0x2, R18 ;  /* 0x000000020d1a8825 */ /* 0x004fe200078e0212 */
        /* <DEDUP_REMOVED lines=13> */
.L_x_600:
[----:B------:R-:W-:Y:S05]  /*6140*/  BSYNC B0 ;  /* 0x0000000000007941 */ /* 0x000fea0003800000 */
.L_x_599:
[----:B------:R-:W-:Y:S01]  /*6150*/  ISETP.NE.AND P0, PT, R15, RZ, PT ;  /* 0x000000ff0f00720c */ /* 0x000fe20003f05270 */
[----:B-1--45:R-:W-:Y:S01]  /*6160*/  IMAD.MOV.U32 R18, RZ, RZ, R116 ;  /* 0x000000ffff127224 */ /* 0x032fe200078e0074 */
[----:B------:R-:W-:Y:S01]  /*6170*/  MOV R23, R114 ;  /* 0x0000007200177202 */ /* 0x000fe20000000f00 */
[----:B------:R-:W-:Y:S01]  /*6180*/  IMAD.MOV.U32 R17, RZ, RZ, R117 ;  /* 0x000000ffff117224 */ /* 0x000fe200078e0075 */
[----:B---3--:R1:W3:Y:S01]  /*6190*/  SHFL.IDX PT, R21, R22, 0x1, 0x181f ;  /* 0x00381f0016157f89 */ /* 0x0082e200000e0000 */
[----:B------:R-:W-:Y:S01]  /*61a0*/  IMAD.MOV.U32 R15, RZ, RZ, R120 ;  /* 0x000000ffff0f7224 */ /* 0x000fe200078e0078 */
[----:B------:R-:W-:Y:S01]  /*61b0*/  BSSY B0, `(.L_x_601) ;  /* 0x000004a000007945 */ /* 0x000fe20003800000 */
[----:B------:R-:W-:Y:S01]  /*61c0*/  IMAD.MOV.U32 R13, RZ, RZ, R121 ;  /* 0x000000ffff0d7224 */ /* 0x000fe200078e0079 */
[----:B------:R-:W-:Y:S01]  /*61d0*/  PRMT R79, R17, 0x5410, R18 ;  /* 0x00005410114f7816 */ /* 0x000fe20000000012 */
[----:B------:R-:W-:Y:S01]  /*61e0*/  IMAD.MOV.U32 R17, RZ, RZ, R125 ;  /* 0x000000ffff117224 */ /* 0x000fe200078e007d */
[----:B------:R-:W-:Y:S01]  /*61f0*/  MOV R18, R124 ;  /* 0x0000007c00127202 */ /* 0x000fe20000000f00 */
[----:B--2---:R1:W2:Y:S01]  /*6200*/  SHFL.IDX PT, R20, R12, 0x1, 0x181f ;  /* 0x00381f000c147f89 */ /* 0x0042a200000e0000 */
[----:B------:R-:W-:Y:S01]  /*6210*/  PRMT R87, R13, 0x5410, R15 ;  /* 0x000054100d577816 */ /* 0x000fe2000000000f */
[----:B------:R-:W-:Y:S01]  /*6220*/  IMAD.MOV.U32 R15, RZ, RZ, R102 ;  /* 0x000000ffff0f7224 */ /* 0x000fe200078e0066 */
[----:B------:R-:W-:Y:S01]  /*6230*/  PRMT R93, R17, 0x5410, R18 ;  /* 0x00005410115d7816 */ /* 0x000fe20000000012 */
[----:B------:R-:W-:Y:S01]  /*6240*/  IMAD.MOV.U32 R13, RZ, RZ, R103 ;  /* 0x000000ffff0d7224 */ /* 0x000fe200078e0067 */
[----:B------:R1:W4:Y:S01]  /*6250*/  SHFL.IDX PT, R19, R16, 0x1, 0x181f ;  /* 0x00381f0010137f89 */ /* 0x00032200000e0000 */
[----:B------:R-:W-:Y:S01]  /*6260*/  IMAD.MOV.U32 R17, RZ, RZ, R115 ;  /* 0x000000ffff117224 */ /* 0x000fe200078e0073 */
[----:B------:R-:W-:Y:S01]  /*6270*/  PRMT R101, R15, 0x7610, R101 ;  /* 0x000076100f657816 */ /* 0x000fe20000000065 */
[----:B------:R-:W-:Y:S01]  /*6280*/  IMAD.MOV.U32 R15, RZ, RZ, R118 ;  /* 0x000000ffff0f7224 */ /* 0x000fe200078e0076 */
[----:B------:R-:W-:Y:S01]  /*6290*/  PRMT R100, R13, 0x7610, R100 ;  /* 0x000076100d647816 */ /* 0x000fe20000000064 */
[----:B------:R1:W1:Y:S01]  /*62a0*/  SHFL.IDX PT, R18, R11, 0x1, 0x181f ;  /* 0x00381f000b127f89 */ /* 0x00026200000e0000 */
[----:B------:R-:W-:Y:S01]  /*62b0*/  MOV R13, R119 ;  /* 0x00000077000d7202 */ /* 0x000fe20000000f00 */
[----:B------:R-:W-:Y:S01]  /*62c0*/  CS2R R90, SRZ ;  /* 0x00000000005a7805 */ /* 0x000fe2000001ff00 */
[----:B------:R-:W-:Y:S01]  /*62d0*/  PRMT R78, R17, 0x5410, R23 ;  /* 0x00005410114e7816 */ /* 0x000fe20000000017 */
[----:B------:R-:W-:Y:S01]  /*62e0*/  IMAD.MOV.U32 R23, RZ, RZ, R122 ;  /* 0x000000ffff177224 */ /* 0x000fe200078e007a */
[----:B------:R-:W-:Y:S01]  /*62f0*/  PRMT R86, R13, 0x5410, R15 ;  /* 0x000054100d567816 */ /* 0x000fe2000000000f */
[----:B------:R-:W-:Y:S01]  /*6300*/  IMAD.MOV.U32 R17, RZ, RZ, R123 ;  /* 0x000000ffff117224 */ /* 0x000fe200078e007b */
[----:B------:R-:W-:Y:S01]  /*6310*/  MOV R15, R106 ;  /* 0x0000006a000f7202 */ /* 0x000fe20000000f00 */
[----:B------:R-:W-:Y:S01]  /*6320*/  IMAD.MOV.U32 R13, RZ, RZ, R107 ;  /* 0x000000ffff0d7224 */ /* 0x000fe200078e006b */
[----:B------:R-:W-:Y:S01]  /*6330*/  CS2R R96, SRZ ;  /* 0x0000000000607805 */ /* 0x000fe2000001ff00 */
[----:B------:R-:W-:Y:S01]  /*6340*/  CS2R R112, SRZ ;  /* 0x0000000000707805 */ /* 0x000fe2000001ff00 */
[----:B------:R-:W-:Y:S01]  /*6350*/  PRMT R92, R17, 0x5410, R23 ;  /* 0x00005410115c7816 */ /* 0x000fe20000000017 */
[----:B------:R-:W-:Y:S01]  /*6360*/  CS2R R82, SRZ ;  /* 0x0000000000527805 */ /* 0x000fe2000001ff00 */
[----:B------:R-:W-:Y:S01]  /*6370*/  PRMT R99, R15, 0x7610, R99 ;  /* 0x000076100f637816 */ /* 0x000fe20000000063 */
[----:B------:R-:W-:Y:S01]  /*6380*/  CS2R R88, SRZ ;  /* 0x0000000000587805 */ /* 0x000fe2000001ff00 */
[----:B------:R-:W-:Y:S01]  /*6390*/  PRMT R98, R13, 0x7610, R98 ;  /* 0x000076100d627816 */ /* 0x000fe20000000062 */
[----:B------:R-:W-:Y:S01]  /*63a0*/  CS2R R94, SRZ ;  /* 0x00000000005e7805 */ /* 0x000fe2000001ff00 */
[----:B------:R-:W-:Y:S01]  /*63b0*/  CS2R R108, SRZ ;  /* 0x00000000006c7805 */ /* 0x000fe2000001ff00 */
[----:B------:R-:W-:Y:S05]  /*63c0*/  @P0 BRA `(.L_x_602) ;  /* 0x0000028000000947 */ /* 0x000fea0003800000 */
[C---:B--23--:R-:W-:Y:S01]  /*63d0*/  ISETP.GE.AND P0, PT, R14.reuse, c[0x0][0x27c], PT ;  /* 0x00009f000e007a0c */ /* 0x04cfe20003f06270 */
[----:B------:R-:W-:Y:S01]  /*63e0*/  CS2R R112, SRZ ;  /* 0x0000000000707805 */ /* 0x000fe2000001ff00 */
[----:B------:R-:W-:Y:S01]  /*63f0*/  CS2R R108, SRZ ;  /* 0x00000000006c7805 */ /* 0x000fe2000001ff00 */
[----:B------:R-:W-:-:S10]  /*6400*/  IADD3 R15, R14, 0x20, RZ ;  /* 0x000000200e0f7810 */ /* 0x000fd40007ffe0ff */
[----:B------:R-:W-:-:S04]  /*6410*/  @!P0 IMAD.WIDE R26, R14, 0x2, R20 ;  /* 0x000000020e1a8825 */ /* 0x000fc800078e0214 */
        /* <DEDUP_REMOVED lines=8> */
[----:B------:R-:W-:Y:S02]  /*64a0*/  @!P0 LOP3.LUT R13, R13, 0xfffffffc, RZ, 0xc0, !PT ;  /* 0xfffffffc0d0d8812 */ /* 0x000fe400078ec0ff */
[----:B------:R-:W-:-:S03]  /*64b0*/  IADD3 R15, R14, 0x40, RZ ;  /* 0x000000400e0f7810 */ /* 0x000fc60007ffe0ff */
        /* <DEDUP_REMOVED lines=11> */
[----:B-1----:R-:W-:-:S04]  /*6570*/  @!P0 IMAD.WIDE R24, R13, 0x2, R20 ;  /* 0x000000020d188825 */ /* 0x002fc800078e0214 */
[----:B--2---:R-:W-:Y:S01]  /*6580*/  @!P0 IMAD.WIDE R26, R13, 0x2, R18 ;  /* 0x000000020d1a8825 */ /* 0x004fe200078e0212 */
        /* <DEDUP_REMOVED lines=12> */
.L_x_602:
[----:B--23--:R-:W-:Y:S05]  /*6650*/  BSYNC B0 ;  /* 0x0000000000007941 */ /* 0x00cfea0003800000 */
.L_x_601:
[----:B------:R-:W-:Y:S01]  /*6660*/  ISETP.NE.AND P0, PT, R10, RZ, PT ;  /* 0x000000ff0a00720c */ /* 0x000fe20003f05270 */
[----:B-----5:R-:W-:Y:S01]  /*6670*/  IMAD.MOV.U32 R17, RZ, RZ, R84 ;  /* 0x000000ffff117224 */ /* 0x020fe200078e0054 */
[----:B------:R-:W-:Y:S01]  /*6680*/  MOV R10, R91 ;  /* 0x0000005b000a7202 */ /* 0x000fe20000000f00 */
[----:B------:R-:W-:Y:S01]  /*6690*/  IMAD.MOV.U32 R15, RZ, RZ, R85 ;  /* 0x000000ffff0f7224 */ /* 0x000fe200078e0055 */
[----:B-1----:R1:W2:Y:S01]  /*66a0*/  SHFL.IDX PT, R25, R22, 0x2, 0x181f ;  /* 0x00581f0016197f89 */ /* 0x0022a200000e0000 */
[----:B------:R-:W-:Y:S01]  /*66b0*/  IMAD.MOV.U32 R13, RZ, RZ, R90 ;  /* 0x000000ffff0d7224 */ /* 0x000fe200078e005a */
[----:B------:R-:W-:Y:S01]  /*66c0*/  BSSY B0, `(.L_x_603) ;  /* 0x000004a000007945 */ /* 0x000fe20003800000 */
[----:B------:R-:W-:Y:S01]  /*66d0*/  CS2R R20, SRZ ;  /* 0x0000000000147805 */ /* 0x000fe2000001ff00 */
[----:B------:R-:W-:Y:S01]  /*66e0*/  PRMT R39, R15, 0x5410, R17 ;  /* 0x000054100f277816 */ /* 0x000fe20000000011 */
[----:B------:R-:W-:Y:S01]  /*66f0*/  IMAD.MOV.U32 R17, RZ, RZ, R96 ;  /* 0x000000ffff117224 */ /* 0x000fe200078e0060 */
[----:B------:R-:W-:Y:S01]  /*6700*/  PRMT R47, R10, 0x5410, R13 ;  /* 0x000054100a2f7816 */ /* 0x000fe2000000000d */
[----:B------:R-:W-:Y:S01]  /*6710*/  IMAD.MOV.U32 R15, RZ, RZ, R97 ;  /* 0x000000ffff0f7224 */ /* 0x000fe200078e0061 */
[----:B------:R-:W-:Y:S01]  /*6720*/  MOV R13, R112 ;  /* 0x00000070000d7202 */ /* 0x000fe20000000f00 */
[----:B------:R-:W-:Y:S01]  /*6730*/  IMAD.MOV.U32 R10, RZ, RZ, R113 ;  /* 0x000000ffff0a7224 */ /* 0x000fe200078e0071 */
[----:B------:R1:W3:Y:S01]  /*6740*/  SHFL.IDX PT, R24, R12, 0x2, 0x181f ;  /* 0x00581f000c187f89 */ /* 0x0002e200000e0000 */
[----:B------:R-:W-:Y:S01]  /*6750*/  CS2R R64, SRZ ;  /* 0x0000000000407805 */ /* 0x000fe2000001ff00 */
[----:B------:R-:W-:Y:S01]  /*6760*/  PRMT R59, R15, 0x5410, R17 ;  /* 0x000054100f3b7816 */ /* 0x000fe20000000011 */
[----:B------:R-:W-:Y:S01]  /*6770*/  IMAD.MOV.U32 R17, RZ, RZ, R82 ;  /* 0x000000ffff117224 */ /* 0x000fe200078e0052 */
[----:B------:R-:W-:Y:S01]  /*6780*/  PRMT R71, R10, 0x5410, R13 ;  /* 0x000054100a477816 */ /* 0x000fe2000000000d */
[----:B------:R-:W-:Y:S01]  /*6790*/  IMAD.MOV.U32 R13, RZ, RZ, R88 ;  /* 0x000000ffff0d7224 */ /* 0x000fe200078e0058 */
[----:B------:R-:W-:Y:S01]  /*67a0*/  MOV R15, R83 ;  /* 0x00000053000f7202 */ /* 0x000fe20000000f00 */
[----:B------:R-:W-:Y:S01]  /*67b0*/  IMAD.MOV.U32 R10, RZ, RZ, R89 ;  /* 0x000000ffff0a7224 */ /* 0x000fe200078e0059 */
[----:B----4-:R1:W4:Y:S01]  /*67c0*/  SHFL.IDX PT, R19, R16, 0x2, 0x181f ;  /* 0x00581f0010137f89 */ /* 0x01032200000e0000 */
[----:B------:R-:W-:Y:S01]  /*67d0*/  CS2R R68, SRZ ;  /* 0x0000000000447805 */ /* 0x000fe2000001ff00 */
[----:B------:R-:W-:Y:S01]  /*67e0*/  PRMT R38, R15, 0x5410, R17 ;  /* 0x000054100f267816 */ /* 0x000fe20000000011 */
[----:B------:R-:W-:Y:S01]  /*67f0*/  IMAD.MOV.U32 R15, RZ, RZ, R95 ;  /* 0x000000ffff0f7224 */ /* 0x000fe200078e005f */
[----:B------:R-:W-:Y:S01]  /*6800*/  PRMT R46, R10, 0x5410, R13 ;  /* 0x000054100a2e7816 */ /* 0x000fe2000000000d */
[----:B------:R-:W-:Y:S01]  /*6810*/  IMAD.MOV.U32 R13, RZ, RZ, R108 ;  /* 0x000000ffff0d7224 */ /* 0x000fe200078e006c */
[----:B------:R-:W-:Y:S01]  /*6820*/  MOV R17, R94 ;  /* 0x0000005e00117202 */ /* 0x000fe20000000f00 */
[----:B------:R1:W1:Y:S01]  /*6830*/  SHFL.IDX PT, R18, R11, 0x2, 0x181f ;  /* 0x00581f000b127f89 */ /* 0x00026200000e0000 */
[----:B------:R-:W-:Y:S01]  /*6840*/  MOV R10, R109 ;  /* 0x0000006d000a7202 */ /* 0x000fe20000000f00 */
[----:B------:R-:W-:Y:S01]  /*6850*/  CS2R R74, SRZ ;  /* 0x00000000004a7805 */ /* 0x000fe2000001ff00 */
[----:B------:R-:W-:Y:S01]  /*6860*/  PRMT R55, R15, 0x5410, R17 ;  /* 0x000054100f377816 */ /* 0x000fe20000000011 */
[----:B------:R-:W-:Y:S01]  /*6870*/  CS2R R80, SRZ ;  /* 0x0000000000507805 */ /* 0x000fe2000001ff00 */
[----:B------:R-:W-:Y:S01]  /*6880*/  PRMT R70, R10, 0x5410, R13 ;  /* 0x000054100a467816 */ /* 0x000fe2000000000d */
[----:B------:R-:W-:Y:S01]  /*6890*/  CS2R R62, SRZ ;  /* 0x00000000003e7805 */ /* 0x000fe2000001ff00 */
[----:B------:R-:W-:Y:S01]  /*68a0*/  CS2R R66, SRZ ;  /* 0x0000000000427805 */ /* 0x000fe2000001ff00 */
        /* <DEDUP_REMOVED lines=43> */
.L_x_604:
[----:B--23--:R-:W-:Y:S05]  /*6b60*/  BSYNC B0 ;  /* 0x0000000000007941 */ /* 0x00cfea0003800000 */
.L_x_603:
[----:B------:R-:W-:Y:S01]  /*6b70*/  ISETP.NE.AND P0, PT, R9, RZ, PT ;  /* 0x000000ff0900720c */ /* 0x000fe20003f05270 */
[----:B-----5:R-:W-:Y:S01]  /*6b80*/  IMAD.MOV.U32 R10, RZ, RZ, R68 ;  /* 0x000000ffff0a7224 */ /* 0x020fe200078e0044 */
[----:B------:R-:W-:Y:S01]  /*6b90*/  MOV R9, R69 ;  /* 0x0000004500097202 */ /* 0x000fe20000000f00 */
[----:B------:R-:W2:Y:S01]  /*6ba0*/  SHFL.IDX PT, R23, R22, 0x3, 0x181f ;  /* 0x00781f0016177f89 */ /* 0x000ea200000e0000 */
[----:B------:R-:W-:Y:S01]  /*6bb0*/  IMAD.MOV.U32 R15, RZ, RZ, R64 ;  /* 0x000000ffff0f7224 */ /* 0x000fe200078e0040 */
[----:B------:R-:W-:Y:S01]  /*6bc0*/  BSSY B0, `(.L_x_605) ;  /* 0x0000049000007945 */ /* 0x000fe20003800000 */
[----:B------:R-:W-:Y:S01]  /*6bd0*/  PRMT R33, R9, 0x5410, R10 ;  /* 0x0000541009217816 */ /* 0x000fe2000000000a */
[----:B------:R-:W-:Y:S01]  /*6be0*/  IMAD.MOV.U32 R9, RZ, RZ, R81 ;  /* 0x000000ffff097224 */ /* 0x000fe200078e0051 */
[----:B------:R-:W-:Y:S01]  /*6bf0*/  MOV R10, R80 ;  /* 0x00000050000a7202 */ /* 0x000fe20000000f00 */
[----:B-1----:R1:W3:Y:S01]  /*6c00*/  SHFL.IDX PT, R22, R12, 0x3, 0x181f ;  /* 0x00781f000c167f89 */ /* 0x0022e200000e0000 */
[----:B------:R-:W-:Y:S01]  /*6c10*/  IMAD.MOV.U32 R13, RZ, RZ, R65 ;  /* 0x000000ffff0d7224 */ /* 0x000fe200078e0041 */
[----:B------:R-:W-:Y:S01]  /*6c20*/  CS2R R26, SRZ ;  /* 0x00000000001a7805 */ /* 0x000fe2000001ff00 */
[----:B------:R-:W-:Y:S01]  /*6c30*/  PRMT R37, R9, 0x5410, R10 ;  /* 0x0000541009257816 */ /* 0x000fe2000000000a */
[----:B------:R-:W4:Y:S01]  /*6c40*/  SHFL.IDX PT, R17, R16, 0x3, 0x181f ;  /* 0x00781f0010117f89 */ /* 0x000f2200000e0000 */
[----:B------:R-:W-:Y:S01]  /*6c50*/  IMAD.MOV.U32 R10, RZ, RZ, R66 ;  /* 0x000000ffff0a7224 */ /* 0x000fe200078e0042 */
[----:B------:R-:W-:Y:S01]  /*6c60*/  PRMT R31, R13, 0x5410, R15 ;  /* 0x000054100d1f7816 */ /* 0x000fe2000000000f */
[----:B------:R-:W-:Y:S01]  /*6c70*/  IMAD.MOV.U32 R9, RZ, RZ, R67 ;  /* 0x000000ffff097224 */ /* 0x000fe200078e0043 */
[----:B------:R2:W3:Y:S01]  /*6c80*/  SHFL.IDX PT, R16, R11, 0x3, 0x181f ;  /* 0x00781f000b107f89 */ /* 0x0004e200000e0000 */
[----:B------:R-:W-:Y:S01]  /*6c90*/  IMAD.MOV.U32 R15, RZ, RZ, R74 ;  /* 0x000000ffff0f7224 */ /* 0x000fe200078e004a */
[----:B------:R-:W-:Y:S01]  /*6ca0*/  CS2R R42, SRZ ;  /* 0x00000000002a7805 */ /* 0x000fe2000001ff00 */
[----:B------:R-:W-:Y:S01]  /*6cb0*/  IMAD.MOV.U32 R13, RZ, RZ, R75 ;  /* 0x000000ffff0d7224 */ /* 0x000fe200078e004b */
[----:B------:R-:W-:Y:S01]  /*6cc0*/  PRMT R32, R9, 0x5410, R10 ;  /* 0x0000541009207816 */ /* 0x000fe2000000000a */
[----:B------:R-:W-:Y:S01]  /*6cd0*/  IMAD.MOV.U32 R10, RZ, RZ, R76 ;  /* 0x000000ffff0a7224 */ /* 0x000fe200078e004c */
[----:B------:R-:W-:Y:S01]  /*6ce0*/  MOV R9, R77 ;  /* 0x0000004d00097202 */ /* 0x000fe20000000f00 */
[----:B------:R-:W-:Y:S01]  /*6cf0*/  CS2R R60, SRZ ;  /* 0x00000000003c7805 */ /* 0x000fe2000001ff00 */
[----:B------:R-:W-:Y:S01]  /*6d00*/  PRMT R35, R13, 0x5410, R15 ;  /* 0x000054100d237816 */ /* 0x000fe2000000000f */
[----:B----4-:R-:W-:Y:S01]  /*6d10*/  CS2R R18, SRZ ;  /* 0x0000000000127805 */ /* 0x010fe2000001ff00 */
[----:B------:R-:W-:Y:S01]  /*6d20*/  PRMT R36, R9, 0x5410, R10 ;  /* 0x0000541009247816 */ /* 0x000fe2000000000a */
[----:B------:R-:W-:Y:S01]  /*6d30*/  CS2R R24, SRZ ;  /* 0x0000000000187805 */ /* 0x000fe2000001ff00 */
[----:B------:R-:W-:Y:S01]  /*6d40*/  CS2R R40, SRZ ;  /* 0x0000000000287805 */ /* 0x000fe2000001ff00 */
[----:B------:R-:W-:Y:S01]  /*6d50*/  CS2R R44, SRZ ;  /* 0x00000000002c7805 */ /* 0x000fe2000001ff00 */
[----:B-1----:R-:W-:Y:S01]  /*6d60*/  IMAD.MOV.U32 R12, RZ, RZ, R62 ;  /* 0x000000ffff0c7224 */ /* 0x002fe200078e003e */
[----:B--2---:R-:W-:-:S04]  /*6d70*/  MOV R11, R63 ;  /* 0x0000003f000b7202 */ /* 0x004fc80000000f00 */
[----:B------:R-:W-:Y:S01]  /*6d80*/  PRMT R30, R11, 0x5410, R12 ;  /* 0x000054100b1e7816 */ /* 0x000fe2000000000c */
[----:B------:R-:W-:Y:S01]  /*6d90*/  IMAD.MOV.U32 R11, RZ, RZ, R73 ;  /* 0x000000ffff0b7224 */ /* 0x000fe200078e0049 */
[----:B------:R-:W-:-:S04]  /*6da0*/  MOV R12, R72 ;  /* 0x00000048000c7202 */ /* 0x000fc80000000f00 */
[----:B------:R-:W-:Y:S01]  /*6db0*/  PRMT R34, R11, 0x5410, R12 ;  /* 0x000054100b227816 */ /* 0x000fe2000000000c */
[----:B------:R-:W-:Y:S05]  /*6dc0*/  @P0 BRA `(.L_x_606) ;  /* 0x0000028000000947 */ /* 0x000fea0003800000 */
[C---:B---3--:R-:W-:Y:S01]  /*6dd0*/  IADD3 R10, R14.reuse, 0x20, RZ ;  /* 0x000000200e0a7810 */ /* 0x048fe20007ffe0ff */
[----:B------:R-:W-:Y:S01]  /*6de0*/  CS2R R60, SRZ ;  /* 0x00000000003c7805 */ /* 0x000fe2000001ff00 */
[----:B------:R-:W-:Y:S01]  /*6df0*/  ISETP.GE.AND P1, PT, R14, c[0x0][0x27c], PT ;  /* 0x00009f000e007a0c */ /* 0x000fe20003f26270 */
[----:B------:R-:W-:Y:S01]  /*6e00*/  CS2R R44, SRZ ;  /* 0x00000000002c7805 */ /* 0x000fe2000001ff00 */
[----:B------:R-:W-:Y:S01]  /*6e10*/  ISETP.GE.AND P0, PT, R10, c[0x0][0x27c], PT ;  /* 0x00009f000a007a0c */ /* 0x000fe20003f06270 */
[----:B------:R-:W-:Y:S01]  /*6e20*/  CS2R R42, SRZ ;  /* 0x00000000002a7805 */ /* 0x000fe2000001ff00 */
[----:B------:R-:W-:-:S09]  /*6e30*/  CS2R R40, SRZ ;  /* 0x0000000000287805 */ /* 0x000fd2000001ff00 */
[----:B------:R-:W-:Y:S02]  /*6e40*/  @!P1 IMAD.WIDE R12, R14, 0x2, R22 ;  /* 0x000000020e0c9825 */ /* 0x000fe400078e0216 */
[----:B------:R-:W-:-:S03]  /*6e50*/  @!P0 SHF.R.S32.HI R9, RZ, 0x1f, R10 ;  /* 0x0000001fff098819 */ /* 0x000fc6000001140a */
[----:B------:R1:W5:Y:S01]  /*6e60*/  @!P1 LD.E.64 R60, [R12.64] ;  /* 0x000000080c3c9980 */ /* 0x000362000c101b00 */
[----:B------:R-:W-:Y:S01]  /*6e70*/  @!P0 LEA.HI R9, R9, R10, RZ, 0x2 ;  /* 0x0000000a09098211 */ /* 0x000fe200078f10ff */
[----:B------:R-:W-:-:S03]  /*6e80*/  @!P1 IMAD.WIDE R10, R14, 0x2, R16 ;  /* 0x000000020e0a9825 */ /* 0x000fc600078e0210 */
[----:B------:R-:W-:Y:S02]  /*6e90*/  @!P0 LOP3.LUT R9, R9, 0xfffffffc, RZ, 0xc0, !PT ;  /* 0xfffffffc09098812 */ /* 0x000fe400078ec0ff */
[----:B------:R2:W5:Y:S03]  /*6ea0*/  @!P1 LD.E.64 R44, [R10.64] ;  /* 0x000000080a2c9980 */ /* 0x000566000c101b00 */
[----:B------:R-:W-:-:S04]  /*6eb0*/  @!P0 IMAD.WIDE R18, R9, 0x2, R22 ;  /* 0x0000000209128825 */ /* 0x000fc800078e0216 */
[----:B------:R-:W-:Y:S01]  /*6ec0*/  @!P0 IMAD.WIDE R20, R9, 0x2, R16 ;  /* 0x0000000209148825 */ /* 0x000fe200078e0210 */
[----:B------:R3:W5:Y:S04]  /*6ed0*/  @!P0 LD.E.64 R42, [R18.64] ;  /* 0x00000008122a8980 */ /* 0x000768000c101b00 */
[----:B------:R4:W5:Y:S01]  /*6ee0*/  @!P0 LD.E.64 R40, [R20.64] ;  /* 0x0000000814288980 */ /* 0x000962000c101b00 */
[----:B-1----:R-:W-:-:S04]  /*6ef0*/  IADD3 R12, R14, 0x40, RZ ;  /* 0x000000400e0c7810 */ /* 0x002fc80007ffe0ff */
[----:B------:R-:W-:Y:S02]  /*6f00*/  ISETP.GE.AND P1, PT, R12, c[0x0][0x27c], PT ;  /* 0x00009f000c007a0c */ /* 0x000fe40003f26270 */
[----:B--2---:R-:W-:-:S04]  /*6f10*/  IADD3 R10, R14, 0x60, RZ ;  /* 0x000000600e0a7810 */ /* 0x004fc80007ffe0ff */
        /* <DEDUP_REMOVED lines=9> */
[----:B----4-:R-:W-:Y:S01]  /*6fb0*/  CS2R R20, SRZ ;  /* 0x0000000000147805 */ /* 0x010fe2000001ff00 */
[----:B------:R-:W-:Y:S01]  /*6fc0*/  CS2R R24, SRZ ;  /* 0x0000000000187805 */ /* 0x000fe2000001ff00 */
[----:B------:R-:W-:Y:S01]  /*6fd0*/  @!P1 IMAD.WIDE R10, R11, 0x2, R16 ;  /* 0x000000020b0a9825 */ /* 0x000fe200078e0210 */
[----:B---3--:R-:W-:Y:S02]  /*6fe0*/  CS2R R18, SRZ ;  /* 0x0000000000127805 */ /* 0x008fe4000001ff00 */
[----:B------:R1:W5:Y:S01]  /*6ff0*/  @!P1 LD.E.64 R26, [R12.64] ;  /* 0x000000080c1a9980 */ /* 0x000362000c101b00 */
[----:B------:R-:W-:-:S03]  /*7000*/  @!P0 IMAD.WIDE R22, R9, 0x2, R22 ;  /* 0x0000000209168825 */ /* 0x000fc600078e0216 */
[----:B------:R1:W5:Y:S01]  /*7010*/  @!P1 LD.E.64 R24, [R10.64] ;  /* 0x000000080a189980 */ /* 0x000362000c101b00 */
[----:B------:R-:W-:-:S03]  /*7020*/  @!P0 IMAD.WIDE R16, R9, 0x2, R16 ;  /* 0x0000000209108825 */ /* 0x000fc600078e0210 */
[----:B------:R1:W5:Y:S04]  /*7030*/  @!P0 LD.E.64 R20, [R22.64] ;  /* 0x0000000816148980 */ /* 0x000368000c101b00 */
[----:B------:R1:W5:Y:S02]  /*7040*/  @!P0 LD.E.64 R18, [R16.64] ;  /* 0x0000000810128980 */ /* 0x000364000c101b00 */
.L_x_606:
[----:B---3--:R-:W-:Y:S05]  /*7050*/  BSYNC B0 ;  /* 0x0000000000007941 */ /* 0x008fea0003800000 */
.L_x_605:
[----:B-----5:R-:W-:Y:S01]  /*7060*/  IMAD.MOV.U32 R9, RZ, RZ, R20 ;  /* 0x000000ffff097224 */ /* 0x020fe200078e0014 */
[----:B-1----:R-:W-:Y:S01]  /*7070*/  MOV R16, R43 ;  /* 0x0000002b00107202 */ /* 0x002fe20000000f00 */
[----:B------:R-:W-:Y:S01]  /*7080*/  IMAD.IADD R29, R8, 0x1, -R149 ;  /* 0x00000001081d7824 */ /* 0x000fe200078e0a95 */
[----:B------:R-:W-:-:S04]  /*7090*/  DEPBAR.LE SB0, 0x1 ;  /* 0x000080400000791a */ /* 0x000fc80000000000 */
[----:B------:R-:W-:Y:S01]  /*70a0*/  PRMT R13, R9, 0x7610, R13 ;  /* 0x00007610090d7816 */ /* 0x000fe2000000000d */
[----:B------:R-:W-:Y:S01]  /*70b0*/  IMAD.MOV.U32 R11, RZ, RZ, R26 ;  /* 0x000000ffff0b7224 */ /* 0x000fe200078e001a */
[----:B------:R-:W-:Y:S01]  /*70c0*/  IMNMX R29, R29, 0x80, PT ;  /* 0x000000801d1d7817 */ /* 0x000fe20003800200 */
[----:B------:R-:W-:Y:S01]  /*70d0*/  IMAD.MOV.U32 R10, RZ, RZ, R27 ;  /* 0x000000ffff0a7224 */ /* 0x000fe200078e001b */
[----:B------:R-:W-:Y:S01]  /*70e0*/  BSSY B1, `(.L_x_607) ;  /* 0x00000e3000017945 */ /* 0x000fe20003800000 */
[----:B------:R-:W-:Y:S01]  /*70f0*/  IMAD.MOV.U32 R9, RZ, RZ, R42 ;  /* 0x000000ffff097224 */ /* 0x000fe200078e002a */
[----:B------:R-:W-:Y:S01]  /*7100*/  BAR.SYNC.DEFER_BLOCKING 0x0 ;  /* 0x0000000000007b1d */ /* 0x000fe20000010000 */
[----:B------:R-:W-:Y:S01]  /*7110*/  IMAD.MOV.U32 R12, RZ, RZ, R21 ;  /* 0x000000ffff0c7224 */ /* 0x000fe200078e0015 */
[----:B------:R-:W-:Y:S01]  /*7120*/  PRMT R15, R10, 0x5410, R11 ;  /* 0x000054100a0f7816 */ /* 0x000fe2000000000b */
[----:B------:R-:W-:Y:S01]  /*7130*/  IMAD.MOV.U32 R11, RZ, RZ, R60 ;  /* 0x000000ffff0b7224 */ /* 0x000fe200078e003c */
[----:B------:R-:W-:Y:S01]  /*7140*/  PRMT R17, R17, 0x5410, R9 ;  /* 0x0000541011117816 */ /* 0x000fe20000000009 */
[----:B------:R-:W-:Y:S01]  /*7150*/  IMAD.MOV.U32 R10, RZ, RZ, R61 ;  /* 0x000000ffff0a7224 */ /* 0x000fe200078e003d */
[----:B------:R-:W-:Y:S01]  /*7160*/  PRMT R12, R12, 0x5410, R12 ;  /* 0x000054100c0c7816 */ /* 0x000fe2000000000c */
[----:B------:R-:W-:Y:S01]  /*7170*/  IMAD.MOV.U32 R9, RZ, RZ, R18 ;  /* 0x000000ffff097224 */ /* 0x000fe200078e0012 */
[----:B------:R-:W-:Y:S01]  /*7180*/  ISETP.GE.AND P0, PT, R48, R29, PT ;  /* 0x0000001d3000720c */ /* 0x000fe20003f06270 */
[----:B------:R-:W-:Y:S01]  /*7190*/  IMAD.MOV.U32 R8, RZ, RZ, R25 ;  /* 0x000000ffff087224 */ /* 0x000fe200078e0019 */
[----:B------:R-:W-:Y:S01]  /*71a0*/  PRMT R23, R10, 0x5410, R11 ;  /* 0x000054100a177816 */ /* 0x000fe2000000000b */
[----:B------:R-:W-:Y:S01]  /*71b0*/  IMAD.MOV.U32 R10, RZ, RZ, R19 ;  /* 0x000000ffff0a7224 */ /* 0x000fe200078e0013 */
[----:B------:R-:W-:Y:S01]  /*71c0*/  PRMT R12, R9, 0x7610, R12 ;  /* 0x00007610090c7816 */ /* 0x000fe2000000000c */
[----:B------:R-:W-:Y:S01]  /*71d0*/  IMAD.MOV.U32 R11, RZ, RZ, R40 ;  /* 0x000000ffff0b7224 */ /* 0x000fe200078e0028 */
[----:B------:R-:W-:-:S02]  /*71e0*/  MOV R9, R24 ;  /* 0x0000001800097202 */ /* 0x000fc40000000f00 */
[----:B------:R-:W-:Y:S02]  /*71f0*/  PRMT R17, R16, 0x7610, R17 ;  /* 0x0000761010117816 */ /* 0x000fe40000000011 */
[----:B------:R-:W-:Y:S01]  /*7200*/  PRMT R16, R8, 0x5410, R9 ;  /* 0x0000541008107816 */ /* 0x000fe20000000009 */
[----:B------:R-:W-:Y:S01]  /*7210*/  IMAD.MOV.U32 R9, RZ, RZ, R44 ;  /* 0x000000ffff097224 */ /* 0x000fe200078e002c */
[----:B------:R-:W-:Y:S01]  /*7220*/  PRMT R13, R13, 0x5410, R10 ;  /* 0x000054100d0d7816 */ /* 0x000fe2000000000a */
[----:B------:R-:W-:Y:S01]  /*7230*/  IMAD.MOV.U32 R8, RZ, RZ, R45 ;  /* 0x000000ffff087224 */ /* 0x000fe200078e002d */
[----:B------:R-:W-:-:S04]  /*7240*/  MOV R10, R41 ;  /* 0x00000029000a7202 */ /* 0x000fc80000000f00 */
        /* <DEDUP_REMOVED lines=8> */
[----:B------:R-:W-:Y:S02]  /*72d0*/  SHF.R.U32.HI R102, RZ, 0x10, R107 ;  /* 0x00000010ff667819 */ /* 0x000fe4000001166b */
[----:B------:R-:W-:Y:S02]  /*72e0*/  SHF.R.U32.HI R104, RZ, 0x10, R103 ;  /* 0x00000010ff687819 */ /* 0x000fe40000011667 */
[----:B------:R-:W-:Y:S02]  /*72f0*/  SHF.R.U64 R103, R106, 0x10, R107 ;  /* 0x000000106a677819 */ /* 0x000fe4000000126b */
        /* <DEDUP_REMOVED lines=14> */
[C---:B------:R-:W-:Y:S01]  /*73e0*/  FMUL.FTZ R100, R102.reuse, R8 ;  /* 0x0000000866647220 */ /* 0x040fe20000410000 */
[C---:B------:R-:W-:Y:S01]  /*73f0*/  SHF.L.U32 R105, R9.reuse, 0x10, RZ ;  /* 0x0000001009697819 */ /* 0x040fe200000006ff */
        /* <DEDUP_REMOVED lines=25> */
.L_x_610:
[----:B------:R-:W-:Y:S05]  /*7590*/  BSYNC B0 ;  /* 0x0000000000007941 */ /* 0x000fea0003800000 */
.L_x_609:
        /* <DEDUP_REMOVED lines=12> */
[----:B------:R-:W-:-:S04]  /*7660*/  PRMT R93, R93, 0x5410, R124 ;  /* 0x000054105d5d7816 */ /* 0x000fc8000000007c */
[----:B------:R-:W-:Y:S01]  /*7670*/  LOP3.LUT R106, R93, 0xffff0000, RZ, 0xc0, !PT ;  /* 0xffff00005d6a7812 */ /* 0x000fe200078ec0ff */
[C---:B-1----:R-:W-:Y:S01]  /*7680*/  IMAD.U32 R101, R10.reuse, 0x10000, RZ ;  /* 0x000100000a657824 */ /* 0x042fe200078e00ff */
[----:B------:R-:W-:Y:S01]  /*7690*/  LOP3.LUT R100, R10, 0xffff0000, RZ, 0xc0, !PT ;  /* 0xffff00000a647812 */ /* 0x000fe200078ec0ff */
[C---:B------:R-:W-:Y:S01]  /*76a0*/  IMAD.U32 R10, R11.reuse, 0x10000, RZ ;  /* 0x000100000b0a7824 */ /* 0x040fe200078e00ff */
[C---:B------:R-:W-:Y:S02]  /*76b0*/  SHF.L.U32 R105, R8.reuse, 0x10, RZ ;  /* 0x0000001008697819 */ /* 0x040fe400000006ff */
[----:B------:R-:W-:Y:S01]  /*76c0*/  LOP3.LUT R104, R8, 0xffff0000, RZ, 0xc0, !PT ;  /* 0xffff000008687812 */ /* 0x000fe200078ec0ff */
[C---:B------:R-:W-:Y:S01]  /*76d0*/  IMAD.U32 R8, R92.reuse, 0x10000, RZ ;  /* 0x000100005c087824 */ /* 0x040fe200078e00ff */
        /* <DEDUP_REMOVED lines=30> */
.L_x_612:
[----:B------:R-:W-:Y:S05]  /*78c0*/  BSYNC B0 ;  /* 0x0000000000007941 */ /* 0x000fea0003800000 */
.L_x_611:
        /* <DEDUP_REMOVED lines=50> */
.L_x_614:
[----:B------:R-:W-:Y:S05]  /*7bf0*/  BSYNC B0 ;  /* 0x0000000000007941 */ /* 0x000fea0003800000 */
.L_x_613:
        /* <DEDUP_REMOVED lines=49> */
.L_x_608:
[----:B------:R-:W-:Y:S05]  /*7f10*/  BSYNC B1 ;  /* 0x0000000000017941 */ /* 0x000fea0003800000 */
.L_x_607:
        /* <DEDUP_REMOVED lines=53> */
.L_x_618:
[----:B------:R-:W-:Y:S05]  /*8270*/  BSYNC B0 ;  /* 0x0000000000007941 */ /* 0x000fea0003800000 */
.L_x_617:
        /* <DEDUP_REMOVED lines=50> */
.L_x_620:
[----:B------:R-:W-:Y:S05]  /*85a0*/  BSYNC B0 ;  /* 0x0000000000007941 */ /* 0x000fea0003800000 */
.L_x_619:
        /* <DEDUP_REMOVED lines=50> */
.L_x_622:
[----:B------:R-:W-:Y:S05]  /*88d0*/  BSYNC B0 ;  /* 0x0000000000007941 */ /* 0x000fea0003800000 */
.L_x_621:
        /* <DEDUP_REMOVED lines=49> */
.L_x_616:
[----:B------:R-:W-:Y:S05]  /*8bf0*/  BSYNC B1 ;  /* 0x0000000000017941 */ /* 0x000fea0003800000 */
.L_x_615:
        /* <DEDUP_REMOVED lines=33> */
[C---:B------:R-:W-:Y:S01]  /*8e10*/  SHF.L.U32 R11, R38.reuse, 0x10, RZ ;  /* 0x00000010260b7819 */ /* 0x040fe200000006ff */
        /* <DEDUP_REMOVED lines=19> */
.L_x_626:
[----:B------:R-:W-:Y:S05]  /*8f50*/  BSYNC B0 ;  /* 0x0000000000007941 */ /* 0x000fea0003800000 */
.L_x_625:
        /* <DEDUP_REMOVED lines=37> */
[----:B------:R-:W-:Y:S02]  /*91b0*/  FMUL.FTZ R10, R55, R8 ;  /* 0x00000008370a7220 */ /* 0x000fe40000410000 */
[----:B------:R-:W-:Y:S02]  /*91c0*/  FMUL.FTZ R34, R71, R37 ;  /* 0x0000002547227220 */ /* 0x000fe40000410000 */
        /* <DEDUP_REMOVED lines=11> */
.L_x_628:
[----:B------:R-:W-:Y:S05]  /*9280*/  BSYNC B0 ;  /* 0x0000000000007941 */ /* 0x000fea0003800000 */
.L_x_627:
        /* <DEDUP_REMOVED lines=50> */
.L_x_630:
[----:B------:R-:W-:Y:S05]  /*95b0*/  BSYNC B0 ;  /* 0x0000000000007941 */ /* 0x000fea0003800000 */
.L_x_629:
        /* <DEDUP_REMOVED lines=49> */
.L_x_624:
[----:B------:R-:W-:Y:S05]  /*98d0*/  BSYNC B1 ;  /* 0x0000000000017941 */ /* 0x000fea0003800000 */
.L_x_623:
[----:B-1----:R-:W-:-:S04]  /*98e0*/  IADD3 R8, R48, 0x60, RZ ;  /* 0x0000006030087810 */ /* 0x002fc80007ffe0ff */
        /* <DEDUP_REMOVED lines=51> */
.L_x_633:
[----:B------:R-:W-:Y:S05]  /*9c20*/  BSYNC B0 ;  /* 0x0000000000007941 */ /* 0x000fea0003800000 */
.L_x_632:
        /* <DEDUP_REMOVED lines=50> */
.L_x_635:
[----:B------:R-:W-:Y:S05]  /*9f50*/  BSYNC B0 ;  /* 0x0000000000007941 */ /* 0x000fea0003800000 */
.L_x_634:
        /* <DEDUP_REMOVED lines=50> */
.L_x_637:
[----:B------:R-:W-:Y:S05]  /*a280*/  BSYNC B0 ;  /* 0x0000000000007941 */ /* 0x000fea0003800000 */
.L_x_636:
[----:B------:R-:W-:-:S04]  /*a290*/  IADD3 R14, R14, 0x60, RZ ;  /* 0x000000600e0e7810 */ /* 0x000fc80007ffe0ff */
[----:B------:R-:W-:-:S13]  /*a2a0*/  ISETP.GE.AND P0, PT, R14, c[0x0][0x27c], PT ;  /* 0x00009f000e007a0c */ /* 0x000fda0003f06270 */
[----:B------:R-:W-:Y:S05]  /*a2b0*/  @P0 BRA `(.L_x_631) ;  /* 0x0000506000000947 */ /* 0x000fea0003800000 */
[----:B-1----:R-:W1:Y:S01]  /*a2c0*/  LDS.128 R8, [R126+0x1f080] ;  /* 0x01f080007e087984 */ /* 0x002e620000000c00 */
[----:B------:R-:W-:Y:S02]  /*a2d0*/  SHF.R.U64 R14, R20, 0x10, R21 ;  /* 0x00000010140e7819 */ /* 0x000fe40000001215 */
[--C-:B------:R-:W-:Y:S02]  /*a2e0*/  SHF.R.U64 R16, R18, 0x10, R19.reuse ;  /* 0x0000001012107819 */ /* 0x100fe40000001213 */
[----:B------:R-:W-:Y:S02]  /*a2f0*/  SHF.R.U32.HI R18, RZ, 0x10, R19 ;  /* 0x00000010ff127819 */ /* 0x000fe40000011613 */
[----:B------:R-:W-:Y:S02]  /*a300*/  SHF.R.U32.HI R15, RZ, 0x10, R21 ;  /* 0x00000010ff0f7819 */ /* 0x000fe40000011615 */
[C---:B------:R-:W-:Y:S02]  /*a310*/  PRMT R14, R13.reuse, 0x5410, R14 ;  /* 0x000054100d0e7816 */ /* 0x040fe4000000000e */
[----:B------:R-:W-:-:S02]  /*a320*/  PRMT R13, R13, 0x5432, R18 ;  /* 0x000054320d0d7816 */ /* 0x000fc40000000012 */
[C---:B------:R-:W-:Y:S02]  /*a330*/  PRMT R15, R12.reuse, 0x5432, R15 ;  /* 0x000054320c0f7816 */ /* 0x040fe4000000000f */
        /* <DEDUP_REMOVED lines=37> */
[----:B------:R1:W-:Y:S01]  /*a590*/  STS.128 [R126+0x1f080], R8 ;  /* 0x01f080087e007388 */ /* 0x0003e20000000c00 */
[----:B------:R-:W-:Y:S05]  /*a5a0*/  BRA `(.L_x_631) ;  /* 0x00004d7000007947 */ /* 0x000fea0003800000 */
.L_x_598:
[----:B------:R-:W-:Y:S01]  /*a5b0*/  ISETP.NE.AND P0, PT, R226, 0x1, PT ;  /* 0x00000001e200780c */ /* 0x000fe20003f05270 */
[----:B------:R-:W-:Y:S01]  /*a5c0*/  IMAD.MOV.U32 R21, RZ, RZ, R23 ;  /* 0x000000ffff157224 */ /* 0x000fe200078e0017 */
[----:B------:R-:W-:Y:S01]  /*a5d0*/  MOV R17, R19 ;  /* 0x0000001300117202 */ /* 0x000fe20000000f00 */
        /* <DEDUP_REMOVED lines=10> */
[----:B------:R-:W-:-:S05]  /*a680*/  @P0 IMAD.HI.U32 R12, R11, c[0x0][0x2c8], RZ ;  /* 0x0000b2000b0c0a27 */ /* 0x000fca00078e00ff */
[----:B------:R-:W-:-:S04]  /*a690*/  @P0 SHF.R.U32.HI R11, RZ, c[0x0][0x2cc], R12 ;  /* 0x0000b300ff0b0a19 */ /* 0x000fc8000001160c */
[----:B------:R-:W-:Y:S01]  /*a6a0*/  SHF.R.S32.HI R12, RZ, 0x1f, R11 ;  /* 0x0000001fff0c7819 */ /* 0x000fe2000001140b */
[----:B------:R-:W-:-:S04]  /*a6b0*/  IMAD.WIDE.U32 R20, R11, c[0x0][0x280], R20 ;  /* 0x0000a0000b147a25 */ /* 0x000fc800078e0014 */
[----:B------:R-:W-:Y:S01]  /*a6c0*/  IMAD R13, R12, c[0x0][0x280], RZ ;  /* 0x0000a0000c0d7a24 */ /* 0x000fe200078e02ff */
[----:B------:R-:W-:Y:S01]  /*a6d0*/  LEA R14, P0, R20, c[0x0][0x270], 0x1 ;  /* 0x00009c00140e7a11 */ /* 0x000fe200078008ff */
[----:B------:R-:W-:Y:S02]  /*a6e0*/  IMAD R12, R12, c[0x0][0x290], RZ ;  /* 0x0000a4000c0c7a24 */ /* 0x000fe400078e02ff */
[C---:B------:R-:W-:Y:S02]  /*a6f0*/  IMAD R13, R11.reuse, c[0x0][0x284], R13 ;  /* 0x0000a1000b0d7a24 */ /* 0x040fe400078e020d */
[----:B------:R-:W-:-:S04]  /*a700*/  IMAD.WIDE.U32 R16, R11, c[0x0][0x290], R16 ;  /* 0x0000a4000b107a25 */ /* 0x000fc800078e0010 */
[----:B------:R-:W-:Y:S02]  /*a710*/  IMAD.IADD R13, R21, 0x1, R13 ;  /* 0x00000001150d7824 */ /* 0x000fe400078e020d */
[----:B------:R-:W-:-:S03]  /*a720*/  IMAD R11, R11, c[0x0][0x294], R12 ;  /* 0x0000a5000b0b7a24 */ /* 0x000fc600078e020c */
        /* <DEDUP_REMOVED lines=16> */
[----:B--2---:R-:W-:-:S05]  /*a830*/  @!P0 IADD3 R22, P1, R20, R17, RZ ;  /* 0x0000001114168210 */ /* 0x004fca0007f3e0ff */
[----:B---3--:R-:W-:Y:S01]  /*a840*/  @!P0 IMAD.X R23, R21, 0x1, R16, P1 ;  /* 0x0000000115178824 */ /* 0x008fe200008e0610 */
[----:B----4-:R-:W-:-:S04]  /*a850*/  @!P0 IADD3 R24, P1, R18, R17, RZ ;  /* 0x0000001112188210 */ /* 0x010fc80007f3e0ff */
[----:B------:R2:W5:Y:S01]  /*a860*/  @!P0 LD.E.128 R100, [R22.64] ;  /* 0x0000000816648980 */ /* 0x000562000c101d00 */
[----:B-1----:R-:W-:-:S05]  /*a870*/  @!P0 IMAD.X R25, R19, 0x1, R16, P1 ;  /* 0x0000000113198824 */ /* 0x002fca00008e0610 */
        /* <DEDUP_REMOVED lines=13> */
.L_x_639:
[----:B------:R-:W-:Y:S05]  /*a950*/  BSYNC B0 ;  /* 0x0000000000007941 */ /* 0x000fea0003800000 */
.L_x_638:
[----:B------:R-:W-:Y:S01]  /*a960*/  ISETP.NE.AND P0, PT, R15, RZ, PT ;  /* 0x000000ff0f00720c */ /* 0x000fe20003f05270 */
[----:B--2--5:R-:W-:Y:S01]  /*a970*/  IMAD.MOV.U32 R16, RZ, RZ, R86 ;  /* 0x000000ffff107224 */ /* 0x024fe200078e0056 */
[----:B------:R-:W-:Y:S01]  /*a980*/  MOV R17, R85 ;  /* 0x0000005500117202 */ /* 0x000fe20000000f00 */
[----:B------:R-:W-:Y:S01]  /*a990*/  IMAD.MOV.U32 R15, RZ, RZ, R87 ;  /* 0x000000ffff0f7224 */ /* 0x000fe200078e0057 */
[----:B------:R2:W4:Y:S02]  /*a9a0*/  SHFL.IDX PT, R23, R13, 0x1, 0x181f ;  /* 0x00381f000d177f89 */ /* 0x00052400000e0000 */
[----:B----4-:R-:W-:Y:S01]  /*a9b0*/  IMAD.MOV.U32 R18, RZ, RZ, R84 ;  /* 0x000000ffff127224 */ /* 0x010fe200078e0054 */
        /* <DEDUP_REMOVED lines=8> */
[----:B------:R2:W4:Y:S01]  /*aa40*/  SHFL.IDX PT, R22, R14, 0x1, 0x181f ;  /* 0x00381f000e167f89 */ /* 0x00052200000e0000 */
[----:B------:R-:W-:Y:S01]  /*aa50*/  CS2R R74, SRZ ;  /* 0x00000000004a7805 */ /* 0x000fe2000001ff00 */
[----:B------:R-:W-:Y:S01]  /*aa60*/  PRMT R131, R15, 0x5410, R16 ;  /* 0x000054100f837816 */ /* 0x000fe20000000010 */
[----:B------:R-:W-:Y:S01]  /*aa70*/  IMAD.MOV.U32 R16, RZ, RZ, R82 ;  /* 0x000000ffff107224 */ /* 0x000fe200078e0052 */
[----:B------:R-:W-:Y:S01]  /*aa80*/  MOV R15, R83 ;  /* 0x00000053000f7202 */ /* 0x000fe20000000f00 */
[----:B---3--:R2:W3:Y:S01]  /*aa90*/  SHFL.IDX PT, R21, R11, 0x1, 0x181f ;  /* 0x00381f000b157f89 */ /* 0x0084e200000e0000 */
[----:B------:R-:W-:Y:S01]  /*aaa0*/  PRMT R130, R17, 0x5410, R18 ;  /* 0x0000541011827816 */ /* 0x000fe20000000012 */
[----:B------:R-:W-:Y:S01]  /*aab0*/  IMAD.MOV.U32 R17, RZ, RZ, R99 ;  /* 0x000000ffff117224 */ /* 0x000fe200078e0063 */
[----:B------:R-:W-:Y:S01]  /*aac0*/  PRMT R120, R15, 0x5410, R16 ;  /* 0x000054100f787816 */ /* 0x000fe20000000010 */
[----:B------:R-:W-:Y:S01]  /*aad0*/  IMAD.MOV.U32 R16, RZ, RZ, R80 ;  /* 0x000000ffff107224 */ /* 0x000fe200078e0050 */
[----:B------:R-:W-:Y:S01]  /*aae0*/  MOV R18, R98 ;  /* 0x0000006200127202 */ /* 0x000fe20000000f00 */
[----:B------:R-:W-:Y:S01]  /*aaf0*/  IMAD.MOV.U32 R15, RZ, RZ, R81 ;  /* 0x000000ffff0f7224 */ /* 0x000fe200078e0051 */
[----:B------:R2:W1:Y:S01]  /*ab00*/  SHFL.IDX PT, R20, R12, 0x1, 0x181f ;  /* 0x00381f000c147f89 */ /* 0x00046200000e0000 */
[----:B------:R-:W-:Y:S01]  /*ab10*/  CS2R R72, SRZ ;  /* 0x0000000000487805 */ /* 0x000fe2000001ff00 */
[----:B------:R-:W-:Y:S01]  /*ab20*/  PRMT R129, R17, 0x5410, R18 ;  /* 0x0000541011817816 */ /* 0x000fe20000000012 */
[----:B------:R-:W-:Y:S01]  /*ab30*/  CS2R R62, SRZ ;  /* 0x00000000003e7805 */ /* 0x000fe2000001ff00 */
[----:B------:R-:W-:Y:S01]  /*ab40*/  PRMT R117, R15, 0x5410, R16 ;  /* 0x000054100f757816 */ /* 0x000fe20000000010 */
[----:B------:R-:W-:Y:S01]  /*ab50*/  IMAD.MOV.U32 R16, RZ, RZ, R96 ;  /* 0x000000ffff107224 */ /* 0x000fe200078e0060 */
[----:B------:R-:W-:Y:S01]  /*ab60*/  MOV R15, R97 ;  /* 0x00000061000f7202 */ /* 0x000fe20000000f00 */
[----:B------:R-:W-:Y:S01]  /*ab70*/  CS2R R60, SRZ ;  /* 0x00000000003c7805 */ /* 0x000fe2000001ff00 */
[----:B------:R-:W-:Y:S01]  /*ab80*/  CS2R R70, SRZ ;  /* 0x0000000000467805 */ /* 0x000fe2000001ff00 */
[----:B------:R-:W-:Y:S01]  /*ab90*/  CS2R R68, SRZ ;  /* 0x0000000000447805 */ /* 0x000fe2000001ff00 */
[----:B------:R-:W-:Y:S01]  /*aba0*/  PRMT R128, R15, 0x5410, R16 ;  /* 0x000054100f807816 */ /* 0x000fe20000000010 */
        /* <DEDUP_REMOVED lines=8> */
[----:B----4-:R-:W-:-:S05]  /*ac30*/  @!P0 IADD3 R18, P1, R22, R15, RZ ;  /* 0x0000000f16128210 */ /* 0x010fca0007f3e0ff */
[----:B-1----:R-:W-:Y:S01]  /*ac40*/  @!P0 IMAD.X R19, R23, 0x1, R16, P1 ;  /* 0x0000000117138824 */ /* 0x002fe200008e0610 */
[----:B------:R-:W-:-:S04]  /*ac50*/  @!P0 IADD3 R24, P1, R20, R15, RZ ;  /* 0x0000000f14188210 */ /* 0x000fc80007f3e0ff */
[----:B------:R1:W5:Y:S01]  /*ac60*/  @!P0 LD.E.128 R72, [R18.64] ;  /* 0x0000000812488980 */ /* 0x000362000c101d00 */
[----:B---3--:R-:W-:-:S05]  /*ac70*/  @!P0 IMAD.X R25, R21, 0x1, R16, P1 ;  /* 0x0000000115198824 */ /* 0x008fca00008e0610 */
        /* <DEDUP_REMOVED lines=13> */
.L_x_641:
[----:B------:R-:W-:Y:S05]  /*ad50*/  BSYNC B0 ;  /* 0x0000000000007941 */ /* 0x000fea0003800000 */
.L_x_640:
[----:B------:R-:W-:Y:S01]  /*ad60*/  ISETP.NE.AND P0, PT, R10, RZ, PT ;  /* 0x000000ff0a00720c */ /* 0x000fe20003f05270 */
[----:B-----5:R-:W-:Y:S01]  /*ad70*/  IMAD.MOV.U32 R17, RZ, RZ, R66 ;  /* 0x000000ffff117224 */ /* 0x020fe200078e0042 */
[----:B------:R-:W-:Y:S01]  /*ad80*/  MOV R10, R65 ;  /* 0x00000041000a7202 */ /* 0x000fe20000000f00 */
[----:B------:R-:W-:Y:S01]  /*ad90*/  IMAD.MOV.U32 R16, RZ, RZ, R67 ;  /* 0x000000ffff107224 */ /* 0x000fe200078e0043 */
[----:B-1-3--:R1:W3:Y:S01]  /*ada0*/  SHFL.IDX PT, R21, R13, 0x2, 0x181f ;  /* 0x00581f000d157f89 */ /* 0x00a2e200000e0000 */
[----:B------:R-:W-:Y:S01]  /*adb0*/  IMAD.MOV.U32 R15, RZ, RZ, R64 ;  /* 0x000000ffff0f7224 */ /* 0x000fe200078e0040 */
[----:B------:R-:W-:Y:S01]  /*adc0*/  BSSY B0, `(.L_x_642) ;  /* 0x000003b000007945 */ /* 0x000fe20003800000 */
[----:B----4-:R-:W-:Y:S01]  /*add0*/  CS2R R22, SRZ ;  /* 0x0000000000167805 */ /* 0x010fe2000001ff00 */
        /* <DEDUP_REMOVED lines=10> */
[----:B------:R-:W-:Y:S01]  /*ae80*/  PRMT R115, R10, 0x5410, R15 ;  /* 0x000054100a737816 */ /* 0x000fe2000000000f */
[----:B------:R-:W-:Y:S01]  /*ae90*/  IMAD.MOV.U32 R15, RZ, RZ, R60 ;  /* 0x000000ffff0f7224 */ /* 0x000fe200078e003c */
[----:B------:R-:W-:Y:S01]  /*aea0*/  MOV R16, R63 ;  /* 0x0000003f00107202 */ /* 0x000fe20000000f00 */
[----:B------:R-:W-:Y:S01]  /*aeb0*/  IMAD.MOV.U32 R10, RZ, RZ, R61 ;  /* 0x000000ffff0a7224 */ /* 0x000fe200078e003d */
[----:B------:R1:W2:Y:S01]  /*aec0*/  SHFL.IDX PT, R19, R11, 0x2, 0x181f ;  /* 0x00581f000b137f89 */ /* 0x0002a200000e0000 */
        /* <DEDUP_REMOVED lines=17> */
[----:B---34-:R-:W-:Y:S01]  /*afe0*/  ISETP.GE.AND P0, PT, R79, c[0x0][0x27c], PT ;  /* 0x00009f004f007a0c */ /* 0x018fe20003f06270 */
[----:B------:R-:W-:Y:S01]  /*aff0*/  CS2R R46, SRZ ;  /* 0x00000000002e7805 */ /* 0x000fe2000001ff00 */
[----:B------:R-:W-:Y:S01]  /*b000*/  CS2R R44, SRZ ;  /* 0x00000000002c7805 */ /* 0x000fe2000001ff00 */
[----:B------:R-:W-:Y:S01]  /*b010*/  CS2R R42, SRZ ;  /* 0x00000000002a7805 */ /* 0x000fe2000001ff00 */
[----:B------:R-:W-:-:S09]  /*b020*/  CS2R R40, SRZ ;  /* 0x0000000000287805 */ /* 0x000fd2000001ff00 */
[C---:B------:R-:W-:Y:S01]  /*b030*/  @!P0 IMAD.SHL.U32 R10, R79.reuse, 0x2, RZ ;  /* 0x000000024f0a8824 */ /* 0x040fe200078e00ff */
[----:B------:R-:W-:-:S04]  /*b040*/  @!P0 SHF.L.U64.HI R15, R79, 0x1, R119 ;  /* 0x000000014f0f8819 */ /* 0x000fc80000010277 */
[----:B------:R-:W-:-:S05]  /*b050*/  @!P0 IADD3 R16, P1, R20, R10, RZ ;  /* 0x0000000a14108210 */ /* 0x000fca0007f3e0ff */
[----:B------:R-:W-:Y:S01]  /*b060*/  @!P0 IMAD.X R17, R21, 0x1, R15, P1 ;  /* 0x0000000115118824 */ /* 0x000fe200008e060f */
[----:B-1----:R-:W-:-:S04]  /*b070*/  @!P0 IADD3 R24, P1, R18, R10, RZ ;  /* 0x0000000a12188210 */ /* 0x002fc80007f3e0ff */
[----:B------:R1:W5:Y:S01]  /*b080*/  @!P0 LD.E.128 R44, [R16.64] ;  /* 0x00000008102c8980 */ /* 0x000362000c101d00 */
[----:B--2---:R-:W-:-:S05]  /*b090*/  @!P0 IMAD.X R25, R19, 0x1, R15, P1 ;  /* 0x0000000113198824 */ /* 0x004fca00008e060f */
        /* <DEDUP_REMOVED lines=13> */
.L_x_643:
[----:B---34-:R-:W-:Y:S05]  /*b170*/  BSYNC B0 ;  /* 0x0000000000007941 */ /* 0x018fea0003800000 */
.L_x_642:
[----:B------:R-:W-:Y:S01]  /*b180*/  ISETP.NE.AND P0, PT, R9, RZ, PT ;  /* 0x000000ff0900720c */ /* 0x000fe20003f05270 */
[----:B-----5:R-:W-:Y:S01]  /*b190*/  IMAD.MOV.U32 R10, RZ, RZ, R38 ;  /* 0x000000ffff0a7224 */ /* 0x020fe200078e0026 */
[----:B------:R-:W-:Y:S01]  /*b1a0*/  MOV R15, R37 ;  /* 0x00000025000f7202 */ /* 0x000fe20000000f00 */
[----:B------:R-:W-:Y:S01]  /*b1b0*/  IMAD.MOV.U32 R9, RZ, RZ, R39 ;  /* 0x000000ffff097224 */ /* 0x000fe200078e0027 */
[----:B------:R3:W4:Y:S01]  /*b1c0*/  SHFL.IDX PT, R77, R11, 0x3, 0x181f ;  /* 0x00781f000b4d7f89 */ /* 0x00072200000e0000 */
[----:B-1----:R-:W-:Y:S01]  /*b1d0*/  IMAD.MOV.U32 R16, RZ, RZ, R36 ;  /* 0x000000ffff107224 */ /* 0x002fe200078e0024 */
        /* <DEDUP_REMOVED lines=12> */
[----:B------:R-:W-:Y:S01]  /*b2a0*/  MOV R9, R35 ;  /* 0x0000002300097202 */ /* 0x000fe20000000f00 */
[----:B--2---:R-:W2:Y:S01]  /*b2b0*/  SHFL.IDX PT, R14, R14, 0x3, 0x181f ;  /* 0x00781f000e0e7f89 */ /* 0x004ea200000e0000 */
[----:B------:R-:W-:Y:S01]  /*b2c0*/  PRMT R107, R15, 0x5410, R16 ;  /* 0x000054100f6b7816 */ /* 0x000fe20000000010 */
[----:B------:R-:W-:Y:S01]  /*b2d0*/  CS2R R28, SRZ ;  /* 0x00000000001c7805 */ /* 0x000fe2000001ff00 */
[----:B------:R-:W-:Y:S01]  /*b2e0*/  PRMT R94, R9, 0x5410, R10 ;  /* 0x00005410095e7816 */ /* 0x000fe2000000000a */
[----:B------:R-:W-:Y:S01]  /*b2f0*/  IMAD.MOV.U32 R10, RZ, RZ, R32 ;  /* 0x000000ffff0a7224 */ /* 0x000fe200078e0020 */
[----:B------:R2:W2:Y:S01]  /*b300*/  SHFL.IDX PT, R15, R13, 0x3, 0x181f ;  /* 0x00781f000d0f7f89 */ /* 0x0004a200000e0000 */
[----:B------:R-:W-:Y:S01]  /*b310*/  IMAD.MOV.U32 R9, RZ, RZ, R33 ;  /* 0x000000ffff097224 */ /* 0x000fe200078e0021 */
[----:B------:R-:W-:Y:S01]  /*b320*/  CS2R R18, SRZ ;  /* 0x0000000000127805 */ /* 0x000fe2000001ff00 */
[----:B---3--:R-:W-:Y:S01]  /*b330*/  IMAD.MOV.U32 R11, RZ, RZ, R43 ;  /* 0x000000ffff0b7224 */ /* 0x008fe200078e002b */
[----:B------:R-:W-:Y:S01]  /*b340*/  CS2R R16, SRZ ;  /* 0x0000000000107805 */ /* 0x000fe2000001ff00 */
[----:B------:R-:W-:Y:S01]  /*b350*/  CS2R R26, SRZ ;  /* 0x00000000001a7805 */ /* 0x000fe2000001ff00 */
[----:B------:R-:W-:Y:S01]  /*b360*/  PRMT R93, R9, 0x5410, R10 ;  /* 0x00005410095d7816 */ /* 0x000fe2000000000a */
[----:B------:R-:W-:Y:S01]  /*b370*/  IMAD.MOV.U32 R10, RZ, RZ, R40 ;  /* 0x000000ffff0a7224 */ /* 0x000fe200078e0028 */
[----:B------:R-:W-:Y:S01]  /*b380*/  MOV R9, R41 ;  /* 0x0000002900097202 */ /* 0x000fe20000000f00 */
[----:B------:R-:W-:-:S03]  /*b390*/  CS2R R24, SRZ ;  /* 0x0000000000187805 */ /* 0x000fc6000001ff00 */
[----:B------:R-:W-:Y:S02]  /*b3a0*/  PRMT R105, R9, 0x5410, R10 ;  /* 0x0000541009697816 */ /* 0x000fe4000000000a */
[----:B-1----:R-:W-:-:S04]  /*b3b0*/  MOV R12, R42 ;  /* 0x0000002a000c7202 */ /* 0x002fc80000000f00 */
[----:B------:R-:W-:Y:S01]  /*b3c0*/  PRMT R106, R11, 0x5410, R12 ;  /* 0x000054100b6a7816 */ /* 0x000fe2000000000c */
[----:B------:R-:W-:Y:S05]  /*b3d0*/  @P0 BRA `(.L_x_645) ;  /* 0x0000019000000947 */ /* 0x000fea0003800000 */
[----:B----4-:R-:W-:Y:S01]  /*b3e0*/  ISETP.GE.AND P0, PT, R79, c[0x0][0x27c], PT ;  /* 0x00009f004f007a0c */ /* 0x010fe20003f06270 */
        /* <DEDUP_REMOVED lines=10> */
[----:B--2---:R-:W-:-:S05]  /*b490*/  @!P0 IADD3 R12, P1, R14, R9, RZ ;  /* 0x000000090e0c8210 */ /* 0x004fca0007f3e0ff */
[----:B------:R-:W-:Y:S01]  /*b4a0*/  @!P0 IMAD.X R13, R15, 0x1, R10, P1 ;  /* 0x000000010f0d8824 */ /* 0x000fe200008e060a */
[----:B------:R-:W-:-:S04]  /*b4b0*/  @!P0 IADD3 R88, P1, R76, R9, RZ ;  /* 0x000000094c588210 */ /* 0x000fc80007f3e0ff */
[----:B------:R1:W5:Y:S01]  /*b4c0*/  @!P0 LD.E.128 R28, [R12.64] ;  /* 0x000000080c1c8980 */ /* 0x000362000c101d00 */
[----:B------:R-:W-:Y:S01]  /*b4d0*/  @!P0 IMAD.X R89, R77, 0x1, R10, P1 ;  /* 0x000000014d598824 */ /* 0x000fe200008e060a */
        /* <DEDUP_REMOVED lines=9> */
.L_x_645:
[----:B----4-:R-:W-:Y:S05]  /*b570*/  BSYNC B0 ;  /* 0x0000000000007941 */ /* 0x010fea0003800000 */
.L_x_644:
[----:B-----5:R-:W-:Y:S01]  /*b580*/  IMAD.MOV.U32 R9, RZ, RZ, R22 ;  /* 0x000000ffff097224 */ /* 0x020fe200078e0016 */
[----:B------:R-:W-:-:S04]  /*b590*/  DEPBAR.LE SB0, 0x1 ;  /* 0x000080400000791a */ /* 0x000fc80000000000 */
[----:B-1----:R-:W-:Y:S01]  /*b5a0*/  IMAD.MOV.U32 R12, RZ, RZ, R23 ;  /* 0x000000ffff0c7224 */ /* 0x002fe200078e0017 */
[----:B------:R-:W-:Y:S01]  /*b5b0*/  BSSY B1, `(.L_x_646) ;  /* 0x00000fc000017945 */ /* 0x000fe20003800000 */
[----:B------:R-:W-:Y:S01]  /*b5c0*/  IMAD.IADD R92, R8, 0x1, -R149 ;  /* 0x00000001085c7824 */ /* 0x000fe200078e0a95 */
[----:B------:R-:W-:Y:S01]  /*b5d0*/  MOV R8, R17 ;  /* 0x0000001100087202 */ /* 0x000fe20000000f00 */
[----:B------:R-:W-:Y:S01]  /*b5e0*/  IMAD.MOV.U32 R11, RZ, RZ, R20 ;  /* 0x000000ffff0b7224 */ /* 0x000fe200078e0014 */
[----:B------:R-:W-:Y:S01]  /*b5f0*/  PRMT R78, R12, 0x5410, R9 ;  /* 0x000054100c4e7816 */ /* 0x000fe20000000009 */
[----:B------:R-:W-:Y:S01]  /*b600*/  IMAD.MOV.U32 R10, RZ, RZ, R21 ;  /* 0x000000ffff0a7224 */ /* 0x000fe200078e0015 */
[----:B------:R-:W-:Y:S01]  /*b610*/  MOV R9, R30 ;  /* 0x0000001e00097202 */ /* 0x000fe20000000f00 */
[----:B------:R-:W-:Y:S01]  /*b620*/  IMAD.MOV.U32 R12, RZ, RZ, R31 ;  /* 0x000000ffff0c7224 */ /* 0x000fe200078e001f */
[----:B------:R-:W-:Y:S02]  /*b630*/  IMNMX R92, R92, 0x80, PT ;  /* 0x000000805c5c7817 */ /* 0x000fe40003800200 */
[----:B------:R-:W-:Y:S01]  /*b640*/  PRMT R77, R10, 0x5410, R11 ;  /* 0x000054100a4d7816 */ /* 0x000fe2000000000b */
[----:B------:R-:W-:Y:S01]  /*b650*/  IMAD.MOV.U32 R11, RZ, RZ, R28 ;  /* 0x000000ffff0b7224 */ /* 0x000fe200078e001c */
[----:B------:R-:W-:Y:S01]  /*b660*/  PRMT R91, R91, 0x5410, R9 ;  /* 0x000054105b5b7816 */ /* 0x000fe20000000009 */
[----:B------:R-:W-:Y:S01]  /*b670*/  IMAD.MOV.U32 R10, RZ, RZ, R29 ;  /* 0x000000ffff0a7224 */ /* 0x000fe200078e001d */
[----:B------:R-:W-:Y:S01]  /*b680*/  MOV R9, R18 ;  /* 0x0000001200097202 */ /* 0x000fe20000000f00 */
[----:B------:R-:W-:Y:S01]  /*b690*/  BAR.SYNC.DEFER_BLOCKING 0x0 ;  /* 0x0000000000007b1d */ /* 0x000fe20000010000 */
[----:B------:R-:W-:-:S02]  /*b6a0*/  ISETP.GE.AND P0, PT, R48, R92, PT ;  /* 0x0000005c3000720c */ /* 0x000fc40003f06270 */
        /* <DEDUP_REMOVED lines=22> */
[--C-:B------:R-:W-:Y:S02]  /*b810*/  SHF.R.U64 R102, R102, 0x10, R103.reuse ;  /* 0x0000001066667819 */ /* 0x100fe40000001267 */
[----:B------:R-:W-:Y:S01]  /*b820*/  SHF.R.S32.HI R8, RZ, 0x1f, R10 ;  /* 0x0000001fff087819 */ /* 0x000fe2000001140a */
[----:B------:R-:W-:Y:S01]  /*b830*/  IMAD.SHL.U32 R9, R10, 0x8, RZ ;  /* 0x000000080a097824 */ /* 0x000fe200078e00ff */
[----:B------:R-:W-:-:S02]  /*b840*/  SHF.R.U32.HI R103, RZ, 0x10, R103 ;  /* 0x00000010ff677819 */ /* 0x000fc40000011667 */
[----:B------:R-:W-:Y:S02]  /*b850*/  LEA.HI R8, R8, R10, RZ, 0x3 ;  /* 0x0000000a08087211 */ /* 0x000fe400078f18ff */
[----:B------:R-:W-:Y:S02]  /*b860*/  LOP3.LUT R9, R125, 0x38, R9, 0xf8, !PT ;  /* 0x000000387d097812 */ /* 0x000fe400078ef809 */
[----:B------:R-:W-:Y:S01]  /*b870*/  SHF.R.U32.HI R97, RZ, 0x10, R97 ;  /* 0x00000010ff617819 */ /* 0x000fe20000011661 */
[----:B------:R-:W-:Y:S01]  /*b880*/  IMAD.SHL.U32 R8, R8, 0x400, RZ ;  /* 0x0000040008087824 */ /* 0x000fe200078e00ff */
[----:B------:R-:W-:Y:S02]  /*b890*/  LOP3.LUT R9, R9, R124, RZ, 0x3c, !PT ;  /* 0x0000007c09097212 */ /* 0x000fe400078e3cff */
[----:B------:R-:W-:Y:S02]  /*b8a0*/  PRMT R96, R128, 0x5432, R96 ;  /* 0x0000543280607816 */ /* 0x000fe40000000060 */
[----:B------:R-:W-:-:S02]  /*b8b0*/  LOP3.LUT R8, R8, 0x7fffe000, RZ, 0xc0, !PT ;  /* 0x7fffe00008087812 */ /* 0x000fc400078ec0ff */
[----:B------:R-:W-:Y:S01]  /*b8c0*/  PRMT R100, R130, 0x5432, R100 ;  /* 0x0000543282647816 */ /* 0x000fe20000000064 */
[----:B------:R-:W-:Y:S01]  /*b8d0*/  IMAD.U32 R139, R96, 0x10000, RZ ;  /* 0x00010000608b7824 */ /* 0x000fe200078e00ff */
[----:B------:R-:W-:Y:S02]  /*b8e0*/  IADD3 R127, R9, R8, R123 ;  /* 0x00000008097f7210 */ /* 0x000fe40007ffe07b */
[--C-:B------:R-:W-:Y:S01]  /*b8f0*/  SHF.R.U64 R98, R98, 0x10, R99.reuse ;  /* 0x0000001062627819 */ /* 0x100fe20000001263 */
[----:B------:R-:W-:Y:S01]  /*b900*/  IMAD.U32 R136, R100, 0x10000, RZ ;  /* 0x0001000064887824 */ /* 0x000fe200078e00ff */
[----:B------:R-:W-:Y:S01]  /*b910*/  SHF.R.U32.HI R99, RZ, 0x10, R99 ;  /* 0x00000010ff637819 */ /* 0x000fe20000011663 */
[----:B------:R-:W-:Y:S01]  /*b920*/  IMAD.SHL.U32 R127, R127, 0x2, RZ ;  /* 0x000000027f7f7824 */ /* 0x000fe200078e00ff */
[C---:B------:R-:W-:Y:S02]  /*b930*/  PRMT R102, R131.reuse, 0x5432, R102 ;  /* 0x0000543283667816 */ /* 0x040fe40000000066 */
[----:B------:R-:W-:-:S02]  /*b940*/  PRMT R103, R131, 0x5410, R103 ;  /* 0x0000541083677816 */ /* 0x000fc40000000067 */
[----:B------:R-:W2:Y:S01]  /*b950*/  LDS.128 R8, [R127+0x10080] ;  /* 0x010080007f087984 */ /* 0x000ea20000000c00 */
[----:B------:R-:W-:Y:S02]  /*b960*/  PRMT R97, R128, 0x5410, R97 ;  /* 0x0000541080617816 */ /* 0x000fe40000000061 */
[----:B------:R-:W-:Y:S02]  /*b970*/  SHF.R.U32.HI R101, RZ, 0x10, R101 ;  /* 0x00000010ff657819 */ /* 0x000fe40000011665 */
[----:B-1----:R-:W-:Y:S01]  /*b980*/  SHF.L.U32 R128, R13, 0x10, RZ ;  /* 0x000000100d807819 */ /* 0x002fe200000006ff */
[----:B------:R-:W-:Y:S01]  /*b990*/  IMAD.U32 R138, R97, 0x10000, RZ ;  /* 0x00010000618a7824 */ /* 0x000fe200078e00ff */
[----:B------:R-:W-:Y:S01]  /*b9a0*/  LOP3.LUT R131, R13, 0xffff0000, RZ, 0xc0, !PT ;  /* 0xffff00000d837812 */ /* 0x000fe200078ec0ff */
[C---:B------:R-:W-:Y:S01]  /*b9b0*/  IMAD.U32 R13, R15.reuse, 0x10000, RZ ;  /* 0x000100000f0d7824 */ /* 0x040fe200078e00ff */
[----:B------:R-:W-:Y:S02]  /*b9c0*/  LOP3.LUT R132, R15, 0xffff0000, RZ, 0xc0, !PT ;  /* 0xffff00000f847812 */ /* 0x000fe400078ec0ff */
[----:B------:R-:W-:-:S02]  /*b9d0*/  PRMT R98, R129, 0x5432, R98 ;  /* 0x0000543281627816 */ /* 0x000fc40000000062 */
[----:B------:R-:W-:Y:S01]  /*b9e0*/  PRMT R99, R129, 0x5410, R99 ;  /* 0x0000541081637816 */ /* 0x000fe20000000063 */
[----:B------:R-:W-:Y:S01]  /*b9f0*/  IMAD.U32 R129, R12, 0x10000, RZ ;  /* 0x000100000c817824 */ /* 0x000fe200078e00ff */
[----:B------:R-:W-:Y:S01]  /*ba00*/  PRMT R101, R130, 0x5410, R101 ;  /* 0x0000541082657816 */ /* 0x000fe20000000065 */
[----:B------:R-:W-:Y:S01]  /*ba10*/  IMAD.U32 R130, R14, 0x10000, RZ ;  /* 0x000100000e827824 */ /* 0x000fe200078e00ff */
[----:B------:R-:W-:Y:S02]  /*ba20*/  LOP3.LUT R96, R96, 0xffff0000, RZ, 0xc0, !PT ;  /* 0xffff000060607812 */ /* 0x000fe400078ec0ff */
[----:B------:R-:W-:Y:S01]  /*ba30*/  LOP3.LUT R100, R100, 0xffff0000, RZ, 0xc0, !PT ;  /* 0xffff000064647812 */ /* 0x000fe200078ec0ff */
[----:B------:R-:W-:Y:S01]  /*ba40*/  IMAD.U32 R141, R101, 0x10000, RZ ;  /* 0x00010000658d7824 */ /* 0x000fe200078e00ff */
[----:B------:R-:W-:Y:S02]  /*ba50*/  LOP3.LUT R12, R12, 0xffff0000, RZ, 0xc0, !PT ;  /* 0xffff00000c0c7812 */ /* 0x000fe400078ec0ff */
[----:B------:R-:W-:-:S02]  /*ba60*/  LOP3.LUT R97, R97, 0xffff0000, RZ, 0xc0, !PT ;  /* 0xffff000061617812 */ /* 0x000fc400078ec0ff */
[----:B------:R-:W-:Y:S02]  /*ba70*/  LOP3.LUT R101, R101, 0xffff0000, RZ, 0xc0, !PT ;  /* 0xffff000065657812 */ /* 0x000fe400078ec0ff */
[----:B------:R-:W-:Y:S01]  /*ba80*/  LOP3.LUT R14, R14, 0xffff0000, RZ, 0xc0, !PT ;  /* 0xffff00000e0e7812 */ /* 0x000fe200078ec0ff */
[----:B--2---:R-:W-:Y:S01]  /*ba90*/  IMAD.U32 R140, R8, 0x10000, RZ ;  /* 0x00010000088c7824 */ /* 0x004fe200078e00ff */
[----:B------:R-:W-:Y:S01]  /*baa0*/  SHF.L.U32 R15, R9, 0x10, RZ ;  /* 0x00000010090f7819 */ /* 0x000fe200000006ff */
[----:B------:R-:W-:Y:S01]  /*bab0*/  IMAD.U32 R135, R11, 0x10000, RZ ;  /* 0x000100000b877824 */ /* 0x000fe200078e00ff */
[----:B------:R-:W-:Y:S02]  /*bac0*/  LOP3.LUT R134, R9, 0xffff0000, RZ, 0xc0, !PT ;  /* 0xffff000009867812 */ /* 0x000fe400078ec0ff */
[C---:B------:R-:W-:Y:S02]  /*bad0*/  SHF.L.U32 R133, R10.reuse, 0x10, RZ ;  /* 0x000000100a857819 */ /* 0x040fe400000006ff */
        /* <DEDUP_REMOVED lines=8> */
[C---:B------:R-:W-:Y:S01]  /*bb60*/  IMAD.U32 R136, R99.reuse, 0x10000, RZ ;  /* 0x0001000063887824 */ /* 0x040fe200078e00ff */
[----:B------:R-:W-:Y:S01]  /*bb70*/  LOP3.LUT R99, R99, 0xffff0000, RZ, 0xc0, !PT ;  /* 0xffff000063637812 */ /* 0x000fe200078ec0ff */
[----:B------:R-:W-:Y:S01]  /*bb80*/  FMUL.FTZ R10, R15, R138 ;  /* 0x0000008a0f0a7220 */ /* 0x000fe20000410000 */
[----:B------:R-:W-:Y:S01]  /*bb90*/  LOP3.LUT R103, R103, 0xffff0000, RZ, 0xc0, !PT ;  /* 0xffff000067677812 */ /* 0x000fe200078ec0ff */
[----:B------:R-:W-:Y:S02]  /*bba0*/  FMUL.FTZ R140, R15, R141 ;  /* 0x0000008d0f8c7220 */ /* 0x000fe40000410000 */
[C---:B------:R-:W-:Y:S02]  /*bbb0*/  FMUL.FTZ R15, R135.reuse, R136 ;  /* 0x00000088870f7220 */ /* 0x040fe40000410000 */
[----:B------:R-:W-:-:S02]  /*bbc0*/  FMUL.FTZ R135, R135, R139 ;  /* 0x0000008b87877220 */ /* 0x000fc40000410000 */
[C---:B------:R-:W-:Y:S02]  /*bbd0*/  FFMA.FTZ R15, R13.reuse, R139, -R15 ;  /* 0x0000008b0d0f7223 */ /* 0x040fe4000001080f */
[----:B------:R-:W-:Y:S02]  /*bbe0*/  FFMA.FTZ R135, R13, R136, R135 ;  /* 0x000000880d877223 */ /* 0x000fe40000010087 */
[C---:B------:R-:W-:Y:S02]  /*bbf0*/  FMUL.FTZ R13, R8.reuse, R96 ;  /* 0x00000060080d7220 */ /* 0x040fe40000410000 */
[----:B------:R-:W-:Y:S02]  /*bc00*/  FMUL.FTZ R8, R8, R100 ;  /* 0x0000006408087220 */ /* 0x000fe40000410000 */
[C---:B------:R-:W-:Y:S01]  /*bc10*/  IMAD.U32 R136, R98.reuse, 0x10000, RZ ;  /* 0x0001000062887824 */ /* 0x040fe200078e00ff */
[----:B------:R-:W-:Y:S01]  /*bc20*/  LOP3.LUT R98, R98, 0xffff0000, RZ, 0xc0, !PT ;  /* 0xffff000062627812 */ /* 0x000fe200078ec0ff */
[----:B------:R-:W-:-:S02]  /*bc30*/  FFMA.FTZ R10, R128, R141, -R10 ;  /* 0x0000008d800a7223 */ /* 0x000fc4000001080a */
[----:B------:R-:W-:Y:S02]  /*bc40*/  FFMA.FTZ R128, R128, R138, R140 ;  /* 0x0000008a80807223 */ /* 0x000fe4000001008c */
[----:B------:R-:W-:Y:S02]  /*bc50*/  FFMA.FTZ R100, R12, R100, -R13 ;  /* 0x000000640c647223 */ /* 0x000fe4000001080d */
[C---:B------:R-:W-:Y:S01]  /*bc60*/  IMAD.U32 R138, R102.reuse, 0x10000, RZ ;  /* 0x00010000668a7824 */ /* 0x040fe200078e00ff */
[----:B------:R-:W-:Y:S01]  /*bc70*/  LOP3.LUT R102, R102, 0xffff0000, RZ, 0xc0, !PT ;  /* 0xffff000066667812 */ /* 0x000fe200078ec0ff */
[----:B------:R-:W-:Y:S02]  /*bc80*/  FFMA.FTZ R8, R12, R96, R8 ;  /* 0x000000600c087223 */ /* 0x000fe40000010008 */
[C---:B------:R-:W-:Y:S02]  /*bc90*/  FMUL.FTZ R12, R133.reuse, R136 ;  /* 0x00000088850c7220 */ /* 0x040fe40000410000 */
[-C--:B------:R-:W-:Y:S01]  /*bca0*/  FMUL.FTZ R133, R133, R138.reuse ;  /* 0x0000008a85857220 */ /* 0x080fe20000410000 */
[----:B------:R-:W-:Y:S01]  /*bcb0*/  F2FP.BF16.PACK_AB R8, R8, R129 ;  /* 0x000000810808723e */ /* 0x000fe200000010ff */
[----:B------:R-:W-:-:S02]  /*bcc0*/  FFMA.FTZ R138, R130, R138, -R12 ;  /* 0x0000008a828a7223 */ /* 0x000fc4000001080c */
[C---:B------:R-:W-:Y:S02]  /*bcd0*/  FMUL.FTZ R96, R9.reuse, R98 ;  /* 0x0000006209607220 */ /* 0x040fe40000410000 */
[----:B------:R-:W-:Y:S02]  /*bce0*/  FMUL.FTZ R12, R9, R102 ;  /* 0x00000066090c7220 */ /* 0x000fe40000410000 */
[C---:B------:R-:W-:Y:S02]  /*bcf0*/  FMUL.FTZ R13, R134.reuse, R97 ;  /* 0x00000061860d7220 */ /* 0x040fe40000410000 */
[C---:B------:R-:W-:Y:S02]  /*bd00*/  FMUL.FTZ R9, R137.reuse, R99 ;  /* 0x0000006389097220 */ /* 0x040fe40000410000 */
[----:B------:R-:W-:Y:S02]  /*bd10*/  FMUL.FTZ R134, R134, R101 ;  /* 0x0000006586867220 */ /* 0x000fe40000410000 */
[----:B------:R-:W-:-:S02]  /*bd20*/  FMUL.FTZ R137, R137, R103 ;  /* 0x0000006789897220 */ /* 0x000fc40000410000 */
[----:B------:R-:W-:Y:S02]  /*bd30*/  FFMA.FTZ R13, R131, R101, -R13 ;  /* 0x00000065830d7223 */ /* 0x000fe4000001080d */
[----:B------:R-:W-:Y:S02]  /*bd40*/  FFMA.FTZ R102, R14, R102, -R96 ;  /* 0x000000660e667223 */ /* 0x000fe40000010860 */
[----:B------:R-:W-:Y:S01]  /*bd50*/  FFMA.FTZ R103, R132, R103, -R9 ;  /* 0x0000006784677223 */ /* 0x000fe20000010809 */
[----:B------:R-:W-:Y:S01]  /*bd60*/  F2FP.BF16.PACK_AB R13, R13, R10 ;  /* 0x0000000a0d0d723e */ /* 0x000fe200000010ff */
[----:B------:R-:W-:Y:S02]  /*bd70*/  FFMA.FTZ R134, R131, R97, R134 ;  /* 0x0000006183867223 */ /* 0x000fe40000010086 */
        /* <DEDUP_REMOVED lines=11> */
.L_x_649:
[----:B------:R-:W-:Y:S05]  /*be30*/  BSYNC B0 ;  /* 0x0000000000007941 */ /* 0x000fea0003800000 */
.L_x_648:
        /* <DEDUP_REMOVED lines=8> */
[----:B------:R-:W-:Y:S01]  /*bec0*/  LOP3.LUT R11, R125, 0x38, R11, 0xf8, !PT ;  /* 0x000000387d0b7812 */ /* 0x000fe200078ef80b */
[----:B------:R-:W-:Y:S01]  /*bed0*/  IMAD.SHL.U32 R12, R12, 0x80, RZ ;  /* 0x000000800c0c7824 */ /* 0x000fe200078e00ff */
[----:B------:R-:W-:-:S02]  /*bee0*/  LEA.HI R10, R10, R8, RZ, 0x1d ;  /* 0x000000080a0a7211 */ /* 0x000fc400078fe8ff */
[----:B------:R-:W-:Y:S02]  /*bef0*/  LOP3.LUT R11, R11, R124, RZ, 0x3c, !PT ;  /* 0x0000007c0b0b7212 */ /* 0x000fe400078e3cff */
        /* <DEDUP_REMOVED lines=8> */
[----:B------:R-:W-:Y:S01]  /*bf80*/  SHF.R.U64 R84, R84, 0x10, R85 ;  /* 0x0000001054547819 */ /* 0x000fe20000001255 */
[----:B------:R-:W-:Y:S01]  /*bf90*/  IMAD.SHL.U32 R96, R11, 0x2, RZ ;  /* 0x000000020b607824 */ /* 0x000fe200078e00ff */
[----:B------:R-:W-:Y:S02]  /*bfa0*/  LOP3.LUT R8, R8, 0x7fffe000, RZ, 0xc0, !PT ;  /* 0x7fffe00008087812 */ /* 0x000fe400078ec0ff */
[----:B------:R-:W-:Y:S02]  /*bfb0*/  SHF.R.U32.HI R81, RZ, 0x10, R81 ;  /* 0x00000010ff517819 */ /* 0x000fe40000011651 */
[----:B------:R-:W-:Y:S01]  /*bfc0*/  IADD3 R97, R9, R8, R123 ;  /* 0x0000000809617210 */ /* 0x000fe20007ffe07b */
[----:B--2---:R-:W1:Y:S01]  /*bfd0*/  LDS.128 R12, [R96+0x10080] ;  /* 0x01008000600c7984 */ /* 0x004e620000000c00 */
[--C-:B------:R-:W-:Y:S02]  /*bfe0*/  SHF.R.U64 R82, R82, 0x10, R83.reuse ;  /* 0x0000001052527819 */ /* 0x100fe40000001253 */
[----:B------:R-:W-:Y:S01]  /*bff0*/  PRMT R80, R117, 0x5432, R80 ;  /* 0x0000543275507816 */ /* 0x000fe20000000050 */
[----:B------:R-:W-:Y:S01]  /*c000*/  IMAD.SHL.U32 R97, R97, 0x2, RZ ;  /* 0x0000000261617824 */ /* 0x000fe200078e00ff */
[----:B------:R-:W-:-:S02]  /*c010*/  SHF.R.U32.HI R83, RZ, 0x10, R83 ;  /* 0x00000010ff537819 */ /* 0x000fc40000011653 */
[----:B------:R-:W-:Y:S02]  /*c020*/  PRMT R84, R121, 0x5432, R84 ;  /* 0x0000543279547816 */ /* 0x000fe40000000054 */
[----:B------:R-:W2:Y:S01]  /*c030*/  LDS.128 R8, [R97+0x10080] ;  /* 0x0100800061087984 */ /* 0x000ea20000000c00 */
[----:B------:R-:W-:Y:S01]  /*c040*/  PRMT R81, R117, 0x5410, R81 ;  /* 0x0000541075517816 */ /* 0x000fe20000000051 */
[----:B------:R-:W-:Y:S01]  /*c050*/  IMAD.U32 R117, R80, 0x10000, RZ ;  /* 0x0001000050757824 */ /* 0x000fe200078e00ff */
[C---:B------:R-:W-:Y:S02]  /*c060*/  PRMT R82, R120.reuse, 0x5432, R82 ;  /* 0x0000543278527816 */ /* 0x040fe40000000052 */
[----:B------:R-:W-:Y:S01]  /*c070*/  PRMT R83, R120, 0x5410, R83 ;  /* 0x0000541078537816 */ /* 0x000fe20000000053 */
[----:B------:R-:W-:Y:S01]  /*c080*/  IMAD.U32 R120, R84, 0x10000, RZ ;  /* 0x0001000054787824 */ /* 0x000fe200078e00ff */
[----:B------:R-:W-:Y:S02]  /*c090*/  SHF.R.U32.HI R85, RZ, 0x10, R85 ;  /* 0x00000010ff557819 */ /* 0x000fe40000011655 */
[----:B------:R-:W-:-:S02]  /*c0a0*/  LOP3.LUT R80, R80, 0xffff0000, RZ, 0xc0, !PT ;  /* 0xffff000050507812 */ /* 0x000fc400078ec0ff */
[----:B------:R-:W-:Y:S02]  /*c0b0*/  PRMT R85, R121, 0x5410, R85 ;  /* 0x0000541079557816 */ /* 0x000fe40000000055 */
[--C-:B------:R-:W-:Y:S02]  /*c0c0*/  SHF.R.U64 R86, R86, 0x10, R87.reuse ;  /* 0x0000001056567819 */ /* 0x100fe40000001257 */
[----:B------:R-:W-:Y:S02]  /*c0d0*/  LOP3.LUT R124, R84, 0xffff0000, RZ, 0xc0, !PT ;  /* 0xffff0000547c7812 */ /* 0x000fe400078ec0ff */
[----:B------:R-:W-:Y:S02]  /*c0e0*/  SHF.R.U32.HI R87, RZ, 0x10, R87 ;  /* 0x00000010ff577819 */ /* 0x000fe40000011657 */
[C---:B------:R-:W-:Y:S02]  /*c0f0*/  PRMT R86, R122.reuse, 0x5432, R86 ;  /* 0x000054327a567816 */ /* 0x040fe40000000056 */
[----:B------:R-:W-:Y:S01]  /*c100*/  PRMT R87, R122, 0x5410, R87 ;  /* 0x000054107a577816 */ /* 0x000fe20000000057 */
        /* <DEDUP_REMOVED lines=12> */
[----:B------:R-:W-:-:S02]  /*c1d0*/  FMUL.FTZ R9, R102, R117 ;  /* 0x0000007566097220 */ /* 0x000fc40000410000 */
[-C--:B------:R-:W-:Y:S02]  /*c1e0*/  FMUL.FTZ R102, R102, R120.reuse ;  /* 0x0000007866667220 */ /* 0x080fe40000410000 */
[----:B------:R-:W-:Y:S02]  /*c1f0*/  FFMA.FTZ R9, R99, R120, -R9 ;  /* 0x0000007863097223 */ /* 0x000fe40000010809 */
[----:B------:R-:W-:Y:S02]  /*c200*/  FMUL.FTZ R84, R15, R80 ;  /* 0x000000500f547220 */ /* 0x000fe40000410000 */
[C---:B------:R-:W-:Y:S01]  /*c210*/  IMAD.U32 R120, R81.reuse, 0x10000, RZ ;  /* 0x0001000051787824 */ /* 0x040fe200078e00ff */
[----:B------:R-:W-:Y:S01]  /*c220*/  LOP3.LUT R81, R81, 0xffff0000, RZ, 0xc0, !PT ;  /* 0xffff000051517812 */ /* 0x000fe200078ec0ff */
[----:B------:R-:W-:Y:S02]  /*c230*/  FFMA.FTZ R102, R99, R117, R102 ;  /* 0x0000007563667223 */ /* 0x000fe40000010066 */
[C---:B------:R-:W-:Y:S01]  /*c240*/  IMAD.U32 R99, R85.reuse, 0x10000, RZ ;  /* 0x0001000055637824 */ /* 0x040fe200078e00ff */
[----:B------:R-:W-:Y:S01]  /*c250*/  LOP3.LUT R85, R85, 0xffff0000, RZ, 0xc0, !PT ;  /* 0xffff000055557812 */ /* 0x000fe200078ec0ff */
[----:B------:R-:W-:-:S02]  /*c260*/  FMUL.FTZ R15, R15, R124 ;  /* 0x0000007c0f0f7220 */ /* 0x000fc40000410000 */
[----:B------:R-:W-:Y:S02]  /*c270*/  FFMA.FTZ R124, R98, R124, -R84 ;  /* 0x0000007c627c7223 */ /* 0x000fe40000010854 */
[C---:B------:R-:W-:Y:S02]  /*c280*/  FMUL.FTZ R84, R8.reuse, R120 ;  /* 0x0000007808547220 */ /* 0x040fe40000410000 */
        /* <DEDUP_REMOVED lines=8> */
[C---:B------:R-:W-:Y:S02]  /*c310*/  FFMA.FTZ R120, R12.reuse, R120, R8 ;  /* 0x000000780c787223 */ /* 0x040fe40000010008 */
[C---:B------:R-:W-:Y:S02]  /*c320*/  FMUL.FTZ R8, R121.reuse, R117 ;  /* 0x0000007579087220 */ /* 0x040fe40000410000 */
[----:B------:R-:W-:Y:S02]  /*c330*/  FFMA.FTZ R84, R12, R99, -R84 ;  /* 0x000000630c547223 */ /* 0x000fe40000010854 */
[-C--:B------:R-:W-:Y:S02]  /*c340*/  FMUL.FTZ R121, R121, R80.reuse ;  /* 0x0000005079797220 */ /* 0x080fe40000410000 */
[C---:B------:R-:W-:Y:S01]  /*c350*/  IMAD.U32 R122, R10.reuse, 0x10000, RZ ;  /* 0x000100000a7a7824 */ /* 0x040fe200078e00ff */
[----:B------:R-:W-:Y:S01]  /*c360*/  LOP3.LUT R10, R10, 0xffff0000, RZ, 0xc0, !PT ;  /* 0xffff00000a0a7812 */ /* 0x000fe200078ec0ff */
[C---:B------:R-:W-:Y:S01]  /*c370*/  IMAD.U32 R12, R82.reuse, 0x10000, RZ ;  /* 0x00010000520c7824 */ /* 0x040fe200078e00ff */
[----:B------:R-:W-:Y:S01]  /*c380*/  LOP3.LUT R82, R82, 0xffff0000, RZ, 0xc0, !PT ;  /* 0xffff000052527812 */ /* 0x000fe200078ec0ff */
[C---:B------:R-:W-:Y:S01]  /*c390*/  IMAD.U32 R98, R86.reuse, 0x10000, RZ ;  /* 0x0001000056627824 */ /* 0x040fe200078e00ff */
[----:B------:R-:W-:Y:S01]  /*c3a0*/  LOP3.LUT R86, R86, 0xffff0000, RZ, 0xc0, !PT ;  /* 0xffff000056567812 */ /* 0x000fe200078ec0ff */
[----:B------:R-:W-:-:S02]  /*c3b0*/  FFMA.FTZ R80, R13, R80, -R8 ;  /* 0x000000500d507223 */ /* 0x000fc40000010808 */
[----:B------:R-:W-:Y:S02]  /*c3c0*/  FFMA.FTZ R117, R13, R117, R121 ;  /* 0x000000750d757223 */ /* 0x000fe40000010079 */
[C---:B------:R-:W-:Y:S02]  /*c3d0*/  FMUL.FTZ R13, R122.reuse, R12 ;  /* 0x0000000c7a0d7220 */ /* 0x040fe40000410000 */
[C---:B------:R-:W-:Y:S02]  /*c3e0*/  FMUL.FTZ R8, R123.reuse, R81 ;  /* 0x000000517b087220 */ /* 0x040fe40000410000 */
[----:B------:R-:W-:Y:S02]  /*c3f0*/  FMUL.FTZ R122, R122, R98 ;  /* 0x000000627a7a7220 */ /* 0x000fe40000410000 */
[-C--:B------:R-:W-:Y:S02]  /*c400*/  FMUL.FTZ R123, R123, R85.reuse ;  /* 0x000000557b7b7220 */ /* 0x080fe40000410000 */
[----:B------:R-:W-:-:S02]  /*c410*/  FFMA.FTZ R85, R101, R85, -R8 ;  /* 0x0000005565557223 */ /* 0x000fc40000010808 */
[----:B------:R-:W-:Y:S02]  /*c420*/  FFMA.FTZ R122, R100, R12, R122 ;  /* 0x0000000c647a7223 */ /* 0x000fe4000001007a */
[C---:B------:R-:W-:Y:S02]  /*c430*/  FMUL.FTZ R12, R10.reuse, R82 ;  /* 0x000000520a0c7220 */ /* 0x040fe40000410000 */
[C---:B------:R-:W-:Y:S02]  /*c440*/  FMUL.FTZ R8, R11.reuse, R83 ;  /* 0x000000530b087220 */ /* 0x040fe40000410000 */
[----:B------:R-:W-:Y:S02]  /*c450*/  FMUL.FTZ R10, R10, R86 ;  /* 0x000000560a0a7220 */ /* 0x000fe40000410000 */
[----:B------:R-:W-:Y:S02]  /*c460*/  FMUL.FTZ R11, R11, R87 ;  /* 0x000000570b0b7220 */ /* 0x000fe40000410000 */
[----:B------:R-:W-:Y:S01]  /*c470*/  FFMA.FTZ R98, R100, R98, -R13 ;  /* 0x0000006264627223 */ /* 0x000fe2000001080d */
[----:B------:R-:W-:Y:S01]  /*c480*/  F2FP.BF16.PACK_AB R13, R85, R84 ;  /* 0x00000054550d723e */ /* 0x000fe200000010ff */
[----:B------:R-:W-:Y:S01]  /*c490*/  FFMA.FTZ R86, R14, R86, -R12 ;  /* 0x000000560e567223 */ /* 0x000fe2000001080c */
[----:B------:R-:W-:Y:S01]  /*c4a0*/  F2FP.BF16.PACK_AB R12, R124, R9 ;  /* 0x000000097c0c723e */ /* 0x000fe200000010ff */
[----:B------:R-:W-:Y:S01]  /*c4b0*/  FFMA.FTZ R87, R103, R87, -R8 ;  /* 0x0000005767577223 */ /* 0x000fe20000010808 */
[----:B------:R-:W-:Y:S01]  /*c4c0*/  F2FP.BF16.PACK_AB R8, R15, R102 ;  /* 0x000000660f08723e */ /* 0x000fe200000010ff */
[----:B------:R-:W-:-:S02]  /*c4d0*/  FFMA.FTZ R123, R101, R81, R123 ;  /* 0x00000051657b7223 */ /* 0x000fc4000001007b */
[----:B------:R-:W-:Y:S01]  /*c4e0*/  FFMA.FTZ R10, R14, R82, R10 ;  /* 0x000000520e0a7223 */ /* 0x000fe2000001000a */
[----:B------:R-:W-:Y:S01]  /*c4f0*/  F2FP.BF16.PACK_AB R14, R86, R98 ;  /* 0x00000062560e723e */ /* 0x000fe200000010ff */
[----:B------:R-:W-:Y:S01]  /*c500*/  FFMA.FTZ R11, R103, R83, R11 ;  /* 0x00000053670b7223 */ /* 0x000fe2000001000b */
[----:B------:R-:W-:Y:S02]  /*c510*/  F2FP.BF16.PACK_AB R15, R87, R80 ;  /* 0x00000050570f723e */ /* 0x000fe400000010ff */
[----:B------:R-:W-:Y:S02]  /*c520*/  F2FP.BF16.PACK_AB R9, R123, R120 ;  /* 0x000000787b09723e */ /* 0x000fe400000010ff */
[----:B------:R-:W-:Y:S01]  /*c530*/  F2FP.BF16.PACK_AB R10, R10, R122 ;  /* 0x0000007a0a0a723e */ /* 0x000fe200000010ff */
[----:B------:R1:W-:Y:S01]  /*c540*/  STS.128 [R96+0x10080], R12 ;  /* 0x0100800c60007388 */ /* 0x0003e20000000c00 */
[----:B------:R-:W-:-:S05]  /*c550*/  F2FP.BF16.PACK_AB R11, R11, R117 ;  /* 0x000000750b0b723e */ /* 0x000fca00000010ff */
[----:B------:R1:W-:Y:S02]  /*c560*/  STS.128 [R97+0x10080], R8 ;  /* 0x0100800861007388 */ /* 0x0003e40000000c00 */
.L_x_647:
[----:B------:R-:W-:Y:S05]  /*c570*/  BSYNC B1 ;  /* 0x0000000000017941 */ /* 0x000fea0003800000 */
.L_x_646:
        /* <DEDUP_REMOVED lines=9> */
[----:B--2---:R-:W-:Y:S01]  /*c610*/  IMAD.SHL.U32 R14, R80, 0x40, RZ ;  /* 0x00000040500e7824 */ /* 0x004fe200078e00ff */
        /* <DEDUP_REMOVED lines=9> */
[C---:B------:R-:W-:Y:S01]  /*c6b0*/  LOP3.LUT R10, R14.reuse, 0x38, R10, 0xf8, !PT ;  /* 0x000000380e0a7812 */ /* 0x040fe200078ef80a */
[----:B------:R-:W-:Y:S01]  /*c6c0*/  IMAD.SHL.U32 R9, R9, 0x400, RZ ;  /* 0x0000040009097824 */ /* 0x000fe200078e00ff */
[----:B------:R-:W-:Y:S02]  /*c6d0*/  LOP3.LUT R13, R14, 0x38, R118, 0xf8, !PT ;  /* 0x000000380e0d7812 */ /* 0x000fe400078ef876 */
[----:B------:R-:W-:Y:S02]  /*c6e0*/  LOP3.LUT R8, R8, 0xfffffe00, RZ, 0xc0, !PT ;  /* 0xfffffe0008087812 */ /* 0x000fe400078ec0ff */
[----:B------:R-:W-:Y:S02]  /*c6f0*/  LOP3.LUT R10, R10, R12, RZ, 0x3c, !PT ;  /* 0x0000000c0a0a7212 */ /* 0x000fe400078e3cff */
[----:B------:R-:W-:-:S02]  /*c700*/  LOP3.LUT R9, R9, 0x7fffe000, RZ, 0xc0, !PT ;  /* 0x7fffe00009097812 */ /* 0x000fc400078ec0ff */
[----:B------:R-:W-:Y:S02]  /*c710*/  LOP3.LUT R13, R8, R13, R12, 0xf6, !PT ;  /* 0x0000000d080d7212 */ /* 0x000fe400078ef60c */
[----:B------:R-:W-:Y:S02]  /*c720*/  IADD3 R81, R10, R9, R8 ;  /* 0x000000090a517210 */ /* 0x000fe40007ffe008 */
[----:B------:R-:W-:Y:S01]  /*c730*/  SHF.R.U64 R72, R72, 0x10, R73 ;  /* 0x0000001048487819 */ /* 0x000fe20000001249 */
[----:B------:R-:W-:Y:S01]  /*c740*/  IMAD.SHL.U32 R82, R13, 0x2, RZ ;  /* 0x000000020d527824 */ /* 0x000fe200078e00ff */
[----:B------:R-:W-:Y:S01]  /*c750*/  PRMT R68, R113, 0x5432, R68 ;  /* 0x0000543271447816 */ /* 0x000fe20000000044 */
[----:B------:R-:W-:Y:S01]  /*c760*/  IMAD.SHL.U32 R81, R81, 0x2, RZ ;  /* 0x0000000251517824 */ /* 0x000fe200078e00ff */
[----:B------:R-:W-:Y:S02]  /*c770*/  PRMT R72, R115, 0x5432, R72 ;  /* 0x0000543273487816 */ /* 0x000fe40000000048 */
[----:B------:R-:W1:Y:S01]  /*c780*/  LDS.128 R12, [R82+0x10080] ;  /* 0x01008000520c7984 */ /* 0x000e620000000c00 */
[----:B------:R-:W-:Y:S01]  /*c790*/  IMAD.U32 R97, R68, 0x10000, RZ ;  /* 0x0001000044617824 */ /* 0x000fe200078e00ff */
[----:B------:R-:W-:Y:S01]  /*c7a0*/  SHF.R.U32.HI R69, RZ, 0x10, R69 ;  /* 0x00000010ff457819 */ /* 0x000fe20000011645 */
[----:B------:R-:W-:Y:S01]  /*c7b0*/  IMAD.U32 R98, R72, 0x10000, RZ ;  /* 0x0001000048627824 */ /* 0x000fe200078e00ff */
[----:B------:R-:W2:Y:S01]  /*c7c0*/  LDS.128 R8, [R81+0x10080] ;  /* 0x0100800051087984 */ /* 0x000ea20000000c00 */
[----:B------:R-:W-:-:S02]  /*c7d0*/  SHF.R.U32.HI R73, RZ, 0x10, R73 ;  /* 0x00000010ff497819 */ /* 0x000fc40000011649 */
[----:B------:R-:W-:Y:S02]  /*c7e0*/  LOP3.LUT R68, R68, 0xffff0000, RZ, 0xc0, !PT ;  /* 0xffff000044447812 */ /* 0x000fe400078ec0ff */
[----:B------:R-:W-:Y:S02]  /*c7f0*/  PRMT R69, R113, 0x5410, R69 ;  /* 0x0000541071457816 */ /* 0x000fe40000000045 */
[----:B------:R-:W-:Y:S02]  /*c800*/  SHF.R.U64 R70, R70, 0x10, R71 ;  /* 0x0000001046467819 */ /* 0x000fe40000001247 */
[----:B------:R-:W-:Y:S02]  /*c810*/  PRMT R73, R115, 0x5410, R73 ;  /* 0x0000541073497816 */ /* 0x000fe40000000049 */
[----:B------:R-:W-:Y:S02]  /*c820*/  SHF.R.U64 R74, R74, 0x10, R75 ;  /* 0x000000104a4a7819 */ /* 0x000fe4000000124b */
[----:B------:R-:W-:-:S02]  /*c830*/  SHF.R.U32.HI R71, RZ, 0x10, R71 ;  /* 0x00000010ff477819 */ /* 0x000fc40000011647 */
[----:B------:R-:W-:Y:S02]  /*c840*/  LOP3.LUT R102, R72, 0xffff0000, RZ, 0xc0, !PT ;  /* 0xffff000048667812 */ /* 0x000fe400078ec0ff */
[----:B------:R-:W-:Y:S02]  /*c850*/  SHF.R.U32.HI R75, RZ, 0x10, R75 ;  /* 0x00000010ff4b7819 */ /* 0x000fe4000001164b */
[----:B------:R-:W-:Y:S02]  /*c860*/  PRMT R71, R114, 0x5410, R71 ;  /* 0x0000541072477816 */ /* 0x000fe40000000047 */
[----:B------:R-:W-:Y:S02]  /*c870*/  PRMT R75, R116, 0x5410, R75 ;  /* 0x00005410744b7816 */ /* 0x000fe4000000004b */
[----:B------:R-:W-:Y:S02]  /*c880*/  PRMT R70, R114, 0x5432, R70 ;  /* 0x0000543272467816 */ /* 0x000fe40000000046 */
[----:B------:R-:W-:Y:S01]  /*c890*/  PRMT R74, R116, 0x5432, R74 ;  /* 0x00005432744a7816 */ /* 0x000fe2000000004a */
[C---:B-1----:R-:W-:Y:S01]  /*c8a0*/  IMAD.U32 R84, R12.reuse, 0x10000, RZ ;  /* 0x000100000c547824 */ /* 0x042fe200078e00ff */
[----:B------:R-:W-:Y:S01]  /*c8b0*/  LOP3.LUT R83, R12, 0xffff0000, RZ, 0xc0, !PT ;  /* 0xffff00000c537812 */ /* 0x000fe200078ec0ff */
[C---:B------:R-:W-:Y:S01]  /*c8c0*/  IMAD.U32 R12, R13.reuse, 0x10000, RZ ;  /* 0x000100000d0c7824 */ /* 0x040fe200078e00ff */
[----:B------:R-:W-:Y:S01]  /*c8d0*/  LOP3.LUT R86, R13, 0xffff0000, RZ, 0xc0, !PT ;  /* 0xffff00000d567812 */ /* 0x000fe200078ec0ff */
[----:B------:R-:W-:Y:S01]  /*c8e0*/  IMAD.U32 R13, R15, 0x10000, RZ ;  /* 0x000100000f0d7824 */ /* 0x000fe200078e00ff */
[----:B--2---:R-:W-:Y:S01]  /*c8f0*/  SHF.L.U32 R87, R8, 0x10, RZ ;  /* 0x0000001008577819 */ /* 0x004fe200000006ff */
[----:B------:R-:W-:Y:S01]  /*c900*/  IMAD.U32 R99, R11, 0x10000, RZ ;  /* 0x000100000b637824 */ /* 0x000fe200078e00ff */
[----:B------:R-:W-:Y:S01]  /*c910*/  LOP3.LUT R96, R15, 0xffff0000, RZ, 0xc0, !PT ;  /* 0xffff00000f607812 */ /* 0x000fe200078ec0ff */
[----:B------:R-:W-:Y:S01]  /*c920*/  IMAD.U32 R100, R10, 0x10000, RZ ;  /* 0x000100000a647824 */ /* 0x000fe200078e00ff */
[----:B------:R-:W-:Y:S01]  /*c930*/  LOP3.LUT R15, R8, 0xffff0000, RZ, 0xc0, !PT ;  /* 0xffff0000080f7812 */ /* 0x000fe200078ec0ff */
[C---:B------:R-:W-:Y:S01]  /*c940*/  IMAD.U32 R8, R9.reuse, 0x10000, RZ ;  /* 0x0001000009087824 */ /* 0x040fe200078e00ff */
[----:B------:R-:W-:Y:S01]  /*c950*/  LOP3.LUT R101, R9, 0xffff0000, RZ, 0xc0, !PT ;  /* 0xffff000009657812 */ /* 0x000fe200078ec0ff */
[C---:B------:R-:W-:Y:S01]  /*c960*/  FMUL.FTZ R9, R87.reuse, R97 ;  /* 0x0000006157097220 */ /* 0x040fe20000410000 */
[----:B------:R-:W-:Y:S01]  /*c970*/  LOP3.LUT R10, R10, 0xffff0000, RZ, 0xc0, !PT ;  /* 0xffff00000a0a7812 */ /* 0x000fe200078ec0ff */
[-C--:B------:R-:W-:Y:S01]  /*c980*/  FMUL.FTZ R87, R87, R98.reuse ;  /* 0x0000006257577220 */ /* 0x080fe20000410000 */
[----:B------:R-:W-:Y:S01]  /*c990*/  LOP3.LUT R11, R11, 0xffff0000, RZ, 0xc0, !PT ;  /* 0xffff00000b0b7812 */ /* 0x000fe200078ec0ff */
[----:B------:R-:W-:-:S02]  /*c9a0*/  FFMA.FTZ R9, R84, R98, -R9 ;  /* 0x0000006254097223 */ /* 0x000fc40000010809 */
[----:B------:R-:W-:Y:S02]  /*c9b0*/  FMUL.FTZ R72, R15, R68 ;  /* 0x000000440f487220 */ /* 0x000fe40000410000 */
[----:B------:R-:W-:Y:S01]  /*c9c0*/  FFMA.FTZ R87, R84, R97, R87 ;  /* 0x0000006154577223 */ /* 0x000fe20000010057 */
[----:B------:R-:W-:Y:S01]  /*c9d0*/  SHF.L.U32 R84, R73, 0x10, RZ ;  /* 0x0000001049547819 */ /* 0x000fe200000006ff */
[C---:B------:R-:W-:Y:S01]  /*c9e0*/  IMAD.U32 R98, R69.reuse, 0x10000, RZ ;  /* 0x0001000045627824 */ /* 0x040fe200078e00ff */
[----:B------:R-:W-:Y:S01]  /*c9f0*/  LOP3.LUT R69, R69, 0xffff0000, RZ, 0xc0, !PT ;  /* 0xffff000045457812 */ /* 0x000fe200078ec0ff */
[-C--:B------:R-:W-:Y:S01]  /*ca00*/  FMUL.FTZ R15, R15, R102.reuse ;  /* 0x000000660f0f7220 */ /* 0x080fe20000410000 */
[----:B------:R-:W-:Y:S01]  /*ca10*/  LOP3.LUT R73, R73, 0xffff0000, RZ, 0xc0, !PT ;  /* 0xffff000049497812 */ /* 0x000fe200078ec0ff */
[----:B------:R-:W-:Y:S02]  /*ca20*/  FFMA.FTZ R102, R83, R102, -R72 ;  /* 0x0000006653667223 */ /* 0x000fe40000010848 */
[----:B------:R-:W-:-:S02]  /*ca30*/  FMUL.FTZ R72, R8, R98 ;  /* 0x0000006208487220 */ /* 0x000fc40000410000 */
[----:B------:R-:W-:Y:S02]  /*ca40*/  FMUL.FTZ R8, R8, R84 ;  /* 0x0000005408087220 */ /* 0x000fe40000410000 */
[C---:B------:R-:W-:Y:S01]  /*ca50*/  IMAD.U32 R97, R71.reuse, 0x10000, RZ ;  /* 0x0001000047617824 */ /* 0x040fe200078e00ff */
[----:B------:R-:W-:Y:S01]  /*ca60*/  LOP3.LUT R71, R71, 0xffff0000, RZ, 0xc0, !PT ;  /* 0xffff000047477812 */ /* 0x000fe200078ec0ff */
[----:B------:R-:W-:Y:S02]  /*ca70*/  FFMA.FTZ R15, R83, R68, R15 ;  /* 0x00000044530f7223 */ /* 0x000fe4000001000f */
[C---:B------:R-:W-:Y:S01]  /*ca80*/  IMAD.U32 R68, R75.reuse, 0x10000, RZ ;  /* 0x000100004b447824 */ /* 0x040fe200078e00ff */
[----:B------:R-:W-:Y:S01]  /*ca90*/  LOP3.LUT R75, R75, 0xffff0000, RZ, 0xc0, !PT ;  /* 0xffff00004b4b7812 */ /* 0x000fe200078ec0ff */
[----:B------:R-:W-:Y:S02]  /*caa0*/  FFMA.FTZ R98, R12, R98, R8 ;  /* 0x000000620c627223 */ /* 0x000fe40000010008 */
[----:B------:R-:W-:-:S02]  /*cab0*/  FMUL.FTZ R8, R99, R97 ;  /* 0x0000006163087220 */ /* 0x000fc40000410000 */
[----:B------:R-:W-:Y:S02]  /*cac0*/  FFMA.FTZ R72, R12, R84, -R72 ;  /* 0x000000540c487223 */ /* 0x000fe40000010848 */
[-C--:B------:R-:W-:Y:S02]  /*cad0*/  FMUL.FTZ R99, R99, R68.reuse ;  /* 0x0000004463637220 */ /* 0x080fe40000410000 */
[C---:B------:R-:W-:Y:S01]  /*cae0*/  IMAD.U32 R12, R70.reuse, 0x10000, RZ ;  /* 0x00010000460c7824 */ /* 0x040fe200078e00ff */
[----:B------:R-:W-:Y:S01]  /*caf0*/  LOP3.LUT R70, R70, 0xffff0000, RZ, 0xc0, !PT ;  /* 0xffff000046467812 */ /* 0x000fe200078ec0ff */
[C---:B------:R-:W-:Y:S01]  /*cb00*/  IMAD.U32 R83, R74.reuse, 0x10000, RZ ;  /* 0x000100004a537824 */ /* 0x040fe200078e00ff */
[----:B------:R-:W-:Y:S01]  /*cb10*/  LOP3.LUT R74, R74, 0xffff0000, RZ, 0xc0, !PT ;  /* 0xffff00004a4a7812 */ /* 0x000fe200078ec0ff */
[C---:B------:R-:W-:Y:S02]  /*cb20*/  FFMA.FTZ R68, R13.reuse, R68, -R8 ;  /* 0x000000440d447223 */ /* 0x040fe40000010808 */
[----:B------:R-:W-:-:S02]  /*cb30*/  FFMA.FTZ R97, R13, R97, R99 ;  /* 0x000000610d617223 */ /* 0x000fc40000010063 */
[----:B------:R-:W-:Y:S02]  /*cb40*/  FMUL.FTZ R13, R100, R12 ;  /* 0x0000000c640d7220 */ /* 0x000fe40000410000 */
[C---:B------:R-:W-:Y:S01]  /*cb50*/  IMAD.U32 R85, R14.reuse, 0x10000, RZ ;  /* 0x000100000e557824 */ /* 0x040fe200078e00ff */
[----:B------:R-:W-:Y:S01]  /*cb60*/  LOP3.LUT R14, R14, 0xffff0000, RZ, 0xc0, !PT ;  /* 0xffff00000e0e7812 */ /* 0x000fe200078ec0ff */
        /* <DEDUP_REMOVED lines=25> */
.L_x_653:
[----:B------:R-:W-:Y:S05]  /*cd00*/  BSYNC B0 ;  /* 0x0000000000007941 */ /* 0x000fea0003800000 */
.L_x_652:
[----:B------:R-:W-:-:S13]  /*cd10*/  ISETP.GE.AND P0, PT, R59, c[0x0][0x27c], PT ;  /* 0x00009f003b007a0c */ /* 0x000fda0003f06270 */
[----:B------:R-:W-:Y:S05]  /*cd20*/  @P0 BRA `(.L_x_651) ;  /* 0x0000078000000947 */ /* 0x000fea0003800000 */
[----:B-12---:R-:W-:Y:S01]  /*cd30*/  SHF.R.S32.HI R13, RZ, 0x1f, R59 ;  /* 0x0000001fff0d7819 */ /* 0x006fe2000001143b */
[----:B------:R-:W-:Y:S01]  /*cd40*/  IMAD.MOV.U32 R12, RZ, RZ, c[0x0][0x27c] ;  /* 0x00009f00ff0c7624 */ /* 0x000fe200078e00ff */
[----:B------:R-:W-:Y:S01]  /*cd50*/  SHF.R.S32.HI R9, RZ, 0x1f, R80 ;  /* 0x0000001fff097819 */ /* 0x000fe20000011450 */
[----:B------:R-:W-:Y:S01]  /*cd60*/  IMAD.SHL.U32 R14, R80, 0x40, RZ ;  /* 0x00000040500e7824 */ /* 0x000fe200078e00ff */
[-C--:B------:R-:W-:Y:S02]  /*cd70*/  LEA.HI R15, R13, R59.reuse, RZ, 0x3 ;  /* 0x0000003b0d0f7211 */ /* 0x080fe400078f18ff */
        /* <DEDUP_REMOVED lines=23> */
[----:B------:R-:W-:Y:S01]  /*cef0*/  SHF.R.U64 R64, R64, 0x10, R65 ;  /* 0x0000001040407819 */ /* 0x000fe20000001241 */
[----:B------:R-:W-:Y:S01]  /*cf00*/  IMAD.SHL.U32 R68, R68, 0x2, RZ ;  /* 0x0000000244447824 */ /* 0x000fe200078e00ff */
[----:B------:R-:W-:Y:S02]  /*cf10*/  PRMT R60, R109, 0x5432, R60 ;  /* 0x000054326d3c7816 */ /* 0x000fe4000000003c */
[----:B------:R-:W1:Y:S01]  /*cf20*/  LDS.128 R12, [R69+0x10080] ;  /* 0x01008000450c7984 */ /* 0x000e620000000c00 */
[----:B------:R-:W-:Y:S02]  /*cf30*/  PRMT R64, R111, 0x5432, R64 ;  /* 0x000054326f407816 */ /* 0x000fe40000000040 */
[----:B------:R-:W-:Y:S01]  /*cf40*/  SHF.R.U32.HI R61, RZ, 0x10, R61 ;  /* 0x00000010ff3d7819 */ /* 0x000fe2000001163d */
[----:B------:R-:W2:Y:S01]  /*cf50*/  LDS.128 R8, [R68+0x10080] ;  /* 0x0100800044087984 */ /* 0x000ea20000000c00 */
[----:B------:R-:W-:Y:S01]  /*cf60*/  IMAD.U32 R80, R60, 0x10000, RZ ;  /* 0x000100003c507824 */ /* 0x000fe200078e00ff */
[----:B------:R-:W-:Y:S01]  /*cf70*/  SHF.R.U32.HI R65, RZ, 0x10, R65 ;  /* 0x00000010ff417819 */ /* 0x000fe20000011641 */
[----:B------:R-:W-:Y:S01]  /*cf80*/  IMAD.U32 R81, R64, 0x10000, RZ ;  /* 0x0001000040517824 */ /* 0x000fe200078e00ff */
[----:B------:R-:W-:-:S02]  /*cf90*/  LOP3.LUT R60, R60, 0xffff0000, RZ, 0xc0, !PT ;  /* 0xffff00003c3c7812 */ /* 0x000fc400078ec0ff */
[----:B------:R-:W-:Y:S02]  /*cfa0*/  PRMT R61, R109, 0x5410, R61 ;  /* 0x000054106d3d7816 */ /* 0x000fe4000000003d */
[----:B------:R-:W-:Y:S02]  /*cfb0*/  SHF.R.U64 R62, R62, 0x10, R63 ;  /* 0x000000103e3e7819 */ /* 0x000fe4000000123f */
[----:B------:R-:W-:Y:S02]  /*cfc0*/  PRMT R65, R111, 0x5410, R65 ;  /* 0x000054106f417816 */ /* 0x000fe40000000041 */
[----:B------:R-:W-:Y:S02]  /*cfd0*/  SHF.R.U64 R66, R66, 0x10, R67 ;  /* 0x0000001042427819 */ /* 0x000fe40000001243 */
[----:B------:R-:W-:Y:S02]  /*cfe0*/  SHF.R.U32.HI R63, RZ, 0x10, R63 ;  /* 0x00000010ff3f7819 */ /* 0x000fe4000001163f */
[----:B------:R-:W-:-:S02]  /*cff0*/  LOP3.LUT R85, R64, 0xffff0000, RZ, 0xc0, !PT ;  /* 0xffff000040557812 */ /* 0x000fc400078ec0ff */
        /* <DEDUP_REMOVED lines=9> */
[C---:B--2---:R-:W-:Y:S01]  /*d090*/  IMAD.U32 R74, R8.reuse, 0x10000, RZ ;  /* 0x00010000084a7824 */ /* 0x044fe200078e00ff */
[C---:B------:R-:W-:Y:S01]  /*d0a0*/  LOP3.LUT R75, R15.reuse, 0xffff0000, RZ, 0xc0, !PT ;  /* 0xffff00000f4b7812 */ /* 0x040fe200078ec0ff */
[----:B------:R-:W-:Y:S01]  /*d0b0*/  IMAD.U32 R13, R15, 0x10000, RZ ;  /* 0x000100000f0d7824 */ /* 0x000fe200078e00ff */
        /* <DEDUP_REMOVED lines=23> */
[----:B------:R-:W-:Y:S02]  /*d230*/  FFMA.FTZ R81, R12, R81, R8 ;  /* 0x000000510c517223 */ /* 0x000fe40000010008 */
[----:B------:R-:W-:Y:S02]  /*d240*/  FMUL.FTZ R8, R82, R80 ;  /* 0x0000005052087220 */ /* 0x000fe40000410000 */
        /* <DEDUP_REMOVED lines=13> */
[C---:B------:R-:W-:Y:S02]  /*d320*/  FMUL.FTZ R8, R84.reuse, R61 ;  /* 0x0000003d54087220 */ /* 0x040fe40000410000 */
[----:B------:R-:W-:Y:S02]  /*d330*/  FMUL.FTZ R83, R83, R70 ;  /* 0x0000004653537220 */ /* 0x000fe40000410000 */
[----:B------:R-:W-:-:S02]  /*d340*/  FMUL.FTZ R84, R84, R65 ;  /* 0x0000004154547220 */ /* 0x000fc40000410000 */
[----:B------:R-:W-:Y:S02]  /*d350*/  FFMA.FTZ R65, R73, R65, -R8 ;  /* 0x0000004149417223 */ /* 0x000fe40000010808 */
[----:B------:R-:W-:Y:S02]  /*d360*/  FFMA.FTZ R83, R72, R12, R83 ;  /* 0x0000000c48537223 */ /* 0x000fe40000010053 */
[C---:B------:R-:W-:Y:S02]  /*d370*/  FMUL.FTZ R12, R10.reuse, R62 ;  /* 0x0000003e0a0c7220 */ /* 0x040fe40000410000 */
[C---:B------:R-:W-:Y:S02]  /*d380*/  FMUL.FTZ R8, R11.reuse, R63 ;  /* 0x0000003f0b087220 */ /* 0x040fe40000410000 */
[----:B------:R-:W-:Y:S02]  /*d390*/  FMUL.FTZ R10, R10, R66 ;  /* 0x000000420a0a7220 */ /* 0x000fe40000410000 */
[----:B------:R-:W-:-:S02]  /*d3a0*/  FMUL.FTZ R11, R11, R67 ;  /* 0x000000430b0b7220 */ /* 0x000fc40000410000 */
[----:B------:R-:W-:Y:S01]  /*d3b0*/  FFMA.FTZ R70, R72, R70, -R13 ;  /* 0x0000004648467223 */ /* 0x000fe2000001080d */
[----:B------:R-:W-:Y:S01]  /*d3c0*/  F2FP.BF16.PACK_AB R13, R65, R64 ;  /* 0x00000040410d723e */ /* 0x000fe200000010ff */
[C---:B------:R-:W-:Y:S01]  /*d3d0*/  FFMA.FTZ R66, R14.reuse, R66, -R12 ;  /* 0x000000420e427223 */ /* 0x040fe2000001080c */
[----:B------:R-:W-:Y:S01]  /*d3e0*/  F2FP.BF16.PACK_AB R12, R85, R9 ;  /* 0x00000009550c723e */ /* 0x000fe200000010ff */
        /* <DEDUP_REMOVED lines=12> */
.L_x_651:
[----:B------:R-:W-:Y:S05]  /*d4b0*/  BSYNC B1 ;  /* 0x0000000000017941 */ /* 0x000fea0003800000 */
.L_x_650:
        /* <DEDUP_REMOVED lines=120> */
.L_x_657:
[----:B------:R-:W-:Y:S05]  /*dc40*/  BSYNC B0 ;  /* 0x0000000000007941 */ /* 0x000fea0003800000 */
.L_x_656:
        /* <DEDUP_REMOVED lines=122> */
.L_x_655:
[----:B------:R-:W-:Y:S05]  /*e3f0*/  BSYNC B1 ;  /* 0x0000000000017941 */ /* 0x000fea0003800000 */
.L_x_654:
        /* <DEDUP_REMOVED lines=17> */
[----:B--2---:R-:W-:Y:S02]  /*e510*/  SHF.R.U32.HI R13, RZ, 0x3, R9 ;  /* 0x00000003ff0d7819 */ /* 0x004fe40000011609 */
        /* <DEDUP_REMOVED lines=101> */
.L_x_659:
[----:B------:R-:W-:Y:S05]  /*eb70*/  BSYNC B0 ;  /* 0x0000000000007941 */ /* 0x000fea0003800000 */
.L_x_658:
[----:B------:R-:W-:-:S13]  /*eb80*/  ISETP.GE.AND P0, PT, R59, c[0x0][0x27c], PT ;  /* 0x00009f003b007a0c */ /* 0x000fda0003f06270 */
[----:B------:R-:W-:Y:S05]  /*eb90*/  @P0 BRA `(.L_x_631) ;  /* 0x0000078000000947 */ /* 0x000fea0003800000 */
[----:B-1----:R-:W-:Y:S01]  /*eba0*/  SHF.R.S32.HI R12, RZ, 0x1f, R59 ;  /* 0x0000001fff0c7819 */ /* 0x002fe2000001143b */
[----:B--2---:R-:W-:Y:S01]  /*ebb0*/  IMAD.SHL.U32 R13, R32, 0x40, RZ ;  /* 0x00000040200d7824 */ /* 0x004fe200078e00ff */
        /* <DEDUP_REMOVED lines=15> */
[----:B------:R-:W-:Y:S01]  /*ecb0*/  SHF.R.U64 R16, R16, 0x10, R17 ;  /* 0x0000001010107819 */ /* 0x000fe20000001211 */
[----:B------:R-:W-:Y:S01]  /*ecc0*/  IMAD.SHL.U32 R9, R9, 0x40, RZ ;  /* 0x0000004009097824 */ /* 0x000fe200078e00ff */
[----:B------:R-:W-:Y:S01]  /*ecd0*/  LOP3.LUT R14, R13, 0x38, R14, 0xf8, !PT ;  /* 0x000000380d0e7812 */ /* 0x000fe200078ef80e */
[----:B------:R-:W-:Y:S01]  /*ece0*/  IMAD.SHL.U32 R10, R10, 0x400, RZ ;  /* 0x000004000a0a7824 */ /* 0x000fe200078e00ff */
[----:B------:R-:W-:-:S02]  /*ecf0*/  LOP3.LUT R12, R12, 0x7fffe000, RZ, 0xc0, !PT ;  /* 0x7fffe0000c0c7812 */ /* 0x000fc400078ec0ff */
[----:B------:R-:W-:Y:S02]  /*ed00*/  LOP3.LUT R9, R9, 0xfffffe00, RZ, 0xc0, !PT ;  /* 0xfffffe0009097812 */ /* 0x000fe400078ec0ff */
[----:B------:R-:W-:Y:S02]  /*ed10*/  LOP3.LUT R14, R14, R8, RZ, 0x3c, !PT ;  /* 0x000000080e0e7212 */ /* 0x000fe400078e3cff */
[----:B------:R-:W-:Y:S02]  /*ed20*/  LOP3.LUT R10, R10, 0x7fffe000, RZ, 0xc0, !PT ;  /* 0x7fffe0000a0a7812 */ /* 0x000fe400078ec0ff */
[--C-:B------:R-:W-:Y:S02]  /*ed30*/  IADD3 R12, R15, R12, R9.reuse ;  /* 0x0000000c0f0c7210 */ /* 0x100fe40007ffe009 */
[----:B------:R-:W-:Y:S02]  /*ed40*/  IADD3 R24, R14, R10, R9 ;  /* 0x0000000a0e187210 */ /* 0x000fe40007ffe009 */
[----:B------:R-:W-:Y:S01]  /*ed50*/  SHF.R.U64 R20, R20, 0x10, R21 ;  /* 0x0000001014147819 */ /* 0x000fe20000001215 */
[----:B------:R-:W-:Y:S01]  /*ed60*/  IMAD.SHL.U32 R25, R12, 0x2, RZ ;  /* 0x000000020c197824 */ /* 0x000fe200078e00ff */
[----:B------:R-:W-:Y:S01]  /*ed70*/  PRMT R16, R55, 0x5432, R16 ;  /* 0x0000543237107816 */ /* 0x000fe20000000010 */
[----:B------:R-:W-:Y:S01]  /*ed80*/  IMAD.SHL.U32 R24, R24, 0x2, RZ ;  /* 0x0000000218187824 */ /* 0x000fe200078e00ff */
[----:B------:R-:W-:-:S02]  /*ed90*/  PRMT R20, R77, 0x5432, R20 ;  /* 0x000054324d147816 */ /* 0x000fc40000000014 */
[----:B------:R-:W1:Y:S01]  /*eda0*/  LDS.128 R12, [R25+0x10080] ;  /* 0x01008000190c7984 */ /* 0x000e620000000c00 */
[----:B------:R-:W-:Y:S01]  /*edb0*/  SHF.R.U32.HI R17, RZ, 0x10, R17 ;  /* 0x00000010ff117819 */ /* 0x000fe20000011611 */
[----:B------:R-:W-:Y:S01]  /*edc0*/  IMAD.U32 R32, R16, 0x10000, RZ ;  /* 0x0001000010207824 */ /* 0x000fe200078e00ff */
[----:B------:R-:W-:Y:S01]  /*edd0*/  SHF.R.U32.HI R21, RZ, 0x10, R21 ;  /* 0x00000010ff157819 */ /* 0x000fe20000011615 */
[----:B------:R-:W2:Y:S01]  /*ede0*/  LDS.128 R8, [R24+0x10080] ;  /* 0x0100800018087984 */ /* 0x000ea20000000c00 */
[----:B------:R-:W-:Y:S01]  /*edf0*/  IMAD.U32 R33, R20, 0x10000, RZ ;  /* 0x0001000014217824 */ /* 0x000fe200078e00ff */
[----:B------:R-:W-:Y:S02]  /*ee00*/  LOP3.LUT R16, R16, 0xffff0000, RZ, 0xc0, !PT ;  /* 0xffff000010107812 */ /* 0x000fe400078ec0ff */
[----:B------:R-:W-:Y:S02]  /*ee10*/  PRMT R17, R55, 0x5410, R17 ;  /* 0x0000541037117816 */ /* 0x000fe40000000011 */
[----:B------:R-:W-:-:S02]  /*ee20*/  SHF.R.U64 R18, R18, 0x10, R19 ;  /* 0x0000001012127819 */ /* 0x000fc40000001213 */
[----:B------:R-:W-:Y:S02]  /*ee30*/  PRMT R21, R77, 0x5410, R21 ;  /* 0x000054104d157816 */ /* 0x000fe40000000015 */
[----:B------:R-:W-:Y:S02]  /*ee40*/  SHF.R.U64 R22, R22, 0x10, R23 ;  /* 0x0000001016167819 */ /* 0x000fe40000001217 */
[----:B------:R-:W-:Y:S02]  /*ee50*/  SHF.R.U32.HI R19, RZ, 0x10, R19 ;  /* 0x00000010ff137819 */ /* 0x000fe40000011613 */
[----:B------:R-:W-:Y:S02]  /*ee60*/  LOP3.LUT R37, R20, 0xffff0000, RZ, 0xc0, !PT ;  /* 0xffff000014257812 */ /* 0x000fe400078ec0ff */
[----:B------:R-:W-:Y:S02]  /*ee70*/  SHF.R.U32.HI R23, RZ, 0x10, R23 ;  /* 0x00000010ff177819 */ /* 0x000fe40000011617 */
[----:B------:R-:W-:-:S02]  /*ee80*/  PRMT R19, R76, 0x5410, R19 ;  /* 0x000054104c137816 */ /* 0x000fc40000000013 */
        /* <DEDUP_REMOVED lines=73> */
.L_x_631:
[----:B------:R-:W-:Y:S05]  /*f320*/  BSYNC B2 ;  /* 0x0000000000027941 */ /* 0x000fea0003800000 */
.L_x_597:
[----:B-1----:R-:W-:Y:S01]  /*f330*/  IMAD.SHL.U32 R8, R0, 0x40, RZ ;  /* 0x0000004000087824 */ /* 0x002fe200078e00ff */
[----:B------:R-:W-:-:S04]  /*f340*/  DEPBAR.LE SB0, 0x0 ;  /* 0x000080000000791a */ /* 0x000fc80000000000 */
[----:B------:R-:W-:Y:S01]  /*f350*/  IMAD.SHL.U32 R213, R48, 0x8, RZ ;  /* 0x0000000830d57824 */ /* 0x000fe200078e00ff */
[----:B------:R-:W-:Y:S01]  /*f360*/  LOP3.LUT R8, R8, 0x1c0, RZ, 0xc0, !PT ;  /* 0x000001c008087812 */ /* 0x000fe200078ec0ff */
[----:B--2---:R-:W-:Y:S01]  /*f370*/  IMAD R13, R58, c[0x0][0x208], RZ ;  /* 0x000082003a0d7a24 */ /* 0x004fe200078e02ff */
[----:B------:R-:W-:Y:S01]  /*f380*/  SEL R14, RZ, 0x2, P6 ;  /* 0x00000002ff0e7807 */ /* 0x000fe20003000000 */
[----:B------:R-:W-:Y:S01]  /*f390*/  IMAD R214, R56, 0x400, R4 ;  /* 0x0000040038d67824 */ /* 0x000fe200078e0204 */
[----:B------:R-:W-:Y:S01]  /*f3a0*/  LOP3.LUT R213, R8, 0x8, R213, 0xf8, !PT ;  /* 0x0000000808d57812 */ /* 0x000fe200078ef8d5 */
[C---:B------:R-:W-:Y:S01]  /*f3b0*/  IMAD.WIDE.U32 R16, R53.reuse, c[0x0][0x208], RZ ;  /* 0x0000820035107a25 */ /* 0x040fe200078e00ff */
[----:B------:R-:W-:Y:S02]  /*f3c0*/  SHF.R.U32.HI R8, RZ, 0x3, R8 ;  /* 0x00000003ff087819 */ /* 0x000fe40000011608 */
[----:B------:R-:W-:Y:S01]  /*f3d0*/  SEL R12, RZ, 0x4, P5 ;  /* 0x00000004ff0c7807 */ /* 0x000fe20002800000 */
[----:B------:R-:W-:Y:S01]  /*f3e0*/  IMAD R13, R53, c[0x0][0x20c], R13 ;  /* 0x00008300350d7a24 */ /* 0x000fe200078e020d */
[----:B------:R-:W-:Y:S01]  /*f3f0*/  LOP3.LUT R213, R213, R8, RZ, 0x3c, !PT ;  /* 0x00000008d5d57212 */ /* 0x000fe200078e3cff */
[----:B------:R-:W-:Y:S01]  /*f400*/  IMAD.SHL.U32 R214, R214, 0x2, RZ ;  /* 0x00000002d6d67824 */ /* 0x000fe200078e00ff */
[----:B------:R-:W-:Y:S01]  /*f410*/  BAR.SYNC.DEFER_BLOCKING 0x0 ;  /* 0x0000000000007b1d */ /* 0x000fe20000010000 */
[----:B------:R-:W-:Y:S01]  /*f420*/  IADD3 R50, R12, R14, R50 ;  /* 0x0000000e0c327210 */ /* 0x000fe20007ffe032 */
[----:B------:R-:W-:Y:S01]  /*f430*/  IMAD.IADD R13, R17, 0x1, R13 ;  /* 0x00000001110d7824 */ /* 0x000fe200078e020d */
[----:B------:R-:W-:Y:S01]  /*f440*/  LEA R14, P0, R16, R228, 0x5 ;  /* 0x000000e4100e7211 */ /* 0x000fe200078028ff */
[----:B------:R-:W-:Y:S01]  /*f450*/  IMAD R213, R51, 0x200, R213 ;  /* 0x0000020033d57824 */ /* 0x000fe200078e02d5 */
[----:B------:R-:W-:Y:S01]  /*f460*/  LOP3.LUT P1, RZ, R0, 0x2, RZ, 0xc0, !PT ;  /* 0x0000000200ff7812 */ /* 0x000fe2000782c0ff */
[----:B-----5:R-:W-:Y:S01]  /*f470*/  IMAD R55, R53, -0x20, R220 ;  /* 0xffffffe035377824 */ /* 0x020fe200078e02dc */
[----:B------:R-:W-:Y:S01]  /*f480*/  LEA.HI.X R13, R16, R221, R13, 0x5, P0 ;  /* 0x000000dd100d7211 */ /* 0x000fe200000f2c0d */
[----:B------:R-:W-:Y:S01]  /*f490*/  IMAD.SHL.U32 R213, R213, 0x2, RZ ;  /* 0x00000002d5d57824 */ /* 0x000fe200078e00ff */
[----:B------:R-:W-:Y:S01]  /*f4a0*/  SEL R12, RZ, 0x8, P4 ;  /* 0x00000008ff0c7807 */ /* 0x000fe20002000000 */
[----:B------:R-:W-:Y:S01]  /*f4b0*/  IMAD R210, R3, 0x2, R214 ;  /* 0x0000000203d27824 */ /* 0x000fe200078e02d6 */
[----:B------:R-:W-:Y:S01]  /*f4c0*/  LEA R20, P0, R14, c[0x0][0x1f8], 0x1 ;  /* 0x00007e000e147a11 */ /* 0x000fe200078008ff */
[----:B------:R-:W-:Y:S01]  /*f4d0*/  IMAD.SHL.U32 R217, R49, 0x2, RZ ;  /* 0x0000000231d97824 */ /* 0x000fe200078e00ff */
[C---:B------:R-:W-:Y:S01]  /*f4e0*/  IADD3 R15, R213.reuse, 0xc080, RZ ;  /* 0x0000c080d50f7810 */ /* 0x040fe20007ffe0ff */
[----:B------:R-:W-:Y:S01]  /*f4f0*/  IMAD.IADD R12, R12, 0x1, R50 ;  /* 0x000000010c0c7824 */ /* 0x000fe200078e0232 */
[----:B------:R-:W-:Y:S01]  /*f500*/  LEA.HI.X R21, R14, c[0x0][0x1fc], R13, 0x1, P0 ;  /* 0x00007f000e157a11 */ /* 0x000fe200000f0c0d */
[C---:B------:R-:W-:Y:S01]  /*f510*/  IMAD R209, R2.reuse, 0x2, R214 ;  /* 0x0000000202d17824 */ /* 0x040fe200078e02d6 */
[----:B------:R-:W-:Y:S01]  /*f520*/  IADD3 R212, R213, 0xc0a0, RZ ;  /* 0x0000c0a0d5d47810 */ /* 0x000fe20007ffe0ff */
[----:B------:R-:W-:Y:S01]  /*f530*/  IMAD R207, R2, 0x2, R210 ;  /* 0x0000000202cf7824 */ /* 0x000fe200078e02d2 */
[----:B------:R-:W-:Y:S01]  /*f540*/  LOP3.LUT P0, RZ, R12, 0x2, RZ, 0xc0, !PT ;  /* 0x000000020cff7812 */ /* 0x000fe2000780c0ff */
[----:B------:R-:W-:Y:S01]  /*f550*/  IMAD.SHL.U32 R211, R4, 0x2, RZ ;  /* 0x0000000204d37824 */ /* 0x000fe200078e00ff */
[----:B------:R-:W-:-:S02]  /*f560*/  @P1 IADD3 R212, R15, -0x20, RZ ;  /* 0xffffffe00fd41810 */ /* 0x000fc40007ffe0ff */
[CC--:B------:R-:W-:Y:S01]  /*f570*/  ISETP.LE.OR P2, PT, R55.reuse, R48.reuse, P3 ;  /* 0x000000303700720c */ /* 0x0c0fe20001f43670 */
[----:B------:R-:W-:Y:S01]  /*f580*/  LDSM.16.M88.4 R28, [R214+0x10080] ;  /* 0x01008000d61c783b */ /* 0x000fe20000000200 */
[----:B------:R-:W-:Y:S01]  /*f590*/  ISETP.LE.OR P1, PT, R55, R48, !P0 ;  /* 0x000000303700720c */ /* 0x000fe20004723670 */
[--C-:B------:R-:W-:Y:S01]  /*f5a0*/  IMAD R206, R3, 0x2, R211.reuse ;  /* 0x0000000203ce7824 */ /* 0x100fe200078e02d3 */
[----:B------:R-:W-:Y:S01]  /*f5b0*/  LOP3.LUT P0, RZ, R0, 0x4, RZ, 0xc0, !PT ;  /* 0x0000000400ff7812 */ /* 0x000fe2000780c0ff */
[----:B------:R-:W1:Y:S01]  /*f5c0*/  LDSM.16.M88.4 R8, [R213+0xc080] ;  /* 0x00c08000d508783b */ /* 0x000e620000000200 */
[----:B------:R-:W-:Y:S01]  /*f5d0*/  IMAD.MOV.U32 R0, RZ, RZ, 0x40 ;  /* 0x00000040ff007424 */ /* 0x000fe200078e00ff */
[----:B------:R-:W-:Y:S01]  /*f5e0*/  LEA.HI R52, R52, R54, RZ, 0x2 ;  /* 0x0000003634347211 */ /* 0x000fe200078f10ff */
[----:B------:R-:W-:Y:S01]  /*f5f0*/  IMAD R204, R2, 0x2, R206 ;  /* 0x0000000202cc7824 */ /* 0x000fe200078e02ce */
[----:B------:R-:W2:Y:S01]  /*f600*/  LDSM.16.M88.4 R16, [R213+0xc880] ;  /* 0x00c88000d510783b */ /* 0x000ea20000000200 */
[----:B------:R-:W-:Y:S01]  /*f610*/  IADD3 R230, R6, -0x2, RZ ;  /* 0xfffffffe06e67810 */ /* 0x000fe20007ffe0ff */
[----:B------:R-:W-:Y:S01]  /*f620*/  IMAD R205, R2, 0x2, R211 ;  /* 0x0000000202cd7824 */ /* 0x000fe200078e02d3 */
[----:B------:R-:W-:Y:S01]  /*f630*/  SEL R0, R0, 0xffffffc0, !P0 ;  /* 0xffffffc000007807 */ /* 0x000fe20004000000 */
[----:B------:R-:W-:Y:S01]  /*f640*/  LDSM.16.M88.4 R40, [R210+0x10080] ;  /* 0x01008000d228783b */ /* 0x000fe20000000200 */
[----:B------:R-:W-:-:S02]  /*f650*/  LOP3.LUT P0, RZ, R12, 0x8, RZ, 0xc0, !PT ;  /* 0x000000080cff7812 */ /* 0x000fc4000780c0ff */
[----:B------:R-:W-:Y:S01]  /*f660*/  LOP3.LUT R52, R52, 0xfffffffc, RZ, 0xc0, !PT ;  /* 0xfffffffc34347812 */ /* 0x000fe200078ec0ff */
[----:B------:R-:W3:Y:S01]  /*f670*/  LDSM.16.M88.4 R44, [R212] ;  /* 0x00000000d42c783b */ /* 0x000ee20000000200 */
[----:B------:R-:W-:Y:S01]  /*f680*/  ISETP.LE.OR P0, PT, R55, R48, !P0 ;  /* 0x000000303700720c */ /* 0x000fe20004703670 */
[----:B------:R-:W-:Y:S01]  /*f690*/  IMAD.IADD R208, R213, 0x1, R0 ;  /* 0x00000001d5d07824 */ /* 0x000fe200078e0200 */
[----:B------:R-:W-:Y:S01]  /*f6a0*/  IADD3 R203, R212, 0x800, RZ ;  /* 0x00000800d4cb7810 */ /* 0x000fe20007ffe0ff */
[----:B------:R-:W4:Y:S01]  /*f6b0*/  LDSM.16.M88.4 R36, [R212+0x800] ;  /* 0x00080000d424783b */ /* 0x000f220000000200 */
[----:B------:R-:W-:Y:S01]  /*f6c0*/  IMAD.IADD R202, R0, 0x1, R212 ;  /* 0x0000000100ca7824 */ /* 0x000fe200078e02d4 */
[----:B------:R-:W-:Y:S02]  /*f6d0*/  LOP3.LUT R0, R57, 0xffffffe0, RZ, 0xc0, !PT ;  /* 0xffffffe039007812 */ /* 0x000fe400078ec0ff */
[----:B------:R-:W-:Y:S01]  /*f6e0*/  @!PT LDS RZ, [RZ] ;  /* 0x00000000fffff984 */ /* 0x000fe20000000800 */
[----:B------:R-:W-:Y:S01]  /*f6f0*/  @!PT LDS RZ, [RZ] ;  /* 0x00000000fffff984 */ /* 0x000fe20000000800 */
[----:B------:R-:W-:Y:S01]  /*f700*/  @!PT LDS RZ, [RZ] ;  /* 0x00000000fffff984 */ /* 0x000fe20000000800 */
[----:B------:R2:W-:Y:S01]  /*f710*/  LDGSTS.E.BYPASS.LTC128B.128 [R217+0x8080], [R20.64], !P2 ;  /* 0x0808000014d97fae */ /* 0x0005e2000d101d48 */
[----:B------:R-:W-:-:S02]  /*f720*/  ISETP.NE.AND P2, PT, R226, 0x1, PT ;  /* 0x00000001e200780c */ /* 0x000fc40003f45270 */
[----:B------:R-:W-:Y:S01]  /*f730*/  IMAD.IADD R0, R54, 0x1, -R0 ;  /* 0x0000000136007824 */ /* 0x000fe200078e0a00 */
[----:B------:R3:W-:Y:S01]  /*f740*/  LDGSTS.E.BYPASS.LTC128B.128 [R217+0x9080], [R20.64+0x80], !P1 ;  /* 0x0908008014d97fae */ /* 0x0007e2000c901d48 */
[----:B------:R-:W-:Y:S01]  /*f750*/  LOP3.LUT P1, RZ, R12, 0x4, RZ, 0xc0, !PT ;  /* 0x000000040cff7812 */ /* 0x000fe2000782c0ff */
[----:B------:R-:W-:-:S03]  /*f760*/  IMAD.IADD R54, R54, 0x1, -R52 ;  /* 0x0000000136367824 */ /* 0x000fc600078e0a34 */
[----:B------:R-:W-:Y:S01]  /*f770*/  ISETP.LE.OR P1, PT, R55, R48, !P1 ;  /* 0x000000303700720c */ /* 0x000fe20004f23670 */
[C---:B-1----:R-:W-:Y:S11]  /*f780*/  HMMA.16816.F32.BF16 R12, R28.reuse, R8, RZ ;  /* 0x000000081c0c723c */ /* 0x042ff600000418ff */
[----:B------:R-:W-:Y:S01]  /*f790*/  @!UPT UIADD3 URZ, URZ, URZ, URZ ;  /* 0x0000003f3f3ff290 */ /* 0x000fe2000fffe03f */
[----:B------:R1:W-:Y:S04]  /*f7a0*/  LDGSTS.E.BYPASS.LTC128B.128 [R217+0xa080], [R20.64+0x100], !P1 ;  /* 0x0a08010014d97fae */ /* 0x0003e8000c901d48 */
[----:B------:R1:W-:Y:S01]  /*f7b0*/  LDGSTS.E.BYPASS.LTC128B.128 [R217+0xb080], [R20.64+0x180], !P0 ;  /* 0x0b08018014d97fae */ /* 0x0003e2000c101d48 */
[C---:B--2---:R-:W-:Y:S03]  /*f7c0*/  HMMA.16816.F32.BF16 R32, R28.reuse, R16, RZ ;  /* 0x000000101c20723c */ /* 0x044fe600000418ff */
[----:B------:R-:W-:Y:S04]  /*f7d0*/  LDSM.16.M88.4 R24, [R209+0x10080] ;  /* 0x01008000d118783b */ /* 0x000fe80000000200 */
[----:B------:R-:W-:Y:S01]  /*f7e0*/  LDSM.16.M88.4 R48, [R207+0x10080] ;  /* 0x01008000cf30783b */ /* 0x000fe20000000200 */
[C---:B------:R-:W-:Y:S03]  /*f7f0*/  HMMA.16816.F32.BF16 R8, R28.reuse, R10, RZ ;  /* 0x0000000a1c08723c */ /* 0x040fe600000418ff */
[----:B------:R-:W0:Y:S05]  /*f800*/  LDGDEPBAR ;  /* 0x00000000000079af */ /* 0x000e2a0000000000 */
[----:B------:R-:W-:Y:S01]  /*f810*/  HMMA.16816.F32.BF16 R28, R28, R18, RZ ;  /* 0x000000121c1c723c */ /* 0x000fe200000418ff */
[----:B------:R-:W2:Y:S07]  /*f820*/  LDSM.16.M88.4 R16, [R208+0xc880] ;  /* 0x00c88000d010783b */ /* 0x000eae0000000200 */
[C---:B---3--:R-:W-:Y:S01]  /*f830*/  HMMA.16816.F32.BF16 R12, R40.reuse, R44, R12 ;  /* 0x0000002c280c723c */ /* 0x048fe2000004180c */
[----:B-1----:R-:W1:Y:S07]  /*f840*/  LDSM.16.M88.4 R20, [R208+0xc080] ;  /* 0x00c08000d014783b */ /* 0x002e6e0000000200 */
[C---:B----4-:R-:W-:Y:S08]  /*f850*/  HMMA.16816.F32.BF16 R32, R40.reuse, R36, R32 ;  /* 0x000000242820723c */ /* 0x050ff00000041820 */
[C---:B------:R-:W-:Y:S01]  /*f860*/  HMMA.16816.F32.BF16 R8, R40.reuse, R46, R8 ;  /* 0x0000002e2808723c */ /* 0x040fe20000041808 */
[----:B------:R-:W3:Y:S07]  /*f870*/  LDSM.16.M88.4 R44, [R202] ;  /* 0x00000000ca2c783b */ /* 0x000eee0000000200 */
[----:B------:R-:W-:Y:S01]  /*f880*/  HMMA.16816.F32.BF16 R36, R40, R38, R28 ;  /* 0x000000262824723c */ /* 0x000fe2000004181c */
[----:B------:R-:W4:Y:S07]  /*f890*/  LDSM.16.M88.4 R28, [R202+0x800] ;  /* 0x00080000ca1c783b */ /* 0x000f2e0000000200 */
[C---:B--2---:R-:W-:Y:S08]  /*f8a0*/  HMMA.16816.F32.BF16 R32, R24.reuse, R16, R32 ;  /* 0x000000101820723c */ /* 0x044ff00000041820 */
[C---:B-1----:R-:W-:Y:S08]  /*f8b0*/  HMMA.16816.F32.BF16 R12, R24.reuse, R20, R12 ;  /* 0x00000014180c723c */ /* 0x042ff0000004180c */
[C---:B------:R-:W-:Y:S01]  /*f8c0*/  HMMA.16816.F32.BF16 R40, R24.reuse, R22, R8 ;  /* 0x000000161828723c */ /* 0x040fe20000041808 */
[----:B------:R-:W-:Y:S04]  /*f8d0*/  LDSM.16.M88.4 R20, [R214+0x14080] ;  /* 0x01408000d614783b */ /* 0x000fe80000000200 */
[----:B------:R-:W1:Y:S03]  /*f8e0*/  LDSM.16.M88.4 R8, [R213+0xd080] ;  /* 0x00d08000d508783b */ /* 0x000e660000000200 */
[----:B------:R-:W-:Y:S01]  /*f8f0*/  HMMA.16816.F32.BF16 R36, R24, R18, R36 ;  /* 0x000000121824723c */ /* 0x000fe20000041824 */
[----:B------:R-:W2:Y:S04]  /*f900*/  LDSM.16.M88.4 R16, [R213+0xd880] ;  /* 0x00d88000d510783b */ /* 0x000ea80000000200 */
[----:B------:R-:W-:Y:S03]  /*f910*/  LDSM.16.M88.4 R24, [R212+0x1000] ;  /* 0x00100000d418783b */ /* 0x000fe60000000200 */
[C---:B---3--:R-:W-:Y:S08]  /*f920*/  HMMA.16816.F32.BF16 R12, R48.reuse, R44, R12 ;  /* 0x0000002c300c723c */ /* 0x048ff0000004180c */
[C---:B----4-:R-:W-:Y:S08]  /*f930*/  HMMA.16816.F32.BF16 R32, R48.reuse, R28, R32 ;  /* 0x0000001c3020723c */ /* 0x050ff00000041820 */
[C---:B------:R-:W-:Y:S01]  /*f940*/  HMMA.16816.F32.BF16 R44, R48.reuse, R46, R40 ;  /* 0x0000002e302c723c */ /* 0x040fe20000041828 */
[----:B------:R-:W3:Y:S07]  /*f950*/  LDSM.16.M88.4 R40, [R210+0x14080] ;  /* 0x01408000d228783b */ /* 0x000eee0000000200 */
[----:B------:R-:W-:Y:S01]  /*f960*/  HMMA.16816.F32.BF16 R36, R48, R30, R36 ;  /* 0x0000001e3024723c */ /* 0x000fe20000041824 */
[----:B------:R-:W4:Y:S07]  /*f970*/  LDSM.16.M88.4 R28, [R212+0x1800] ;  /* 0x00180000d41c783b */ /* 0x000f2e0000000200 */
[C---:B-1----:R-:W-:Y:S08]  /*f980*/  HMMA.16816.F32.BF16 R12, R20.reuse, R8, R12 ;  /* 0x00000008140c723c */ /* 0x042ff0000004180c */
[C---:B--2---:R-:W-:Y:S08]  /*f990*/  HMMA.16816.F32.BF16 R32, R20.reuse, R16, R32 ;  /* 0x000000101420723c */ /* 0x044ff00000041820 */
        /* <DEDUP_REMOVED lines=11> */
[----:B------:R-:W4:Y:S04]  /*fa50*/  LDSM.16.M88.4 R28, [R202+0x1800] ;  /* 0x00180000ca1c783b */ /* 0x000f280000000200 */
[----:B------:R-:W-:Y:S03]  /*fa60*/  LDSM.16.M88.4 R40, [R214+0x18080] ;  /* 0x01808000d628783b */ /* 0x000fe60000000200 */
[C---:B-1----:R-:W-:Y:S08]  /*fa70*/  HMMA.16816.F32.BF16 R12, R44.reuse, R8, R12 ;  /* 0x000000082c0c723c */ /* 0x042ff0000004180c */
[C---:B--2---:R-:W-:Y:S08]  /*fa80*/  HMMA.16816.F32.BF16 R32, R44.reuse, R16, R32 ;  /* 0x000000102c20723c */ /* 0x044ff00000041820 */
[C---:B------:R-:W-:Y:S01]  /*fa90*/  HMMA.16816.F32.BF16 R48, R44.reuse, R10, R48 ;  /* 0x0000000a2c30723c */ /* 0x040fe20000041830 */
[----:B------:R-:W1:Y:S07]  /*faa0*/  LDSM.16.M88.4 R8, [R213+0xe080] ;  /* 0x00e08000d508783b */ /* 0x000e6e0000000200 */
        /* <DEDUP_REMOVED lines=15> */
[----:B------:R-:W2:Y:S07]  /*fba0*/  LDSM.16.M88.4 R16, [R208+0xe880] ;  /* 0x00e88000d010783b */ /* 0x000eae0000000200 */
[C---:B---3--:R-:W-:Y:S08]  /*fbb0*/  HMMA.16816.F32.BF16 R12, R44.reuse, R20, R12 ;  /* 0x000000142c0c723c */ /* 0x048ff0000004180c */
[C---:B----4-:R-:W-:Y:S01]  /*fbc0*/  HMMA.16816.F32.BF16 R40, R44.reuse, R24, R32 ;  /* 0x000000182c28723c */ /* 0x050fe20000041820 */
[----:B------:R-:W-:Y:S07]  /*fbd0*/  LDSM.16.M88.4 R32, [R207+0x18080] ;  /* 0x01808000cf20783b */ /* 0x000fee0000000200 */
[C---:B------:R-:W-:Y:S01]  /*fbe0*/  HMMA.16816.F32.BF16 R48, R44.reuse, R22, R48 ;  /* 0x000000162c30723c */ /* 0x040fe20000041830 */
[----:B------:R-:W3:Y:S07]  /*fbf0*/  LDSM.16.M88.4 R20, [R202+0x2000] ;  /* 0x00200000ca14783b */ /* 0x000eee0000000200 */
[----:B------:R-:W-:Y:S01]  /*fc00*/  HMMA.16816.F32.BF16 R36, R44, R26, R36 ;  /* 0x0000001a2c24723c */ /* 0x000fe20000041824 */
[----:B------:R-:W4:Y:S07]  /*fc10*/  LDSM.16.M88.4 R24, [R202+0x2800] ;  /* 0x00280000ca18783b */ /* 0x000f2e0000000200 */
[C---:B-1----:R-:W-:Y:S08]  /*fc20*/  HMMA.16816.F32.BF16 R12, R28.reuse, R8, R12 ;  /* 0x000000081c0c723c */ /* 0x042ff0000004180c */
[C---:B--2---:R-:W-:Y:S01]  /*fc30*/  HMMA.16816.F32.BF16 R44, R28.reuse, R16, R40 ;  /* 0x000000101c2c723c */ /* 0x044fe20000041828 */
[----:B------:R-:W-:Y:S07]  /*fc40*/  LDSM.16.M88.4 R40, [R214+0x1c080] ;  /* 0x01c08000d628783b */ /* 0x000fee0000000200 */
        /* <DEDUP_REMOVED lines=8> */
[----:B------:R-:W-:Y:S07]  /*fcd0*/  LDSM.16.M88.4 R20, [R212+0x3000] ;  /* 0x00300000d414783b */ /* 0x000fee0000000200 */
[----:B------:R-:W-:Y:S01]  /*fce0*/  HMMA.16816.F32.BF16 R36, R32, R26, R36 ;  /* 0x0000001a2024723c */ /* 0x000fe20000041824 */
[----:B------:R-:W3:Y:S04]  /*fcf0*/  LDSM.16.M88.4 R24, [R210+0x1c080] ;  /* 0x01c08000d218783b */ /* 0x000ee80000000200 */
[----:B------:R-:W-:Y:S03]  /*fd00*/  LDSM.16.M88.4 R32, [R208+0xf080] ;  /* 0x00f08000d020783b */ /* 0x000fe60000000200 */
[C---:B-1----:R-:W-:Y:S08]  /*fd10*/  HMMA.16816.F32.BF16 R12, R40.reuse, R8, R12 ;  /* 0x00000008280c723c */ /* 0x042ff0000004180c */
[C---:B--2---:R-:W-:Y:S08]  /*fd20*/  HMMA.16816.F32.BF16 R44, R40.reuse, R16, R44 ;  /* 0x00000010282c723c */ /* 0x044ff0000004182c */
[C---:B------:R-:W-:Y:S01]  /*fd30*/  HMMA.16816.F32.BF16 R48, R40.reuse, R10, R48 ;  /* 0x0000000a2830723c */ /* 0x040fe20000041830 */
[----:B------:R-:W1:Y:S07]  /*fd40*/  LDSM.16.M88.4 R8, [R209+0x1c080] ;  /* 0x01c08000d108783b */ /* 0x000e6e0000000200 */
[----:B------:R-:W-:Y:S01]  /*fd50*/  HMMA.16816.F32.BF16 R36, R40, R18, R36 ;  /* 0x000000122824723c */ /* 0x000fe20000041824 */
[----:B------:R-:W2:Y:S06]  /*fd60*/  LDSM.16.M88.4 R16, [R208+0xf880] ;  /* 0x00f88000d010783b */ /* 0x000eac0000000200 */
[----:B------:R-:W-:Y:S01]  /*fd70*/  SHF.R.S32.HI R40, RZ, 0x1f, R0 ;  /* 0x0000001fff287819 */ /* 0x000fe20000011400 */
[----:B---3--:R-:W-:Y:S03]  /*fd80*/  HMMA.16816.F32.BF16 R12, R24, R20, R12 ;  /* 0x00000014180c723c */ /* 0x008fe6000004180c */
[----:B------:R-:W-:-:S04]  /*fd90*/  LEA.HI R40, R40, R0, RZ, 0x2 ;  /* 0x0000000028287211 */ /* 0x000fc800078f10ff */
[C---:B------:R-:W-:Y:S01]  /*fda0*/  LEA.HI.SX32 R231, R40.reuse, R149, 0x1e ;  /* 0x0000009528e77211 */ /* 0x040fe200078ff2ff */
[----:B------:R-:W-:Y:S01]  /*fdb0*/  HMMA.16816.F32.BF16 R44, R24, R28, R44 ;  /* 0x0000001c182c723c */ /* 0x000fe2000004182c */
[----:B------:R-:W-:Y:S02]  /*fdc0*/  SHF.R.S32.HI R20, RZ, 0x1f, R56 ;  /* 0x0000001fff147819 */ /* 0x000fe40000011438 */
[----:B------:R-:W-:-:S04]  /*fdd0*/  LOP3.LUT R40, R40, 0x7ffffffc, RZ, 0xc0, !PT ;  /* 0x7ffffffc28287812 */ /* 0x000fc800078ec0ff */
[----:B------:R-:W-:Y:S01]  /*fde0*/  LEA.HI R29, R20, R56, RZ, 0x3 ;  /* 0x00000038141d7211 */ /* 0x000fe200078f18ff */
[C---:B------:R-:W-:Y:S01]  /*fdf0*/  HMMA.16816.F32.BF16 R48, R24.reuse, R22, R48 ;  /* 0x000000161830723c */ /* 0x040fe20000041830 */
[----:B------:R-:W-:Y:S01]  /*fe00*/  LDSM.16.M88.4 R20, [R207+0x1c080] ;  /* 0x01c08000cf14783b */ /* 0x000fe20000000200 */
[----:B------:R-:W-:Y:S01]  /*fe10*/  LEA.HI R28, R54, R54, RZ, 0x1 ;  /* 0x00000036361c7211 */ /* 0x000fe200078f08ff */
[----:B------:R-:W-:Y:S01]  /*fe20*/  IMAD.IADD R40, R0, 0x1, -R40 ;  /* 0x0000000100287824 */ /* 0x000fe200078e0a28 */
[----:B------:R-:W-:Y:S02]  /*fe30*/  LOP3.LUT R29, R29, 0xffffff8, RZ, 0xc0, !PT ;  /* 0x0ffffff81d1d7812 */ /* 0x000fe400078ec0ff */
[----:B------:R-:W-:Y:S01]  /*fe40*/  LOP3.LUT R28, R28, 0x1ffffffe, RZ, 0xc0, !PT ;  /* 0x1ffffffe1c1c7812 */ /* 0x000fe200078ec0ff */
[----:B------:R-:W-:Y:S01]  /*fe50*/  IMAD.SHL.U32 R232, R40, 0x2, RZ ;  /* 0x0000000228e87824 */ /* 0x000fe200078e00ff */
[----:B------:R-:W-:Y:S01]  /*fe60*/  HMMA.16816.F32.BF16 R36, R24, R30, R36 ;  /* 0x0000001e1824723c */ /* 0x000fe20000041824 */
[----:B------:R-:W3:Y:S01]  /*fe70*/  LDSM.16.M88.4 R24, [R202+0x3000] ;  /* 0x00300000ca18783b */ /* 0x000ee20000000200 */
[----:B------:R-:W-:-:S02]  /*fe80*/  IMAD.IADD R29, R56, 0x1, -R29 ;  /* 0x00000001381d7824 */ /* 0x000fc400078e0a1d */
[----:B------:R-:W-:Y:S02]  /*fe90*/  IMAD.IADD R54, R54, 0x1, -R28 ;  /* 0x0000000136367824 */ /* 0x000fe400078e0a1c */
[----:B------:R-:W-:Y:S02]  /*fea0*/  IMAD R231, R29, 0x10, R231 ;  /* 0x000000101de77824 */ /* 0x000fe400078e02e7 */
[----:B------:R-:W4:Y:S01]  /*feb0*/  LDSM.16.M88.4 R28, [R202+0x3800] ;  /* 0x00380000ca1c783b */ /* 0x000f220000000200 */
[----:B-1----:R-:W-:Y:S01]  /*fec0*/  HMMA.16816.F32.BF16 R12, R8, R32, R12 ;  /* 0x00000020080c723c */ /* 0x002fe2000004180c */
[----:B------:R-:W-:Y:S01]  /*fed0*/  IMAD R231, R54, 0x8, R231 ;  /* 0x0000000836e77824 */ /* 0x000fe200078e02e7 */
[----:B------:R-:W-:-:S04]  /*fee0*/  DEPBAR.LE SB0, 0x0 ;  /* 0x000080000000791a */ /* 0x000fc80000000000 */
[----:B------:R-:W-:Y:S02]  /*fef0*/  IMAD.IADD R55, R55, 0x1, -R232 ;  /* 0x0000000137377824 */ /* 0x000fe400078e0ae8 */
[C---:B--2---:R-:W-:Y:S07]  /*ff00*/  HMMA.16816.F32.BF16 R44, R8.reuse, R16, R44 ;  /* 0x00000010082c723c */ /* 0x044fee000004182c */
[----:B------:R-:W-:Y:S01]  /*ff10*/  @P2 IMAD.HI.U32 R17, R231, c[0x0][0x2c8], RZ ;  /* 0x0000b200e7112a27 */ /* 0x000fe200078e00ff */
[----:B------:R-:W-:Y:S03]  /*ff20*/  HMMA.16816.F32.BF16 R48, R8, R34, R48 ;  /* 0x000000220830723c */ /* 0x000fe60000041830 */
[----:B------:R-:W-:Y:S01]  /*ff30*/  IMAD.MOV.U32 R16, RZ, RZ, R231 ;  /* 0x000000ffff107224 */ /* 0x000fe200078e00e7 */
[----:B------:R-:W-:-:S04]  /*ff40*/  @P2 SHF.R.U32.HI R16, RZ, c[0x0][0x2cc], R17 ;  /* 0x0000b300ff102a19 */ /* 0x000fc80000011611 */
[----:B------:R-:W-:Y:S01]  /*ff50*/  HMMA.16816.F32.BF16 R36, R8, R18, R36 ;  /* 0x000000120824723c */ /* 0x000fe20000041824 */
[----:B------:R-:W1:Y:S04]  /*ff60*/  SHFL.IDX PT, R8, R16, RZ, 0x1c1f ;  /* 0x001c1fff10087589 */ /* 0x000e6800000e0000 */
[----:B------:R-:W2:Y:S02]  /*ff70*/  SHFL.IDX PT, R10, R16, 0x1, 0x1c1f ;  /* 0x003c1f00100a7f89 */ /* 0x000ea400000e0000 */
[----:B------:R-:W-:Y:S01]  /*ff80*/  IMAD.MOV.U32 R9, RZ, RZ, -0x20 ;  /* 0xffffffe0ff097424 */ /* 0x000fe200078e00ff */
[----:B---3--:R-:W-:Y:S03]  /*ff90*/  HMMA.16816.F32.BF16 R12, R20, R24, R12 ;  /* 0x00000018140c723c */ /* 0x008fe6000004180c */
[----:B------:R-:W-:-:S05]  /*ffa0*/  IMAD R9, R53, R9, 0x1 ;  /* 0x0000000135097424 */ /* 0x000fca00078e0209 */
[----:B------:R-:W-:Y:S01]  /*ffb0*/  IADD3 R0, -R232, R9, R220 ;  /* 0x00000009e8007210 */ /* 0x000fe20007ffe1dc */
[----:B------:R-:W-:Y:S04]  /*ffc0*/  HMMA.16816.F32.BF16 R48, R20, R26, R48 ;  /* 0x0000001a1430723c */ /* 0x000fe80000041830 */
[----:B------:R-:W-:-:S04]  /*ffd0*/  IMAD.IADD R0, R0, 0x1, -R227 ;  /* 0x0000000100007824 */ /* 0x000fc800078e0ae3 */
[----:B----4-:R-:W-:Y:S01]  /*ffe0*/  HMMA.16816.F32.BF16 R44, R20, R28, R44 ;  /* 0x0000001c142c723c */ /* 0x010fe2000004182c */
[C---:B-1----:R-:W-:Y:S02]  /*fff0*/  IMAD.IADD R8, R0.reuse, 0x1, R8 ;  /* 0x0000000100087824 */ /* 0x042fe400078e0208 */
[----:B--2---:R-:W-:-:S03]  /*10000*/  IMAD.IADD R10, R0, 0x1, R10 ;  /* 0x00000001000a7824 */ /* 0x004fc600078e020a */
[C---:B------:R-:W-:Y:S02]  /*10010*/  IMNMX R8, R55.reuse, R8, PT ;  /* 0x0000000837087217 */ /* 0x040fe40003800200 */
[----:B------:R-:W-:Y:S01]  /*10020*/  HMMA.16816.F32.BF16 R36, R20, R30, R36 ;  /* 0x0000001e1424723c */ /* 0x000fe20000041824 */
[----:B------:R-:W-:Y:S01]  /*10030*/  IMNMX R55, R55, R10, PT ;  /* 0x0000000a37377217 */ /* 0x000fe20003800200 */
[----:B------:R-:W-:Y:S01]  /*10040*/  BAR.SYNC.DEFER_BLOCKING 0x0 ;  /* 0x0000000000007b1d */ /* 0x000fe20000010000 */
[C---:B------:R-:W-:Y:S02]  /*10050*/  ISETP.GT.AND P0, PT, R8.reuse, RZ, PT ;  /* 0x000000ff0800720c */ /* 0x040fe40003f04270 */
[----:B------:R-:W-:Y:S02]  /*10060*/  ISETP.GT.AND P1, PT, R8, 0x1, PT ;  /* 0x000000010800780c */ /* 0x000fe40003f24270 */
[----:B------:R-:W-:Y:S02]  /*10070*/  FSEL R19, R12, -INF , P0 ;  /* 0xff8000000c137808 */ /* 0x000fe40000000000 */
[----:B------:R-:W-:-:S02]  /*10080*/  ISETP.GT.AND P0, PT, R8, 0x8, PT ;  /* 0x000000080800780c */ /* 0x000fc40003f04270 */
[----:B------:R-:W-:Y:S02]  /*10090*/  FSEL R9, R13, -INF , P1 ;  /* 0xff8000000d097808 */ /* 0x000fe40000800000 */
[----:B------:R-:W-:Y:S02]  /*100a0*/  ISETP.GT.AND P1, PT, R8, 0x9, PT ;  /* 0x000000090800780c */ /* 0x000fe40003f24270 */
[----:B------:R-:W-:Y:S02]  /*100b0*/  FSEL R48, R48, -INF , P0 ;  /* 0xff80000030307808 */ /* 0x000fe40000000000 */
[----:B------:R-:W-:Y:S02]  /*100c0*/  FMNMX.FTZ R11, R19, R9, !PT ;  /* 0x00000009130b7209 */ /* 0x000fe40007810000 */
[----:B------:R-:W-:Y:S02]  /*100d0*/  ISETP.GT.AND P0, PT, R8, 0x10, PT ;  /* 0x000000100800780c */ /* 0x000fe40003f04270 */
[----:B------:R-:W-:-:S02]  /*100e0*/  FSEL R49, R49, -INF , P1 ;  /* 0xff80000031317808 */ /* 0x000fc40000800000 */
[----:B------:R-:W-:Y:S02]  /*100f0*/  FMNMX.FTZ R11, R48, R11, !PT ;  /* 0x0000000b300b7209 */ /* 0x000fe40007810000 */
[----:B------:R-:W-:Y:S02]  /*10100*/  ISETP.GT.AND P1, PT, R8, 0x11, PT ;  /* 0x000000110800780c */ /* 0x000fe40003f24270 */
[----:B------:R-:W-:Y:S02]  /*10110*/  FSEL R18, R44, -INF , P0 ;  /* 0xff8000002c127808 */ /* 0x000fe40000000000 */
[----:B------:R-:W-:Y:S02]  /*10120*/  ISETP.GT.AND P0, PT, R8, 0x18, PT ;  /* 0x000000180800780c */ /* 0x000fe40003f04270 */
[----:B------:R-:W-:Y:S02]  /*10130*/  FMNMX.FTZ R11, R49, R11, !PT ;  /* 0x0000000b310b7209 */ /* 0x000fe40007810000 */
[----:B------:R-:W-:-:S02]  /*10140*/  FSEL R17, R45, -INF , P1 ;  /* 0xff8000002d117808 */ /* 0x000fc40000800000 */
[----:B------:R-:W-:Y:S02]  /*10150*/  ISETP.GT.AND P1, PT, R8, 0x19, PT ;  /* 0x000000190800780c */ /* 0x000fe40003f24270 */
[----:B------:R-:W-:Y:S02]  /*10160*/  FSEL R16, R36, -INF , P0 ;  /* 0xff80000024107808 */ /* 0x000fe40000000000 */
[----:B------:R-:W-:Y:S02]  /*10170*/  FMNMX.FTZ R0, R18, R11, !PT ;  /* 0x0000000b12007209 */ /* 0x000fe40007810000 */
[C---:B------:R-:W-:Y:S02]  /*10180*/  ISETP.GT.AND P0, PT, R55.reuse, RZ, PT ;  /* 0x000000ff3700720c */ /* 0x040fe40003f04270 */
[----:B------:R-:W-:Y:S02]  /*10190*/  ISETP.GT.AND P2, PT, R55, 0x1, PT ;  /* 0x000000013700780c */ /* 0x000fe40003f44270 */
[----:B------:R-:W-:-:S02]  /*101a0*/  FSEL R13, R37, -INF , P1 ;  /* 0xff800000250d7808 */ /* 0x000fc40000800000 */
[----:B------:R-:W-:Y:S02]  /*101b0*/  FMNMX.FTZ R0, R17, R0, !PT ;  /* 0x0000000011007209 */ /* 0x000fe40007810000 */
[----:B------:R-:W-:Y:S02]  /*101c0*/  FSEL R20, R14, -INF , P0 ;  /* 0xff8000000e147808 */ /* 0x000fe40000000000 */
[----:B------:R-:W-:Y:S02]  /*101d0*/  ISETP.GT.AND P1, PT, R55, 0x8, PT ;  /* 0x000000083700780c */ /* 0x000fe40003f24270 */
[----:B------:R-:W-:Y:S02]  /*101e0*/  FSEL R15, R15, -INF , P2 ;  /* 0xff8000000f0f7808 */ /* 0x000fe40001000000 */
[----:B------:R-:W-:Y:S02]  /*101f0*/  FMNMX.FTZ R0, R16, R0, !PT ;  /* 0x0000000010007209 */ /* 0x000fe40007810000 */
[----:B------:R-:W-:-:S02]  /*10200*/  ISETP.GT.AND P0, PT, R55, 0x9, PT ;  /* 0x000000093700780c */ /* 0x000fc40003f04270 */
[----:B------:R-:W-:Y:S02]  /*10210*/  FSEL R50, R50, -INF , P1 ;  /* 0xff80000032327808 */ /* 0x000fe40000800000 */
[----:B------:R-:W-:Y:S02]  /*10220*/  FMNMX.FTZ R8, R20, R15, !PT ;  /* 0x0000000f14087209 */ /* 0x000fe40007810000 */
[----:B------:R-:W-:Y:S02]  /*10230*/  FMNMX.FTZ R0, R13, R0, !PT ;  /* 0x000000000d007209 */ /* 0x000fe40007810000 */
[----:B------:R-:W-:Y:S02]  /*10240*/  FSEL R51, R51, -INF , P0 ;  /* 0xff80000033337808 */ /* 0x000fe40000000000 */
[----:B------:R-:W-:Y:S01]  /*10250*/  ISETP.GT.AND P1, PT, R55, 0x10, PT ;  /* 0x000000103700780c */ /* 0x000fe20003f24270 */
[----:B------:R-:W1:Y:S01]  /*10260*/  SHFL.BFLY PT, R14, R0, 0x2, 0x1f ;  /* 0x0c401f00000e7f89 */ /* 0x000e6200000e0000 */
[----:B------:R-:W-:-:S02]  /*10270*/  FMNMX.FTZ R8, R50, R8, !PT ;  /* 0x0000000832087209 */ /* 0x000fc40007810000 */
[----:B------:R-:W-:Y:S02]  /*10280*/  ISETP.GT.AND P0, PT, R55, 0x11, PT ;  /* 0x000000113700780c */ /* 0x000fe40003f04270 */
[----:B------:R-:W-:Y:S02]  /*10290*/  FSEL R12, R46, -INF , P1 ;  /* 0xff8000002e0c7808 */ /* 0x000fe40000800000 */
[----:B------:R-:W-:Y:S02]  /*102a0*/  FMNMX.FTZ R8, R51, R8, !PT ;  /* 0x0000000833087209 */ /* 0x000fe40007810000 */
[----:B------:R-:W-:Y:S02]  /*102b0*/  FSEL R11, R47, -INF , P0 ;  /* 0xff8000002f0b7808 */ /* 0x000fe40000000000 */
[----:B------:R-:W-:Y:S02]  /*102c0*/  ISETP.GT.AND P1, PT, R55, 0x18, PT ;  /* 0x000000183700780c */ /* 0x000fe40003f24270 */
[----:B------:R-:W-:-:S02]  /*102d0*/  FMNMX.FTZ R8, R12, R8, !PT ;  /* 0x000000080c087209 */ /* 0x000fc40007810000 */
[----:B------:R-:W-:Y:S02]  /*102e0*/  ISETP.GT.AND P0, PT, R55, 0x19, PT ;  /* 0x000000193700780c */ /* 0x000fe40003f04270 */
[----:B------:R-:W-:Y:S02]  /*102f0*/  FSEL R10, R38, -INF , P1 ;  /* 0xff800000260a7808 */ /* 0x000fe40000800000 */
[----:B------:R-:W-:Y:S02]  /*10300*/  FMNMX.FTZ R21, R11, R8, !PT ;  /* 0x000000080b157209 */ /* 0x000fe40007810000 */
[----:B------:R-:W-:Y:S02]  /*10310*/  FSEL R8, R39, -INF , P0 ;  /* 0xff80000027087808 */ /* 0x000fe40000000000 */
[----:B------:R-:W-:Y:S02]  /*10320*/  FMNMX.FTZ R21, R10, R21, !PT ;  /* 0x000000150a157209 */ /* 0x000fe40007810000 */
[----:B-1----:R-:W-:-:S02]  /*10330*/  FMNMX.FTZ R14, R0, R14, !PT ;  /* 0x0000000e000e7209 */ /* 0x002fc40007810000 */
[----:B------:R-:W-:Y:S02]  /*10340*/  FMNMX.FTZ R21, R8, R21, !PT ;  /* 0x0000001508157209 */ /* 0x000fe40007810000 */
[----:B------:R-:W-:Y:S01]  /*10350*/  ISETP.GE.AND P0, PT, R6, 0x2, PT ;  /* 0x000000020600780c */ /* 0x000fe20003f06270 */
[----:B------:R-:W1:Y:S01]  /*10360*/  SHFL.BFLY PT, R0, R14, 0x1, 0x1f ;  /* 0x0c201f000e007f89 */ /* 0x000e6200000e0000 */
[----:B------:R-:W-:-:S03]  /*10370*/  ISETP.NE.AND P2, PT, R226, 0x1, PT ;  /* 0x00000001e200780c */ /* 0x000fc60003f45270 */
[----:B------:R-:W2:Y:S08]  /*10380*/  SHFL.BFLY PT, R22, R21, 0x2, 0x1f ;  /* 0x0c401f0015167f89 */ /* 0x000eb000000e0000 */
[----:B------:R-:W-:Y:S01]  /*10390*/  @P0 SHF.R.S32.HI R6, RZ, 0x1f, R230 ;  /* 0x0000001fff060819 */ /* 0x000fe200000114e6 */
[----:B------:R-:W-:Y:S02]  /*103a0*/  @P0 IMAD R7, R7, R230, RZ ;  /* 0x000000e607070224 */ /* 0x000fe400078e02ff */
[----:B------:R-:W-:-:S02]  /*103b0*/  @P0 IMAD.MOV.U32 R23, RZ, RZ, R223 ;  /* 0x000000ffff170224 */ /* 0x000fc400078e00df */
[-C--:B------:R-:W-:Y:S01]  /*103c0*/  @P0 IMAD R6, R6, R5.reuse, R7 ;  /* 0x0000000506060224 */ /* 0x080fe200078e0207 */
[----:B-1----:R-:W-:Y:S02]  /*103d0*/  FMNMX.FTZ R0, R14, R0, !PT ;  /* 0x000000000e007209 */ /* 0x002fe40007810000 */
[----:B--2---:R-:W-:Y:S01]  /*103e0*/  FMNMX.FTZ R21, R21, R22, !PT ;  /* 0x0000001615157209 */ /* 0x004fe20007810000 */
[----:B------:R-:W-:Y:S01]  /*103f0*/  @P0 IMAD.MOV.U32 R22, RZ, RZ, R218 ;  /* 0x000000ffff160224 */ /* 0x000fe200078e00da */
[C---:B------:R-:W-:Y:S01]  /*10400*/  FSETP.NEU.FTZ.AND P1, PT, R0.reuse, -INF , PT ;  /* 0xff8000000000780b */ /* 0x040fe20003f3d000 */
[----:B------:R-:W-:Y:S02]  /*10410*/  FMUL.FTZ R14, R0, c[0x0][0x2d0] ;  /* 0x0000b400000e7a20 */ /* 0x000fe40000410000 */
[----:B------:R-:W1:Y:S01]  /*10420*/  SHFL.BFLY PT, R148, R21, 0x1, 0x1f ;  /* 0x0c201f0015947f89 */ /* 0x000e6200000e0000 */
[----:B------:R-:W-:Y:S02]  /*10430*/  @P0 IMAD.WIDE.U32 R22, R230, R5, R22 ;  /* 0x00000005e6160225 */ /* 0x000fe400078e0016 */
[----:B------:R-:W-:-:S02]  /*10440*/  FSEL R14, R14, RZ, P1 ;  /* 0x000000ff0e0e7208 */ /* 0x000fc40000800000 */
[----:B------:R-:W-:Y:S01]  /*10450*/  @P0 IMAD.IADD R5, R23, 0x1, R6 ;  /* 0x0000000117050824 */ /* 0x000fe200078e0206 */
[C---:B------:R-:W-:Y:S02]  /*10460*/  @P0 LEA R6, P1, R22.reuse, c[0x0][0x1c8], 0x1 ;  /* 0x0000720016060a11 */ /* 0x040fe400078208ff */
[--C-:B------:R-:W-:Y:S02]  /*10470*/  FFMA.FTZ R192, R9, c[0x0][0x2d0], -R14.reuse ;  /* 0x0000b40009c07a23 */ /* 0x100fe4000001080e */
[----:B------:R-:W-:Y:S01]  /*10480*/  @P0 LEA.HI.X R7, R22, c[0x0][0x1cc], R5, 0x1, P1 ;  /* 0x0000730016070a11 */ /* 0x000fe200008f0c05 */
[--C-:B------:R-:W-:Y:S02]  /*10490*/  FFMA.FTZ R193, R19, c[0x0][0x2d0], -R14.reuse ;  /* 0x0000b40013c17a23 */ /* 0x100fe4000001080e */
[--C-:B------:R-:W-:Y:S01]  /*104a0*/  FFMA.FTZ R151, R48, c[0x0][0x2d0], -R14.reuse ;  /* 0x0000b40030977a23 */ /* 0x100fe2000001080e */
[----:B------:R-:W-:Y:S01]  /*104b0*/  MUFU.EX2 R192, R192 ;  /* 0x000000c000c07308 */ /* 0x000fe20000000800 */
[----:B------:R2:W-:Y:S01]  /*104c0*/  @P0 LDGSTS.E.BYPASS.LTC128B.128 [R217+0xc080], [R6.64], !P3 ;  /* 0x0c08000006d90fae */ /* 0x0005e2000d901d48 */
[----:B------:R-:W-:-:S02]  /*104d0*/  FFMA.FTZ R150, R49, c[0x0][0x2d0], -R14 ;  /* 0x0000b40031967a23 */ /* 0x000fc4000001080e */
[--C-:B------:R-:W-:Y:S01]  /*104e0*/  FFMA.FTZ R198, R18, c[0x0][0x2d0], -R14.reuse ;  /* 0x0000b40012c67a23 */ /* 0x100fe2000001080e */
[----:B------:R2:W-:Y:S01]  /*104f0*/  @P0 LDGSTS.E.BYPASS.LTC128B.128 [R217+0xd080], [R6.64+0x80], !P6 ;  /* 0x0d08008006d90fae */ /* 0x0005e2000f101d48 */
[--C-:B------:R-:W-:Y:S02]  /*10500*/  FFMA.FTZ R196, R17, c[0x0][0x2d0], -R14.reuse ;  /* 0x0000b40011c47a23 */ /* 0x100fe4000001080e */
[----:B------:R-:W3:Y:S01]  /*10510*/  MUFU.EX2 R193, R193 ;  /* 0x000000c100c17308 */ /* 0x000ee20000000800 */
[----:B------:R2:W-:Y:S01]  /*10520*/  @P0 LDGSTS.E.BYPASS.LTC128B.128 [R217+0xe080], [R6.64+0x100], !P5 ;  /* 0x0e08010006d90fae */ /* 0x0005e2000e901d48 */
[----:B-1----:R-:W-:Y:S01]  /*10530*/  FMNMX.FTZ R148, R21, R148, !PT ;  /* 0x0000009415947209 */ /* 0x002fe20007810000 */
[--C-:B------:R-:W-:Y:S02]  /*10540*/  FFMA.FTZ R197, R16, c[0x0][0x2d0], -R14.reuse ;  /* 0x0000b40010c57a23 */ /* 0x100fe4000001080e */
[----:B------:R2:W-:Y:S01]  /*10550*/  @P0 LDGSTS.E.BYPASS.LTC128B.128 [R217+0xf080], [R6.64+0x180], !P4 ;  /* 0x0f08018006d90fae */ /* 0x0005e2000e101d48 */
[C---:B------:R-:W-:Y:S01]  /*10560*/  FSETP.NEU.FTZ.AND P1, PT, R148.reuse, -INF , PT ;  /* 0xff8000009400780b */ /* 0x040fe20003f3d000 */
[----:B------:R-:W-:Y:S01]  /*10570*/  FMUL.FTZ R9, R148, c[0x0][0x2d0] ;  /* 0x0000b40094097a20 */ /* 0x000fe20000410000 */
[----:B------:R-:W-:Y:S01]  /*10580*/  MUFU.EX2 R151, R151 ;  /* 0x0000009700977308 */ /* 0x000fe20000000800 */
[----:B------:R-:W1:Y:S01]  /*10590*/  LDSM.16.MT88.4 R136, [R206+0x8080] ;  /* 0x00808000ce88783b */ /* 0x000e620000004200 */
[----:B------:R-:W-:-:S02]  /*105a0*/  FFMA.FTZ R225, R13, c[0x0][0x2d0], -R14 ;  /* 0x0000b4000de17a23 */ /* 0x000fc4000001080e */
[----:B------:R-:W-:Y:S01]  /*105b0*/  FSEL R9, R9, RZ, P1 ;  /* 0x000000ff09097208 */ /* 0x000fe20000800000 */
[----:B------:R-:W4:Y:S03]  /*105c0*/  LDSM.16.MT88.4 R32, [R204+0x8080] ;  /* 0x00808000cc20783b */ /* 0x000f260000004200 */
[----:B------:R-:W2:Y:S01]  /*105d0*/  MUFU.EX2 R150, R150 ;  /* 0x0000009600967308 */ /* 0x000ea20000000800 */
[--C-:B------:R-:W-:Y:S01]  /*105e0*/  FFMA.FTZ R195, R20, c[0x0][0x2d0], -R9.reuse ;  /* 0x0000b40014c37a23 */ /* 0x100fe20000010809 */
[----:B------:R-:W1:Y:S01]  /*105f0*/  LDSM.16.MT88.4 R140, [R211+0x8080] ;  /* 0x00808000d38c783b */ /* 0x000e620000004200 */
[--C-:B------:R-:W-:Y:S01]  /*10600*/  FFMA.FTZ R194, R15, c[0x0][0x2d0], -R9.reuse ;  /* 0x0000b4000fc27a23 */ /* 0x100fe20000010809 */
[----:B---3--:R-:W-:Y:S01]  /*10610*/  F2FP.BF16.PACK_AB R128, R192, R193 ;  /* 0x000000c1c080723e */ /* 0x008fe200000010ff */
[--C-:B------:R-:W-:Y:S01]  /*10620*/  FFMA.FTZ R3, R50, c[0x0][0x2d0], -R9.reuse ;  /* 0x0000b40032037a23 */ /* 0x100fe20000010809 */
[----:B------:R-:W3:Y:S01]  /*10630*/  LDSM.16.MT88.4 R24, [R205+0x8080] ;  /* 0x00808000cd18783b */ /* 0x000ee20000004200 */
[--C-:B------:R-:W-:Y:S01]  /*10640*/  FFMA.FTZ R2, R51, c[0x0][0x2d0], -R9.reuse ;  /* 0x0000b40033027a23 */ /* 0x100fe20000010809 */
[----:B------:R-:W-:Y:S01]  /*10650*/  MUFU.EX2 R195, R195 ;  /* 0x000000c300c37308 */ /* 0x000fe20000000800 */
[--C-:B------:R-:W-:Y:S01]  /*10660*/  FFMA.FTZ R201, R12, c[0x0][0x2d0], -R9.reuse ;  /* 0x0000b4000cc97a23 */ /* 0x100fe20000010809 */
[----:B------:R-:W1:Y:S01]  /*10670*/  LDSM.16.MT88.4 R40, [R211+0x9080] ;  /* 0x00908000d328783b */ /* 0x000e620000004200 */
[----:B------:R-:W-:-:S02]  /*10680*/  FFMA.FTZ R199, R11, c[0x0][0x2d0], -R9 ;  /* 0x0000b4000bc77a23 */ /* 0x000fc40000010809 */
[--C-:B------:R-:W-:Y:S01]  /*10690*/  FFMA.FTZ R200, R10, c[0x0][0x2d0], -R9.reuse ;  /* 0x0000b4000ac87a23 */ /* 0x100fe20000010809 */
[----:B------:R-:W1:Y:S01]  /*106a0*/  LDSM.16.MT88.4 R48, [R206+0x9080] ;  /* 0x00908000ce30783b */ /* 0x000e620000004200 */
[----:B------:R-:W-:Y:S01]  /*106b0*/  FFMA.FTZ R224, R8, c[0x0][0x2d0], -R9 ;  /* 0x0000b40008e07a23 */ /* 0x000fe20000010809 */
[----:B------:R-:W4:Y:S01]  /*106c0*/  MUFU.EX2 R194, R194 ;  /* 0x000000c200c27308 */ /* 0x000f220000000800 */
[----:B--2---:R-:W-:Y:S01]  /*106d0*/  F2FP.BF16.PACK_AB R130, R150, R151 ;  /* 0x000000979682723e */ /* 0x004fe200000010ff */
[----:B------:R-:W2:Y:S01]  /*106e0*/  LDSM.16.MT88.4 R56, [R205+0x9080] ;  /* 0x00908000cd38783b */ /* 0x000ea20000004200 */
[----:B------:R-:W-:-:S03]  /*106f0*/  FADD.FTZ R192, R193, R192 ;  /* 0x000000c0c1c07221 */ /* 0x000fc60000010000 */
[----:B------:R-:W2:Y:S01]  /*10700*/  LDSM.16.MT88.4 R64, [R204+0x9080] ;  /* 0x00908000cc40783b */ /* 0x000ea20000004200 */
[----:B------:R-:W-:Y:S01]  /*10710*/  FADD.FTZ R151, R151, R192 ;  /* 0x000000c097977221 */ /* 0x000fe20000010000 */
[----:B------:R-:W-:Y:S02]  /*10720*/  MUFU.EX2 R3, R3 ;  /* 0x0000000300037308 */ /* 0x000fe40000000800 */
[----:B------:R-:W2:Y:S01]  /*10730*/  LDSM.16.MT88.4 R72, [R211+0xa080] ;  /* 0x00a08000d348783b */ /* 0x000ea20000004200 */
[----:B------:R-:W-:-:S03]  /*10740*/  FADD.FTZ R151, R150, R151 ;  /* 0x0000009796977221 */ /* 0x000fc60000010000 */
[----:B------:R-:W2:Y:S02]  /*10750*/  LDSM.16.MT88.4 R80, [R206+0xa080] ;  /* 0x00a08000ce50783b */ /* 0x000ea40000004200 */
[----:B------:R-:W3:Y:S01]  /*10760*/  MUFU.EX2 R2, R2 ;  /* 0x0000000200027308 */ /* 0x000ee20000000800 */
[----:B----4-:R-:W-:Y:S01]  /*10770*/  F2FP.BF16.PACK_AB R129, R194, R195 ;  /* 0x000000c3c281723e */ /* 0x010fe200000010ff */
[----:B------:R-:W4:Y:S01]  /*10780*/  LDSM.16.MT88.4 R88, [R205+0xa080] ;  /* 0x00a08000cd58783b */ /* 0x000f220000004200 */
[----:B------:R-:W-:-:S03]  /*10790*/  FADD.FTZ R194, R195, R194 ;  /* 0x000000c2c3c27221 */ /* 0x000fc60000010000 */
[----:B------:R-:W2:Y:S02]  /*107a0*/  LDSM.16.MT88.4 R96, [R204+0xa080] ;  /* 0x00a08000cc60783b */ /* 0x000ea40000004200 */
[----:B------:R-:W-:Y:S02]  /*107b0*/  MUFU.EX2 R198, R198 ;  /* 0x000000c600c67308 */ /* 0x000fe40000000800 */
[----:B------:R-:W2:Y:S04]  /*107c0*/  LDSM.16.MT88.4 R104, [R211+0xb080] ;  /* 0x00b08000d368783b */ /* 0x000ea80000004200 */
[----:B------:R-:W2:Y:S01]  /*107d0*/  LDSM.16.MT88.4 R112, [R206+0xb080] ;  /* 0x00b08000ce70783b */ /* 0x000ea20000004200 */
[----:B---3--:R-:W-:Y:S01]  /*107e0*/  F2FP.BF16.PACK_AB R131, R2, R3 ;  /* 0x000000030283723e */ /* 0x008fe200000010ff */
[----:B------:R-:W-:Y:S02]  /*107f0*/  MUFU.EX2 R196, R196 ;  /* 0x000000c400c47308 */ /* 0x000fe40000000800 */
[----:B------:R-:W3:Y:S01]  /*10800*/  LDSM.16.MT88.4 R120, [R205+0xb080] ;  /* 0x00b08000cd78783b */ /* 0x000ee20000004200 */
[----:B------:R-:W-:-:S03]  /*10810*/  FADD.FTZ R3, R3, R194 ;  /* 0x000000c203037221 */ /* 0x000fc60000010000 */
[----:B------:R-:W2:Y:S01]  /*10820*/  LDSM.16.MT88.4 R4, [R204+0xb080] ;  /* 0x00b08000cc04783b */ /* 0x000ea20000004200 */
[C---:B-1----:R-:W-:Y:S01]  /*10830*/  HMMA.16816.F32.BF16 R132, R128.reuse, R136, RZ ;  /* 0x000000888084723c */ /* 0x042fe200000418ff */
[----:B------:R-:W-:Y:S01]  /*10840*/  FADD.FTZ R3, R2, R3 ;  /* 0x0000000302037221 */ /* 0x000fe20000010000 */
[----:B------:R-:W-:Y:S01]  /*10850*/  MUFU.EX2 R197, R197 ;  /* 0x000000c500c57308 */ /* 0x000fe20000000800 */
[----:B------:R-:W1:Y:S04]  /*10860*/  LDSM.16.MT88.4 R12, [R206+0x8880] ;  /* 0x00888000ce0c783b */ /* 0x000e680000004200 */
[----:B------:R-:W1:Y:S01]  /*10870*/  LDSM.16.MT88.4 R8, [R204+0x8880] ;  /* 0x00888000cc08783b */ /* 0x000e620000004200 */
[C---:B------:R-:W-:Y:S02]  /*10880*/  HMMA.16816.F32.BF16 R136, R128.reuse, R138, RZ ;  /* 0x0000008a8088723c */ /* 0x040fe400000418ff */
[----:B------:R-:W-:Y:S01]  /*10890*/  MUFU.EX2 R225, R225 ;  /* 0x000000e100e17308 */ /* 0x000fe20000000800 */
[----:B------:R-:W1:Y:S04]  /*108a0*/  LDSM.16.MT88.4 R16, [R211+0x8880] ;  /* 0x00888000d310783b */ /* 0x000e680000004200 */
[----:B------:R-:W1:Y:S01]  /*108b0*/  LDSM.16.MT88.4 R188, [R205+0x8880] ;  /* 0x00888000cdbc783b */ /* 0x000e620000004200 */
[C---:B------:R-:W-:Y:S02]  /*108c0*/  HMMA.16816.F32.BF16 R28, R128.reuse, R32, RZ ;  /* 0x00000020801c723c */ /* 0x040fe400000418ff */
[----:B------:R-:W3:Y:S01]  /*108d0*/  MUFU.EX2 R201, R201 ;  /* 0x000000c900c97308 */ /* 0x000ee20000000800 */
[----:B------:R-:W-:Y:S04]  /*108e0*/  LDSM.16.MT88.4 R184, [R211+0x9880] ;  /* 0x00988000d3b8783b */ /* 0x000fe80000004200 */
[----:B------:R-:W-:Y:S01]  /*108f0*/  LDSM.16.MT88.4 R180, [R206+0x9880] ;  /* 0x00988000ceb4783b */ /* 0x000fe20000004200 */
[C---:B------:R-:W-:Y:S02]  /*10900*/  HMMA.16816.F32.BF16 R32, R128.reuse, R34, RZ ;  /* 0x000000228020723c */ /* 0x040fe400000418ff */
[----:B------:R-:W2:Y:S01]  /*10910*/  MUFU.EX2 R199, R199 ;  /* 0x000000c700c77308 */ /* 0x000ea20000000800 */
[----:B------:R-:W-:Y:S04]  /*10920*/  LDSM.16.MT88.4 R176, [R205+0x9880] ;  /* 0x00988000cdb0783b */ /* 0x000fe80000004200 */
[----:B------:R-:W-:Y:S01]  /*10930*/  LDSM.16.MT88.4 R172, [R204+0x9880] ;  /* 0x00988000ccac783b */ /* 0x000fe20000004200 */
[----:B------:R-:W-:Y:S02]  /*10940*/  HMMA.16816.F32.BF16 R144, R128, R140, RZ ;  /* 0x0000008c8090723c */ /* 0x000fe400000418ff */
[----:B------:R-:W4:Y:S01]  /*10950*/  MUFU.EX2 R200, R200 ;  /* 0x000000c800c87308 */ /* 0x000f220000000800 */
[----:B------:R-:W-:Y:S01]  /*10960*/  LDSM.16.MT88.4 R168, [R211+0xa880] ;  /* 0x00a88000d3a8783b */ /* 0x000fe20000004200 */
[----:B---3--:R-:W-:-:S03]  /*10970*/  FADD.FTZ R3, R201, R3 ;  /* 0x00000003c9037221 */ /* 0x008fc60000010000 */
[----:B------:R-:W-:Y:S01]  /*10980*/  LDSM.16.MT88.4 R164, [R206+0xa880] ;  /* 0x00a88000cea4783b */ /* 0x000fe20000004200 */
[----:B------:R-:W-:Y:S02]  /*10990*/  HMMA.16816.F32.BF16 R20, R128, R24, RZ ;  /* 0x000000188014723c */ /* 0x000fe400000418ff */
[----:B------:R-:W3:Y:S01]  /*109a0*/  MUFU.EX2 R224, R224 ;  /* 0x000000e000e07308 */ /* 0x000ee20000000800 */
[----:B------:R-:W-:Y:S01]  /*109b0*/  LDSM.16.MT88.4 R160, [R205+0xa880] ;  /* 0x00a88000cda0783b */ /* 0x000fe20000004200 */
[----:B--2---:R-:W-:-:S03]  /*109c0*/  FADD.FTZ R3, R199, R3 ;  /* 0x00000003c7037221 */ /* 0x004fc60000010000 */
[----:B------:R-:W-:Y:S01]  /*109d0*/  LDSM.16.MT88.4 R156, [R204+0xa880] ;  /* 0x00a88000cc9c783b */ /* 0x000fe20000004200 */
[C---:B------:R-:W-:Y:S01]  /*109e0*/  HMMA.16816.F32.BF16 R36, R128.reuse, R40, RZ ;  /* 0x000000288024723c */ /* 0x040fe200000418ff */
[----:B----4-:R-:W-:Y:S02]  /*109f0*/  FADD.FTZ R3, R200, R3 ;  /* 0x00000003c8037221 */ /* 0x010fe40000010000 */
[----:B------:R-:W-:Y:S04]  /*10a00*/  LDSM.16.MT88.4 R152, [R211+0xb880] ;  /* 0x00b88000d398783b */ /* 0x000fe80000004200 */
[----:B------:R-:W0:Y:S01]  /*10a10*/  LDGDEPBAR ;  /* 0x00000000000079af */ /* 0x000e220000000000 */
        /* <DEDUP_REMOVED lines=27> */
[----:B------:R-:W-:Y:S01]  /*10bd0*/  FADD.FTZ R198, R198, R151 ;  /* 0x00000097c6c67221 */ /* 0x000fe20000010000 */
[----:B------:R-:W-:-:S02]  /*10be0*/  IADD3 R201, R212, 0x1000, RZ ;  /* 0x00001000d4c97810 */ /* 0x000fc40007ffe0ff */
[----:B------:R-:W-:Y:S01]  /*10bf0*/  IADD3 R199, R212, 0x2000, RZ ;  /* 0x00002000d4c77810 */ /* 0x000fe20007ffe0ff */
[----:B------:R-:W-:Y:S01]  /*10c00*/  FADD.FTZ R198, R196, R198 ;  /* 0x000000c6c4c67221 */ /* 0x000fe20000010000 */
[----:B------:R-:W-:Y:S02]  /*10c10*/  F2FP.BF16.PACK_AB R6, R225, R197 ;  /* 0x000000c5e106723e */ /* 0x000fe400000010ff */
[----:B---3--:R-:W-:Y:S01]  /*10c20*/  F2FP.BF16.PACK_AB R7, R224, R200 ;  /* 0x000000c8e007723e */ /* 0x008fe200000010ff */
[----:B------:R-:W-:Y:S01]  /*10c30*/  FADD.FTZ R198, R197, R198 ;  /* 0x000000c6c5c67221 */ /* 0x000fe20000010000 */
[----:B------:R-:W-:Y:S01]  /*10c40*/  IADD3 R200, R212, 0x1800, RZ ;  /* 0x00001800d4c87810 */ /* 0x000fe20007ffe0ff */
[----:B------:R-:W-:Y:S01]  /*10c50*/  FADD.FTZ R224, R224, R3 ;  /* 0x00000003e0e07221 */ /* 0x000fe20000010000 */
[C---:B------:R-:W-:Y:S01]  /*10c60*/  IADD3 R197, R212.reuse, 0x3000, RZ ;  /* 0x00003000d4c57810 */ /* 0x040fe20007ffe0ff */
[----:B------:R-:W-:Y:S01]  /*10c70*/  FADD.FTZ R225, R225, R198 ;  /* 0x000000c6e1e17221 */ /* 0x000fe20000010000 */
[C---:B------:R-:W-:Y:S01]  /*10c80*/  IADD3 R198, R212.reuse, 0x2800, RZ ;  /* 0x00002800d4c67810 */ /* 0x040fe20007ffe0ff */
[----:B-1----:R-:W-:Y:S01]  /*10c90*/  HMMA.16816.F32.BF16 R132, R4, R12, R132 ;  /* 0x0000000c0484723c */ /* 0x002fe20000041884 */
[----:B------:R-:W-:-:S07]  /*10ca0*/  IADD3 R196, R212, 0x3800, RZ ;  /* 0x00003800d4c47810 */ /* 0x000fce0007ffe0ff */
[C---:B------:R-:W-:Y:S01]  /*10cb0*/  HMMA.16816.F32.BF16 R136, R4.reuse, R14, R136 ;  /* 0x0000000e0488723c */ /* 0x040fe20000041888 */
[----:B------:R-:W1:Y:S07]  /*10cc0*/  LDSM.16.MT88.4 R12, [R205+0xb880] ;  /* 0x00b88000cd0c783b */ /* 0x000e6e0000004200 */
[C---:B------:R-:W-:Y:S08]  /*10cd0*/  HMMA.16816.F32.BF16 R28, R4.reuse, R8, R28 ;  /* 0x00000008041c723c */ /* 0x040ff0000004181c */
[C---:B------:R-:W-:Y:S01]  /*10ce0*/  HMMA.16816.F32.BF16 R32, R4.reuse, R10, R32 ;  /* 0x0000000a0420723c */ /* 0x040fe20000041820 */
[----:B------:R-:W2:Y:S07]  /*10cf0*/  LDSM.16.MT88.4 R8, [R204+0xb880] ;  /* 0x00b88000cc08783b */ /* 0x000eae0000004200 */
[C---:B------:R-:W-:Y:S08]  /*10d00*/  HMMA.16816.F32.BF16 R144, R4.reuse, R16, R144 ;  /* 0x000000100490723c */ /* 0x040ff00000041890 */
[C---:B------:R-:W-:Y:S01]  /*10d10*/  HMMA.16816.F32.BF16 R140, R4.reuse, R18, R140 ;  /* 0x00000012048c723c */ /* 0x040fe2000004188c */
[----:B------:R-:W3:Y:S07]  /*10d20*/  LDSM.16.MT88.4 R16, [R206+0xb880] ;  /* 0x00b88000ce10783b */ /* 0x000eee0000004200 */
[C---:B------:R-:W-:Y:S08]  /*10d30*/  HMMA.16816.F32.BF16 R20, R4.reuse, R188, R20 ;  /* 0x000000bc0414723c */ /* 0x040ff00000041814 */
[C---:B-1----:R-:W-:Y:S07]  /*10d40*/  HMMA.16816.F32.BF16 R116, R4.reuse, R12, R116 ;  /* 0x0000000c0474723c */ /* 0x042fee0000041874 */
[----:B------:R-:W-:Y:S01]  /*10d50*/  @P2 IMAD.HI.U32 R12, R149, c[0x0][0x2c8], RZ ;  /* 0x0000b200950c2a27 */ /* 0x000fe200078e00ff */
[----:B------:R-:W-:Y:S04]  /*10d60*/  HMMA.16816.F32.BF16 R24, R4, R190, R24 ;  /* 0x000000be0418723c */ /* 0x000fe80000041818 */
[----:B------:R-:W-:-:S04]  /*10d70*/  @P2 SHF.R.U32.HI R149, RZ, c[0x0][0x2cc], R12 ;  /* 0x0000b300ff952a19 */ /* 0x000fc8000001160c */
[----:B------:R-:W-:Y:S01]  /*10d80*/  IADD3 R149, R149, R220, -R227 ;  /* 0x000000dc95957210 */ /* 0x000fe20007ffe8e3 */
[C---:B--2---:R-:W-:Y:S07]  /*10d90*/  HMMA.16816.F32.BF16 R124, R4.reuse, R8, R124 ;  /* 0x00000008047c723c */ /* 0x044fee000004187c */
[----:B------:R-:W-:Y:S01]  /*10da0*/  SHF.R.S32.HI R8, RZ, 0x1f, R149 ;  /* 0x0000001fff087819 */ /* 0x000fe20000011495 */
[----:B------:R-:W-:Y:S03]  /*10db0*/  HMMA.16816.F32.BF16 R36, R4, R184, R36 ;  /* 0x000000b80424723c */ /* 0x000fe60000041824 */
[----:B------:R-:W-:-:S04]  /*10dc0*/  LEA.HI R149, R8, R149, RZ, 0x5 ;  /* 0x0000009508957211 */ /* 0x000fc800078f28ff */
[----:B------:R-:W-:Y:S01]  /*10dd0*/  SHF.R.S32.HI R149, RZ, 0x5, R149 ;  /* 0x00000005ff957819 */ /* 0x000fe20000011495 */
[----:B------:R-:W-:Y:S03]  /*10de0*/  HMMA.16816.F32.BF16 R40, R4, R186, R40 ;  /* 0x000000ba0428723c */ /* 0x000fe60000041828 */
[----:B------:R-:W-:-:S04]  /*10df0*/  IMNMX R235, RZ, R149, !PT ;  /* 0x00000095ffeb7217 */ /* 0x000fc80007800200 */
[----:B------:R-:W-:Y:S01]  /*10e00*/  ISETP.GE.AND P0, PT, R230, R235, PT ;  /* 0x000000ebe600720c */ /* 0x000fe20003f06270 */
        /* <DEDUP_REMOVED lines=19> */
[----:B------:R-:W-:Y:S01]  /*10f40*/  HMMA.16816.F32.BF16 R128, R4, R10, R128 ;  /* 0x0000000a0480723c */ /* 0x000fe20000041880 */
[----:B------:R-:W-:Y:S10]  /*10f50*/  @!P0 BRA `(.L_x_660) ;  /* 0x000020a000008947 */ /* 0x000ff40003800000 */
[----:B------:R-:W-:Y:S01]  /*10f60*/  @P2 IMAD.HI.U32 R234, R231, c[0x0][0x2c8], RZ ;  /* 0x0000b200e7ea2a27 */ /* 0x000fe200078e00ff */
[----:B------:R-:W-:-:S02]  /*10f70*/  MOV R236, R230 ;  /* 0x000000e600ec7202 */ /* 0x000fc40000000f00 */
[----:B------:R-:W-:Y:S01]  /*10f80*/  MOV R233, 0xffffffe0 ;  /* 0xffffffe000e97802 */ /* 0x000fe20000000f00 */
[----:B------:R-:W-:Y:S01]  /*10f90*/  IMAD.MOV.U32 R2, RZ, RZ, R148 ;  /* 0x000000ffff027224 */ /* 0x000fe200078e0094 */
[----:B------:R-:W-:Y:S01]  /*10fa0*/  @P2 SHF.R.U32.HI R234, RZ, c[0x0][0x2cc], R234 ;  /* 0x0000b300ffea2a19 */ /* 0x000fe200000116ea */
[----:B------:R-:W-:-:S07]  /*10fb0*/  IMAD.MOV.U32 R3, RZ, RZ, R0 ;  /* 0x000000ffff037224 */ /* 0x000fce00078e0000 */
.L_x_661:
[----:B------:R-:W-:Y:S04]  /*10fc0*/  DEPBAR.LE SB0, 0x0 ;  /* 0x000080000000791a */ /* 0x000fe80000000000 */
[----:B------:R-:W-:Y:S01]  /*10fd0*/  BAR.SYNC.DEFER_BLOCKING 0x0 ;  /* 0x0000000000007b1d */ /* 0x000fe20000010000 */
[----:B------:R-:W-:Y:S02]  /*10fe0*/  ISETP.GE.AND P0, PT, R236, RZ, PT ;  /* 0x000000ffec00720c */ /* 0x000fe40003f06270 */
[----:B------:R-:W-:Y:S11]  /*10ff0*/  ISETP.NE.AND P2, PT, R226, 0x1, PT ;  /* 0x00000001e200780c */ /* 0x000ff60003f45270 */
[----:B------:R-:W-:Y:S01]  /*11000*/  @P0 SHF.R.S32.HI R0, RZ, 0x1f, R236 ;  /* 0x0000001fff000819 */ /* 0x000fe200000114ec */
[----:B------:R-:W-:Y:S04]  /*11010*/  @P0 IMAD.WIDE.U32 R4, R236, c[0x0][0x208], RZ ;  /* 0x00008200ec040a25 */ /* 0x000fe800078e00ff */
[----:B------:R-:W-:Y:S01]  /*11020*/  @P0 IMAD R0, R0, c[0x0][0x208], RZ ;  /* 0x0000820000000a24 */ /* 0x000fe200078e02ff */
[----:B------:R-:W-:Y:S03]  /*11030*/  @P0 LEA R12, P1, R4, R228, 0x5 ;  /* 0x000000e4040c0211 */ /* 0x000fe600078228ff */
[----:B------:R-:W-:Y:S01]  /*11040*/  @P0 IMAD R0, R236, c[0x0][0x20c], R0 ;  /* 0x00008300ec000a24 */ /* 0x000fe200078e0200 */
[----:B------:R-:W-:Y:S04]  /*11050*/  LDSM.16.M88.4 R16, [R214+0x10080] ;  /* 0x01008000d610783b */ /* 0x000fe80000000200 */
[----:B------:R-:W-:Y:S03]  /*11060*/  @P0 IADD3 R0, R5, R0, RZ ;  /* 0x0000000005000210 */ /* 0x000fe60007ffe0ff */
[----:B------:R-:W1:Y:S01]  /*11070*/  LDSM.16.M88.4 R8, [R213+0xc080] ;  /* 0x00c08000d508783b */ /* 0x000e620000000200 */
[----:B------:R-:W-:Y:S02]  /*11080*/  @P0 LEA.HI.X R0, R4, R221, R0, 0x5, P1 ;  /* 0x000000dd04000211 */ /* 0x000fe400008f2c00 */
[C---:B------:R-:W-:Y:S04]  /*11090*/  @P0 LEA R176, P1, R12.reuse, c[0x0][0x1f8], 0x1 ;  /* 0x00007e000cb00a11 */ /* 0x040fe800078208ff */
[----:B------:R-:W2:Y:S01]  /*110a0*/  LDSM.16.M88.4 R148, [R213+0xc880] ;  /* 0x00c88000d594783b */ /* 0x000ea20000000200 */
[----:B------:R-:W-:Y:S02]  /*110b0*/  @P0 LEA.HI.X R177, R12, c[0x0][0x1fc], R0, 0x1, P1 ;  /* 0x00007f000cb10a11 */ /* 0x000fe400008f0c00 */
[----:B------:R-:W-:Y:S02]  /*110c0*/  MOV R0, R231 ;  /* 0x000000e700007202 */ /* 0x000fe40000000f00 */
[----:B------:R-:W-:Y:S02]  /*110d0*/  @P2 MOV R0, R234 ;  /* 0x000000ea00002202 */ /* 0x000fe40000000f00 */
[----:B------:R-:W-:Y:S07]  /*110e0*/  LDSM.16.M88.4 R152, [R210+0x10080] ;  /* 0x01008000d298783b */ /* 0x000fee0000000200 */
[----:B------:R-:W3:Y:S07]  /*110f0*/  LDSM.16.M88.4 R156, [R212] ;  /* 0x00000000d49c783b */ /* 0x000eee0000000200 */
[----:B------:R-:W4:Y:S07]  /*11100*/  LDSM.16.M88.4 R160, [R203] ;  /* 0x00000000cba0783b */ /* 0x000f2e0000000200 */
[----:B------:R-:W-:Y:S01]  /*11110*/  @!PT LDS RZ, [RZ] ;  /* 0x00000000fffff984 */ /* 0x000fe20000000800 */
[----:B------:R-:W-:Y:S01]  /*11120*/  @!PT LDS RZ, [RZ] ;  /* 0x00000000fffff984 */ /* 0x000fe20000000800 */
[----:B------:R-:W-:Y:S01]  /*11130*/  @!PT LDS RZ, [RZ] ;  /* 0x00000000fffff984 */ /* 0x000fe20000000800 */
[----:B------:R5:W-:Y:S01]  /*11140*/  @P0 LDGSTS.E.BYPASS.LTC128B.128 [R217+0x8080], [R176.64], !P3 ;  /* 0x08080000b0d90fae */ /* 0x000be2000d901d48 */
[C---:B-1----:R-:W-:Y:S06]  /*11150*/  HMMA.16816.F32.BF16 R4, R16.reuse, R8, RZ ;  /* 0x000000081004723c */ /* 0x042fec00000418ff */
[----:B------:R5:W-:Y:S02]  /*11160*/  @P0 LDGSTS.E.BYPASS.LTC128B.128 [R217+0x9080], [R176.64+0x80], !P6 ;  /* 0x09080080b0d90fae */ /* 0x000be4000f101d48 */
[C---:B------:R-:W-:Y:S05]  /*11170*/  HMMA.16816.F32.BF16 R8, R16.reuse, R10, RZ ;  /* 0x0000000a1008723c */ /* 0x040fea00000418ff */
[----:B------:R5:W-:Y:S03]  /*11180*/  @P0 LDGSTS.E.BYPASS.LTC128B.128 [R217+0xa080], [R176.64+0x100], !P5 ;  /* 0x0a080100b0d90fae */ /* 0x000be6000e901d48 */
[C---:B--2---:R-:W-:Y:S04]  /*11190*/  HMMA.16816.F32.BF16 R12, R16.reuse, R148, RZ ;  /* 0x00000094100c723c */ /* 0x044fe800000418ff */
[----:B------:R5:W-:Y:S04]  /*111a0*/  @P0 LDGSTS.E.BYPASS.LTC128B.128 [R217+0xb080], [R176.64+0x180], !P4 ;  /* 0x0b080180b0d90fae */ /* 0x000be8000e101d48 */
        /* <DEDUP_REMOVED lines=16> */
[C---:B--2---:R-:W-:Y:S08]  /*112b0*/  HMMA.16816.F32.BF16 R12, R164.reuse, R148, R12 ;  /* 0x00000094a40c723c */ /* 0x044ff0000004180c */
[----:B------:R-:W-:Y:S01]  /*112c0*/  HMMA.16816.F32.BF16 R16, R164, R150, R16 ;  /* 0x00000096a410723c */ /* 0x000fe20000041810 */
[----:B------:R-:W2:Y:S07]  /*112d0*/  LDSM.16.M88.4 R148, [R213+0xd880] ;  /* 0x00d88000d594783b */ /* 0x000eae0000000200 */
[C---:B---3--:R-:W-:Y:S01]  /*112e0*/  HMMA.16816.F32.BF16 R4, R156.reuse, R172, R4 ;  /* 0x000000ac9c04723c */ /* 0x048fe20000041804 */
[----:B------:R-:W-:Y:S07]  /*112f0*/  LDSM.16.M88.4 R164, [R210+0x14080] ;  /* 0x01408000d2a4783b */ /* 0x000fee0000000200 */
[C---:B------:R-:W-:Y:S01]  /*11300*/  HMMA.16816.F32.BF16 R8, R156.reuse, R174, R8 ;  /* 0x000000ae9c08723c */ /* 0x040fe20000041808 */
[----:B------:R-:W3:Y:S07]  /*11310*/  LDSM.16.M88.4 R172, [R201] ;  /* 0x00000000c9ac783b */ /* 0x000eee0000000200 */
[C---:B----4-:R-:W-:Y:S08]  /*11320*/  HMMA.16816.F32.BF16 R12, R156.reuse, R152, R12 ;  /* 0x000000989c0c723c */ /* 0x050ff0000004180c */
[----:B------:R-:W-:Y:S01]  /*11330*/  HMMA.16816.F32.BF16 R16, R156, R154, R16 ;  /* 0x0000009a9c10723c */ /* 0x000fe20000041810 */
[----:B------:R-:W4:Y:S07]  /*11340*/  LDSM.16.M88.4 R152, [R200] ;  /* 0x00000000c898783b */ /* 0x000f2e0000000200 */
[C---:B-1----:R-:W-:Y:S01]  /*11350*/  HMMA.16816.F32.BF16 R4, R160.reuse, R168, R4 ;  /* 0x000000a8a004723c */ /* 0x042fe20000041804 */
[----:B------:R-:W-:Y:S07]  /*11360*/  LDSM.16.M88.4 R156, [R209+0x14080] ;  /* 0x01408000d19c783b */ /* 0x000fee0000000200 */
[C---:B------:R-:W-:Y:S01]  /*11370*/  HMMA.16816.F32.BF16 R8, R160.reuse, R170, R8 ;  /* 0x000000aaa008723c */ /* 0x040fe20000041808 */
[----:B------:R-:W1:Y:S07]  /*11380*/  LDSM.16.M88.4 R168, [R208+0xd080] ;  /* 0x00d08000d0a8783b */ /* 0x000e6e0000000200 */
[C---:B--2---:R-:W-:Y:S08]  /*11390*/  HMMA.16816.F32.BF16 R12, R160.reuse, R148, R12 ;  /* 0x00000094a00c723c */ /* 0x044ff0000004180c */
[----:B------:R-:W-:Y:S01]  /*113a0*/  HMMA.16816.F32.BF16 R16, R160, R150, R16 ;  /* 0x00000096a010723c */ /* 0x000fe20000041810 */
[----:B------:R-:W2:Y:S07]  /*113b0*/  LDSM.16.M88.4 R148, [R208+0xd880] ;  /* 0x00d88000d094783b */ /* 0x000eae0000000200 */
[C---:B---3--:R-:W-:Y:S01]  /*113c0*/  HMMA.16816.F32.BF16 R4, R164.reuse, R172, R4 ;  /* 0x000000aca404723c */ /* 0x048fe20000041804 */
[----:B------:R-:W-:Y:S07]  /*113d0*/  LDSM.16.M88.4 R160, [R207+0x14080] ;  /* 0x01408000cfa0783b */ /* 0x000fee0000000200 */
[C---:B------:R-:W-:Y:S01]  /*113e0*/  HMMA.16816.F32.BF16 R8, R164.reuse, R174, R8 ;  /* 0x000000aea408723c */ /* 0x040fe20000041808 */
[----:B------:R-:W3:Y:S07]  /*113f0*/  LDSM.16.M88.4 R172, [R202+0x1000] ;  /* 0x00100000caac783b */ /* 0x000eee0000000200 */
[C---:B----4-:R-:W-:Y:S08]  /*11400*/  HMMA.16816.F32.BF16 R12, R164.reuse, R152, R12 ;  /* 0x00000098a40c723c */ /* 0x050ff0000004180c */
[----:B------:R-:W-:Y:S01]  /*11410*/  HMMA.16816.F32.BF16 R16, R164, R154, R16 ;  /* 0x0000009aa410723c */ /* 0x000fe20000041810 */
[----:B------:R-:W4:Y:S07]  /*11420*/  LDSM.16.M88.4 R152, [R202+0x1800] ;  /* 0x00180000ca98783b */ /* 0x000f2e0000000200 */
        /* <DEDUP_REMOVED lines=55> */
[----:B------:R-:W4:Y:S01]  /*117a0*/  LDSM.16.M88.4 R152, [R202+0x3800] ;  /* 0x00380000ca98783b */ /* 0x000f220000000200 */
[----:B------:R-:W-:Y:S06]  /*117b0*/  DEPBAR.LE SB0, 0x0 ;  /* 0x000080000000791a */ /* 0x000fec0000000000 */
[C---:B-1----:R-:W-:Y:S01]  /*117c0*/  HMMA.16816.F32.BF16 R4, R164.reuse, R168, R4 ;  /* 0x000000a8a404723c */ /* 0x042fe20000041804 */
[----:B------:R-:W-:Y:S07]  /*117d0*/  BAR.SYNC.DEFER_BLOCKING 0x0 ;  /* 0x0000000000007b1d */ /* 0x000fee0000010000 */
[C---:B------:R-:W-:Y:S08]  /*117e0*/  HMMA.16816.F32.BF16 R8, R164.reuse, R170, R8 ;  /* 0x000000aaa408723c */ /* 0x040ff00000041808 */
[C---:B--2---:R-:W-:Y:S07]  /*117f0*/  HMMA.16816.F32.BF16 R12, R164.reuse, R148, R12 ;  /* 0x00000094a40c723c */ /* 0x044fee000004180c */
[----:B------:R-:W-:Y:S01]  /*11800*/  IMAD R149, R236, R233, 0x1 ;  /* 0x00000001ec957424 */ /* 0x000fe200078e02e9 */
[----:B------:R-:W-:Y:S01]  /*11810*/  HMMA.16816.F32.BF16 R16, R164, R150, R16 ;  /* 0x00000096a410723c */ /* 0x000fe20000041810 */
[----:B------:R-:W1:Y:S03]  /*11820*/  SHFL.IDX PT, R148, R0, RZ, 0x1c1f ;  /* 0x001c1fff00947589 */ /* 0x000e6600000e0000 */
[----:B------:R-:W-:Y:S04]  /*11830*/  IADD3 R149, R220, R149, -R232 ;  /* 0x00000095dc957210 */ /* 0x000fe80007ffe8e8 */
[C---:B---3--:R-:W-:Y:S01]  /*11840*/  HMMA.16816.F32.BF16 R4, R156.reuse, R172, R4 ;  /* 0x000000ac9c04723c */ /* 0x048fe20000041804 */
[----:B------:R-:W2:Y:S04]  /*11850*/  SHFL.IDX PT, R0, R0, 0x1, 0x1c1f ;  /* 0x003c1f0000007f89 */ /* 0x000ea800000e0000 */
[----:B------:R-:W-:Y:S03]  /*11860*/  IADD3 R149, R149, -R227, RZ ;  /* 0x800000e395957210 */ /* 0x000fe60007ffe0ff */
[C---:B------:R-:W-:Y:S08]  /*11870*/  HMMA.16816.F32.BF16 R8, R156.reuse, R174, R8 ;  /* 0x000000ae9c08723c */ /* 0x040ff00000041808 */
[C---:B----4-:R-:W-:Y:S04]  /*11880*/  HMMA.16816.F32.BF16 R12, R156.reuse, R152, R12 ;  /* 0x000000989c0c723c */ /* 0x050fe8000004180c */
[----:B-1----:R-:W-:Y:S04]  /*11890*/  IADD3 R148, R149, R148, RZ ;  /* 0x0000009495947210 */ /* 0x002fe80007ffe0ff */
[----:B------:R-:W-:Y:S03]  /*118a0*/  HMMA.16816.F32.BF16 R16, R156, R154, R16 ;  /* 0x0000009a9c10723c */ /* 0x000fe60000041810 */
[C---:B------:R-:W-:Y:S02]  /*118b0*/  ISETP.GT.AND P0, PT, R148.reuse, RZ, PT ;  /* 0x000000ff9400720c */ /* 0x040fe40003f04270 */
[----:B------:R-:W-:Y:S02]  /*118c0*/  ISETP.GT.AND P1, PT, R148, 0x1, PT ;  /* 0x000000019400780c */ /* 0x000fe40003f24270 */
[----:B------:R-:W-:Y:S02]  /*118d0*/  FSEL R150, R4, -INF , P0 ;  /* 0xff80000004967808 */ /* 0x000fe40000000000 */
[----:B------:R-:W-:Y:S02]  /*118e0*/  FSEL R5, R5, -INF , P1 ;  /* 0xff80000005057808 */ /* 0x000fe40000800000 */
[----:B------:R-:W-:Y:S02]  /*118f0*/  ISETP.GT.AND P0, PT, R148, 0x8, PT ;  /* 0x000000089400780c */ /* 0x000fe40003f04270 */
[----:B------:R-:W-:Y:S02]  /*11900*/  FMNMX.FTZ R4, R150, R3, !PT ;  /* 0x0000000396047209 */ /* 0x000fe40007810000 */
[----:B------:R-:W-:Y:S02]  /*11910*/  FSEL R8, R8, -INF , P0 ;  /* 0xff80000008087808 */ /* 0x000fe40000000000 */
[----:B------:R-:W-:Y:S02]  /*11920*/  FMNMX.FTZ R4, R5, R4, !PT ;  /* 0x0000000405047209 */ /* 0x000fe40007810000 */
[C---:B------:R-:W-:Y:S02]  /*11930*/  ISETP.GT.AND P2, PT, R148.reuse, 0x9, PT ;  /* 0x000000099400780c */ /* 0x040fe40003f44270 */
[----:B--2---:R-:W-:Y:S02]  /*11940*/  IADD3 R0, R149, R0, RZ ;  /* 0x0000000095007210 */ /* 0x004fe40007ffe0ff */
[----:B------:R-:W-:Y:S02]  /*11950*/  ISETP.GT.AND P1, PT, R148, 0x10, PT ;  /* 0x000000109400780c */ /* 0x000fe40003f24270 */
[----:B------:R-:W-:Y:S02]  /*11960*/  FSEL R9, R9, -INF , P2 ;  /* 0xff80000009097808 */ /* 0x000fe40001000000 */
[----:B------:R-:W-:Y:S02]  /*11970*/  FMNMX.FTZ R4, R8, R4, !PT ;  /* 0x0000000408047209 */ /* 0x000fe40007810000 */
[----:B------:R-:W-:Y:S02]  /*11980*/  FSEL R168, R12, -INF , P1 ;  /* 0xff8000000ca87808 */ /* 0x000fe40000800000 */
[----:B------:R-:W-:Y:S02]  /*11990*/  ISETP.GT.AND P0, PT, R0, RZ, PT ;  /* 0x000000ff0000720c */ /* 0x000fe40003f04270 */
[----:B------:R-:W-:Y:S02]  /*119a0*/  ISETP.GT.AND P1, PT, R148, 0x11, PT ;  /* 0x000000119400780c */ /* 0x000fe40003f24270 */
[----:B------:R-:W-:Y:S02]  /*119b0*/  FMNMX.FTZ R4, R9, R4, !PT ;  /* 0x0000000409047209 */ /* 0x000fe40007810000 */
[----:B------:R-:W-:Y:S02]  /*119c0*/  FSEL R167, R13, -INF , P1 ;  /* 0xff8000000da77808 */ /* 0x000fe40000800000 */
[----:B------:R-:W-:Y:S02]  /*119d0*/  FMNMX.FTZ R4, R168, R4, !PT ;  /* 0x00000004a8047209 */ /* 0x000fe40007810000 */
[----:B------:R-:W-:Y:S02]  /*119e0*/  FSEL R6, R6, -INF , P0 ;  /* 0xff80000006067808 */ /* 0x000fe40000000000 */
[----:B------:R-:W-:Y:S02]  /*119f0*/  ISETP.GT.AND P0, PT, R148, 0x18, PT ;  /* 0x000000189400780c */ /* 0x000fe40003f04270 */
[----:B------:R-:W-:Y:S02]  /*11a00*/  FMNMX.FTZ R4, R167, R4, !PT ;  /* 0x00000004a7047209 */ /* 0x000fe40007810000 */
[----:B------:R-:W-:Y:S02]  /*11a10*/  FSEL R164, R16, -INF , P0 ;  /* 0xff80000010a47808 */ /* 0x000fe40000000000 */
[----:B------:R-:W-:Y:S02]  /*11a20*/  ISETP.GT.AND P0, PT, R148, 0x19, PT ;  /* 0x000000199400780c */ /* 0x000fe40003f04270 */
[----:B------:R-:W-:Y:S02]  /*11a30*/  ISETP.GT.AND P1, PT, R0, 0x1, PT ;  /* 0x000000010000780c */ /* 0x000fe40003f24270 */
[----:B------:R-:W-:Y:S02]  /*11a40*/  FSEL R162, R17, -INF , P0 ;  /* 0xff80000011a27808 */ /* 0x000fe40000000000 */
[----:B------:R-:W-:Y:S02]  /*11a50*/  FMNMX.FTZ R4, R164, R4, !PT ;  /* 0x00000004a4047209 */ /* 0x000fe40007810000 */
[----:B------:R-:W-:Y:S02]  /*11a60*/  FSEL R7, R7, -INF , P1 ;  /* 0xff80000007077808 */ /* 0x000fe40000800000 */
[----:B------:R-:W-:Y:S02]  /*11a70*/  ISETP.GT.AND P1, PT, R0, 0x8, PT ;  /* 0x000000080000780c */ /* 0x000fe40003f24270 */
[----:B------:R-:W-:Y:S02]  /*11a80*/  FMNMX.FTZ R13, R6, R2, !PT ;  /* 0x00000002060d7209 */ /* 0x000fe40007810000 */
[----:B------:R-:W-:Y:S02]  /*11a90*/  FMNMX.FTZ R4, R162, R4, !PT ;  /* 0x00000004a2047209 */ /* 0x000fe40007810000 */
[----:B------:R-:W-:Y:S02]  /*11aa0*/  ISETP.GT.AND P0, PT, R0, 0x9, PT ;  /* 0x000000090000780c */ /* 0x000fe40003f04270 */
[----:B------:R-:W-:Y:S01]  /*11ab0*/  FSEL R10, R10, -INF , P1 ;  /* 0xff8000000a0a7808 */ /* 0x000fe20000800000 */
[----:B------:R-:W1:Y:S01]  /*11ac0*/  SHFL.BFLY PT, R12, R4, 0x2, 0x1f ;  /* 0x0c401f00040c7f89 */ /* 0x000e6200000e0000 */
        /* <DEDUP_REMOVED lines=8> */
[----:B------:R-:W-:Y:S02]  /*11b50*/  FMNMX.FTZ R13, R166, R13, !PT ;  /* 0x0000000da60d7209 */ /* 0x000fe40007810000 */
[C---:B------:R-:W-:Y:S02]  /*11b60*/  ISETP.GT.AND P1, PT, R0.reuse, 0x18, PT ;  /* 0x000000180000780c */ /* 0x040fe40003f24270 */
[----:B------:R-:W-:Y:S02]  /*11b70*/  ISETP.GT.AND P0, PT, R0, 0x19, PT ;  /* 0x000000190000780c */ /* 0x000fe40003f04270 */
[----:B------:R-:W-:Y:S02]  /*11b80*/  FSEL R161, R18, -INF , P1 ;  /* 0xff80000012a17808 */ /* 0x000fe40000800000 */
[----:B------:R-:W-:Y:S02]  /*11b90*/  FMNMX.FTZ R0, R165, R13, !PT ;  /* 0x0000000da5007209 */ /* 0x000fe40007810000 */
[----:B------:R-:W-:Y:S02]  /*11ba0*/  FSEL R149, R19, -INF , P0 ;  /* 0xff80000013957808 */ /* 0x000fe40000000000 */
[----:B------:R-:W-:Y:S02]  /*11bb0*/  FMNMX.FTZ R0, R161, R0, !PT ;  /* 0x00000000a1007209 */ /* 0x000fe40007810000 */
[----:B-1----:R-:W-:Y:S02]  /*11bc0*/  FMNMX.FTZ R15, R4, R12, !PT ;  /* 0x0000000c040f7209 */ /* 0x002fe40007810000 */
[----:B------:R-:W-:Y:S02]  /*11bd0*/  FMNMX.FTZ R0, R149, R0, !PT ;  /* 0x0000000095007209 */ /* 0x000fe40007810000 */
[C---:B------:R-:W-:Y:S01]  /*11be0*/  ISETP.GE.AND P1, PT, R236.reuse, 0x1, PT ;  /* 0x00000001ec00780c */ /* 0x040fe20003f26270 */
[----:B------:R-:W-:Y:S01]  /*11bf0*/  SHFL.BFLY PT, R14, R15, 0x1, 0x1f ;  /* 0x0c201f000f0e7f89 */ /* 0x000fe200000e0000 */
[----:B------:R-:W-:Y:S06]  /*11c00*/  IADD3 R12, R236, -0x1, RZ ;  /* 0xffffffffec0c7810 */ /* 0x000fec0007ffe0ff */
[----:B------:R-:W1:Y:S05]  /*11c10*/  SHFL.BFLY PT, R4, R0, 0x2, 0x1f ;  /* 0x0c401f0000047f89 */ /* 0x000e6a00000e0000 */
[----:B------:R-:W-:Y:S01]  /*11c20*/  @P1 SHF.R.S32.HI R13, RZ, 0x1f, R12 ;  /* 0x0000001fff0d1819 */ /* 0x000fe2000001140c */
[C---:B------:R-:W-:Y:S04]  /*11c30*/  @P1 IMAD.WIDE.U32 R16, R12.reuse, c[0x0][0x1e0], RZ ;  /* 0x000078000c101a25 */ /* 0x040fe800078e00ff */
[----:B------:R-:W-:Y:S04]  /*11c40*/  @P1 IMAD R13, R13, c[0x0][0x1e0], RZ ;  /* 0x000078000d0d1a24 */ /* 0x000fe800078e02ff */
[----:B------:R-:W-:Y:S01]  /*11c50*/  @P1 IMAD R13, R12, c[0x0][0x1e4], R13 ;  /* 0x000079000c0d1a24 */ /* 0x000fe200078e020d */
[C---:B------:R-:W-:Y:S04]  /*11c60*/  @P1 LEA R12, P0, R16.reuse, R218, 0x5 ;  /* 0x000000da100c1211 */ /* 0x040fe800078028ff */
[----:B------:R-:W-:Y:S04]  /*11c70*/  @P1 IADD3 R13, R17, R13, RZ ;  /* 0x0000000d110d1210 */ /* 0x000fe80007ffe0ff */
[----:B------:R-:W-:Y:S02]  /*11c80*/  @P1 LEA.HI.X R13, R16, R223, R13, 0x5, P0 ;  /* 0x000000df100d1211 */ /* 0x000fe400000f2c0d */
[----:B-1----:R-:W-:Y:S02]  /*11c90*/  FMNMX.FTZ R4, R0, R4, !PT ;  /* 0x0000000400047209 */ /* 0x002fe40007810000 */
[C---:B------:R-:W-:Y:S02]  /*11ca0*/  @P1 LEA R16, P0, R12.reuse, c[0x0][0x1c8], 0x1 ;  /* 0x000072000c101a11 */ /* 0x040fe400078008ff */
[----:B------:R-:W-:Y:S01]  /*11cb0*/  FMNMX.FTZ R0, R15, R14, !PT ;  /* 0x0000000e0f007209 */ /* 0x000fe20007810000 */
[----:B------:R-:W1:Y:S01]  /*11cc0*/  SHFL.BFLY PT, R148, R4, 0x1, 0x1f ;  /* 0x0c201f0004947f89 */ /* 0x000e6200000e0000 */
[----:B------:R-:W-:Y:S02]  /*11cd0*/  @P1 LEA.HI.X R17, R12, c[0x0][0x1cc], R13, 0x1, P0 ;  /* 0x000073000c111a11 */ /* 0x000fe400000f0c0d */
[C---:B------:R-:W-:Y:S01]  /*11ce0*/  FSETP.NEU.FTZ.AND P0, PT, R0.reuse, -INF , PT ;  /* 0xff8000000000780b */ /* 0x040fe20003f1d000 */
[----:B------:R-:W-:Y:S03]  /*11cf0*/  FMUL.FTZ R163, R0, c[0x0][0x2d0] ;  /* 0x0000b40000a37a20 */ /* 0x000fe60000410000 */
[----:B------:R2:W-:Y:S02]  /*11d00*/  @P1 LDGSTS.E.BYPASS.LTC128B.128 [R217+0xc080], [R16.64], !P3 ;  /* 0x0c08000010d91fae */ /* 0x0005e4000d901d48 */
[----:B------:R-:W-:Y:S05]  /*11d10*/  FSEL R163, R163, RZ, P0 ;  /* 0x000000ffa3a37208 */ /* 0x000fea0000000000 */
[----:B------:R2:W-:Y:S01]  /*11d20*/  @P1 LDGSTS.E.BYPASS.LTC128B.128 [R217+0xd080], [R16.64+0x80], !P6 ;  /* 0x0d08008010d91fae */ /* 0x0005e2000f101d48 */
[--C-:B------:R-:W-:Y:S02]  /*11d30*/  FFMA.FTZ R151, R150, c[0x0][0x2d0], -R163.reuse ;  /* 0x0000b40096977a23 */ /* 0x100fe400000108a3 */
[--C-:B------:R-:W-:Y:S02]  /*11d40*/  FFMA.FTZ R150, R5, c[0x0][0x2d0], -R163.reuse ;  /* 0x0000b40005967a23 */ /* 0x100fe400000108a3 */
[--C-:B------:R-:W-:Y:S02]  /*11d50*/  FFMA.FTZ R240, R8, c[0x0][0x2d0], -R163.reuse ;  /* 0x0000b40008f07a23 */ /* 0x100fe400000108a3 */
[----:B------:R2:W-:Y:S01]  /*11d60*/  @P1 LDGSTS.E.BYPASS.LTC128B.128 [R217+0xe080], [R16.64+0x100], !P5 ;  /* 0x0e08010010d91fae */ /* 0x0005e2000e901d48 */
[--C-:B------:R-:W-:Y:S01]  /*11d70*/  FFMA.FTZ R239, R9, c[0x0][0x2d0], -R163.reuse ;  /* 0x0000b40009ef7a23 */ /* 0x100fe200000108a3 */
[----:B------:R-:W-:Y:S01]  /*11d80*/  MUFU.EX2 R151, R151 ;  /* 0x0000009700977308 */ /* 0x000fe20000000800 */
[----:B-1----:R-:W-:Y:S01]  /*11d90*/  FMNMX.FTZ R148, R4, R148, !PT ;  /* 0x0000009404947209 */ /* 0x002fe20007810000 */
[--C-:B------:R-:W-:Y:S01]  /*11da0*/  FFMA.FTZ R242, R168, c[0x0][0x2d0], -R163.reuse ;  /* 0x0000b400a8f27a23 */ /* 0x100fe200000108a3 */
[----:B------:R-:W-:Y:S01]  /*11db0*/  FSEL R4, R0, RZ, P0 ;  /* 0x000000ff00047208 */ /* 0x000fe20000000000 */
[----:B------:R-:W-:Y:S01]  /*11dc0*/  FFMA.FTZ R243, R167, c[0x0][0x2d0], -R163 ;  /* 0x0000b400a7f37a23 */ /* 0x000fe200000108a3 */
[C---:B------:R-:W-:Y:S01]  /*11dd0*/  FSETP.NEU.FTZ.AND P0, PT, R148.reuse, -INF , PT ;  /* 0xff8000009400780b */ /* 0x040fe20003f1d000 */
[----:B------:R2:W-:Y:S01]  /*11de0*/  @P1 LDGSTS.E.BYPASS.LTC128B.128 [R217+0xf080], [R16.64+0x180], !P4 ;  /* 0x0f08018010d91fae */ /* 0x0005e2000e101d48 */
[----:B------:R-:W-:Y:S02]  /*11df0*/  FMUL.FTZ R160, R148, c[0x0][0x2d0] ;  /* 0x0000b40094a07a20 */ /* 0x000fe40000410000 */
[----:B------:R-:W-:Y:S01]  /*11e00*/  FADD.FTZ R3, -R4, R3 ;  /* 0x0000000304037221 */ /* 0x000fe20000010100 */
[----:B------:R-:W-:Y:S01]  /*11e10*/  FSEL R4, R148, RZ, P0 ;  /* 0x000000ff94047208 */ /* 0x000fe20000000000 */
[----:B------:R-:W1:Y:S01]  /*11e20*/  MUFU.EX2 R150, R150 ;  /* 0x0000009600967308 */ /* 0x000e620000000800 */
[----:B------:R-:W-:Y:S01]  /*11e30*/  FSEL R160, R160, RZ, P0 ;  /* 0x000000ffa0a07208 */ /* 0x000fe20000000000 */
[----:B------:R-:W3:Y:S01]  /*11e40*/  LDSM.16.MT88.4 R12, [R211+0x8080] ;  /* 0x00808000d30c783b */ /* 0x000ee20000004200 */
[----:B------:R-:W-:Y:S01]  /*11e50*/  FMUL.FTZ R3, R3, c[0x0][0x2d0] ;  /* 0x0000b40003037a20 */ /* 0x000fe20000410000 */
[----:B------:R-:W-:Y:S01]  /*11e60*/  ISETP.GT.AND P0, PT, R236, R235, PT ;  /* 0x000000ebec00720c */ /* 0x000fe20003f04270 */
[----:B------:R-:W-:Y:S02]  /*11e70*/  FADD.FTZ R2, -R4, R2 ;  /* 0x0000000204027221 */ /* 0x000fe40000010100 */
[--C-:B------:R-:W-:Y:S02]  /*11e80*/  FFMA.FTZ R238, R6, c[0x0][0x2d0], -R160.reuse ;  /* 0x0000b40006ee7a23 */ /* 0x100fe400000108a0 */
[--C-:B------:R-:W-:Y:S01]  /*11e90*/  FFMA.FTZ R237, R7, c[0x0][0x2d0], -R160.reuse ;  /* 0x0000b40007ed7a23 */ /* 0x100fe200000108a0 */
[----:B------:R-:W4:Y:S01]  /*11ea0*/  MUFU.EX2 R3, R3 ;  /* 0x0000000300037308 */ /* 0x000f220000000800 */
[--C-:B------:R-:W-:Y:S01]  /*11eb0*/  FFMA.FTZ R230, R10, c[0x0][0x2d0], -R160.reuse ;  /* 0x0000b4000ae67a23 */ /* 0x100fe200000108a0 */
[----:B------:R-:W3:Y:S01]  /*11ec0*/  LDSM.16.MT88.4 R156, [R206+0x8080] ;  /* 0x00808000ce9c783b */ /* 0x000ee20000004200 */
[--C-:B------:R-:W-:Y:S02]  /*11ed0*/  FFMA.FTZ R241, R11, c[0x0][0x2d0], -R160.reuse ;  /* 0x0000b4000bf17a23 */ /* 0x100fe400000108a0 */
[----:B------:R-:W-:Y:S02]  /*11ee0*/  FMUL.FTZ R2, R2, c[0x0][0x2d0] ;  /* 0x0000b40002027a20 */ /* 0x000fe40000410000 */
[--C-:B------:R-:W-:Y:S02]  /*11ef0*/  FFMA.FTZ R244, R166, c[0x0][0x2d0], -R160.reuse ;  /* 0x0000b400a6f47a23 */ /* 0x100fe400000108a0 */
[----:B------:R-:W-:Y:S01]  /*11f00*/  LDSM.16.MT88.4 R168, [R206+0x9880] ;  /* 0x00988000cea8783b */ /* 0x000fe20000004200 */
[----:B------:R-:W-:Y:S01]  /*11f10*/  MUFU.EX2 R240, R240 ;  /* 0x000000f000f07308 */ /* 0x000fe20000000800 */
[--C-:B------:R-:W-:Y:S02]  /*11f20*/  FFMA.FTZ R245, R165, c[0x0][0x2d0], -R160.reuse ;  /* 0x0000b400a5f57a23 */ /* 0x100fe400000108a0 */
[--C-:B------:R-:W-:Y:S01]  /*11f30*/  FFMA.FTZ R246, R164, c[0x0][0x2d0], -R163.reuse ;  /* 0x0000b400a4f67a23 */ /* 0x100fe200000108a3 */
[----:B-1----:R-:W-:Y:S01]  /*11f40*/  F2FP.BF16.PACK_AB R152, R150, R151 ;  /* 0x000000979698723e */ /* 0x002fe200000010ff */
[--C-:B------:R-:W-:Y:S01]  /*11f50*/  FFMA.FTZ R248, R161, c[0x0][0x2d0], -R160.reuse ;  /* 0x0000b400a1f87a23 */ /* 0x100fe200000108a0 */
[----:B------:R-:W-:Y:S01]  /*11f60*/  LDSM.16.MT88.4 R164, [R204+0x8880] ;  /* 0x00888000cca4783b */ /* 0x000fe20000004200 */
[----:B------:R-:W-:Y:S02]  /*11f70*/  FFMA.FTZ R163, R162, c[0x0][0x2d0], -R163 ;  /* 0x0000b400a2a37a23 */ /* 0x000fe400000108a3 */
[----:B------:R-:W-:Y:S01]  /*11f80*/  FFMA.FTZ R160, R149, c[0x0][0x2d0], -R160 ;  /* 0x0000b40095a07a23 */ /* 0x000fe200000108a0 */
[----:B------:R-:W1:Y:S03]  /*11f90*/  MUFU.EX2 R2, R2 ;  /* 0x0000000200027308 */ /* 0x000e660000000800 */
[----:B------:R-:W-:Y:S01]  /*11fa0*/  LDSM.16.MT88.4 R172, [R204+0x9880] ;  /* 0x00988000ccac783b */ /* 0x000fe20000004200 */
[C---:B----4-:R-:W-:Y:S02]  /*11fb0*/  FMUL.FTZ R4, R3.reuse, R144 ;  /* 0x0000009003047220 */ /* 0x050fe40000410000 */
[C---:B------:R-:W-:Y:S02]  /*11fc0*/  FMUL.FTZ R5, R3.reuse, R145 ;  /* 0x0000009103057220 */ /* 0x040fe40000410000 */
[C---:B------:R-:W-:Y:S02]  /*11fd0*/  FMUL.FTZ R8, R3.reuse, R140 ;  /* 0x0000008c03087220 */ /* 0x040fe40000410000 */
[----:B------:R-:W4:Y:S01]  /*11fe0*/  MUFU.EX2 R239, R239 ;  /* 0x000000ef00ef7308 */ /* 0x000f220000000800 */
[C---:B------:R-:W-:Y:S01]  /*11ff0*/  FMUL.FTZ R9, R3.reuse, R141 ;  /* 0x0000008d03097220 */ /* 0x040fe20000410000 */
[----:B-----5:R-:W-:Y:S01]  /*12000*/  LDSM.16.MT88.4 R176, [R211+0xa880] ;  /* 0x00a88000d3b0783b */ /* 0x020fe20000004200 */
[C---:B--2---:R-:W-:Y:S02]  /*12010*/  FMUL.FTZ R16, R3.reuse, R136 ;  /* 0x0000008803107220 */ /* 0x044fe40000410000 */
[C---:B------:R-:W-:Y:S02]  /*12020*/  FMUL.FTZ R17, R3.reuse, R137 ;  /* 0x0000008903117220 */ /* 0x040fe40000410000 */
[C---:B------:R-:W-:Y:S02]  /*12030*/  FMUL.FTZ R28, R3.reuse, R28 ;  /* 0x0000001c031c7220 */ /* 0x040fe40000410000 */
[----:B------:R-:W-:Y:S01]  /*12040*/  LDSM.16.MT88.4 R180, [R206+0xa880] ;  /* 0x00a88000ceb4783b */ /* 0x000fe20000004200 */
[----:B------:R-:W-:Y:S01]  /*12050*/  MUFU.EX2 R238, R238 ;  /* 0x000000ee00ee7308 */ /* 0x000fe20000000800 */
[C---:B------:R-:W-:Y:S02]  /*12060*/  FMUL.FTZ R29, R3.reuse, R29 ;  /* 0x0000001d031d7220 */ /* 0x040fe40000410000 */
[----:B------:R-:W-:Y:S02]  /*12070*/  FMUL.FTZ R32, R3, R32 ;  /* 0x0000002003207220 */ /* 0x000fe40000410000 */
[C---:B-1----:R-:W-:Y:S01]  /*12080*/  FMUL.FTZ R6, R2.reuse, R146 ;  /* 0x0000009202067220 */ /* 0x042fe20000410000 */
[----:B------:R-:W-:Y:S01]  /*12090*/  LDSM.16.MT88.4 R184, [R204+0xa880] ;  /* 0x00a88000ccb8783b */ /* 0x000fe20000004200 */
[C---:B------:R-:W-:Y:S02]  /*120a0*/  FMUL.FTZ R7, R2.reuse, R147 ;  /* 0x0000009302077220 */ /* 0x040fe40000410000 */
[C---:B------:R-:W-:Y:S01]  /*120b0*/  FMUL.FTZ R10, R2.reuse, R142 ;  /* 0x0000008e020a7220 */ /* 0x040fe20000410000 */
[----:B------:R-:W1:Y:S01]  /*120c0*/  MUFU.EX2 R237, R237 ;  /* 0x000000ed00ed7308 */ /* 0x000e620000000800 */
[C---:B------:R-:W-:Y:S02]  /*120d0*/  FMUL.FTZ R11, R2.reuse, R143 ;  /* 0x0000008f020b7220 */ /* 0x040fe40000410000 */
[----:B------:R-:W2:Y:S01]  /*120e0*/  LDSM.16.MT88.4 R144, [R205+0x8080] ;  /* 0x00808000cd90783b */ /* 0x000ea20000004200 */
[----:B----4-:R-:W-:Y:S01]  /*120f0*/  F2FP.BF16.PACK_AB R154, R239, R240 ;  /* 0x000000f0ef9a723e */ /* 0x010fe200000010ff */
[C---:B------:R-:W-:Y:S02]  /*12100*/  FMUL.FTZ R18, R2.reuse, R138 ;  /* 0x0000008a02127220 */ /* 0x040fe40000410000 */
[C---:B------:R-:W-:Y:S02]  /*12110*/  FMUL.FTZ R19, R2.reuse, R139 ;  /* 0x0000008b02137220 */ /* 0x040fe40000410000 */
[C---:B------:R-:W-:Y:S01]  /*12120*/  FMUL.FTZ R30, R2.reuse, R30 ;  /* 0x0000001e021e7220 */ /* 0x040fe20000410000 */
[----:B------:R-:W-:Y:S01]  /*12130*/  MUFU.EX2 R230, R230 ;  /* 0x000000e600e67308 */ /* 0x000fe20000000800 */
[----:B------:R-:W-:Y:S01]  /*12140*/  LDSM.16.MT88.4 R136, [R211+0x9080] ;  /* 0x00908000d388783b */ /* 0x000fe20000004200 */
[C---:B------:R-:W-:Y:S02]  /*12150*/  FMUL.FTZ R31, R2.reuse, R31 ;  /* 0x0000001f021f7220 */ /* 0x040fe40000410000 */
[C---:B------:R-:W-:Y:S02]  /*12160*/  FMUL.FTZ R33, R3.reuse, R33 ;  /* 0x0000002103217220 */ /* 0x040fe40000410000 */
[C---:B------:R-:W-:Y:S02]  /*12170*/  FMUL.FTZ R34, R2.reuse, R34 ;  /* 0x0000002202227220 */ /* 0x040fe40000410000 */
[----:B------:R-:W-:Y:S01]  /*12180*/  LDSM.16.MT88.4 R140, [R206+0x9080] ;  /* 0x00908000ce8c783b */ /* 0x000fe20000004200 */
[C---:B------:R-:W-:Y:S01]  /*12190*/  FMUL.FTZ R35, R2.reuse, R35 ;  /* 0x0000002302237220 */ /* 0x040fe20000410000 */
[----:B------:R-:W4:Y:S01]  /*121a0*/  MUFU.EX2 R241, R241 ;  /* 0x000000f100f17308 */ /* 0x000f220000000800 */
[C---:B------:R-:W-:Y:S02]  /*121b0*/  FMUL.FTZ R36, R3.reuse, R36 ;  /* 0x0000002403247220 */ /* 0x040fe40000410000 */
[----:B------:R-:W-:Y:S01]  /*121c0*/  FMUL.FTZ R37, R3, R37 ;  /* 0x0000002503257220 */ /* 0x000fe20000410000 */
[----:B-1----:R-:W-:Y:S01]  /*121d0*/  F2FP.BF16.PACK_AB R153, R237, R238 ;  /* 0x000000eeed99723e */ /* 0x002fe200000010ff */
[----:B------:R-:W-:Y:S01]  /*121e0*/  LDSM.16.MT88.4 R188, [R211+0xb880] ;  /* 0x00b88000d3bc783b */ /* 0x000fe20000004200 */
[C---:B------:R-:W-:Y:S02]  /*121f0*/  FMUL.FTZ R38, R2.reuse, R38 ;  /* 0x0000002602267220 */ /* 0x040fe40000410000 */
[C---:B------:R-:W-:Y:S02]  /*12200*/  FMUL.FTZ R39, R2.reuse, R39 ;  /* 0x0000002702277220 */ /* 0x040fe40000410000 */
[----:B------:R-:W-:Y:S01]  /*12210*/  MUFU.EX2 R247, R163 ;  /* 0x000000a300f77308 */ /* 0x000fe20000000800 */
[C---:B------:R-:W-:Y:S01]  /*12220*/  FMUL.FTZ R40, R3.reuse, R40 ;  /* 0x0000002803287220 */ /* 0x040fe20000410000 */
[----:B------:R-:W-:Y:S01]  /*12230*/  LDSM.16.MT88.4 R192, [R206+0xb880] ;  /* 0x00b88000cec0783b */ /* 0x000fe20000004200 */
[C---:B------:R-:W-:Y:S02]  /*12240*/  FMUL.FTZ R41, R3.reuse, R41 ;  /* 0x0000002903297220 */ /* 0x040fe40000410000 */
[C---:B------:R-:W-:Y:S02]  /*12250*/  FMUL.FTZ R42, R2.reuse, R42 ;  /* 0x0000002a022a7220 */ /* 0x040fe40000410000 */
[C---:B------:R-:W-:Y:S02]  /*12260*/  FMUL.FTZ R43, R2.reuse, R43 ;  /* 0x0000002b022b7220 */ /* 0x040fe40000410000 */
[----:B------:R-:W0:Y:S01]  /*12270*/  LDGDEPBAR ;  /* 0x00000000000079af */ /* 0x000e220000000000 */
        /* <DEDUP_REMOVED lines=8> */
[C---:B---3--:R-:W-:Y:S05]  /*12300*/  HMMA.16816.F32.BF16 R4, R152.reuse, R12, R4 ;  /* 0x0000000c9804723c */ /* 0x048fea0000041804 */
[C---:B------:R-:W-:Y:S02]  /*12310*/  FMUL.FTZ R49, R3.reuse, R49 ;  /* 0x0000003103317220 */ /* 0x040fe40000410000 */
[C---:B------:R-:W-:Y:S01]  /*12320*/  FMUL.FTZ R12, R3.reuse, R132 ;  /* 0x00000084030c7220 */ /* 0x040fe20000410000 */
[C---:B------:R-:W-:Y:S01]  /*12330*/  HMMA.16816.F32.BF16 R8, R152.reuse, R14, R8 ;  /* 0x0000000e9808723c */ /* 0x040fe20000041808 */
[----:B------:R-:W3:Y:S03]  /*12340*/  MUFU.EX2 R243, R243 ;  /* 0x000000f300f37308 */ /* 0x000ee60000000800 */
[C---:B------:R-:W-:Y:S01]  /*12350*/  FMUL.FTZ R13, R3.reuse, R133 ;  /* 0x00000085030d7220 */ /* 0x040fe20000410000 */
[----:B-1----:R-:W-:Y:S01]  /*12360*/  LDSM.16.MT88.4 R160, [R205+0x8880] ;  /* 0x00888000cda0783b */ /* 0x002fe20000004200 */
[C---:B------:R-:W-:Y:S02]  /*12370*/  FMUL.FTZ R20, R3.reuse, R20 ;  /* 0x0000001403147220 */ /* 0x040fe40000410000 */
[C---:B------:R-:W-:Y:S03]  /*12380*/  FMUL.FTZ R14, R2.reuse, R134 ;  /* 0x00000086020e7220 */ /* 0x040fe60000410000 */
[----:B------:R-:W-:Y:S01]  /*12390*/  MUFU.EX2 R244, R244 ;  /* 0x000000f400f47308 */ /* 0x000fe20000000800 */
[C---:B------:R-:W-:Y:S02]  /*123a0*/  FMUL.FTZ R15, R2.reuse, R135 ;  /* 0x00000087020f7220 */ /* 0x040fe40000410000 */
[----:B------:R-:W1:Y:S01]  /*123b0*/  LDSM.16.MT88.4 R132, [R204+0x8080] ;  /* 0x00808000cc84783b */ /* 0x000e620000004200 */
[C---:B------:R-:W-:Y:S02]  /*123c0*/  FMUL.FTZ R50, R2.reuse, R50 ;  /* 0x0000003202327220 */ /* 0x040fe40000410000 */
[C---:B------:R-:W-:Y:S02]  /*123d0*/  FMUL.FTZ R51, R2.reuse, R51 ;  /* 0x0000003302337220 */ /* 0x040fe40000410000 */
[C---:B------:R-:W-:Y:S02]  /*123e0*/  HMMA.16816.F32.BF16 R12, R152.reuse, R156, R12 ;  /* 0x0000009c980c723c */ /* 0x040fe4000004180c */
[----:B------:R-:W4:Y:S01]  /*123f0*/  MUFU.EX2 R245, R245 ;  /* 0x000000f500f57308 */ /* 0x000f220000000800 */
        /* <DEDUP_REMOVED lines=11> */
[C---:B--2---:R-:W-:Y:S01]  /*124b0*/  HMMA.16816.F32.BF16 R20, R152.reuse, R144, R20 ;  /* 0x000000909814723c */ /* 0x044fe20000041814 */
[----:B------:R-:W2:Y:S02]  /*124c0*/  MUFU.EX2 R248, R248 ;  /* 0x000000f800f87308 */ /* 0x000ea40000000800 */
        /* <DEDUP_REMOVED lines=10> */
[C---:B-1----:R-:W-:Y:S04]  /*12570*/  HMMA.16816.F32.BF16 R28, R152.reuse, R132, R28 ;  /* 0x00000084981c723c */ /* 0x042fe8000004181c */
        /* <DEDUP_REMOVED lines=13> */
[C---:B------:R-:W-:Y:S04]  /*12650*/  HMMA.16816.F32.BF16 R44, R152.reuse, R140, R44 ;  /* 0x0000008c982c723c */ /* 0x040fe8000004182c */
        /* <DEDUP_REMOVED lines=48> */
[C---:B------:R-:W-:Y:S04]  /*12960*/  FMUL.FTZ R100, R3.reuse, R100 ;  /* 0x0000006403647220 */ /* 0x040fe80000410000 */
[C---:B------:R-:W-:Y:S01]  /*12970*/  FMUL.FTZ R101, R3.reuse, R101 ;  /* 0x0000006503657220 */ /* 0x040fe20000410000 */
        /* <DEDUP_REMOVED lines=50> */
[----:B----4-:R-:W-:Y:S03]  /*12ca0*/  F2FP.BF16.PACK_AB R153, R245, R244 ;  /* 0x000000f4f599723e */ /* 0x010fe600000010ff */
[----:B-----5:R-:W-:Y:S01]  /*12cb0*/  F2FP.BF16.PACK_AB R154, R247, R246 ;  /* 0x000000f6f79a723e */ /* 0x020fe200000010ff */
[----:B------:R-:W-:Y:S01]  /*12cc0*/  FADD.FTZ R238, R230, R238 ;  /* 0x000000eee6ee7221 */ /* 0x000fe20000010000 */
[----:B------:R-:W-:Y:S01]  /*12cd0*/  F2FP.BF16.PACK_AB R155, R149, R248 ;  /* 0x000000f8959b723e */ /* 0x000fe200000010ff */
[----:B------:R-:W-:Y:S01]  /*12ce0*/  FADD.FTZ R240, R239, R240 ;  /* 0x000000f0eff07221 */ /* 0x000fe20000010000 */
[----:B------:R-:W-:Y:S01]  /*12cf0*/  IADD3 R230, R236, -0x1, RZ ;  /* 0xffffffffece67810 */ /* 0x000fe20007ffe0ff */
[----:B------:R-:W-:Y:S02]  /*12d00*/  FADD.FTZ R241, R241, R238 ;  /* 0x000000eef1f17221 */ /* 0x000fe40000010000 */
[----:B------:R-:W-:Y:S01]  /*12d10*/  FADD.FTZ R242, R242, R240 ;  /* 0x000000f0f2f27221 */ /* 0x000fe20000010000 */
[----:B------:R-:W-:Y:S01]  /*12d20*/  MOV R236, R230 ;  /* 0x000000e600ec7202 */ /* 0x000fe20000000f00 */
[C---:B--2---:R-:W-:Y:S01]  /*12d30*/  HMMA.16816.F32.BF16 R144, R152.reuse, R136, R4 ;  /* 0x000000889890723c */ /* 0x044fe20000041804 */
        /* <DEDUP_REMOVED lines=14> */
[C---:B------:R-:W-:Y:S01]  /*12e20*/  HMMA.16816.F32.BF16 R20, R152.reuse, R160, R20 ;  /* 0x000000a09814723c */ /* 0x040fe20000041814 */
[----:B------:R-:W5:Y:S07]  /*12e30*/  LDSM.16.MT88.4 R156, [R204+0xb880] ;  /* 0x00b88000cc9c783b */ /* 0x000f6e0000004200 */
[C---:B------:R-:W-:Y:S08]  /*12e40*/  HMMA.16816.F32.BF16 R24, R152.reuse, R162, R24 ;  /* 0x000000a29818723c */ /* 0x040ff00000041818 */
        /* <DEDUP_REMOVED lines=27> */
.L_x_660:
[----:B------:R-:W-:-:S13]  /*13000*/  ISETP.GE.AND P0, PT, R230, RZ, PT ;  /* 0x000000ffe600720c */ /* 0x000fda0003f06270 */
[----:B------:R-:W-:Y:S05]  /*13010*/  @!P0 BRA `(.L_x_662) ;  /* 0x00001d5000008947 */ /* 0x000fea0003800000 */
[----:B------:R-:W-:Y:S01]  /*13020*/  UMOV UR6, 0x5 ;  /* 0x0000000500067882 */ /* 0x000fe20000000000 */
[----:B------:R-:W-:Y:S01]  /*13030*/  MOV R2, R148 ;  /* 0x0000009400027202 */ /* 0x000fe20000000f00 */
[----:B------:R-:W-:Y:S01]  /*13040*/  ULDC.64 UR4, c[0x0][0x208] ;  /* 0x0000820000047ab9 */ /* 0x000fe20000000a00 */
[----:B------:R-:W-:Y:S01]  /*13050*/  MOV R3, R0 ;  /* 0x0000000000037202 */ /* 0x000fe20000000f00 */
[----:B------:R-:W-:Y:S01]  /*13060*/  USHF.L.U64.HI UR5, UR4, UR6, UR5 ;  /* 0x0000000604057299 */ /* 0x000fe20008010205 */
[----:B------:R-:W-:Y:S01]  /*13070*/  MOV R220, R228 ;  /* 0x000000e400dc7202 */ /* 0x000fe20000000f00 */
[----:B------:R-:W-:Y:S02]  /*13080*/  USHF.L.U32 UR4, UR4, 0x5, URZ ;  /* 0x0000000504047899 */ /* 0x000fe4000800063f */
.L_x_663:
[----:B------:R-:W-:Y:S04]  /*13090*/  DEPBAR.LE SB0, 0x0 ;  /* 0x000080000000791a */ /* 0x000fe80000000000 */
[----:B------:R-:W-:Y:S01]  /*130a0*/  BAR.SYNC.DEFER_BLOCKING 0x0 ;  /* 0x0000000000007b1d */ /* 0x000fe20000010000 */
[----:B------:R-:W-:Y:S01]  /*130b0*/  SHF.R.S32.HI R4, RZ, 0x1f, R230 ;  /* 0x0000001fff047819 */ /* 0x000fe200000114e6 */
[C---:B------:R-:W-:Y:S02]  /*130c0*/  IMAD R0, R230.reuse, UR5, RZ ;  /* 0x00000005e6007c24 */ /* 0x040fe4000f8e02ff */
[----:B------:R-:W-:Y:S04]  /*130d0*/  IMAD.WIDE.U32 R6, R230, UR4, R220 ;  /* 0x00000004e6067c25 */ /* 0x000fe8000f8e00dc */
[----:B------:R-:W-:Y:S01]  /*130e0*/  IMAD R0, R4, UR4, R0 ;  /* 0x0000000404007c24 */ /* 0x000fe2000f8e0200 */
[C---:B------:R-:W-:Y:S04]  /*130f0*/  LEA R12, P0, R6.reuse, c[0x0][0x1f8], 0x1 ;  /* 0x00007e00060c7a11 */ /* 0x040fe800078008ff */
[----:B------:R-:W-:Y:S04]  /*13100*/  IADD3 R0, R7, R0, RZ ;  /* 0x0000000007007210 */ /* 0x000fe80007ffe0ff */
[----:B------:R-:W-:Y:S02]  /*13110*/  LEA.HI.X R13, R6, c[0x0][0x1fc], R0, 0x1, P0 ;  /* 0x00007f00060d7a11 */ /* 0x000fe400000f0c00 */
[C---:B------:R-:W-:Y:S02]  /*13120*/  ISETP.GT.AND P0, PT, R230.reuse, RZ, PT ;  /* 0x000000ffe600720c */ /* 0x040fe40003f04270 */
[----:B------:R-:W-:Y:S01]  /*13130*/  IADD3 R230, R230, -0x1, RZ ;  /* 0xffffffffe6e67810 */ /* 0x000fe20007ffe0ff */
[----:B------:R-:W-:Y:S07]  /*13140*/  LDSM.16.M88.4 R16, [R214+0x10080] ;  /* 0x01008000d610783b */ /* 0x000fee0000000200 */
        /* <DEDUP_REMOVED lines=12> */
[----:B------:R2:W-:Y:S07]  /*13210*/  LDGSTS.E.BYPASS.LTC128B.128 [R217+0xa080], [R12.64+0x100], !P5 ;  /* 0x0a0801000cd97fae */ /* 0x0005ee000e901d48 */
[----:B------:R2:W-:Y:S07]  /*13220*/  LDGSTS.E.BYPASS.LTC128B.128 [R217+0xb080], [R12.64+0x180], !P4 ;  /* 0x0b0801800cd97fae */ /* 0x0005ee000e101d48 */
[----:B------:R-:W-:Y:S07]  /*13230*/  LDSM.16.M88.4 R164, [R209+0x10080] ;  /* 0x01008000d1a4783b */ /* 0x000fee0000000200 */
[----:B------:R-:W0:Y:S07]  /*13240*/  LDGDEPBAR ;  /* 0x00000000000079af */ /* 0x000e2e0000000000 */
[----:B------:R-:W1:Y:S01]  /*13250*/  LDSM.16.M88.4 R168, [R208+0xc080] ;  /* 0x00c08000d0a8783b */ /* 0x000e620000000200 */
[C---:B--2---:R-:W-:Y:S06]  /*13260*/  HMMA.16816.F32.BF16 R12, R16.reuse, R148, RZ ;  /* 0x00000094100c723c */ /* 0x044fec00000418ff */
[----:B------:R-:W-:Y:S02]  /*13270*/  LDSM.16.M88.4 R172, [R207+0x10080] ;  /* 0x01008000cfac783b */ /* 0x000fe40000000200 */
[----:B------:R-:W-:Y:S05]  /*13280*/  HMMA.16816.F32.BF16 R16, R16, R150, RZ ;  /* 0x000000961010723c */ /* 0x000fea00000418ff */
[----:B------:R-:W2:Y:S03]  /*13290*/  LDSM.16.M88.4 R148, [R208+0xc880] ;  /* 0x00c88000d094783b */ /* 0x000ea60000000200 */
[C---:B---3--:R-:W-:Y:S04]  /*132a0*/  HMMA.16816.F32.BF16 R4, R152.reuse, R156, R4 ;  /* 0x0000009c9804723c */ /* 0x048fe80000041804 */
[----:B------:R-:W3:Y:S04]  /*132b0*/  LDSM.16.M88.4 R176, [R202] ;  /* 0x00000000cab0783b */ /* 0x000ee80000000200 */
[C---:B------:R-:W-:Y:S03]  /*132c0*/  HMMA.16816.F32.BF16 R8, R152.reuse, R158, R8 ;  /* 0x0000009e9808723c */ /* 0x040fe60000041808 */
[----:B------:R-:W-:Y:S05]  /*132d0*/  LDSM.16.M88.4 R156, [R214+0x14080] ;  /* 0x01408000d69c783b */ /* 0x000fea0000000200 */
        /* <DEDUP_REMOVED lines=94> */
[C---:B----4-:R-:W-:Y:S07]  /*138c0*/  HMMA.16816.F32.BF16 R12, R172.reuse, R152, R12 ;  /* 0x00000098ac0c723c */ /* 0x050fee000004180c */
[----:B------:R-:W-:Y:S01]  /*138d0*/  @P0 IMAD.WIDE.U32 R152, R230, c[0x0][0x1e0], RZ ;  /* 0x00007800e6980a25 */ /* 0x000fe200078e00ff */
[----:B------:R-:W-:Y:S04]  /*138e0*/  HMMA.16816.F32.BF16 R16, R172, R154, R16 ;  /* 0x0000009aac10723c */ /* 0x000fe80000041810 */
[----:B------:R-:W-:Y:S04]  /*138f0*/  FMNMX.FTZ R0, R4, R3, !PT ;  /* 0x0000000304007209 */ /* 0x000fe80007810000 */
        /* <DEDUP_REMOVED lines=16> */
[----:B------:R-:W2:Y:S01]  /*13a00*/  SHFL.BFLY PT, R149, R0, 0x2, 0x1f ;  /* 0x0c401f0000957f89 */ /* 0x000ea200000e0000 */
[----:B-1----:R-:W-:Y:S06]  /*13a10*/  FMNMX.FTZ R151, R151, R148, !PT ;  /* 0x0000009497977209 */ /* 0x002fec0007810000 */
[----:B------:R-:W1:Y:S01]  /*13a20*/  SHFL.BFLY PT, R150, R151, 0x1, 0x1f ;  /* 0x0c201f0097967f89 */ /* 0x000e6200000e0000 */
[----:B--2---:R-:W-:Y:S06]  /*13a30*/  FMNMX.FTZ R149, R0, R149, !PT ;  /* 0x0000009500957209 */ /* 0x004fec0007810000 */
[----:B------:R-:W2:Y:S01]  /*13a40*/  SHFL.BFLY PT, R148, R149, 0x1, 0x1f ;  /* 0x0c201f0095947f89 */ /* 0x000ea200000e0000 */
[----:B-1----:R-:W-:Y:S05]  /*13a50*/  FMNMX.FTZ R0, R151, R150, !PT ;  /* 0x0000009697007209 */ /* 0x002fea0007810000 */
[C---:B------:R-:W-:Y:S02]  /*13a60*/  FMUL.FTZ R165, R0.reuse, c[0x0][0x2d0] ;  /* 0x0000b40000a57a20 */ /* 0x040fe40000410000 */
[----:B------:R-:W-:Y:S02]  /*13a70*/  FADD.FTZ R3, -R0, R3 ;  /* 0x0000000300037221 */ /* 0x000fe40000010100 */
[--C-:B------:R-:W-:Y:S01]  /*13a80*/  FFMA.FTZ R150, R5, c[0x0][0x2d0], -R165.reuse ;  /* 0x0000b40005967a23 */ /* 0x100fe200000108a5 */
[----:B--2---:R-:W-:Y:S01]  /*13a90*/  FMNMX.FTZ R148, R149, R148, !PT ;  /* 0x0000009495947209 */ /* 0x004fe20007810000 */
[--C-:B------:R-:W-:Y:S01]  /*13aa0*/  FFMA.FTZ R149, R4, c[0x0][0x2d0], -R165.reuse ;  /* 0x0000b40004957a23 */ /* 0x100fe200000108a5 */
[----:B------:R-:W-:Y:S01]  /*13ab0*/  @P0 SHF.R.S32.HI R4, RZ, 0x1f, R230 ;  /* 0x0000001fff040819 */ /* 0x000fe200000114e6 */
[--C-:B------:R-:W-:Y:S01]  /*13ac0*/  FFMA.FTZ R151, R8, c[0x0][0x2d0], -R165.reuse ;  /* 0x0000b40008977a23 */ /* 0x100fe200000108a5 */
[----:B------:R-:W-:Y:S01]  /*13ad0*/  @P0 LEA R5, P1, R152, R218, 0x5 ;  /* 0x000000da98050211 */ /* 0x000fe200078228ff */
[--C-:B------:R-:W-:Y:S01]  /*13ae0*/  FFMA.FTZ R226, R9, c[0x0][0x2d0], -R165.reuse ;  /* 0x0000b40009e27a23 */ /* 0x100fe200000108a5 */
[----:B------:R-:W-:Y:S01]  /*13af0*/  MUFU.EX2 R150, R150 ;  /* 0x0000009600967308 */ /* 0x000fe20000000800 */
[----:B------:R-:W-:Y:S02]  /*13b00*/  @P0 IMAD R4, R4, c[0x0][0x1e0], RZ ;  /* 0x0000780004040a24 */ /* 0x000fe400078e02ff */
[----:B------:R-:W-:Y:S02]  /*13b10*/  FMUL.FTZ R164, R148, c[0x0][0x2d0] ;  /* 0x0000b40094a47a20 */ /* 0x000fe40000410000 */
[----:B------:R-:W-:Y:S02]  /*13b20*/  @P0 IMAD R4, R230, c[0x0][0x1e4], R4 ;  /* 0x00007900e6040a24 */ /* 0x000fe400078e0204 */
[----:B------:R-:W-:Y:S02]  /*13b30*/  FADD.FTZ R2, -R148, R2 ;  /* 0x0000000294027221 */ /* 0x000fe40000010100 */
[--C-:B------:R-:W-:Y:S01]  /*13b40*/  FFMA.FTZ R227, R6, c[0x0][0x2d0], -R164.reuse ;  /* 0x0000b40006e37a23 */ /* 0x100fe200000108a4 */
[----:B------:R-:W-:Y:S01]  /*13b50*/  @P0 IADD3 R4, R153, R4, RZ ;  /* 0x0000000499040210 */ /* 0x000fe20007ffe0ff */
[--C-:B------:R-:W-:Y:S01]  /*13b60*/  FFMA.FTZ R228, R7, c[0x0][0x2d0], -R164.reuse ;  /* 0x0000b40007e47a23 */ /* 0x100fe200000108a4 */
[----:B------:R-:W-:Y:S01]  /*13b70*/  MUFU.EX2 R149, R149 ;  /* 0x0000009500957308 */ /* 0x000fe20000000800 */
[----:B------:R-:W-:Y:S01]  /*13b80*/  FFMA.FTZ R229, R10, c[0x0][0x2d0], -R164 ;  /* 0x0000b4000ae57a23 */ /* 0x000fe200000108a4 */
[----:B------:R-:W-:Y:S01]  /*13b90*/  @P0 LEA.HI.X R4, R152, R223, R4, 0x5, P1 ;  /* 0x000000df98040211 */ /* 0x000fe200008f2c04 */
[----:B------:R-:W-:Y:S01]  /*13ba0*/  FFMA.FTZ R231, R11, c[0x0][0x2d0], -R164 ;  /* 0x0000b4000be77a23 */ /* 0x000fe200000108a4 */
[----:B------:R-:W-:Y:S01]  /*13bb0*/  @P0 LEA R8, P1, R5, c[0x0][0x1c8], 0x1 ;  /* 0x0000720005080a11 */ /* 0x000fe200078208ff */
[----:B------:R-:W-:Y:S02]  /*13bc0*/  FMUL.FTZ R3, R3, c[0x0][0x2d0] ;  /* 0x0000b40003037a20 */ /* 0x000fe40000410000 */
[----:B------:R-:W-:Y:S01]  /*13bd0*/  FMUL.FTZ R2, R2, c[0x0][0x2d0] ;  /* 0x0000b40002027a20 */ /* 0x000fe20000410000 */
[----:B------:R-:W-:Y:S01]  /*13be0*/  @P0 LEA.HI.X R9, R5, c[0x0][0x1cc], R4, 0x1, P1 ;  /* 0x0000730005090a11 */ /* 0x000fe200008f0c04 */
[--C-:B------:R-:W-:Y:S01]  /*13bf0*/  FFMA.FTZ R232, R12, c[0x0][0x2d0], -R165.reuse ;  /* 0x0000b4000ce87a23 */ /* 0x100fe200000108a5 */
[----:B------:R-:W-:Y:S01]  /*13c00*/  MUFU.EX2 R151, R151 ;  /* 0x0000009700977308 */ /* 0x000fe20000000800 */
[--C-:B------:R-:W-:Y:S02]  /*13c10*/  FFMA.FTZ R233, R13, c[0x0][0x2d0], -R165.reuse ;  /* 0x0000b4000de97a23 */ /* 0x100fe400000108a5 */
[----:B------:R1:W-:Y:S01]  /*13c20*/  @P0 LDGSTS.E.BYPASS.LTC128B.128 [R217+0xc080], [R8.64], !P3 ;  /* 0x0c08000008d90fae */ /* 0x0003e2000d901d48 */
[--C-:B------:R-:W-:Y:S02]  /*13c30*/  FFMA.FTZ R234, R14, c[0x0][0x2d0], -R164.reuse ;  /* 0x0000b4000eea7a23 */ /* 0x100fe400000108a4 */
[--C-:B------:R-:W-:Y:S02]  /*13c40*/  FFMA.FTZ R235, R15, c[0x0][0x2d0], -R164.reuse ;  /* 0x0000b4000feb7a23 */ /* 0x100fe400000108a4 */
[--C-:B------:R-:W-:Y:S02]  /*13c50*/  FFMA.FTZ R236, R16, c[0x0][0x2d0], -R165.reuse ;  /* 0x0000b40010ec7a23 */ /* 0x100fe400000108a5 */
[----:B------:R1:W-:Y:S01]  /*13c60*/  @P0 LDGSTS.E.BYPASS.LTC128B.128 [R217+0xd080], [R8.64+0x80], !P6 ;  /* 0x0d08008008d90fae */ /* 0x0003e2000f101d48 */
[----:B------:R-:W2:Y:S01]  /*13c70*/  MUFU.EX2 R3, R3 ;  /* 0x0000000300037308 */ /* 0x000ea20000000800 */
[--C-:B------:R-:W-:Y:S02]  /*13c80*/  FFMA.FTZ R238, R18, c[0x0][0x2d0], -R164.reuse ;  /* 0x0000b40012ee7a23 */ /* 0x100fe400000108a4 */
[----:B------:R-:W-:Y:S02]  /*13c90*/  FFMA.FTZ R165, R17, c[0x0][0x2d0], -R165 ;  /* 0x0000b40011a57a23 */ /* 0x000fe400000108a5 */
[----:B------:R-:W-:Y:S01]  /*13ca0*/  FFMA.FTZ R164, R19, c[0x0][0x2d0], -R164 ;  /* 0x0000b40013a47a23 */ /* 0x000fe200000108a4 */
[----:B------:R1:W-:Y:S04]  /*13cb0*/  @P0 LDGSTS.E.BYPASS.LTC128B.128 [R217+0xe080], [R8.64+0x100], !P5 ;  /* 0x0e08010008d90fae */ /* 0x0003e8000e901d48 */
[----:B------:R-:W3:Y:S03]  /*13cc0*/  MUFU.EX2 R2, R2 ;  /* 0x0000000200027308 */ /* 0x000ee60000000800 */
[----:B------:R1:W-:Y:S07]  /*13cd0*/  @P0 LDGSTS.E.BYPASS.LTC128B.128 [R217+0xf080], [R8.64+0x180], !P4 ;  /* 0x0f08018008d90fae */ /* 0x0003ee000e101d48 */
[----:B------:R-:W4:Y:S01]  /*13ce0*/  LDSM.16.MT88.4 R152, [R211+0x8080] ;  /* 0x00808000d398783b */ /* 0x000f220000004200 */
[----:B------:R-:W5:Y:S01]  /*13cf0*/  MUFU.EX2 R226, R226 ;  /* 0x000000e200e27308 */ /* 0x000f620000000800 */
[C---:B--2---:R-:W-:Y:S01]  /*13d00*/  FMUL.FTZ R4, R3.reuse, R144 ;  /* 0x0000009003047220 */ /* 0x044fe20000410000 */
[----:B------:R-:W-:Y:S01]  /*13d10*/  F2FP.BF16.PACK_AB R144, R150, R149 ;  /* 0x000000959690723e */ /* 0x000fe200000010ff */
[C---:B------:R-:W-:Y:S03]  /*13d20*/  FMUL.FTZ R5, R3.reuse, R145 ;  /* 0x0000009103057220 */ /* 0x040fe60000410000 */
[----:B------:R-:W2:Y:S01]  /*13d30*/  LDSM.16.MT88.4 R156, [R206+0x8080] ;  /* 0x00808000ce9c783b */ /* 0x000ea20000004200 */
[C---:B------:R-:W-:Y:S02]  /*13d40*/  FMUL.FTZ R132, R3.reuse, R132 ;  /* 0x0000008403847220 */ /* 0x040fe40000410000 */
[C---:B------:R-:W-:Y:S01]  /*13d50*/  FMUL.FTZ R133, R3.reuse, R133 ;  /* 0x0000008503857220 */ /* 0x040fe20000410000 */
[----:B------:R-:W-:Y:S01]  /*13d60*/  MUFU.EX2 R227, R227 ;  /* 0x000000e300e37308 */ /* 0x000fe20000000800 */
[C---:B------:R-:W-:Y:S02]  /*13d70*/  FMUL.FTZ R136, R3.reuse, R136 ;  /* 0x0000008803887220 */ /* 0x040fe40000410000 */
[----:B------:R-:W2:Y:S01]  /*13d80*/  LDSM.16.MT88.4 R160, [R205+0x8080] ;  /* 0x00808000cda0783b */ /* 0x000ea20000004200 */
[C---:B---3--:R-:W-:Y:S02]  /*13d90*/  FMUL.FTZ R6, R2.reuse, R146 ;  /* 0x0000009202067220 */ /* 0x048fe40000410000 */
[C---:B------:R-:W-:Y:S02]  /*13da0*/  FMUL.FTZ R7, R2.reuse, R147 ;  /* 0x0000009302077220 */ /* 0x040fe40000410000 */
[----:B------:R-:W-:Y:S02]  /*13db0*/  FMUL.FTZ R10, R2, R142 ;  /* 0x0000008e020a7220 */ /* 0x000fe40000410000 */
[----:B------:R-:W3:Y:S01]  /*13dc0*/  MUFU.EX2 R228, R228 ;  /* 0x000000e400e47308 */ /* 0x000ee20000000800 */
[C---:B-1----:R-:W-:Y:S01]  /*13dd0*/  FMUL.FTZ R8, R3.reuse, R140 ;  /* 0x0000008c03087220 */ /* 0x042fe20000410000 */
[----:B------:R-:W-:Y:S01]  /*13de0*/  LDSM.16.MT88.4 R12, [R204+0xb080] ;  /* 0x00b08000cc0c783b */ /* 0x000fe20000004200 */
[C---:B------:R-:W-:Y:S01]  /*13df0*/  FMUL.FTZ R9, R3.reuse, R141 ;  /* 0x0000008d03097220 */ /* 0x040fe20000410000 */
[----:B-----5:R-:W-:Y:S01]  /*13e00*/  F2FP.BF16.PACK_AB R146, R226, R151 ;  /* 0x00000097e292723e */ /* 0x020fe200000010ff */
[C---:B------:R-:W-:Y:S02]  /*13e10*/  FMUL.FTZ R11, R2.reuse, R143 ;  /* 0x0000008f020b7220 */ /* 0x040fe40000410000 */
[C---:B------:R-:W-:Y:S02]  /*13e20*/  FMUL.FTZ R134, R2.reuse, R134 ;  /* 0x0000008602867220 */ /* 0x040fe40000410000 */
[----:B------:R-:W1:Y:S01]  /*13e30*/  LDSM.16.MT88.4 R140, [R204+0x8080] ;  /* 0x00808000cc8c783b */ /* 0x000e620000004200 */
[----:B------:R-:W-:Y:S01]  /*13e40*/  MUFU.EX2 R229, R229 ;  /* 0x000000e500e57308 */ /* 0x000fe20000000800 */
[C---:B------:R-:W-:Y:S02]  /*13e50*/  FMUL.FTZ R135, R2.reuse, R135 ;  /* 0x0000008702877220 */ /* 0x040fe40000410000 */
[C---:B------:R-:W-:Y:S02]  /*13e60*/  FMUL.FTZ R137, R3.reuse, R137 ;  /* 0x0000008903897220 */ /* 0x040fe40000410000 */
[C---:B------:R-:W-:Y:S01]  /*13e70*/  FMUL.FTZ R138, R2.reuse, R138 ;  /* 0x0000008a028a7220 */ /* 0x040fe20000410000 */
[----:B------:R-:W-:Y:S01]  /*13e80*/  LDSM.16.MT88.4 R16, [R206+0x8880] ;  /* 0x00888000ce10783b */ /* 0x000fe20000004200 */
[----:B------:R-:W-:Y:S02]  /*13e90*/  FMUL.FTZ R139, R2, R139 ;  /* 0x0000008b028b7220 */ /* 0x000fe40000410000 */
[C---:B------:R-:W-:Y:S01]  /*13ea0*/  FMUL.FTZ R20, R3.reuse, R20 ;  /* 0x0000001403147220 */ /* 0x040fe20000410000 */
[----:B------:R-:W5:Y:S01]  /*13eb0*/  MUFU.EX2 R231, R231 ;  /* 0x000000e700e77308 */ /* 0x000f620000000800 */
[C---:B------:R-:W-:Y:S02]  /*13ec0*/  FMUL.FTZ R21, R3.reuse, R21 ;  /* 0x0000001503157220 */ /* 0x040fe40000410000 */
[----:B------:R-:W-:Y:S01]  /*13ed0*/  LDSM.16.MT88.4 R168, [R211+0xa880] ;  /* 0x00a88000d3a8783b */ /* 0x000fe20000004200 */
[----:B---3--:R-:W-:Y:S01]  /*13ee0*/  F2FP.BF16.PACK_AB R145, R228, R227 ;  /* 0x000000e3e491723e */ /* 0x008fe200000010ff */
[C---:B------:R-:W-:Y:S02]  /*13ef0*/  FMUL.FTZ R22, R2.reuse, R22 ;  /* 0x0000001602167220 */ /* 0x040fe40000410000 */
[C---:B------:R-:W-:Y:S02]  /*13f00*/  FMUL.FTZ R23, R2.reuse, R23 ;  /* 0x0000001702177220 */ /* 0x040fe40000410000 */
[C---:B------:R-:W-:Y:S01]  /*13f10*/  FMUL.FTZ R24, R3.reuse, R24 ;  /* 0x0000001803187220 */ /* 0x040fe20000410000 */
[----:B------:R-:W-:Y:S01]  /*13f20*/  LDSM.16.MT88.4 R172, [R206+0xa880] ;  /* 0x00a88000ceac783b */ /* 0x000fe20000004200 */
[----:B------:R-:W-:Y:S01]  /*13f30*/  MUFU.EX2 R237, R165 ;  /* 0x000000a500ed7308 */ /* 0x000fe20000000800 */
[C---:B------:R-:W-:Y:S02]  /*13f40*/  FMUL.FTZ R25, R3.reuse, R25 ;  /* 0x0000001903197220 */ /* 0x040fe40000410000 */
[C---:B------:R-:W-:Y:S02]  /*13f50*/  FMUL.FTZ R26, R2.reuse, R26 ;  /* 0x0000001a021a7220 */ /* 0x040fe40000410000 */
[C---:B------:R-:W-:Y:S01]  /*13f60*/  FMUL.FTZ R27, R2.reuse, R27 ;  /* 0x0000001b021b7220 */ /* 0x040fe20000410000 */
[----:B------:R-:W-:Y:S01]  /*13f70*/  LDSM.16.MT88.4 R176, [R205+0xa880] ;  /* 0x00a88000cdb0783b */ /* 0x000fe20000004200 */
[C---:B------:R-:W-:Y:S02]  /*13f80*/  FMUL.FTZ R28, R3.reuse, R28 ;  /* 0x0000001c031c7220 */ /* 0x040fe40000410000 */
[----:B------:R-:W-:Y:S01]  /*13f90*/  FMUL.FTZ R29, R3, R29 ;  /* 0x0000001d031d7220 */ /* 0x000fe20000410000 */
[----:B------:R3:W-:Y:S01]  /*13fa0*/  MUFU.EX2 R239, R164 ;  /* 0x000000a400ef7308 */ /* 0x0007e20000000800 */
[C---:B------:R-:W-:Y:S01]  /*13fb0*/  FMUL.FTZ R30, R2.reuse, R30 ;  /* 0x0000001e021e7220 */ /* 0x040fe20000410000 */
[----:B-----5:R-:W-:Y:S01]  /*13fc0*/  F2FP.BF16.PACK_AB R147, R231, R229 ;  /* 0x000000e5e793723e */ /* 0x020fe200000010ff */
[----:B------:R-:W-:Y:S01]  /*13fd0*/  LDSM.16.MT88.4 R180, [R204+0xa880] ;  /* 0x00a88000ccb4783b */ /* 0x000fe20000004200 */
[C---:B------:R-:W-:Y:S02]  /*13fe0*/  FMUL.FTZ R31, R2.reuse, R31 ;  /* 0x0000001f021f7220 */ /* 0x040fe40000410000 */
[C---:B------:R-:W-:Y:S02]  /*13ff0*/  FMUL.FTZ R32, R3.reuse, R32 ;  /* 0x0000002003207220 */ /* 0x040fe40000410000 */
[C---:B------:R-:W-:Y:S01]  /*14000*/  FMUL.FTZ R33, R3.reuse, R33 ;  /* 0x0000002103217220 */ /* 0x040fe20000410000 */
[C---:B----4-:R-:W-:Y:S01]  /*14010*/  HMMA.16816.F32.BF16 R4, R144.reuse, R152, R4 ;  /* 0x000000989004723c */ /* 0x050fe20000041804 */
[----:B------:R-:W-:Y:S01]  /*14020*/  LDSM.16.MT88.4 R184, [R211+0xb880] ;  /* 0x00b88000d3b8783b */ /* 0x000fe20000004200 */
[----:B------:R-:W-:Y:S03]  /*14030*/  MUFU.EX2 R232, R232 ;  /* 0x000000e800e87308 */ /* 0x000fe60000000800 */
[C---:B------:R-:W-:Y:S02]  /*14040*/  FMUL.FTZ R34, R2.reuse, R34 ;  /* 0x0000002202227220 */ /* 0x040fe40000410000 */
[C---:B------:R-:W-:Y:S01]  /*14050*/  FMUL.FTZ R35, R2.reuse, R35 ;  /* 0x0000002302237220 */ /* 0x040fe20000410000 */
[C---:B------:R-:W-:Y:S01]  /*14060*/  HMMA.16816.F32.BF16 R8, R144.reuse, R154, R8 ;  /* 0x0000009a9008723c */ /* 0x040fe20000041808 */
[----:B------:R-:W4:Y:S03]  /*14070*/  LDSM.16.MT88.4 R152, [R211+0x9080] ;  /* 0x00908000d398783b */ /* 0x000f260000004200 */
[C---:B------:R-:W-:Y:S01]  /*14080*/  FMUL.FTZ R36, R3.reuse, R36 ;  /* 0x0000002403247220 */ /* 0x040fe20000410000 */
[----:B------:R-:W5:Y:S01]  /*14090*/  MUFU.EX2 R233, R233 ;  /* 0x000000e900e97308 */ /* 0x000f620000000800 */
[C---:B------:R-:W-:Y:S02]  /*140a0*/  FMUL.FTZ R37, R3.reuse, R37 ;  /* 0x0000002503257220 */ /* 0x040fe40000410000 */
[C---:B--2---:R-:W-:Y:S01]  /*140b0*/  HMMA.16816.F32.BF16 R132, R144.reuse, R156, R132 ;  /* 0x0000009c9084723c */ /* 0x044fe20000041884 */
[----:B---3--:R-:W-:Y:S03]  /*140c0*/  LDSM.16.MT88.4 R164, [R204+0x9880] ;  /* 0x00988000cca4783b */ /* 0x008fe60000004200 */
[C---:B------:R-:W-:Y:S02]  /*140d0*/  FMUL.FTZ R38, R2.reuse, R38 ;  /* 0x0000002602267220 */ /* 0x040fe40000410000 */
[C---:B------:R-:W-:Y:S01]  /*140e0*/  FMUL.FTZ R39, R2.reuse, R39 ;  /* 0x0000002702277220 */ /* 0x040fe20000410000 */
[----:B------:R-:W-:Y:S01]  /*140f0*/  MUFU.EX2 R234, R234 ;  /* 0x000000ea00ea7308 */ /* 0x000fe20000000800 */
[C---:B------:R-:W-:Y:S01]  /*14100*/  HMMA.16816.F32.BF16 R136, R144.reuse, R158, R136 ;  /* 0x0000009e9088723c */ /* 0x040fe20000041888 */
[----:B------:R-:W2:Y:S03]  /*14110*/  LDSM.16.MT88.4 R156, [R206+0x9080] ;  /* 0x00908000ce9c783b */ /* 0x000ea60000004200 */
[C---:B------:R-:W-:Y:S02]  /*14120*/  FMUL.FTZ R40, R3.reuse, R40 ;  /* 0x0000002803287220 */ /* 0x040fe40000410000 */
[C---:B------:R-:W-:Y:S02]  /*14130*/  FMUL.FTZ R41, R3.reuse, R41 ;  /* 0x0000002903297220 */ /* 0x040fe40000410000 */
[C---:B------:R-:W-:Y:S01]  /*14140*/  HMMA.16816.F32.BF16 R20, R144.reuse, R160, R20 ;  /* 0x000000a09014723c */ /* 0x040fe20000041814 */
[----:B------:R-:W-:Y:S01]  /*14150*/  LDSM.16.MT88.4 R188, [R206+0xb880] ;  /* 0x00b88000cebc783b */ /* 0x000fe20000004200 */
[----:B------:R-:W3:Y:S02]  /*14160*/  MUFU.EX2 R235, R235 ;  /* 0x000000eb00eb7308 */ /* 0x000ee40000000800 */
[C---:B------:R-:W-:Y:S02]  /*14170*/  FMUL.FTZ R42, R2.reuse, R42 ;  /* 0x0000002a022a7220 */ /* 0x040fe40000410000 */
[C---:B------:R-:W-:Y:S02]  /*14180*/  FMUL.FTZ R43, R2.reuse, R43 ;  /* 0x0000002b022b7220 */ /* 0x040fe40000410000 */
[C---:B------:R-:W-:Y:S01]  /*14190*/  HMMA.16816.F32.BF16 R24, R144.reuse, R162, R24 ;  /* 0x000000a29018723c */ /* 0x040fe20000041818 */
[----:B------:R-:W-:Y:S03]  /*141a0*/  LDSM.16.MT88.4 R160, [R206+0x9880] ;  /* 0x00988000cea0783b */ /* 0x000fe60000004200 */
[C---:B------:R-:W-:Y:S01]  /*141b0*/  FMUL.FTZ R44, R3.reuse, R44 ;  /* 0x0000002c032c7220 */ /* 0x040fe20000410000 */
[----:B------:R-:W2:Y:S01]  /*141c0*/  MUFU.EX2 R236, R236 ;  /* 0x000000ec00ec7308 */ /* 0x000ea20000000800 */
[C---:B------:R-:W-:Y:S02]  /*141d0*/  FMUL.FTZ R45, R3.reuse, R45 ;  /* 0x0000002d032d7220 */ /* 0x040fe40000410000 */
[C---:B-1----:R-:W-:Y:S01]  /*141e0*/  HMMA.16816.F32.BF16 R28, R144.reuse, R140, R28 ;  /* 0x0000008c901c723c */ /* 0x042fe2000004181c */
[----:B------:R-:W-:Y:S03]  /*141f0*/  LDSM.16.MT88.4 R192, [R204+0xb880] ;  /* 0x00b88000ccc0783b */ /* 0x000fe60000004200 */
[C---:B------:R-:W-:Y:S02]  /*14200*/  FMUL.FTZ R46, R2.reuse, R46 ;  /* 0x0000002e022e7220 */ /* 0x040fe40000410000 */
[C---:B------:R-:W-:Y:S01]  /*14210*/  FMUL.FTZ R47, R2.reuse, R47 ;  /* 0x0000002f022f7220 */ /* 0x040fe20000410000 */
[----:B------:R-:W1:Y:S01]  /*14220*/  MUFU.EX2 R238, R238 ;  /* 0x000000ee00ee7308 */ /* 0x000e620000000800 */
[C---:B------:R-:W-:Y:S01]  /*14230*/  HMMA.16816.F32.BF16 R32, R144.reuse, R142, R32 ;  /* 0x0000008e9020723c */ /* 0x040fe20000041820 */
[----:B------:R-:W1:Y:S03]  /*14240*/  LDSM.16.MT88.4 R140, [R205+0x9080] ;  /* 0x00908000cd8c783b */ /* 0x000e660000004200 */
[C---:B------:R-:W-:Y:S02]  /*14250*/  FMUL.FTZ R48, R3.reuse, R48 ;  /* 0x0000003003307220 */ /* 0x040fe40000410000 */
[C---:B------:R-:W-:Y:S02]  /*14260*/  FMUL.FTZ R49, R3.reuse, R49 ;  /* 0x0000003103317220 */ /* 0x040fe40000410000 */
[C---:B----4-:R-:W-:Y:S01]  /*14270*/  HMMA.16816.F32.BF16 R36, R144.reuse, R152, R36 ;  /* 0x000000989024723c */ /* 0x050fe20000041824 */
[----:B------:R-:W0:Y:S03]  /*14280*/  LDGDEPBAR ;  /* 0x00000000000079af */ /* 0x000e260000000000 */
[C---:B------:R-:W-:Y:S02]  /*14290*/  FMUL.FTZ R50, R2.reuse, R50 ;  /* 0x0000003202327220 */ /* 0x040fe40000410000 */
[C---:B------:R-:W-:Y:S02]  /*142a0*/  FMUL.FTZ R51, R2.reuse, R51 ;  /* 0x0000003302337220 */ /* 0x040fe40000410000 */
[C---:B------:R-:W-:Y:S01]  /*142b0*/  HMMA.16816.F32.BF16 R40, R144.reuse, R154, R40 ;  /* 0x0000009a9028723c */ /* 0x040fe20000041828 */
[----:B------:R-:W4:Y:S03]  /*142c0*/  LDSM.16.MT88.4 R152, [R204+0x9080] ;  /* 0x00908000cc98783b */ /* 0x000f260000004200 */
        /* <DEDUP_REMOVED lines=10> */
[C---:B-1----:R-:W-:Y:S03]  /*14370*/  HMMA.16816.F32.BF16 R52, R144.reuse, R140, R52 ;  /* 0x0000008c9034723c */ /* 0x042fe60000041834 */
[C---:B------:R-:W-:Y:S02]  /*14380*/  FMUL.FTZ R59, R2.reuse, R59 ;  /* 0x0000003b023b7220 */ /* 0x040fe40000410000 */
[C---:B------:R-:W-:Y:S02]  /*14390*/  FMUL.FTZ R60, R3.reuse, R60 ;  /* 0x0000003c033c7220 */ /* 0x040fe40000410000 */
[C---:B------:R-:W-:Y:S02]  /*143a0*/  FMUL.FTZ R61, R3.reuse, R61 ;  /* 0x0000003d033d7220 */ /* 0x040fe40000410000 */
[C---:B------:R-:W-:Y:S01]  /*143b0*/  FMUL.FTZ R62, R2.reuse, R62 ;  /* 0x0000003e023e7220 */ /* 0x040fe20000410000 */
[C---:B------:R-:W-:Y:S01]  /*143c0*/  HMMA.16816.F32.BF16 R56, R144.reuse, R142, R56 ;  /* 0x0000008e9038723c */ /* 0x040fe20000041838 */
[----:B------:R-:W1:Y:S02]  /*143d0*/  LDSM.16.MT88.4 R140, [R206+0xa080] ;  /* 0x00a08000ce8c783b */ /* 0x000e640000004200 */
[C---:B------:R-:W-:Y:S02]  /*143e0*/  FMUL.FTZ R63, R2.reuse, R63 ;  /* 0x0000003f023f7220 */ /* 0x040fe40000410000 */
[C---:B------:R-:W-:Y:S02]  /*143f0*/  FMUL.FTZ R64, R3.reuse, R64 ;  /* 0x0000004003407220 */ /* 0x040fe40000410000 */
[C---:B------:R-:W-:Y:S02]  /*14400*/  FMUL.FTZ R65, R3.reuse, R65 ;  /* 0x0000004103417220 */ /* 0x040fe40000410000 */
[C---:B------:R-:W-:Y:S01]  /*14410*/  FMUL.FTZ R66, R2.reuse, R66 ;  /* 0x0000004202427220 */ /* 0x040fe20000410000 */
[C---:B----4-:R-:W-:Y:S03]  /*14420*/  HMMA.16816.F32.BF16 R60, R144.reuse, R152, R60 ;  /* 0x00000098903c723c */ /* 0x050fe6000004183c */
[C---:B------:R-:W-:Y:S02]  /*14430*/  FMUL.FTZ R67, R2.reuse, R67 ;  /* 0x0000004302437220 */ /* 0x040fe40000410000 */
[C---:B------:R-:W-:Y:S02]  /*14440*/  FMUL.FTZ R68, R3.reuse, R68 ;  /* 0x0000004403447220 */ /* 0x040fe40000410000 */
[C---:B------:R-:W-:Y:S02]  /*14450*/  FMUL.FTZ R69, R3.reuse, R69 ;  /* 0x0000004503457220 */ /* 0x040fe40000410000 */
[C---:B------:R-:W-:Y:S01]  /*14460*/  FMUL.FTZ R70, R2.reuse, R70 ;  /* 0x0000004602467220 */ /* 0x040fe20000410000 */
[C---:B------:R-:W-:Y:S01]  /*14470*/  HMMA.16816.F32.BF16 R64, R144.reuse, R154, R64 ;  /* 0x0000009a9040723c */ /* 0x040fe20000041840 */
[----:B------:R-:W4:Y:S02]  /*14480*/  LDSM.16.MT88.4 R152, [R205+0xa080] ;  /* 0x00a08000cd98783b */ /* 0x000f240000004200 */
[C---:B------:R-:W-:Y:S02]  /*14490*/  FMUL.FTZ R71, R2.reuse, R71 ;  /* 0x0000004702477220 */ /* 0x040fe40000410000 */
[C---:B------:R-:W-:Y:S02]  /*144a0*/  FMUL.FTZ R72, R3.reuse, R72 ;  /* 0x0000004803487220 */ /* 0x040fe40000410000 */
[C---:B------:R-:W-:Y:S02]  /*144b0*/  FMUL.FTZ R73, R3.reuse, R73 ;  /* 0x0000004903497220 */ /* 0x040fe40000410000 */
[C---:B------:R-:W-:Y:S01]  /*144c0*/  FMUL.FTZ R74, R2.reuse, R74 ;  /* 0x0000004a024a7220 */ /* 0x040fe20000410000 */
[C---:B--2---:R-:W-:Y:S03]  /*144d0*/  HMMA.16816.F32.BF16 R68, R144.reuse, R156, R68 ;  /* 0x0000009c9044723c */ /* 0x044fe60000041844 */
[C---:B------:R-:W-:Y:S02]  /*144e0*/  FMUL.FTZ R75, R2.reuse, R75 ;  /* 0x0000004b024b7220 */ /* 0x040fe40000410000 */
[C---:B------:R-:W-:Y:S02]  /*144f0*/  FMUL.FTZ R76, R3.reuse, R76 ;  /* 0x0000004c034c7220 */ /* 0x040fe40000410000 */
[C---:B------:R-:W-:Y:S02]  /*14500*/  FMUL.FTZ R77, R3.reuse, R77 ;  /* 0x0000004d034d7220 */ /* 0x040fe40000410000 */
[C---:B------:R-:W-:Y:S01]  /*14510*/  FMUL.FTZ R78, R2.reuse, R78 ;  /* 0x0000004e024e7220 */ /* 0x040fe20000410000 */
[C---:B------:R-:W-:Y:S01]  /*14520*/  HMMA.16816.F32.BF16 R72, R144.reuse, R158, R72 ;  /* 0x0000009e9048723c */ /* 0x040fe20000041848 */
[----:B------:R-:W2:Y:S02]  /*14530*/  LDSM.16.MT88.4 R156, [R204+0xa080] ;  /* 0x00a08000cc9c783b */ /* 0x000ea40000004200 */
[C---:B------:R-:W-:Y:S02]  /*14540*/  FMUL.FTZ R79, R2.reuse, R79 ;  /* 0x0000004f024f7220 */ /* 0x040fe40000410000 */
        /* <DEDUP_REMOVED lines=64> */
[----:B------:R-:W-:Y:S02]  /*14950*/  LDSM.16.MT88.4 R156, [R211+0x9880] ;  /* 0x00988000d39c783b */ /* 0x000fe40000004200 */
[C---:B------:R-:W-:Y:S02]  /*14960*/  FMUL.FTZ R127, R2.reuse, R127 ;  /* 0x0000007f027f7220 */ /* 0x040fe40000410000 */
[C---:B------:R-:W-:Y:S02]  /*14970*/  FMUL.FTZ R128, R3.reuse, R128 ;  /* 0x0000008003807220 */ /* 0x040fe40000410000 */
[C---:B------:R-:W-:Y:S02]  /*14980*/  FMUL.FTZ R129, R3.reuse, R129 ;  /* 0x0000008103817220 */ /* 0x040fe40000410000 */
[C---:B------:R-:W-:Y:S01]  /*14990*/  FMUL.FTZ R130, R2.reuse, R130 ;  /* 0x0000008202827220 */ /* 0x040fe20000410000 */
[C---:B------:R-:W-:Y:S03]  /*149a0*/  HMMA.16816.F32.BF16 R124, R144.reuse, R12, R124 ;  /* 0x0000000c907c723c */ /* 0x040fe6000004187c */
[C---:B------:R-:W-:Y:S02]  /*149b0*/  FMUL.FTZ R131, R2.reuse, R131 ;  /* 0x0000008302837220 */ /* 0x040fe40000410000 */
[----:B------:R-:W-:Y:S01]  /*149c0*/  FFMA.FTZ R149, R3, R225, R149 ;  /* 0x000000e103957223 */ /* 0x000fe20000010095 */
[----:B------:R-:W-:Y:S01]  /*149d0*/  MOV R3, R0 ;  /* 0x0000000000037202 */ /* 0x000fe20000000f00 */
[----:B------:R-:W-:Y:S01]  /*149e0*/  FFMA.FTZ R227, R2, R224, R227 ;  /* 0x000000e002e37223 */ /* 0x000fe200000100e3 */
[----:B-----5:R-:W-:Y:S01]  /*149f0*/  F2FP.BF16.PACK_AB R12, R233, R232 ;  /* 0x000000e8e90c723e */ /* 0x020fe200000010ff */
[----:B------:R-:W-:Y:S01]  /*14a00*/  FADD.FTZ R149, R150, R149 ;  /* 0x0000009596957221 */ /* 0x000fe20000010000 */
[----:B------:R-:W-:Y:S03]  /*14a10*/  HMMA.16816.F32.BF16 R128, R144, R14, R128 ;  /* 0x0000000e9080723c */ /* 0x000fe60000041880 */
[----:B---3--:R-:W-:Y:S01]  /*14a20*/  F2FP.BF16.PACK_AB R13, R235, R234 ;  /* 0x000000eaeb0d723e */ /* 0x008fe200000010ff */
[----:B------:R-:W-:Y:S01]  /*14a30*/  FADD.FTZ R227, R228, R227 ;  /* 0x000000e3e4e37221 */ /* 0x000fe20000010000 */
[----:B------:R-:W-:Y:S01]  /*14a40*/  MOV R2, R148 ;  /* 0x0000009400027202 */ /* 0x000fe20000000f00 */
[----:B------:R-:W-:Y:S01]  /*14a50*/  FADD.FTZ R149, R151, R149 ;  /* 0x0000009597957221 */ /* 0x000fe20000010000 */
[----:B------:R-:W-:Y:S01]  /*14a60*/  F2FP.BF16.PACK_AB R14, R237, R236 ;  /* 0x000000eced0e723e */ /* 0x000fe200000010ff */
[----:B------:R-:W-:Y:S01]  /*14a70*/  FADD.FTZ R227, R229, R227 ;  /* 0x000000e3e5e37221 */ /* 0x000fe20000010000 */
[----:B------:R-:W-:Y:S03]  /*14a80*/  F2FP.BF16.PACK_AB R15, R239, R238 ;  /* 0x000000eeef0f723e */ /* 0x000fe600000010ff */
[----:B------:R-:W-:Y:S02]  /*14a90*/  FADD.FTZ R226, R226, R149 ;  /* 0x00000095e2e27221 */ /* 0x000fe40000010000 */
[----:B------:R-:W-:Y:S02]  /*14aa0*/  FADD.FTZ R231, R231, R227 ;  /* 0x000000e3e7e77221 */ /* 0x000fe40000010000 */
[C---:B-1----:R-:W-:Y:S01]  /*14ab0*/  HMMA.16816.F32.BF16 R144, R12.reuse, R140, R4 ;  /* 0x0000008c0c90723c */ /* 0x042fe20000041804 */
[----:B------:R-:W1:Y:S04]  /*14ac0*/  LDSM.16.MT88.4 R4, [R204+0x8880] ;  /* 0x00888000cc04783b */ /* 0x000e680000004200 */
[----:B------:R-:W-:Y:S02]  /*14ad0*/  FADD.FTZ R226, R232, R226 ;  /* 0x000000e2e8e27221 */ /* 0x000fe40000010000 */
[----:B------:R-:W-:Y:S01]  /*14ae0*/  FADD.FTZ R231, R234, R231 ;  /* 0x000000e7eae77221 */ /* 0x000fe20000010000 */
[C---:B------:R-:W-:Y:S01]  /*14af0*/  HMMA.16816.F32.BF16 R140, R12.reuse, R142, R8 ;  /* 0x0000008e0c8c723c */ /* 0x040fe20000041808 */
[----:B------:R-:W2:Y:S03]  /*14b00*/  LDSM.16.MT88.4 R8, [R205+0x9880] ;  /* 0x00988000cd08783b */ /* 0x000ea60000004200 */
[----:B------:R-:W-:Y:S02]  /*14b10*/  FADD.FTZ R226, R233, R226 ;  /* 0x000000e2e9e27221 */ /* 0x000fe40000010000 */
[----:B------:R-:W-:Y:S02]  /*14b20*/  FADD.FTZ R231, R235, R231 ;  /* 0x000000e7ebe77221 */ /* 0x000fe40000010000 */
[C---:B------:R-:W-:Y:S04]  /*14b30*/  HMMA.16816.F32.BF16 R132, R12.reuse, R16, R132 ;  /* 0x000000100c84723c */ /* 0x040fe80000041884 */
[----:B------:R-:W-:Y:S02]  /*14b40*/  FADD.FTZ R226, R236, R226 ;  /* 0x000000e2ece27221 */ /* 0x000fe40000010000 */
[----:B------:R-:W-:Y:S02]  /*14b50*/  FADD.FTZ R231, R238, R231 ;  /* 0x000000e7eee77221 */ /* 0x000fe40000010000 */
[C---:B------:R-:W-:Y:S01]  /*14b60*/  HMMA.16816.F32.BF16 R136, R12.reuse, R18, R136 ;  /* 0x000000120c88723c */ /* 0x040fe20000041888 */
[----:B------:R-:W3:Y:S03]  /*14b70*/  LDSM.16.MT88.4 R16, [R205+0xb880] ;  /* 0x00b88000cd10783b */ /* 0x000ee60000004200 */
[----:B------:R-:W-:Y:S02]  /*14b80*/  FADD.FTZ R225, R237, R226 ;  /* 0x000000e2ede17221 */ /* 0x000fe40000010000 */
[----:B------:R-:W-:Y:S02]  /*14b90*/  FADD.FTZ R224, R239, R231 ;  /* 0x000000e7efe07221 */ /* 0x000fe40000010000 */
[C---:B----4-:R-:W-:Y:S08]  /*14ba0*/  HMMA.16816.F32.BF16 R20, R12.reuse, R152, R20 ;  /* 0x000000980c14723c */ /* 0x050ff00000041814 */
[C---:B------:R-:W-:Y:S08]  /*14bb0*/  HMMA.16816.F32.BF16 R24, R12.reuse, R154, R24 ;  /* 0x0000009a0c18723c */ /* 0x040ff00000041818 */
[C---:B-1----:R-:W-:Y:S08]  /*14bc0*/  HMMA.16816.F32.BF16 R28, R12.reuse, R4, R28 ;  /* 0x000000040c1c723c */ /* 0x042ff0000004181c */
[C---:B------:R-:W-:Y:S08]  /*14bd0*/  HMMA.16816.F32.BF16 R32, R12.reuse, R6, R32 ;  /* 0x000000060c20723c */ /* 0x040ff00000041820 */
        /* <DEDUP_REMOVED lines=24> */
[----:B------:R-:W-:-:S07]  /*14d60*/  @P0 BRA `(.L_x_663) ;  /* 0xffffe32000000947 */ /* 0x000fce000383ffff */
.L_x_662:
[----:B------:R-:W1:Y:S01]  /*14d70*/  SHFL.BFLY PT, R2, R224, 0x2, 0x1f ;  /* 0x0c401f00e0027f89 */ /* 0x000e6200000e0000 */
[----:B------:R-:W-:-:S02]  /*14d80*/  MOV R4, RZ ;  /* 0x000000ff00047202 */ /* 0x000fc40000000f00 */
[----:B------:R-:W-:Y:S01]  /*14d90*/  MOV R10, 0xff800000 ;  /* 0xff800000000a7802 */ /* 0x000fe20000000f00 */
[----:B------:R-:W2:Y:S01]  /*14da0*/  SHFL.BFLY PT, R5, R225, 0x2, 0x1f ;  /* 0x0c401f00e1057f89 */ /* 0x000ea200000e0000 */
        /* <DEDUP_REMOVED lines=9> */
[----:B------:R-:W-:Y:S02]  /*14e40*/  MOV R3, RZ ;  /* 0x000000ff00037202 */ /* 0x000fe40000000f00 */
[----:B------:R-:W-:-:S09]  /*14e50*/  FSETP.NE.FTZ.AND P1, PT, R5, RZ, PT ;  /* 0x000000ff0500720b */ /* 0x000fd20003f35000 */
[----:B------:R-:W1:Y:S01]  /*14e60*/  @P0 MUFU.RCP R3, R2 ;  /* 0x0000000200030308 */ /* 0x000e620000001000 */
[----:B------:R-:W-:-:S03]  /*14e70*/  @P0 MOV R14, 0x3f317218 ;  /* 0x3f317218000e0802 */ /* 0x000fc60000000f00 */
[----:B------:R-:W-:-:S04]  /*14e80*/  @P1 MOV R12, 0x3f317218 ;  /* 0x3f317218000c1802 */ /* 0x000fc80000000f00 */
[----:B------:R-:W2:Y:S01]  /*14e90*/  @P0 MUFU.LG2 R2, R2 ;  /* 0x0000000200020308 */ /* 0x000ea20000000c00 */
[----:B------:R-:W-:-:S07]  /*14ea0*/  @P1 FMUL.FTZ R12, R12, c[0x0][0x2d0] ;  /* 0x0000b4000c0c1a20 */ /* 0x000fce0000410000 */
[----:B------:R-:W3:Y:S01]  /*14eb0*/  @P1 MUFU.LG2 R6, R5 ;  /* 0x0000000500061308 */ /* 0x000ee20000000c00 */
[C---:B-1----:R-:W-:Y:S02]  /*14ec0*/  FMUL.FTZ R146, R3.reuse, R146 ;  /* 0x0000009203927220 */ /* 0x042fe40000410000 */
[C---:B------:R-:W-:Y:S02]  /*14ed0*/  FMUL.FTZ R147, R3.reuse, R147 ;  /* 0x0000009303937220 */ /* 0x040fe40000410000 */
[C---:B------:R-:W-:Y:S02]  /*14ee0*/  FMUL.FTZ R142, R3.reuse, R142 ;  /* 0x0000008e038e7220 */ /* 0x040fe40000410000 */
[----:B------:R-:W-:Y:S01]  /*14ef0*/  FMUL.FTZ R143, R3, R143 ;  /* 0x0000008f038f7220 */ /* 0x000fe20000410000 */
[----:B------:R-:W1:Y:S01]  /*14f00*/  @P1 MUFU.RCP R4, R5 ;  /* 0x0000000500041308 */ /* 0x000e620000001000 */
[----:B--2---:R-:W-:Y:S02]  /*14f10*/  @P0 FMUL.FTZ R13, R2, 0.69314718246459960938 ;  /* 0x3f317218020d0820 */ /* 0x004fe40000410000 */
[----:B------:R-:W-:-:S02]  /*14f20*/  @P0 FMUL.FTZ R2, R14, c[0x0][0x2d0] ;  /* 0x0000b4000e020a20 */ /* 0x000fc40000410000 */
[C---:B------:R-:W-:Y:S02]  /*14f30*/  FMUL.FTZ R134, R3.reuse, R134 ;  /* 0x0000008603867220 */ /* 0x040fe40000410000 */
[C---:B------:R-:W-:Y:S02]  /*14f40*/  FMUL.FTZ R135, R3.reuse, R135 ;  /* 0x0000008703877220 */ /* 0x040fe40000410000 */
[----:B---3--:R-:W-:Y:S02]  /*14f50*/  @P1 FMUL.FTZ R6, R6, 0.69314718246459960938 ;  /* 0x3f31721806061820 */ /* 0x008fe40000410000 */
[C---:B------:R-:W-:Y:S02]  /*14f60*/  FMUL.FTZ R138, R3.reuse, R138 ;  /* 0x0000008a038a7220 */ /* 0x040fe40000410000 */
[C---:B------:R-:W-:Y:S02]  /*14f70*/  FMUL.FTZ R139, R3.reuse, R139 ;  /* 0x0000008b038b7220 */ /* 0x040fe40000410000 */
[----:B------:R-:W-:-:S02]  /*14f80*/  FMUL.FTZ R22, R3, R22 ;  /* 0x0000001603167220 */ /* 0x000fc40000410000 */
[C---:B-1----:R-:W-:Y:S02]  /*14f90*/  FMUL.FTZ R144, R4.reuse, R144 ;  /* 0x0000009004907220 */ /* 0x042fe40000410000 */
        /* <DEDUP_REMOVED lines=117> */
[----:B------:R-:W-:Y:S02]  /*156f0*/  FMUL.FTZ R3, R3, R131 ;  /* 0x0000008303037220 */ /* 0x000fe40000410000 */
[----:B------:R-:W-:-:S02]  /*15700*/  @P1 FFMA.FTZ R10, R12, R0, R6 ;  /* 0x000000000c0a1223 */ /* 0x000fc40000010006 */
[----:B------:R-:W-:Y:S02]  /*15710*/  @P0 FFMA.FTZ R11, R2, R148, R13 ;  /* 0x00000094020b0223 */ /* 0x000fe4000001000d */
.L_x_589:
        /* <DEDUP_REMOVED lines=56> */
[----:B------:R-:W-:Y:S01]  /*15aa0*/  IMAD.IADD R13, R13, 0x1, R4 ;  /* 0x000000010d0d7824 */ /* 0x000fe200078e0204 */
[----:B------:R-:W-:Y:S01]  /*15ab0*/  SEL R16, R16, 0xffffffc0, !P2 ;  /* 0xffffffc010107807 */ /* 0x000fe20005000000 */
[----:B------:R-:W-:Y:S01]  /*15ac0*/  STS [R4], R140 ;  /* 0x0000008c04007388 */ /* 0x000fe20000000800 */
[----:B------:R-:W-:-:S02]  /*15ad0*/  F2FP.BF16.PACK_AB R46, R47, R46 ;  /* 0x0000002e2f2e723e */ /* 0x000fc400000010ff */
[----:B------:R-:W-:Y:S01]  /*15ae0*/  F2FP.BF16.PACK_AB R48, R49, R48 ;  /* 0x000000303130723e */ /* 0x000fe200000010ff */
[----:B------:R-:W-:Y:S01]  /*15af0*/  IMAD.IADD R18, R15, 0x1, R16 ;  /* 0x000000010f127824 */ /* 0x000fe200078e0210 */
[----:B------:R-:W-:Y:S01]  /*15b00*/  STS [R4+0x400], R142 ;  /* 0x0004008e04007388 */ /* 0x000fe20000000800 */
[----:B------:R-:W-:Y:S01]  /*15b10*/  IMAD.IADD R19, R16, 0x1, R4 ;  /* 0x0000000110137824 */ /* 0x000fe200078e0204 */
[----:B------:R-:W-:Y:S02]  /*15b20*/  F2FP.BF16.PACK_AB R50, R51, R50 ;  /* 0x000000323332723e */ /* 0x000fe400000010ff */
        /* <DEDUP_REMOVED lines=23> */
[----:B------:R-:W-:Y:S02]  /*15ca0*/  F2FP.BF16.PACK_AB R84, R85, R84 ;  /* 0x000000545554723e */ /* 0x000fe400000010ff */
        /* <DEDUP_REMOVED lines=8> */
[----:B------:R-:W-:Y:S01]  /*15d30*/  STS [R20+0x80], R28 ;  /* 0x0000801c14007388 */ /* 0x000fe20000000800 */
[----:B------:R-:W-:Y:S02]  /*15d40*/  F2FP.BF16.PACK_AB R98, R99, R98 ;  /* 0x000000626362723e */ /* 0x000fe400000010ff */
        /* <DEDUP_REMOVED lines=23> */
[----:B------:R-:W-:Y:S02]  /*15ec0*/  ISETP.NE.U32.AND P0, PT, RZ, c[0x0][0x500], PT ;  /* 0x00014000ff007a0c */ /* 0x000fe40003f05070 */
[----:B------:R-:W-:Y:S01]  /*15ed0*/  ISETP.NE.U32.AND P1, PT, RZ, c[0x0][0x508], PT ;  /* 0x00014200ff007a0c */ /* 0x000fe20003f25070 */
[----:B------:R-:W-:Y:S01]  /*15ee0*/  STS [R17+0x4480], R46 ;  /* 0x0044802e11007388 */ /* 0x000fe20000000800 */
[----:B------:R-:W-:-:S02]  /*15ef0*/  ISETP.NE.AND.EX P0, PT, RZ, c[0x0][0x504], PT, P0 ;  /* 0x00014100ff007a0c */ /* 0x000fc40003f05300 */
        /* <DEDUP_REMOVED lines=39> */
[----:B------:R1:W-:Y:S04]  /*16170*/  STS [R19+0xc400], R122 ;  /* 0x00c4007a13007388 */ /* 0x0003e80000000800 */
[----:B------:R-:W-:Y:S04]  /*16180*/  STS [R20+0xc080], R124 ;  /* 0x00c0807c14007388 */ /* 0x000fe80000000800 */
[----:B------:R-:W-:Y:S04]  /*16190*/  STS [R20+0xc480], R126 ;  /* 0x00c4807e14007388 */ /* 0x000fe80000000800 */
[----:B------:R-:W-:Y:S04]  /*161a0*/  STS [R16+0xc000], R128 ;  /* 0x00c0008010007388 */ /* 0x000fe80000000800 */
[----:B------:R2:W-:Y:S01]  /*161b0*/  STS [R16+0xc400], R3 ;  /* 0x00c4000310007388 */ /* 0x0005e20000000800 */
[----:B-1----:R-:W-:-:S03]  /*161c0*/  IMAD.WIDE R18, R216, R5, c[0x0][0x500] ;  /* 0x00014000d8127625 */ /* 0x002fc600078e0205 */
[----:B------:R-:W-:Y:S06]  /*161d0*/  BAR.SYNC.DEFER_BLOCKING 0x1, 0x100 ;  /* 0x0044000000007b1d */ /* 0x000fec0000010000 */
[----:B--2---:R-:W2:Y:S01]  /*161e0*/  @P0 LDG.E R3, [R18.64] ;  /* 0x0000000812030981 */ /* 0x004ea2000c1e1900 */
[----:B------:R-:W-:Y:S02]  /*161f0*/  IMAD.MOV.U32 R4, RZ, RZ, c[0x0][0x388] ;  /* 0x0000e200ff047624 */ /* 0x000fe400078e00ff */
[----:B------:R-:W-:-:S05]  /*16200*/  @P1 IMAD.WIDE R16, R216, R5, c[0x0][0x508] ;  /* 0x00014200d8101625 */ /* 0x000fca00078e0205 */
[----:B------:R1:W5:Y:S02]  /*16210*/  @P1 LDG.E R4, [R16.64] ;  /* 0x0000000810041981 */ /* 0x000364000c1e1900 */
[----:B-1----:R-:W-:Y:S02]  /*16220*/  CS2R R16, SRZ ;  /* 0x0000000000107805 */ /* 0x002fe4000001ff00 */
[--C-:B--2---:R-:W-:Y:S01]  /*16230*/  @P0 SHF.R.S32.HI R17, RZ, 0x1f, R3.reuse ;  /* 0x0000001fff110819 */ /* 0x104fe20000011403 */
[----:B------:R-:W-:Y:S01]  /*16240*/  @P0 IMAD.MOV.U32 R16, RZ, RZ, R3 ;  /* 0x000000ffff100224 */ /* 0x000fe200078e0003 */
[----:B------:R-:W-:Y:S05]  /*16250*/  @P1 BRA `(.L_x_665) ;  /* 0x0000004000001947 */ /* 0x000fea0003800000 */
[----:B------:R-:W-:Y:S05]  /*16260*/  @!P0 BRA `(.L_x_665) ;  /* 0x0000003000008947 */ /* 0x000fea0003800000 */
[----:B-----5:R1:W2:Y:S04]  /*16270*/  LDG.E R4, [R18.64] ;  /* 0x0000000812047981 */ /* 0x0202a8000c1e1900 */
[----:B-1----:R-:W2:Y:S02]  /*16280*/  LDG.E R18, [R18.64+0x4] ;  /* 0x0000040812127981 */ /* 0x002ea4000c1e1900 */
[----:B--2---:R-:W-:-:S02]  /*16290*/  IADD3 R4, -R4, R18, RZ ;  /* 0x0000001204047210 */ /* 0x004fc40007ffe1ff */
.L_x_665:
[----:B------:R-:W-:Y:S01]  /*162a0*/  LOP3.LUT R9, R12, 0xffffffe0, RZ, 0xc0, !PT ;  /* 0xffffffe00c097812 */ /* 0x000fe200078ec0ff */
[----:B------:R-:W1:Y:S01]  /*162b0*/  S2R R75, SR_CTAID.X ;  /* 0x00000000004b7919 */ /* 0x000e620000002500 */
[----:B------:R-:W-:Y:S01]  /*162c0*/  SHF.R.S32.HI R5, RZ, 0x1f, R14 ;  /* 0x0000001fff057819 */ /* 0x000fe2000001140e */
[----:B------:R-:W-:Y:S01]  /*162d0*/  IMAD.MOV.U32 R12, RZ, RZ, c[0x0][0x4e8] ;  /* 0x00013a00ff0c7624 */ /* 0x000fe200078e00ff */
[----:B------:R-:W-:Y:S01]  /*162e0*/  LEA.HI R3, R8, R8, RZ, 0x1 ;  /* 0x0000000808037211 */ /* 0x000fe200078f08ff */
[----:B------:R-:W-:Y:S01]  /*162f0*/  IMAD.IADD R9, R2, 0x1, -R9 ;  /* 0x0000000102097824 */ /* 0x000fe200078e0a09 */
[----:B------:R-:W-:Y:S01]  /*16300*/  LEA.HI R5, R5, R14, RZ, 0x3 ;  /* 0x0000000e05057211 */ /* 0x000fe200078f18ff */
[----:B------:R-:W-:Y:S01]  /*16310*/  IMAD.MOV.U32 R19, RZ, RZ, R17 ;  /* 0x000000ffff137224 */ /* 0x000fe200078e0011 */
[----:B------:R-:W-:Y:S01]  /*16320*/  LOP3.LUT R3, R3, 0x1ffffffe, RZ, 0xc0, !PT ;  /* 0x1ffffffe03037812 */ /* 0x000fe200078ec0ff */
[----:B------:R-:W-:Y:S01]  /*16330*/  BSSY B0, `(.L_x_666) ;  /* 0x000008b000007945 */ /* 0x000fe20003800000 */
[----:B------:R-:W-:-:S02]  /*16340*/  SHF.R.S32.HI R7, RZ, 0x1f, R9 ;  /* 0x0000001fff077819 */ /* 0x000fc40000011409 */
[----:B------:R-:W-:Y:S02]  /*16350*/  LOP3.LUT R5, R5, 0xffffff8, RZ, 0xc0, !PT ;  /* 0x0ffffff805057812 */ /* 0x000fe400078ec0ff */
[----:B------:R-:W-:Y:S02]  /*16360*/  LEA.HI R7, R7, R9, RZ, 0x2 ;  /* 0x0000000907077211 */ /* 0x000fe400078f10ff */
[----:B------:R-:W-:Y:S01]  /*16370*/  IADD3 R5, -R5, R14, RZ ;  /* 0x0000000e05057210 */ /* 0x000fe20007ffe1ff */
[----:B------:R-:W-:Y:S01]  /*16380*/  IMAD.WIDE.U32 R14, R16, c[0x0][0x3a0], RZ ;  /* 0x0000e800100e7a25 */ /* 0x000fe200078e00ff */
[----:B------:R-:W-:Y:S02]  /*16390*/  SHF.R.S32.HI R7, RZ, 0x2, R7 ;  /* 0x00000002ff077819 */ /* 0x000fe40000011407 */
[----:B------:R-:W-:Y:S01]  /*163a0*/  LOP3.LUT P2, RZ, R9, 0x3, RZ, 0xc0, !PT ;  /* 0x0000000309ff7812 */ /* 0x000fe2000784c0ff */
[----:B------:R-:W-:Y:S01]  /*163b0*/  IMAD.IADD R9, R8, 0x1, -R3 ;  /* 0x0000000108097824 */ /* 0x000fe200078e0a03 */
[----:B------:R-:W-:Y:S01]  /*163c0*/  ISETP.NE.AND P1, PT, R12, 0x1, PT ;  /* 0x000000010c00780c */ /* 0x000fe20003f25270 */
[----:B------:R-:W-:Y:S01]  /*163d0*/  IMAD R5, R5, 0x10, R7 ;  /* 0x0000001005057824 */ /* 0x000fe200078e0207 */
[----:B------:R-:W-:Y:S01]  /*163e0*/  MOV R18, R16 ;  /* 0x0000001000127202 */ /* 0x000fe20000000f00 */
[----:B------:R-:W-:Y:S01]  /*163f0*/  IMAD R12, R0, c[0x0][0x490], RZ ;  /* 0x00012400000c7a24 */ /* 0x000fe200078e02ff */
[CC--:B------:R-:W-:Y:S01]  /*16400*/  LEA.HI R3, R6.reuse, R2.reuse, RZ, 0x3 ;  /* 0x0000000206037211 */ /* 0x0c0fe200078f18ff */
[----:B------:R-:W-:Y:S01]  /*16410*/  IMAD R9, R9, 0x8, R5 ;  /* 0x0000000809097824 */ /* 0x000fe200078e0205 */
[----:B------:R-:W-:Y:S01]  /*16420*/  LEA.HI R6, R6, R2, RZ, 0x6 ;  /* 0x0000000206067211 */ /* 0x000fe200078f30ff */
[----:B------:R-:W-:Y:S01]  /*16430*/  IMAD R7, R17, c[0x0][0x3a0], RZ ;  /* 0x0000e80011077a24 */ /* 0x000fe200078e02ff */
[----:B------:R-:W-:Y:S01]  /*16440*/  LOP3.LUT R8, R3, 0xfffffff8, RZ, 0xc0, !PT ;  /* 0xfffffff803087812 */ /* 0x000fe200078ec0ff */
[----:B------:R-:W-:Y:S01]  /*16450*/  IMAD.WIDE.U32 R18, R215, c[0x0][0x490], R18 ;  /* 0x00012400d7127a25 */ /* 0x000fe200078e0012 */
[----:B-1----:R-:W-:-:S02]  /*16460*/  LEA R9, R75, R9, 0x7 ;  /* 0x000000094b097211 */ /* 0x002fc400078e38ff */
[----:B------:R-:W-:Y:S01]  /*16470*/  SHF.R.S32.HI R3, RZ, 0x3, R3 ;  /* 0x00000003ff037819 */ /* 0x000fe20000011403 */
[----:B------:R-:W-:Y:S01]  /*16480*/  IMAD R12, R215, c[0x0][0x494], R12 ;  /* 0x00012500d70c7a24 */ /* 0x000fe200078e020c */
[----:B------:R-:W-:Y:S01]  /*16490*/  SHF.L.U32 R6, R6, 0x3, RZ ;  /* 0x0000000306067819 */ /* 0x000fe200000006ff */
[----:B------:R-:W-:Y:S02]  /*164a0*/  IMAD R7, R16, c[0x0][0x3a4], R7 ;  /* 0x0000e90010077a24 */ /* 0x000fe400078e0207 */
[----:B------:R-:W-:Y:S02]  /*164b0*/  IMAD.IADD R19, R19, 0x1, R12 ;  /* 0x0000000113137824 */ /* 0x000fe400078e020c */
[----:B------:R-:W-:Y:S01]  /*164c0*/  @P1 IMAD.HI.U32 R12, R9, c[0x0][0x4ec], RZ ;  /* 0x00013b00090c1a27 */ /* 0x000fe200078e00ff */
[----:B------:R-:W-:Y:S02]  /*164d0*/  IADD3 R15, R15, R7, RZ ;  /* 0x000000070f0f7210 */ /* 0x000fe40007ffe0ff */
[----:B------:R-:W-:Y:S01]  /*164e0*/  SHF.R.S32.HI R7, RZ, 0x1f, R216 ;  /* 0x0000001fff077819 */ /* 0x000fe200000114d8 */
[----:B------:R-:W-:Y:S01]  /*164f0*/  IMAD.IADD R2, R2, 0x1, -R8 ;  /* 0x0000000102027824 */ /* 0x000fe200078e0a08 */
[----:B------:R-:W-:Y:S01]  /*16500*/  SEL R216, R216, RZ, !P0 ;  /* 0x000000ffd8d87207 */ /* 0x000fe20004000000 */
[----:B------:R-:W-:Y:S01]  /*16510*/  IMAD.MOV.U32 R8, RZ, RZ, R9 ;  /* 0x000000ffff087224 */ /* 0x000fe200078e0009 */
[----:B------:R-:W-:Y:S01]  /*16520*/  @P1 SHF.R.U32.HI R8, RZ, c[0x0][0x4f0], R12 ;  /* 0x00013c00ff081a19 */ /* 0x000fe2000001160c */
[----:B------:R-:W-:Y:S01]  /*16530*/  IMAD R16, R0, c[0x0][0x3e8], RZ ;  /* 0x0000fa0000107a24 */ /* 0x000fe200078e02ff */
[----:B------:R-:W-:Y:S01]  /*16540*/  SEL R7, R7, RZ, !P0 ;  /* 0x000000ff07077207 */ /* 0x000fe20004000000 */
[----:B------:R-:W-:Y:S01]  /*16550*/  IMAD.WIDE.U32 R14, R215, c[0x0][0x3e8], R14 ;  /* 0x0000fa00d70e7a25 */ /* 0x000fe200078e000e */
[----:B------:R-:W-:-:S03]  /*16560*/  LEA R0, R2, R3, 0x5 ;  /* 0x0000000302007211 */ /* 0x000fc600078e28ff */
[----:B------:R-:W-:Y:S02]  /*16570*/  IMAD.MOV R12, RZ, RZ, -R8 ;  /* 0x000000ffff0c7224 */ /* 0x000fe400078e0a08 */
[----:B------:R-:W-:Y:S02]  /*16580*/  IMAD R16, R215, c[0x0][0x3ec], R16 ;  /* 0x0000fb00d7107a24 */ /* 0x000fe400078e0210 */
[----:B------:R-:W-:-:S03]  /*16590*/  IMAD.WIDE.U32 R18, R216, c[0x0][0x498], R18 ;  /* 0x00012600d8127a25 */ /* 0x000fc600078e0012 */
[----:B------:R-:W-:Y:S01]  /*165a0*/  IADD3 R15, R15, R16, RZ ;  /* 0x000000100f0f7210 */ /* 0x000fe20007ffe0ff */
[----:B------:R-:W-:Y:S01]  /*165b0*/  IMAD R12, R12, c[0x0][0x4e8], R9 ;  /* 0x00013a000c0c7a24 */ /* 0x000fe200078e0209 */
[----:B------:R-:W-:Y:S01]  /*165c0*/  IADD3 R20, P0, R8, R18, RZ ;  /* 0x0000001208147210 */ /* 0x000fe20007f1e0ff */
[----:B------:R-:W-:Y:S01]  /*165d0*/  IMAD R13, R7, c[0x0][0x498], RZ ;  /* 0x00012600070d7a24 */ /* 0x000fe200078e02ff */
[----:B------:R-:W-:Y:S01]  /*165e0*/  SHF.R.S32.HI R16, RZ, 0x1f, R8 ;  /* 0x0000001fff107819 */ /* 0x000fe20000011408 */
[----:B------:R-:W-:Y:S01]  /*165f0*/  IMAD R9, R75, 0x80, R0 ;  /* 0x000000804b097824 */ /* 0x000fe200078e0200 */
[----:B------:R-:W-:Y:S01]  /*16600*/  SHF.R.S32.HI R18, RZ, 0x1f, R12 ;  /* 0x0000001fff127819 */ /* 0x000fe2000001140c */
[----:B------:R-:W-:Y:S02]  /*16610*/  IMAD R13, R216, c[0x0][0x49c], R13 ;  /* 0x00012700d80d7a24 */ /* 0x000fe400078e020d */
[----:B------:R-:W-:Y:S02]  /*16620*/  IMAD.SHL.U32 R0, R3, 0x40, RZ ;  /* 0x0000004003007824 */ /* 0x000fe400078e00ff */
[----:B------:R-:W-:Y:S01]  /*16630*/  IMAD R18, R18, c[0x0][0x488], RZ ;  /* 0x0001220012127a24 */ /* 0x000fe200078e02ff */
[----:B------:R-:W-:Y:S01]  /*16640*/  IADD3.X R21, R16, R19, R13, P0, !PT ;  /* 0x0000001310157210 */ /* 0x000fe200007fe40d */
[----:B------:R-:W-:Y:S01]  /*16650*/  @P1 IMAD.HI.U32 R17, R9, c[0x0][0x4ec], RZ ;  /* 0x00013b0009111a27 */ /* 0x000fe200078e00ff */
[----:B------:R-:W-:-:S03]  /*16660*/  LOP3.LUT R13, R0, 0x1c0, RZ, 0xc0, !PT ;  /* 0x000001c0000d7812 */ /* 0x000fc600078ec0ff */
[----:B------:R-:W-:-:S04]  /*16670*/  IMAD.WIDE.U32 R20, R12, c[0x0][0x488], R20 ;  /* 0x000122000c147a25 */ /* 0x000fc800078e0014 */
[----:B------:R-:W-:Y:S01]  /*16680*/  IMAD R18, R12, c[0x0][0x48c], R18 ;  /* 0x000123000c127a24 */ /* 0x000fe200078e0212 */
[----:B------:R-:W-:Y:S01]  /*16690*/  LEA R12, P0, R20, c[0x0][0x450], 0x2 ;  /* 0x00011400140c7a11 */ /* 0x000fe200078010ff */
[----:B------:R-:W-:Y:S01]  /*166a0*/  IMAD.SHL.U32 R0, R2, 0x8, RZ ;  /* 0x0000000802007824 */ /* 0x000fe200078e00ff */
[----:B------:R-:W-:Y:S01]  /*166b0*/  SHF.R.U32.HI R2, RZ, 0x3, R13 ;  /* 0x00000003ff027819 */ /* 0x000fe2000001160d */
[----:B------:R-:W-:Y:S01]  /*166c0*/  IMAD.MOV.U32 R8, RZ, RZ, R9 ;  /* 0x000000ffff087224 */ /* 0x000fe200078e0009 */
[----:B------:R-:W-:Y:S01]  /*166d0*/  IADD3 R18, R21, R18, RZ ;  /* 0x0000001215127210 */ /* 0x000fe20007ffe0ff */
[----:B------:R-:W-:Y:S01]  /*166e0*/  SHFL.IDX PT, R22, R12, 0x1, 0x1c1f ;  /* 0x003c1f000c167f89 */ /* 0x000fe200000e0000 */
[----:B------:R-:W-:Y:S01]  /*166f0*/  @P1 SHF.R.U32.HI R8, RZ, c[0x0][0x4f0], R17 ;  /* 0x00013c00ff081a19 */ /* 0x000fe20000011611 */
[----:B------:R-:W-:Y:S01]  /*16700*/  IMAD R7, R7, c[0x0][0x3f0], RZ ;  /* 0x0000fc0007077a24 */ /* 0x000fe200078e02ff */
[----:B------:R-:W-:Y:S01]  /*16710*/  LEA.HI.X R18, R20, c[0x0][0x454], R18, 0x2, P0 ;  /* 0x0001150014127a11 */ /* 0x000fe200000f1412 */
[----:B------:R-:W-:Y:S01]  /*16720*/  IMAD R5, R75, 0x80, R5 ;  /* 0x000000804b057824 */ /* 0x000fe200078e0205 */
[----:B------:R-:W-:Y:S01]  /*16730*/  LOP3.LUT R13, R13, 0x38, R0, 0xf8, !PT ;  /* 0x000000380d0d7812 */ /* 0x000fe200078ef800 */
[----:B------:R-:W-:Y:S01]  /*16740*/  SHFL.IDX PT, R20, R12, RZ, 0x1c1f ;  /* 0x001c1fff0c147589 */ /* 0x000fe200000e0000 */
[C---:B------:R-:W-:Y:S01]  /*16750*/  IMAD R7, R216.reuse, c[0x0][0x3f4], R7 ;  /* 0x0000fd00d8077a24 */ /* 0x040fe200078e0207 */
[----:B------:R-:W-:Y:S01]  /*16760*/  SHF.R.S32.HI R16, RZ, 0x1f, R8 ;  /* 0x0000001fff107819 */ /* 0x000fe20000011408 */
[----:B------:R-:W-:Y:S01]  /*16770*/  IMAD.WIDE.U32 R14, R216, c[0x0][0x3f0], R14 ;  /* 0x0000fc00d80e7a25 */ /* 0x000fe200078e000e */
[----:B------:R-:W-:Y:S01]  /*16780*/  LOP3.LUT R13, R13, R2, RZ, 0x3c, !PT ;  /* 0x000000020d0d7212 */ /* 0x000fe200078e3cff */
[----:B------:R-:W1:Y:S01]  /*16790*/  SHFL.IDX PT, R21, R18, RZ, 0x1c1f ;  /* 0x001c1fff12157589 */ /* 0x000e6200000e0000 */
[----:B------:R-:W-:Y:S01]  /*167a0*/  LEA R75, R75, R3, 0x7 ;  /* 0x000000034b4b7211 */ /* 0x000fe200078e38ff */
[----:B------:R-:W-:Y:S01]  /*167b0*/  IMAD.MOV R2, RZ, RZ, -R8 ;  /* 0x000000ffff027224 */ /* 0x000fe200078e0a08 */
[----:B------:R-:W-:Y:S01]  /*167c0*/  IADD3 R15, R15, R7, RZ ;  /* 0x000000070f0f7210 */ /* 0x000fe20007ffe0ff */
[----:B------:R2:W3:Y:S01]  /*167d0*/  SHFL.IDX PT, R23, R18, 0x1, 0x1c1f ;  /* 0x003c1f0012177f89 */ /* 0x0004e200000e0000 */
[----:B------:R-:W-:Y:S01]  /*167e0*/  IMAD R16, R16, c[0x0][0x3e0], RZ ;  /* 0x0000f80010107a24 */ /* 0x000fe200078e02ff */
[----:B------:R-:W-:-:S03]  /*167f0*/  LOP3.LUT R6, R13, 0x7ffffe00, R6, 0xf8, !PT ;  /* 0x7ffffe000d067812 */ /* 0x000fc600078ef806 */
[----:B------:R-:W-:Y:S02]  /*16800*/  IMAD R16, R8, c[0x0][0x3e4], R16 ;  /* 0x0000f90008107a24 */ /* 0x000fe400078e0210 */
[----:B--2---:R-:W-:Y:S02]  /*16810*/  IMAD R18, R2, c[0x0][0x4e8], R9 ;  /* 0x00013a0002127a24 */ /* 0x004fe400078e0209 */
[----:B-----5:R-:W-:Y:S01]  /*16820*/  IMAD R2, R4, c[0x0][0x4e8], RZ ;  /* 0x00013a0004027a24 */ /* 0x020fe200078e02ff */
[----:B------:R-:W-:Y:S01]  /*16830*/  IADD3 R4, R5, 0x8, RZ ;  /* 0x0000000805047810 */ /* 0x000fe20007ffe0ff */
[----:B------:R-:W-:-:S03]  /*16840*/  IMAD.WIDE.U32 R8, R8, c[0x0][0x3e0], R14 ;  /* 0x0000f80008087a25 */ /* 0x000fc600078e000e */
[-C--:B------:R-:W-:Y:S01]  /*16850*/  ISETP.GE.OR P1, PT, R5, R2.reuse, P2 ;  /* 0x000000020500720c */ /* 0x080fe20001726670 */
[----:B------:R-:W-:Y:S01]  /*16860*/  IMAD.IADD R9, R9, 0x1, R16 ;  /* 0x0000000109097824 */ /* 0x000fe200078e0210 */
[----:B------:R-:W-:Y:S02]  /*16870*/  ISETP.GE.OR P0, PT, R4, R2, P2 ;  /* 0x000000020400720c */ /* 0x000fe40001706670 */
[----:B------:R-:W-:Y:S02]  /*16880*/  SHF.R.S32.HI R5, RZ, 0x1f, R18 ;  /* 0x0000001fff057819 */ /* 0x000fe40000011412 */
[----:B------:R-:W-:-:S03]  /*16890*/  SHF.L.U32 R16, R6, 0x1, RZ ;  /* 0x0000000106107819 */ /* 0x000fc600000006ff */
[----:B------:R-:W-:-:S04]  /*168a0*/  IMAD R5, R5, c[0x0][0x3d8], RZ ;  /* 0x0000f60005057a24 */ /* 0x000fc800078e02ff */
[C---:B------:R-:W-:Y:S01]  /*168b0*/  IMAD R17, R18.reuse, c[0x0][0x3dc], R5 ;  /* 0x0000f70012117a24 */ /* 0x040fe200078e0205 */
[----:B-1----:R1:W-:Y:S01]  /*168c0*/  @!P1 ST.E [R20.64], R10 ;  /* 0x0000000a14009985 */ /* 0x0023e2000c101908 */
[----:B------:R-:W-:-:S03]  /*168d0*/  IMAD.WIDE.U32 R18, R18, c[0x0][0x3d8], R8 ;  /* 0x0000f60012127a25 */ /* 0x000fc600078e0008 */
[----:B---3--:R1:W-:Y:S01]  /*168e0*/  @!P0 ST.E [R22.64], R11 ;  /* 0x0000000b16008985 */ /* 0x0083e2000c101908 */
[----:B------:R-:W-:Y:S01]  /*168f0*/  IMAD.IADD R17, R19, 0x1, R17 ;  /* 0x0000000113117824 */ /* 0x000fe200078e0211 */
[C---:B------:R-:W-:Y:S02]  /*16900*/  LEA R74, P0, R18.reuse, c[0x0][0x380], 0x1 ;  /* 0x0000e000124a7a11 */ /* 0x040fe400078008ff */
        /* <DEDUP_REMOVED lines=26> */
[----:B-1----:R-:W1:Y:S01]  /*16ab0*/  LDS.128 R16, [R16+0xc080] ;  /* 0x00c0800010107984 */ /* 0x002e620000000c00 */
[----:B------:R-:W-:-:S07]  /*16ac0*/  ISETP.GE.AND P3, PT, R0, c[0x0][0x3c8], PT ;  /* 0x0000f20000007a0c */ /* 0x000fce0003f66270 */
[----:B------:R-:W-:Y:S02]  /*16ad0*/  @!P2 SHF.R.S32.HI R71, RZ, 0x1f, R72 ;  /* 0x0000001fff47a819 */ /* 0x000fe40000011448 */
[----:B------:R-:W-:Y:S02]  /*16ae0*/  @!P1 SHF.R.S32.HI R69, RZ, 0x1f, R70 ;  /* 0x0000001fff459819 */ /* 0x000fe40000011446 */
[----:B------:R-:W-:Y:S02]  /*16af0*/  @!P0 SHF.R.S32.HI R3, RZ, 0x1f, R68 ;  /* 0x0000001fff038819 */ /* 0x000fe40000011444 */
[----:B------:R-:W-:Y:S01]  /*16b00*/  @!P2 LEA.HI R71, R71, R72, RZ, 0x3 ;  /* 0x000000484747a211 */ /* 0x000fe200078f18ff */
[----:B------:R-:W-:Y:S01]  /*16b10*/  @!P3 IMAD.WIDE R78, R0, 0x2, R76 ;  /* 0x00000002004eb825 */ /* 0x000fe200078e024c */
[----:B------:R-:W-:Y:S02]  /*16b20*/  @!P1 LEA.HI R69, R69, R70, RZ, 0x3 ;  /* 0x0000004645459211 */ /* 0x000fe400078f18ff */
[----:B------:R-:W-:-:S02]  /*16b30*/  @!P0 LEA.HI R3, R3, R68, RZ, 0x3 ;  /* 0x0000004403038211 */ /* 0x000fc400078f18ff */
[----:B------:R-:W-:Y:S02]  /*16b40*/  @!P2 LOP3.LUT R71, R71, 0xfffffff8, RZ, 0xc0, !PT ;  /* 0xfffffff84747a812 */ /* 0x000fe400078ec0ff */
[----:B------:R-:W-:Y:S02]  /*16b50*/  @!P1 LOP3.LUT R69, R69, 0xfffffff8, RZ, 0xc0, !PT ;  /* 0xfffffff845459812 */ /* 0x000fe400078ec0ff */
[----:B------:R-:W-:Y:S01]  /*16b60*/  @!P0 LOP3.LUT R3, R3, 0xfffffff8, RZ, 0xc0, !PT ;  /* 0xfffffff803038812 */ /* 0x000fe200078ec0ff */
[--C-:B------:R-:W-:Y:S01]  /*16b70*/  @!P2 IMAD.WIDE R70, R71, 0x2, R76.reuse ;  /* 0x000000024746a825 */ /* 0x100fe200078e024c */
[----:B--2---:R2:W-:Y:S03]  /*16b80*/  @!P3 ST.E.128 [R78.64], R64 ;  /* 0x000000404e00b985 */ /* 0x0045e6000c101d08 */
[--C-:B------:R-:W-:Y:S01]  /*16b90*/  @!P1 IMAD.WIDE R68, R69, 0x2, R76.reuse ;  /* 0x0000000245449825 */ /* 0x100fe200078e024c */
[----:B---3--:R2:W-:Y:S03]  /*16ba0*/  @!P2 ST.E.128 [R70.64], R48 ;  /* 0x000000304600a985 */ /* 0x0085e6000c101d08 */
[----:B------:R-:W-:Y:S01]  /*16bb0*/  @!P0 IMAD.WIDE R76, R3, 0x2, R76 ;  /* 0x00000002034c8825 */ /* 0x000fe200078e024c */
[----:B----4-:R2:W-:Y:S04]  /*16bc0*/  @!P1 ST.E.128 [R68.64], R32 ;  /* 0x0000002044009985 */ /* 0x0105e8000c101d08 */
[----:B-1----:R2:W-:Y:S02]  /*16bd0*/  @!P0 ST.E.128 [R76.64], R16 ;  /* 0x000000104c008985 */ /* 0x0025e4000c101d08 */
.L_x_667:
[----:B--234-:R-:W-:Y:S05]  /*16be0*/  BSYNC B0 ;  /* 0x0000000000007941 */ /* 0x01cfea0003800000 */
.L_x_666:
[----:B------:R-:W-:Y:S01]  /*16bf0*/  IADD3 R3, R75, 0x20, RZ ;  /* 0x000000204b037810 */ /* 0x000fe20007ffe0ff */
[----:B------:R2:W3:Y:S01]  /*16c00*/  SHFL.IDX PT, R35, R73, 0x1, 0x181f ;  /* 0x00381f0049237f89 */ /* 0x0004e200000e0000 */
[----:B------:R-:W-:Y:S02]  /*16c10*/  BSSY B0, `(.L_x_668) ;  /* 0x000001c000007945 */ /* 0x000fe40003800000 */
[----:B------:R-:W-:Y:S01]  /*16c20*/  ISETP.GE.AND P0, PT, R3, R2, PT ;  /* 0x000000020300720c */ /* 0x000fe20003f06270 */
[----:B------:R2:W4:-:S12]  /*16c30*/  SHFL.IDX PT, R34, R74, 0x1, 0x181f ;  /* 0x00381f004a227f89 */ /* 0x00051800000e0000 */
[----:B------:R-:W-:Y:S05]  /*16c40*/  @P0 BRA `(.L_x_669) ;  /* 0x0000018000000947 */ /* 0x000fea0003800000 */
[C---:B------:R-:W-:Y:S02]  /*16c50*/  IADD3 R32, R0.reuse, 0x40, RZ ;  /* 0x0000004000207810 */ /* 0x040fe40007ffe0ff */
[C---:B------:R-:W-:Y:S02]  /*16c60*/  IADD3 R18, R0.reuse, 0x80, RZ ;  /* 0x0000008000127810 */ /* 0x040fe40007ffe0ff */
[----:B-1----:R-:W-:Y:S02]  /*16c70*/  IADD3 R16, R0, 0xc0, RZ ;  /* 0x000000c000107810 */ /* 0x002fe40007ffe0ff */
        /* <DEDUP_REMOVED lines=21> */
.L_x_669:
[----:B------:R-:W-:Y:S05]  /*16dd0*/  BSYNC B0 ;  /* 0x0000000000007941 */ /* 0x000fea0003800000 */
.L_x_668:
        /* <DEDUP_REMOVED lines=30> */
.L_x_671:
[----:B------:R-:W-:Y:S05]  /*16fc0*/  BSYNC B0 ;  /* 0x0000000000007941 */ /* 0x000fea0003800000 */
.L_x_670:
        /* <DEDUP_REMOVED lines=17> */
[----:B------:R-:W-:Y:S02]  /*170e0*/  @!P2 ST.E.128 [R12.64], R52 ;  /* 0x000000340c00a985 */ /* 0x000fe4000c101d08 */
[----:B------:R-:W-:-:S04]  /*170f0*/  @!P1 IMAD.WIDE R8, R8, 0x2, R10 ;  /* 0x0000000208089825 */ /* 0x000fc800078e020a */
[----:B------:R-:W-:Y:S01]  /*17100*/  @!P0 IMAD.WIDE R2, R2, 0x2, R10 ;  /* 0x0000000202028825 */ /* 0x000fe200078e020a */
[----:B------:R-:W-:Y:S04]  /*17110*/  @!P1 ST.E.128 [R8.64], R36 ;  /* 0x0000002408009985 */ /* 0x000fe8000c101d08 */
[----:B------:R1:W-:Y:S02]  /*17120*/  @!P0 ST.E.128 [R2.64], R20 ;  /* 0x0000001402008985 */ /* 0x0003e4000c101d08 */
[----:B-1----:R-:W-:-:S04]  /*17130*/  IADD3 R2, R0, 0xc0, RZ ;  /* 0x000000c000027810 */ /* 0x002fc80007ffe0ff */
        /* <DEDUP_REMOVED lines=8> */
.L_x_664:
        /* <DEDUP_REMOVED lines=15> */
[----:B-----5:R1:W2:Y:S04]  /*172b0*/  LDG.E R3, [R4.64] ;  /* 0x0000000804037981 */ /* 0x0202a8000c1e1900 */
[----:B-1----:R-:W2:Y:S02]  /*172c0*/  LDG.E R4, [R4.64+0x4] ;  /* 0x0000040804047981 */ /* 0x002ea4000c1e1900 */
[----:B--2---:R-:W-:-:S02]  /*172d0*/  IADD3 R3, -R3, R4, RZ ;  /* 0x0000000403037210 */ /* 0x004fc40007ffe1ff */
.L_x_672:
        /* <DEDUP_REMOVED lines=19> */
[----:B------:R-:W-:-:S05]  /*17410*/  IMAD R4, R215, c[0x0][0x494], R4 ;  /* 0x00012500d7047a24 */ /* 0x000fca00078e0204 */
[----:B------:R-:W-:Y:S01]  /*17420*/  IADD3 R13, R4, R13, RZ ;  /* 0x0000000d040d7210 */ /* 0x000fe20007ffe0ff */
[----:B------:R-:W-:-:S04]  /*17430*/  @P0 IMAD.HI.U32 R6, R8, c[0x0][0x4ec], RZ ;  /* 0x00013b0008060a27 */ /* 0x000fc800078e00ff */
[----:B------:R-:W-:Y:S01]  /*17440*/  IMAD.WIDE.U32 R12, R216, c[0x0][0x498], R12 ;  /* 0x00012600d80c7a25 */ /* 0x000fe200078e000c */
[----:B------:R-:W-:-:S03]  /*17450*/  @P0 SHF.R.U32.HI R7, RZ, c[0x0][0x4f0], R6 ;  /* 0x00013c00ff070a19 */ /* 0x000fc60000011606 */
[----:B------:R-:W-:Y:S01]  /*17460*/  IMAD R6, R5, c[0x0][0x498], RZ ;  /* 0x0001260005067a24 */ /* 0x000fe200078e02ff */
[----:B------:R-:W-:Y:S01]  /*17470*/  IADD3 R12, P0, R7, R12, RZ ;  /* 0x0000000c070c7210 */ /* 0x000fe20007f1e0ff */
[--C-:B------:R-:W-:Y:S02]  /*17480*/  IMAD.MOV R4, RZ, RZ, -R7.reuse ;  /* 0x000000ffff047224 */ /* 0x100fe400078e0a07 */
[----:B------:R-:W-:Y:S02]  /*17490*/  IMAD R6, R216, c[0x0][0x49c], R6 ;  /* 0x00012700d8067a24 */ /* 0x000fe400078e0206 */
[----:B------:R-:W-:Y:S01]  /*174a0*/  IMAD R4, R4, c[0x0][0x4e8], R8 ;  /* 0x00013a0004047a24 */ /* 0x000fe200078e0208 */
[----:B------:R-:W-:-:S04]  /*174b0*/  SHF.R.S32.HI R8, RZ, 0x1f, R7 ;  /* 0x0000001fff087819 */ /* 0x000fc80000011407 */
[----:B------:R-:W-:Y:S02]  /*174c0*/  SHF.R.S32.HI R7, RZ, 0x1f, R4 ;  /* 0x0000001fff077819 */ /* 0x000fe40000011404 */
[----:B------:R-:W-:-:S03]  /*174d0*/  IADD3.X R13, R8, R13, R6, P0, !PT ;  /* 0x0000000d080d7210 */ /* 0x000fc600007fe406 */
[----:B------:R-:W-:Y:S02]  /*174e0*/  IMAD R7, R7, c[0x0][0x488], RZ ;  /* 0x0001220007077a24 */ /* 0x000fe400078e02ff */
[----:B------:R-:W-:-:S04]  /*174f0*/  IMAD.WIDE.U32 R12, R4, c[0x0][0x488], R12 ;  /* 0x00012200040c7a25 */ /* 0x000fc800078e000c */
[----:B------:R-:W-:Y:S01]  /*17500*/  IMAD R4, R4, c[0x0][0x48c], R7 ;  /* 0x0001230004047a24 */ /* 0x000fe200078e0207 */
[----:B------:R-:W-:-:S04]  /*17510*/  LEA R6, P0, R12, c[0x0][0x450], 0x2 ;  /* 0x000114000c067a11 */ /* 0x000fc800078010ff */
[----:B------:R-:W-:-:S04]  /*17520*/  IADD3 R4, R13, R4, RZ ;  /* 0x000000040d047210 */ /* 0x000fc80007ffe0ff */
[----:B------:R-:W-:Y:S02]  /*17530*/  LEA.HI.X R7, R12, c[0x0][0x454], R4, 0x2, P0 ;  /* 0x000115000c077a11 */ /* 0x000fe400000f1404 */
[----:B------:R-:W-:-:S05]  /*17540*/  MOV R4, 0xff800000 ;  /* 0xff80000000047802 */ /* 0x000fca0000000f00 */
[----:B------:R1:W-:Y:S02]  /*17550*/  STG.E [R6.64], R4 ;  /* 0x0000000406007986 */ /* 0x0003e4000c101908 */
.L_x_674:
[----:B------:R-:W-:Y:S05]  /*17560*/  BSYNC B0 ;  /* 0x0000000000007941 */ /* 0x000fea0003800000 */
.L_x_673:
[----:B-1----:R-:W1:Y:S01]  /*17570*/  S2R R7, SR_CTAID.X ;  /* 0x0000000000077919 */ /* 0x002e620000002500 */
[----:B------:R-:W-:Y:S01]  /*17580*/  SHF.R.S32.HI R8, RZ, 0x1f, R2 ;  /* 0x0000001fff087819 */ /* 0x000fe20000011402 */
[----:B------:R-:W-:Y:S01]  /*17590*/  IMAD R4, R11, c[0x0][0x3a0], RZ ;  /* 0x0000e8000b047a24 */ /* 0x000fe200078e02ff */
[----:B------:R-:W-:Y:S01]  /*175a0*/  MOV R6, c[0x0][0x4e8] ;  /* 0x00013a0000067a02 */ /* 0x000fe20000000f00 */
[----:B------:R-:W-:Y:S01]  /*175b0*/  IMAD R0, R0, c[0x0][0x3e8], RZ ;  /* 0x0000fa0000007a24 */ /* 0x000fe200078e02ff */
[-C--:B------:R-:W-:Y:S01]  /*175c0*/  LEA.HI R8, R8, R2.reuse, RZ, 0x3 ;  /* 0x0000000208087211 */ /* 0x080fe200078f18ff */
[----:B------:R-:W-:Y:S01]  /*175d0*/  IMAD R4, R10, c[0x0][0x3a4], R4 ;  /* 0x0000e9000a047a24 */ /* 0x000fe200078e0204 */
[----:B------:R-:W-:Y:S01]  /*175e0*/  ISETP.NE.AND P0, PT, R6, 0x1, PT ;  /* 0x000000010600780c */ /* 0x000fe20003f05270 */
[----:B------:R-:W-:Y:S01]  /*175f0*/  IMAD.WIDE.U32 R10, R10, c[0x0][0x3a0], RZ ;  /* 0x0000e8000a0a7a25 */ /* 0x000fe200078e00ff */
[----:B------:R-:W-:Y:S01]  /*17600*/  LOP3.LUT R9, R8, 0xfffffff8, RZ, 0xc0, !PT ;  /* 0xfffffff808097812 */ /* 0x000fe200078ec0ff */
[----:B------:R-:W-:Y:S01]  /*17610*/  BSSY B0, `(.L_x_675) ;  /* 0x000003e000007945 */ /* 0x000fe20003800000 */
[----:B------:R-:W-:Y:S01]  /*17620*/  SHF.R.S32.HI R8, RZ, 0x3, R8 ;  /* 0x00000003ff087819 */ /* 0x000fe20000011408 */
[----:B------:R-:W-:Y:S01]  /*17630*/  IMAD.IADD R13, R11, 0x1, R4 ;  /* 0x000000010b0d7824 */ /* 0x000fe200078e0204 */
[----:B------:R-:W-:Y:S01]  /*17640*/  IADD3 R11, -R9, R2, RZ ;  /* 0x00000002090b7210 */ /* 0x000fe20007ffe1ff */
[----:B------:R-:W-:-:S02]  /*17650*/  IMAD.MOV.U32 R12, RZ, RZ, R10 ;  /* 0x000000ffff0c7224 */ /* 0x000fc400078e000a */
[----:B------:R-:W-:Y:S01]  /*17660*/  IMAD R0, R215, c[0x0][0x3ec], R0 ;  /* 0x0000fb00d7007a24 */ /* 0x000fe200078e0200 */
[----:B------:R-:W-:Y:S01]  /*17670*/  LEA R2, R11, R8, 0x5 ;  /* 0x000000080b027211 */ /* 0x000fe200078e28ff */
[----:B------:R-:W-:Y:S01]  /*17680*/  IMAD.WIDE.U32 R12, R215, c[0x0][0x3e8], R12 ;  /* 0x0000fa00d70c7a25 */ /* 0x000fe200078e000c */
[----:B------:R-:W-:-:S03]  /*17690*/  SHF.L.U32 R11, R11, 0x3, RZ ;  /* 0x000000030b0b7819 */ /* 0x000fc600000006ff */
[----:B------:R-:W-:Y:S01]  /*176a0*/  IMAD R5, R5, c[0x0][0x3f0], RZ ;  /* 0x0000fc0005057a24 */ /* 0x000fe200078e02ff */
[----:B------:R-:W-:Y:S01]  /*176b0*/  IADD3 R13, R0, R13, RZ ;  /* 0x0000000d000d7210 */ /* 0x000fe20007ffe0ff */
[C---:B-1----:R-:W-:Y:S01]  /*176c0*/  IMAD R2, R7.reuse, 0x80, R2 ;  /* 0x0000008007027824 */ /* 0x042fe200078e0202 */
[----:B------:R-:W-:Y:S01]  /*176d0*/  LEA R7, R7, R8, 0x7 ;  /* 0x0000000807077211 */ /* 0x000fe200078e38ff */
[----:B------:R-:W-:Y:S01]  /*176e0*/  IMAD R5, R216, c[0x0][0x3f4], R5 ;  /* 0x0000fd00d8057a24 */ /* 0x000fe200078e0205 */
[C---:B------:R-:W-:Y:S01]  /*176f0*/  IADD3 R10, R11.reuse, 0x40, RZ ;  /* 0x000000400b0a7810 */ /* 0x040fe20007ffe0ff */
[----:B------:R-:W-:Y:S01]  /*17700*/  @P0 IMAD.HI.U32 R0, R2, c[0x0][0x4ec], RZ ;  /* 0x00013b0002000a27 */ /* 0x000fe200078e00ff */
[----:B------:R-:W-:Y:S02]  /*17710*/  MOV R4, R2 ;  /* 0x0000000200047202 */ /* 0x000fe40000000f00 */
[----:B------:R-:W-:Y:S01]  /*17720*/  IADD3 R9, R11, 0x80, RZ ;  /* 0x000000800b097810 */ /* 0x000fe20007ffe0ff */
[----:B------:R-:W-:Y:S01]  /*17730*/  IMAD.WIDE.U32 R12, R216, c[0x0][0x3f0], R12 ;  /* 0x0000fc00d80c7a25 */ /* 0x000fe200078e000c */
[----:B------:R-:W-:-:S02]  /*17740*/  @P0 SHF.R.U32.HI R4, RZ, c[0x0][0x4f0], R0 ;  /* 0x00013c00ff040a19 */ /* 0x000fc40000011600 */
[----:B------:R-:W-:Y:S02]  /*17750*/  IADD3 R8, R11, 0xc0, RZ ;  /* 0x000000c00b087810 */ /* 0x000fe40007ffe0ff */
[--C-:B------:R-:W-:Y:S01]  /*17760*/  SHF.R.S32.HI R6, RZ, 0x1f, R4.reuse ;  /* 0x0000001fff067819 */ /* 0x100fe20000011404 */
[----:B------:R-:W-:Y:S01]  /*17770*/  IMAD.MOV R0, RZ, RZ, -R4 ;  /* 0x000000ffff007224 */ /* 0x000fe200078e0a04 */
[----:B------:R-:W-:-:S03]  /*17780*/  IADD3 R13, R13, R5, RZ ;  /* 0x000000050d0d7210 */ /* 0x000fc60007ffe0ff */
[----:B------:R-:W-:Y:S02]  /*17790*/  IMAD R6, R6, c[0x0][0x3e0], RZ ;  /* 0x0000f80006067a24 */ /* 0x000fe400078e02ff */
[----:B------:R-:W-:Y:S02]  /*177a0*/  IMAD R0, R0, c[0x0][0x4e8], R2 ;  /* 0x00013a0000007a24 */ /* 0x000fe400078e0202 */
[----:B------:R-:W-:-:S03]  /*177b0*/  IMAD.WIDE.U32 R12, R4, c[0x0][0x3e0], R12 ;  /* 0x0000f800040c7a25 */ /* 0x000fc600078e000c */
[----:B------:R-:W-:Y:S01]  /*177c0*/  SHF.R.S32.HI R2, RZ, 0x1f, R0 ;  /* 0x0000001fff027819 */ /* 0x000fe20000011400 */
[----:B------:R-:W-:-:S04]  /*177d0*/  IMAD R6, R4, c[0x0][0x3e4], R6 ;  /* 0x0000f90004067a24 */ /* 0x000fc800078e0206 */
[----:B------:R-:W-:Y:S01]  /*177e0*/  IMAD R2, R2, c[0x0][0x3d8], RZ ;  /* 0x0000f60002027a24 */ /* 0x000fe200078e02ff */
[----:B------:R-:W-:Y:S01]  /*177f0*/  IADD3 R13, R13, R6, RZ ;  /* 0x000000060d0d7210 */ /* 0x000fe20007ffe0ff */
[----:B-----5:R-:W-:Y:S02]  /*17800*/  IMAD R6, R3, c[0x0][0x4e8], RZ ;  /* 0x00013a0003067a24 */ /* 0x020fe400078e02ff */
        /* <DEDUP_REMOVED lines=30> */
.L_x_676:
[----:B------:R-:W-:Y:S05]  /*179f0*/  BSYNC B0 ;  /* 0x0000000000007941 */ /* 0x000fea0003800000 */
.L_x_675:
[----:B------:R-:W-:Y:S01]  /*17a00*/  IADD3 R3, R7, 0x20, RZ ;  /* 0x0000002007037810 */ /* 0x000fe20007ffe0ff */
[----:B--2---:R2:W4:Y:S01]  /*17a10*/  SHFL.IDX PT, R13, R0, 0x1, 0x181f ;  /* 0x00381f00000d7f89 */ /* 0x00452200000e0000 */
        /* <DEDUP_REMOVED lines=25> */
.L_x_678:
[----:B------:R-:W-:Y:S05]  /*17bb0*/  BSYNC B0 ;  /* 0x0000000000007941 */ /* 0x000fea0003800000 */
.L_x_677:
[----:B------:R-:W-:Y:S01]  /*17bc0*/  IADD3 R3, R7, 0x40, RZ ;  /* 0x0000004007037810 */ /* 0x000fe20007ffe0ff */
[----:B-1--4-:R1:W4:Y:S01]  /*17bd0*/  SHFL.IDX PT, R13, R0, 0x2, 0x181f ;  /* 0x00581f00000d7f89 */ /* 0x01232200000e0000 */
        /* <DEDUP_REMOVED lines=25> */
.L_x_680:
[----:B------:R-:W-:Y:S05]  /*17d70*/  BSYNC B0 ;  /* 0x0000000000007941 */ /* 0x000fea0003800000 */
.L_x_679:
        /* <DEDUP_REMOVED lines=15> */
[----:B------:R1:W-:Y:S02]  /*17e70*/  @!P2 ST.E.128 [R6.64], RZ ;  /* 0x000000ff0600a985 */ /* 0x0003e4000c101d08 */
[----:B---3--:R-:W-:-:S04]  /*17e80*/  @!P1 IMAD.WIDE R4, R4, 0x2, R2 ;  /* 0x0000000204049825 */ /* 0x008fc800078e0202 */
        /* <DEDUP_REMOVED lines=11> */
.L_x_681:
        /* <DEDUP_REMOVED lines=12> */
.L_x_1538:


//--------------------- .text._ZN7cutlass13device_kernelIN5flash19enable_sm80_to_sm89INS1_16FlashAttnFwdSm80INS1_25CollectiveMainloopFwdSm80ILi8ELi1ELb0EN4cute5tupleIJNS5_1CILi128EEENS7_ILi96EEENS7_ILi256EEEEEELi256ENS_10bfloat16_tEfNS_4arch4Sm80ELb0ELb0ELb0ELb0ELb0ELb0ELb1ELb0EEENS1_21CollectiveEpilogueFwdINS6_IJS8_SA_S9_EEENS6_IJNS7_ILi1EEESI_SI_EEESC_SE_Li256ELb0ELb1ELb0ELb0EEENS1_19SingleTileSchedulerILb0ELb0ELb1ELi128EEEEEEEEEvNT_6ParamsE --------------------------
	.section	.text._ZN7cutlass13device_kernelIN5flash19enable_sm80_to_sm89INS1_16FlashAttnFwdSm80INS1_25CollectiveMainloopFwdSm80ILi8ELi1ELb0EN4cute5tupleIJNS5_1CILi128EEENS7_ILi96EEENS7_ILi256EEEEEELi256ENS_10bfloat16_tEfNS_4arch4Sm80ELb0ELb0ELb0ELb0ELb0ELb0ELb1ELb0EEENS1_21CollectiveEpilogueFwdINS6_IJS8_SA_S9_EEENS6_IJNS7_ILi1EEESI_SI_EEESC_SE_Li256ELb0ELb1ELb0ELb0EEENS1_19SingleTileSchedulerILb0ELb0ELb1ELi128EEEEEEEEEvNT_6ParamsE,"ax",@progbits
	.sectioninfo	@"SHI_REGISTERS=255"
	.align	128
.text._ZN7cutlass13device_kernelIN5flash19enable_sm80_to_sm89INS1_16FlashAttnFwdSm80INS1_25CollectiveMainloopFwdSm80ILi8ELi1ELb0EN4cute5tupleIJNS5_1CILi128EEENS7_ILi96EEENS7_ILi256EEEEEELi256ENS_10bfloat16_tEfNS_4arch4Sm80ELb0ELb0ELb0ELb0ELb0ELb0ELb1ELb0EEENS1_21CollectiveEpilogueFwdINS6_IJS8_SA_S9_EEENS6_IJNS7_ILi1EEESI_SI_EEESC_SE_Li256ELb0ELb1ELb0ELb0EEENS1_19SingleTileSchedulerILb0ELb0ELb1ELi128EEEEEEEEEvNT_6ParamsE:
        .type           _ZN7cutlass13device_kernelIN5flash19enable_sm80_to_sm89INS1_16FlashAttnFwdSm80INS1_25CollectiveMainloopFwdSm80ILi8ELi1ELb0EN4cute5tupleIJNS5_1CILi128EEENS7_ILi96EEENS7_ILi256EEEEEELi256ENS_10bfloat16_tEfNS_4arch4Sm80ELb0ELb0ELb0ELb0ELb0ELb0ELb1ELb0EEENS1_21CollectiveEpilogueFwdINS6_IJS8_SA_S9_EEENS6_IJNS7_ILi1EEESI_SI_EEESC_SE_Li256ELb0ELb1ELb0ELb0EEENS1_19SingleTileSchedulerILb0ELb0ELb1ELi128EEEEEEEEEvNT_6ParamsE,@function
        .size           _ZN7cutlass13device_kernelIN5flash19enable_sm80_to_sm89INS1_16FlashAttnFwdSm80INS1_25CollectiveMainloopFwdSm80ILi8ELi1ELb0EN4cute5tupleIJNS5_1CILi128EEENS7_ILi96EEENS7_ILi256EEEEEELi256ENS_10bfloat16_tEfNS_4arch4Sm80ELb0ELb0ELb0ELb0ELb0ELb0ELb1ELb0EEENS1_21CollectiveEpilogueFwdINS6_IJS8_SA_S9_EEENS6_IJNS7_ILi1EEESI_SI_EEESC_SE_Li256ELb0ELb1ELb0ELb0EEENS1_19SingleTileSchedulerILb0ELb0ELb1ELi128EEEEEEEEEvNT_6ParamsE,(.L_x_1539 - _ZN7cutlass13device_kernelIN5flash19enable_sm80_to_sm89INS1_16FlashAttnFwdSm80INS1_25CollectiveMainloopFwdSm80ILi8ELi1ELb0EN4cute5tupleIJNS5_1CILi128EEENS7_ILi96EEENS7_ILi256EEEEEELi256ENS_10bfloat16_tEfNS_4arch4Sm80ELb0ELb0ELb0ELb0ELb0ELb0ELb1ELb0EEENS1_21CollectiveEpilogueFwdINS6_IJS8_SA_S9_EEENS6_IJNS7_ILi1EEESI_SI_EEESC_SE_Li256ELb0ELb1ELb0ELb0EEENS1_19SingleTileSchedulerILb0ELb0ELb1ELi128EEEEEEEEEvNT_6ParamsE)
        .other          _ZN7cutlass13device_kernelIN5flash19enable_sm80_to_sm89INS1_16FlashAttnFwdSm80INS1_25CollectiveMainloopFwdSm80ILi8ELi1ELb0EN4cute5tupleIJNS5_1CILi128EEENS7_ILi96EEENS7_ILi256EEEEEELi256ENS_10bfloat16_tEfNS_4arch4Sm80ELb0ELb0ELb0ELb0ELb0ELb0ELb1ELb0EEENS1_21CollectiveEpilogueFwdINS6_IJS8_SA_S9_EEENS6_IJNS7_ILi1EEESI_SI_EEESC_SE_Li256ELb0ELb1ELb0ELb0EEENS1_19SingleTileSchedulerILb0ELb0ELb1ELi128EEEEEEEEEvNT_6ParamsE,@"STO_CUDA_ENTRY STV_DEFAULT"
_ZN7cutlass13device_kernelIN5flash19enable_sm80_to_sm89INS1_16FlashAttnFwdSm80INS1_25CollectiveMainloopFwdSm80ILi8ELi1ELb0EN4cute5tupleIJNS5_1CILi128EEENS7_ILi96EEENS7_ILi256EEEEEELi256ENS_10bfloat16_tEfNS_4arch4Sm80ELb0ELb0ELb0ELb0ELb0ELb0ELb1ELb0EEENS1_21CollectiveEpilogueFwdINS6_IJS8_SA_S9_EEENS6_IJNS7_ILi1EEESI_SI_EEESC_SE_Li256ELb0ELb1ELb0ELb0EEENS1_19SingleTileSchedulerILb0ELb0ELb1ELi128EEEEEEEEEvNT_6ParamsE:
        /* <DEDUP_REMOVED lines=15> */
[----:B------:R-:W-:Y:S01]  /*00f0*/  IMAD.MOV.U32 R131, RZ, RZ, c[0x0][0x1e0] ;  /* 0x00007800ff837624 */ /* 0x000fe200078e00ff */
[----:B------:R-:W-:Y:S01]  /*0100*/  ISETP.NE.AND P0, PT, R16, 0x1, PT ;  /* 0x000000011000780c */ /* 0x000fe20003f05270 */
[----:B------:R-:W-:Y:S01]  /*0110*/  IMAD R5, R24, c[0x0][0x1c0], RZ ;  /* 0x0000700018057a24 */ /* 0x000fe200078e02ff */
[----:B------:R-:W4:Y:S01]  /*0120*/  S2R R27, SR_CTAID.Y ;  /* 0x00000000001b7919 */ /* 0x000f220000002600 */
[----:B------:R-:W-:Y:S01]  /*0130*/  IMAD R16, R16, c[0x0][0x168], RZ ;  /* 0x00005a0010107a24 */ /* 0x000fe200078e02ff */
[----:B------:R-:W-:Y:S01]  /*0140*/  IADD3 R15, R139, 0x5f, RZ ;  /* 0x0000005f8b0f7810 */ /* 0x000fe20007ffe0ff */
[----:B------:R-:W-:Y:S01]  /*0150*/  IMAD.MOV.U32 R134, RZ, RZ, c[0x0][0x1e4] ;  /* 0x00007900ff867624 */ /* 0x000fe200078e00ff */
[----:B------:R-:W5:Y:S01]  /*0160*/  S2R R8, SR_CTAID.X ;  /* 0x0000000000087919 */ /* 0x000f620000002500 */
[----:B------:R-:W-:Y:S01]  /*0170*/  IMAD.MOV.U32 R57, RZ, RZ, 0x40 ;  /* 0x00000040ff397424 */ /* 0x000fe200078e00ff */
[----:B---3--:R-:W-:-:S04]  /*0180*/  SHF.R.S32.HI R23, RZ, 0x1f, R26 ;  /* 0x0000001fff177819 */ /* 0x008fc8000001141a */
[----:B-1----:R-:W-:Y:S01]  /*0190*/  LEA.HI R2, R23, R26, RZ, 0x3 ;  /* 0x0000001a17027211 */ /* 0x002fe200078f18ff */
[C---:B----4-:R-:W-:Y:S01]  /*01a0*/  IMAD.WIDE.U32 R6, R27.reuse, c[0x0][0x1b8], RZ ;  /* 0x00006e001b067a25 */ /* 0x050fe200078e00ff */
[----:B------:R-:W-:Y:S02]  /*01b0*/  SHF.R.S32.HI R28, RZ, 0x1f, R27 ;  /* 0x0000001fff1c7819 */ /* 0x000fe4000001141b */
[----:B------:R-:W-:Y:S02]  /*01c0*/  LOP3.LUT R0, R2, 0xfffffff8, RZ, 0xc0, !PT ;  /* 0xfffffff802007812 */ /* 0x000fe400078ec0ff */
[----:B------:R-:W-:Y:S01]  /*01d0*/  SHF.R.S32.HI R20, RZ, 0x3, R2 ;  /* 0x00000003ff147819 */ /* 0x000fe20000011402 */
[----:B------:R-:W-:Y:S02]  /*01e0*/  IMAD R2, R28, c[0x0][0x1b8], RZ ;  /* 0x00006e001c027a24 */ /* 0x000fe400078e02ff */
[----:B------:R-:W-:Y:S01]  /*01f0*/  IMAD.IADD R56, R26, 0x1, -R0 ;  /* 0x000000011a387824 */ /* 0x000fe200078e0a00 */
[----:B------:R-:W-:Y:S01]  /*0200*/  SHF.R.S32.HI R25, RZ, 0x1f, R20 ;  /* 0x0000001fff197819 */ /* 0x000fe20000011414 */
[----:B------:R-:W-:-:S02]  /*0210*/  IMAD R2, R27, c[0x0][0x1bc], R2 ;  /* 0x00006f001b027a24 */ /* 0x000fc400078e0202 */
[----:B------:R-:W-:Y:S02]  /*0220*/  IMAD R0, R56, 0x20, R20 ;  /* 0x0000002038007824 */ /* 0x000fe400078e0214 */
[----:B------:R-:W-:Y:S02]  /*0230*/  IMAD.IADD R3, R7, 0x1, R2 ;  /* 0x0000000107037824 */ /* 0x000fe400078e0202 */
[----:B-----5:R-:W-:Y:S02]  /*0240*/  IMAD R9, R8, 0x80, R0 ;  /* 0x0000008008097824 */ /* 0x020fe400078e0200 */
[----:B------:R-:W-:Y:S02]  /*0250*/  IMAD.MOV.U32 R2, RZ, RZ, R6 ;  /* 0x000000ffff027224 */ /* 0x000fe400078e0006 */
[----:B------:R-:W-:Y:S01]  /*0260*/  @P0 IMAD.HI.U32 R4, R9, c[0x0][0x2c8], RZ ;  /* 0x0000b20009040a27 */ /* 0x000fe200078e00ff */
[----:B------:R-:W-:Y:S03]  /*0270*/  STL [R1+0x44], R9 ;  /* 0x0000440901007387 */ /* 0x000fe60000100800 */
[----:B------:R-:W-:Y:S01]  /*0280*/  IMAD.MOV.U32 R0, RZ, RZ, R9 ;  /* 0x000000ffff007224 */ /* 0x000fe200078e0009 */
[----:B------:R-:W-:Y:S01]  /*0290*/  @P0 SHF.R.U32.HI R0, RZ, c[0x0][0x2cc], R4 ;  /* 0x0000b300ff000a19 */ /* 0x000fe20000011604 */
[----:B------:R-:W-:-:S02]  /*02a0*/  IMAD R4, R22, c[0x0][0x1c4], R5 ;  /* 0x0000710016047a24 */ /* 0x000fc400078e0205 */
[----:B------:R-:W-:Y:S01]  /*02b0*/  IMAD.WIDE.U32 R2, R22, c[0x0][0x1c0], R2 ;  /* 0x0000700016027a25 */ /* 0x000fe200078e0002 */
[----:B------:R-:W-:-:S03]  /*02c0*/  SHF.R.S32.HI R5, RZ, 0x1f, R0 ;  /* 0x0000001fff057819 */ /* 0x000fc60000011400 */
[----:B------:R-:W-:Y:S02]  /*02d0*/  IMAD.IADD R3, R3, 0x1, R4 ;  /* 0x0000000103037824 */ /* 0x000fe400078e0204 */
[----:B------:R-:W-:Y:S02]  /*02e0*/  IMAD.MOV R4, RZ, RZ, -R0 ;  /* 0x000000ffff047224 */ /* 0x000fe400078e0a00 */
[----:B------:R-:W-:Y:S02]  /*02f0*/  IMAD R5, R5, c[0x0][0x1b0], RZ ;  /* 0x00006c0005057a24 */ /* 0x000fe400078e02ff */
[----:B------:R-:W-:Y:S02]  /*0300*/  IMAD R4, R4, c[0x0][0x2c4], R9 ;  /* 0x0000b10004047a24 */ /* 0x000fe400078e0209 */
[----:B------:R-:W-:-:S04]  /*0310*/  IMAD.WIDE.U32 R2, R0, c[0x0][0x1b0], R2 ;  /* 0x00006c0000027a25 */ /* 0x000fc800078e0002 */
[----:B------:R-:W-:Y:S01]  /*0320*/  IMAD R0, R0, c[0x0][0x1b4], R5 ;  /* 0x00006d0000007a24 */ /* 0x000fe200078e0205 */
[----:B------:R-:W-:Y:S01]  /*0330*/  SHF.R.S32.HI R5, RZ, 0x1f, R4 ;  /* 0x0000001fff057819 */ /* 0x000fe20000011404 */
[----:B------:R-:W-:Y:S02]  /*0340*/  IMAD.SHL.U32 R6, R20, 0x40, RZ ;  /* 0x0000004014067824 */ /* 0x000fe400078e00ff */
[----:B------:R-:W-:Y:S02]  /*0350*/  IMAD.IADD R3, R3, 0x1, R0 ;  /* 0x0000000103037824 */ /* 0x000fe400078e0200 */
[----:B------:R-:W-:Y:S02]  /*0360*/  IMAD R0, R5, c[0x0][0x1a8], RZ ;  /* 0x00006a0005007a24 */ /* 0x000fe400078e02ff */
[----:B------:R-:W-:-:S04]  /*0370*/  IMAD.WIDE.U32 R2, R4, c[0x0][0x1a8], R2 ;  /* 0x00006a0004027a25 */ /* 0x000fc800078e0002 */
[----:B------:R-:W-:Y:S01]  /*0380*/  IMAD R5, R4, c[0x0][0x1ac], R0 ;  /* 0x00006b0004057a24 */ /* 0x000fe200078e0200 */
[----:B------:R-:W-:Y:S01]  /*0390*/  LEA R17, P0, R2, c[0x0][0x160], 0x1 ;  /* 0x0000580002117a11 */ /* 0x000fe200078008ff */
[----:B------:R-:W-:Y:S01]  /*03a0*/  IMAD.SHL.U32 R30, R56, 0x8, RZ ;  /* 0x00000008381e7824 */ /* 0x000fe200078e00ff */
[----:B------:R-:W-:Y:S01]  /*03b0*/  LOP3.LUT R0, R6, 0x1c0, RZ, 0xc0, !PT ;  /* 0x000001c006007812 */ /* 0x000fe200078ec0ff */
[----:B------:R-:W-:Y:S02]  /*03c0*/  IMAD.IADD R3, R3, 0x1, R5 ;  /* 0x0000000103037824 */ /* 0x000fe400078e0205 */
[----:B------:R-:W-:Y:S01]  /*03d0*/  IMAD R19, R8, 0x80, R20 ;  /* 0x0000008008137824 */ /* 0x000fe200078e0214 */
[----:B------:R-:W-:Y:S01]  /*03e0*/  LOP3.LUT R4, R0, 0x38, R30, 0xf8, !PT ;  /* 0x0000003800047812 */ /* 0x000fe200078ef81e */
[----:B------:R-:W-:Y:S01]  /*03f0*/  SHFL.IDX PT, R6, R17, 0x1, 0x181f ;  /* 0x00381f0011067f89 */ /* 0x000fe200000e0000 */
[----:B------:R-:W-:Y:S02]  /*0400*/  LEA.HI.X R18, R2, c[0x0][0x164], R3, 0x1, P0 ;  /* 0x0000590002127a11 */ /* 0x000fe400000f0c03 */
[----:B------:R-:W-:Y:S01]  /*0410*/  SHF.R.U32.HI R0, RZ, 0x3, R0 ;  /* 0x00000003ff007819 */ /* 0x000fe20000011600 */
[----:B------:R-:W1:Y:S01]  /*0420*/  SHFL.IDX PT, R2, R17, RZ, 0x181f ;  /* 0x00181fff11027589 */ /* 0x000e6200000e0000 */
[----:B------:R-:W-:-:S02]  /*0430*/  ISETP.GE.AND P0, PT, R19, R16, PT ;  /* 0x000000101300720c */ /* 0x000fc40003f06270 */
[----:B------:R-:W-:Y:S01]  /*0440*/  LOP3.LUT R0, R4, R0, RZ, 0x3c, !PT ;  /* 0x0000000004007212 */ /* 0x000fe200078e3cff */
[----:B------:R-:W3:Y:S01]  /*0450*/  SHFL.IDX PT, R3, R18, RZ, 0x181f ;  /* 0x00181fff12037589 */ /* 0x000ee200000e0000 */
[----:B------:R-:W-:Y:S02]  /*0460*/  LEA.HI R4, R23, R26, RZ, 0x6 ;  /* 0x0000001a17047211 */ /* 0x000fe400078f30ff */
[----:B------:R-:W-:Y:S01]  /*0470*/  IADD3 R5, R19, 0x20, RZ ;  /* 0x0000002013057810 */ /* 0x000fe20007ffe0ff */
[----:B------:R-:W4:Y:S01]  /*0480*/  SHFL.IDX PT, R7, R18, 0x1, 0x181f ;  /* 0x00381f0012077f89 */ /* 0x000f2200000e0000 */
[----:B------:R-:W-:Y:S01]  /*0490*/  IADD3 R33, R30, 0x40, RZ ;  /* 0x000000401e217810 */ /* 0x000fe20007ffe0ff */
[----:B------:R-:W-:Y:S01]  /*04a0*/  IMAD.SHL.U32 R4, R4, 0x8, RZ ;  /* 0x0000000804047824 */ /* 0x000fe200078e00ff */
[C---:B------:R-:W-:Y:S01]  /*04b0*/  IADD3 R32, R30.reuse, 0x80, RZ ;  /* 0x000000801e207810 */ /* 0x040fe20007ffe0ff */
[----:B------:R-:W-:Y:S01]  /*04c0*/  STL [R1+0x40], R19 ;  /* 0x0000401301007387 */ /* 0x000fe20000100800 */
[----:B------:R-:W-:-:S02]  /*04d0*/  IADD3 R29, R30, 0xc0, RZ ;  /* 0x000000c01e1d7810 */ /* 0x000fc40007ffe0ff */
[----:B------:R-:W-:Y:S02]  /*04e0*/  LOP3.LUT R135, R0, 0xfffffe00, R4, 0xf8, !PT ;  /* 0xfffffe0000877812 */ /* 0x000fe400078ef804 */
[----:B------:R-:W-:Y:S02]  /*04f0*/  ISETP.GE.AND P2, PT, R5, R16, PT ;  /* 0x000000100500720c */ /* 0x000fe40003f46270 */
[----:B------:R-:W-:Y:S01]  /*0500*/  @!P0 SHF.R.S32.HI R0, RZ, 0x1f, R33 ;  /* 0x0000001fff008819 */ /* 0x000fe20000011421 */
[----:B------:R-:W-:Y:S01]  /*0510*/  STL [R1+0x38], R135 ;  /* 0x0000388701007387 */ /* 0x000fe20000100800 */
[----:B------:R-:W-:Y:S02]  /*0520*/  @!P0 SHF.R.S32.HI R8, RZ, 0x1f, R32 ;  /* 0x0000001fff088819 */ /* 0x000fe40000011420 */
[----:B------:R-:W-:Y:S02]  /*0530*/  @!P0 SHF.R.S32.HI R5, RZ, 0x1f, R29 ;  /* 0x0000001fff058819 */ /* 0x000fe4000001141d */
[----:B------:R-:W-:-:S02]  /*0540*/  SHF.R.S32.HI R31, RZ, 0x1f, R30 ;  /* 0x0000001fff1f7819 */ /* 0x000fc4000001141e */
[----:B-1----:R-:W-:Y:S02]  /*0550*/  @!P0 LEA R4, P1, R30, R2, 0x1 ;  /* 0x000000021e048211 */ /* 0x002fe400078208ff */
[----:B------:R-:W-:Y:S01]  /*0560*/  @!P0 LEA.HI R10, R0, R33, RZ, 0x3 ;  /* 0x00000021000a8211 */ /* 0x000fe200078f18ff */
[----:B------:R-:W-:Y:S01]  /*0570*/  STL.64 [R1+0x18], R30 ;  /* 0x0000181e01007387 */ /* 0x000fe20000100a00 */
[----:B------:R-:W-:Y:S02]  /*0580*/  @!P0 LEA.HI R8, R8, R32, RZ, 0x3 ;  /* 0x0000002008088211 */ /* 0x000fe400078f18ff */
[C---:B------:R-:W-:Y:S01]  /*0590*/  ISETP.GE.AND P3, PT, R30.reuse, c[0x0][0x198], PT ;  /* 0x000066001e007a0c */ /* 0x040fe20003f66270 */
[----:B------:R-:W-:Y:S01]  /*05a0*/  STL [R1+0x8], R33 ;  /* 0x0000082101007387 */ /* 0x000fe20000100800 */
[----:B------:R-:W-:Y:S02]  /*05b0*/  @!P0 LEA.HI R0, R5, R29, RZ, 0x3 ;  /* 0x0000001d05008211 */ /* 0x000fe400078f18ff */
[----:B---3--:R-:W-:Y:S01]  /*05c0*/  @!P0 LEA.HI.X R5, R30, R3, R31, 0x1, P1 ;  /* 0x000000031e058211 */ /* 0x008fe200008f0c1f */
[----:B------:R-:W-:Y:S01]  /*05d0*/  STL [R1+0x2c], R32 ;  /* 0x00002c2001007387 */ /* 0x000fe20000100800 */
[----:B------:R-:W-:-:S02]  /*05e0*/  @!P0 LOP3.LUT R8, R8, 0xfffffff8, RZ, 0xc0, !PT ;  /* 0xfffffff808088812 */ /* 0x000fc400078ec0ff */
[----:B------:R-:W-:Y:S01]  /*05f0*/  ISETP.GE.AND P1, PT, R33, c[0x0][0x198], PT ;  /* 0x0000660021007a0c */ /* 0x000fe20003f26270 */
[----:B------:R-:W-:Y:S01]  /*0600*/  STL [R1+0x28], R29 ;  /* 0x0000281d01007387 */ /* 0x000fe20000100800 */
[----:B------:R-:W-:Y:S01]  /*0610*/  ISETP.GE.AND P5, PT, R32, c[0x0][0x198], PT ;  /* 0x0000660020007a0c */ /* 0x000fe20003fa6270 */
[--C-:B------:R-:W-:Y:S01]  /*0620*/  @!P0 IMAD.WIDE R12, R8, 0x2, R2.reuse ;  /* 0x00000002080c8825 */ /* 0x100fe200078e0202 */
[----:B------:R-:W-:Y:S02]  /*0630*/  @!P0 LOP3.LUT R10, R10, 0xfffffff8, RZ, 0xc0, !PT ;  /* 0xfffffff80a0a8812 */ /* 0x000fe400078ec0ff */
[----:B------:R-:W-:Y:S01]  /*0640*/  @!P0 LOP3.LUT R9, R0, 0xfffffff8, RZ, 0xc0, !PT ;  /* 0xfffffff800098812 */ /* 0x000fe200078ec0ff */
[----:B------:R-:W-:Y:S01]  /*0650*/  @!P0 IMAD.SHL.U32 R0, R135, 0x2, RZ ;  /* 0x0000000287008824 */ /* 0x000fe200078e00ff */
[----:B------:R-:W-:Y:S01]  /*0660*/  ISETP.GE.AND P4, PT, R29, c[0x0][0x198], PT ;  /* 0x000066001d007a0c */ /* 0x000fe20003f86270 */
[----:B------:R-:W-:-:S03]  /*0670*/  @!P0 IMAD.WIDE R10, R10, 0x2, R2 ;  /* 0x000000020a0a8825 */ /* 0x000fc600078e0202 */
[----:B------:R1:W-:Y:S01]  /*0680*/  @!P0 LDGSTS.E.BYPASS.LTC128B.128 [R0+0x18100], [R4.64], !P3 ;  /* 0x1810000004008fae */ /* 0x0003e2000d901d48 */
[----:B------:R-:W-:-:S03]  /*0690*/  @!P0 IMAD.WIDE R8, R9, 0x2, R2 ;  /* 0x0000000209088825 */ /* 0x000fc600078e0202 */
[----:B------:R3:W-:Y:S01]  /*06a0*/  @!P0 LDGSTS.E.BYPASS.LTC128B.128 [R0+0x1c100], [R10.64], !P1 ;  /* 0x1c1000000a008fae */ /* 0x0007e2000c901d48 */
[----:B------:R-:W-:-:S03]  /*06b0*/  IMAD R2, R25, c[0x0][0x1e0], RZ ;  /* 0x0000780019027a24 */ /* 0x000fc600078e02ff */
[----:B------:R5:W-:Y:S04]  /*06c0*/  @!P0 LDGSTS.E.BYPASS.LTC128B.128 [R0+0x20100], [R12.64], !P5 ;  /* 0x201000000c008fae */ /* 0x000be8000e901d48 */
[----:B------:R4:W-:Y:S01]  /*06d0*/  @!P0 LDGSTS.E.BYPASS.LTC128B.128 [R0+0x24100], [R8.64], !P4 ;  /* 0x2410000008008fae */ /* 0x0009e2000e101d48 */
[C---:B-1----:R-:W-:Y:S01]  /*06e0*/  IMAD R4, R20.reuse, c[0x0][0x1e4], R2 ;  /* 0x0000790014047a24 */ /* 0x042fe200078e0202 */
[----:B------:R-:W-:Y:S01]  /*06f0*/  @!P2 SHF.R.S32.HI R5, RZ, 0x1f, R33 ;  /* 0x0000001fff05a819 */ /* 0x000fe20000011421 */
[----:B------:R-:W-:Y:S01]  /*0700*/  IMAD.WIDE.U32 R2, R20, c[0x0][0x1e0], R30 ;  /* 0x0000780014027a25 */ /* 0x000fe200078e001e */
[----:B---3--:R-:W-:-:S03]  /*0710*/  @!P2 SHF.R.S32.HI R11, RZ, 0x1f, R29 ;  /* 0x0000001fff0ba819 */ /* 0x008fc6000001141d */
[----:B------:R-:W-:Y:S02]  /*0720*/  IMAD.IADD R3, R3, 0x1, R4 ;  /* 0x0000000103037824 */ /* 0x000fe400078e0204 */
[----:B------:R-:W1:Y:S01]  /*0730*/  SHFL.IDX PT, R4, R17, 0x2, 0x181f ;  /* 0x00581f0011047f89 */ /* 0x000e6200000e0000 */
[----:B-----5:R-:W-:Y:S01]  /*0740*/  @!P2 LEA.HI R12, R5, R33, RZ, 0x3 ;  /* 0x00000021050ca211 */ /* 0x020fe200078f18ff */
[----:B------:R-:W-:Y:S01]  /*0750*/  IMAD.WIDE.U32 R2, R27, c[0x0][0x1e8], R2 ;  /* 0x00007a001b027a25 */ /* 0x000fe200078e0002 */
[----:B----4-:R-:W-:Y:S01]  /*0760*/  IADD3 R0, R19, 0x40, RZ ;  /* 0x0000004013007810 */ /* 0x010fe20007ffe0ff */
[----:B------:R-:W3:Y:S01]  /*0770*/  SHFL.IDX PT, R5, R18, 0x2, 0x181f ;  /* 0x00581f0012057f89 */ /* 0x000ee200000e0000 */
[----:B------:R-:W-:Y:S02]  /*0780*/  @!P2 LEA R8, P0, R30, R6, 0x1 ;  /* 0x000000061e08a211 */ /* 0x000fe400078008ff */
[----:B------:R-:W-:Y:S02]  /*0790*/  ISETP.GE.AND P1, PT, R0, R16, PT ;  /* 0x000000100000720c */ /* 0x000fe40003f26270 */
[----:B------:R-:W-:-:S02]  /*07a0*/  @!P2 SHF.R.S32.HI R0, RZ, 0x1f, R32 ;  /* 0x0000001fff00a819 */ /* 0x000fc40000011420 */
[----:B------:R-:W-:Y:S02]  /*07b0*/  @!P2 LEA.HI.X R9, R30, R7, R31, 0x1, P0 ;  /* 0x000000071e09a211 */ /* 0x000fe400000f0c1f */
[----:B------:R-:W-:Y:S02]  /*07c0*/  @!P2 LEA.HI R10, R0, R32, RZ, 0x3 ;  /* 0x00000020000aa211 */ /* 0x000fe400078f18ff */
[----:B------:R-:W-:Y:S02]  /*07d0*/  @!P2 LEA.HI R0, R11, R29, RZ, 0x3 ;  /* 0x0000001d0b00a211 */ /* 0x000fe400078f18ff */
[----:B------:R-:W-:Y:S02]  /*07e0*/  ISETP.GE.AND P0, PT, R33, c[0x0][0x198], PT ;  /* 0x0000660021007a0c */ /* 0x000fe40003f06270 */
[----:B------:R-:W-:Y:S02]  /*07f0*/  @!P2 LOP3.LUT R12, R12, 0xfffffff8, RZ, 0xc0, !PT ;  /* 0xfffffff80c0ca812 */ /* 0x000fe400078ec0ff */
[----:B------:R-:W-:-:S02]  /*0800*/  @!P2 LOP3.LUT R10, R10, 0xfffffff8, RZ, 0xc0, !PT ;  /* 0xfffffff80a0aa812 */ /* 0x000fc400078ec0ff */
[----:B------:R-:W-:Y:S01]  /*0810*/  @!P2 LOP3.LUT R14, R0, 0xfffffff8, RZ, 0xc0, !PT ;  /* 0xfffffff8000ea812 */ /* 0x000fe200078ec0ff */
[----:B------:R-:W-:Y:S02]  /*0820*/  @!P2 IMAD.SHL.U32 R0, R135, 0x2, RZ ;  /* 0x000000028700a824 */ /* 0x000fe400078e00ff */
[----:B------:R-:W-:-:S03]  /*0830*/  @!P2 IMAD.WIDE R12, R12, 0x2, R6 ;  /* 0x000000020c0ca825 */ /* 0x000fc600078e0206 */
[----:B------:R4:W-:Y:S01]  /*0840*/  @!P2 LDGSTS.E.BYPASS.LTC128B.128 [R0+0x19100], [R8.64], !P3 ;  /* 0x191000000800afae */ /* 0x0009e2000d901d48 */
[----:B------:R-:W-:-:S03]  /*0850*/  @!P2 IMAD.WIDE R10, R10, 0x2, R6 ;  /* 0x000000020a0aa825 */ /* 0x000fc600078e0206 */
[----:B------:R5:W-:Y:S01]  /*0860*/  @!P2 LDGSTS.E.BYPASS.LTC128B.128 [R0+0x1d100], [R12.64], !P0 ;  /* 0x1d1000000c00afae */ /* 0x000be2000c101d48 */
[----:B------:R-:W-:-:S03]  /*0870*/  @!P2 IMAD.WIDE R6, R14, 0x2, R6 ;  /* 0x000000020e06a825 */ /* 0x000fc600078e0206 */
[----:B------:R1:W-:Y:S01]  /*0880*/  @!P2 LDGSTS.E.BYPASS.LTC128B.128 [R0+0x21100], [R10.64], !P5 ;  /* 0x211000000a00afae */ /* 0x0003e2000e901d48 */
[----:B------:R-:W-:-:S03]  /*0890*/  IMAD.HI R14, R15, 0x2aaaaaab, RZ ;  /* 0x2aaaaaab0f0e7827 */ /* 0x000fc600078e02ff */
[----:B------:R5:W-:Y:S01]  /*08a0*/  @!P2 LDGSTS.E.BYPASS.LTC128B.128 [R0+0x25100], [R6.64], !P4 ;  /* 0x251000000600afae */ /* 0x000be2000e101d48 */
[----:B------:R-:W-:Y:S01]  /*08b0*/  IMAD R15, R28, c[0x0][0x1e8], RZ ;  /* 0x00007a001c0f7a24 */ /* 0x000fe200078e02ff */
[----:B------:R-:W-:-:S03]  /*08c0*/  ISETP.GE.AND P2, PT, R33, c[0x0][0x198], PT ;  /* 0x0000660021007a0c */ /* 0x000fc60003f46270 */
[----:B----4-:R-:W-:Y:S01]  /*08d0*/  IMAD R8, R27, c[0x0][0x1ec], R15 ;  /* 0x00007b001b087a24 */ /* 0x010fe200078e020f */
[----:B------:R-:W-:-:S03]  /*08e0*/  SHF.R.U32.HI R9, RZ, 0x1f, R14 ;  /* 0x0000001fff097819 */ /* 0x000fc6000001160e */
[----:B------:R-:W-:Y:S01]  /*08f0*/  IMAD.IADD R15, R3, 0x1, R8 ;  /* 0x00000001030f7824 */ /* 0x000fe200078e0208 */
[----:B------:R-:W-:Y:S02]  /*0900*/  @!P1 SHF.R.S32.HI R3, RZ, 0x1f, R33 ;  /* 0x0000001fff039819 */ /* 0x000fe40000011421 */
[----:B------:R-:W-:Y:S01]  /*0910*/  LEA.HI.SX32 R138, R14, R9, 0x1c ;  /* 0x000000090e8a7211 */ /* 0x000fe200078fe2ff */
[----:B------:R-:W-:Y:S01]  /*0920*/  IMAD.MOV.U32 R14, RZ, RZ, R2 ;  /* 0x000000ffff0e7224 */ /* 0x000fe200078e0002 */
[C---:B-1----:R-:W-:Y:S01]  /*0930*/  @!P1 LEA R10, P0, R30.reuse, R4, 0x1 ;  /* 0x000000041e0a9211 */ /* 0x042fe200078008ff */
[----:B------:R-:W1:Y:S01]  /*0940*/  SHFL.IDX PT, R2, R17, 0x3, 0x181f ;  /* 0x00781f0011027f89 */ /* 0x000e6200000e0000 */
[----:B------:R-:W-:Y:S02]  /*0950*/  @!P1 LEA.HI R8, R3, R33, RZ, 0x3 ;  /* 0x0000002103089211 */ /* 0x000fe400078f18ff */
[----:B-----5:R-:W-:Y:S01]  /*0960*/  IADD3 R0, R19, 0x60, RZ ;  /* 0x0000006013007810 */ /* 0x020fe20007ffe0ff */
[----:B------:R-:W-:Y:S01]  /*0970*/  STL [R1+0x3c], R138 ;  /* 0x00003c8a01007387 */ /* 0x000fe20000100800 */
[----:B---3--:R-:W-:-:S02]  /*0980*/  @!P1 LEA.HI.X R11, R30, R5, R31, 0x1, P0 ;  /* 0x000000051e0b9211 */ /* 0x008fc400000f0c1f */
[----:B------:R-:W-:Y:S02]  /*0990*/  ISETP.GE.AND P0, PT, R0, R16, PT ;  /* 0x000000100000720c */ /* 0x000fe40003f06270 */
[----:B------:R-:W-:Y:S02]  /*09a0*/  @!P1 SHF.R.S32.HI R0, RZ, 0x1f, R32 ;  /* 0x0000001fff009819 */ /* 0x000fe40000011420 */
[----:B------:R-:W-:Y:S02]  /*09b0*/  @!P1 SHF.R.S32.HI R6, RZ, 0x1f, R29 ;  /* 0x0000001fff069819 */ /* 0x000fe4000001141d */
[----:B------:R-:W-:Y:S02]  /*09c0*/  @!P1 LEA.HI R3, R0, R32, RZ, 0x3 ;  /* 0x0000002000039211 */ /* 0x000fe400078f18ff */
[----:B------:R-:W-:Y:S02]  /*09d0*/  @!P1 LEA.HI R0, R6, R29, RZ, 0x3 ;  /* 0x0000001d06009211 */ /* 0x000fe400078f18ff */
[----:B------:R-:W-:-:S02]  /*09e0*/  @!P1 LOP3.LUT R8, R8, 0xfffffff8, RZ, 0xc0, !PT ;  /* 0xfffffff808089812 */ /* 0x000fc400078ec0ff */
[----:B------:R-:W-:Y:S02]  /*09f0*/  @!P1 LOP3.LUT R6, R3, 0xfffffff8, RZ, 0xc0, !PT ;  /* 0xfffffff803069812 */ /* 0x000fe400078ec0ff */
[----:B------:R-:W-:Y:S01]  /*0a00*/  @!P1 LOP3.LUT R12, R0, 0xfffffff8, RZ, 0xc0, !PT ;  /* 0xfffffff8000c9812 */ /* 0x000fe200078ec0ff */
[----:B------:R3:W4:Y:S01]  /*0a10*/  SHFL.IDX PT, R3, R18, 0x3, 0x181f ;  /* 0x00781f0012037f89 */ /* 0x00072200000e0000 */
[----:B------:R-:W-:Y:S02]  /*0a20*/  @!P1 IMAD.SHL.U32 R0, R135, 0x2, RZ ;  /* 0x0000000287009824 */ /* 0x000fe400078e00ff */
[----:B------:R-:W-:-:S03]  /*0a30*/  @!P1 IMAD.WIDE R8, R8, 0x2, R4 ;  /* 0x0000000208089825 */ /* 0x000fc600078e0204 */
[----:B------:R5:W-:Y:S01]  /*0a40*/  @!P1 LDGSTS.E.BYPASS.LTC128B.128 [R0+0x1a100], [R10.64], !P3 ;  /* 0x1a1000000a009fae */ /* 0x000be2000d901d48 */
[----:B------:R-:W-:-:S03]  /*0a50*/  @!P1 IMAD.WIDE R6, R6, 0x2, R4 ;  /* 0x0000000206069825 */ /* 0x000fc600078e0204 */
[----:B------:R1:W-:Y:S01]  /*0a60*/  @!P1 LDGSTS.E.BYPASS.LTC128B.128 [R0+0x1e100], [R8.64], !P2 ;  /* 0x1e10000008009fae */ /* 0x0003e2000d101d48 */
[----:B------:R-:W-:-:S03]  /*0a70*/  @!P1 IMAD.WIDE R4, R12, 0x2, R4 ;  /* 0x000000020c049825 */ /* 0x000fc600078e0204 */
[----:B------:R5:W-:Y:S01]  /*0a80*/  @!P1 LDGSTS.E.BYPASS.LTC128B.128 [R0+0x22100], [R6.64], !P5 ;  /* 0x2210000006009fae */ /* 0x000be2000e901d48 */
[----:B------:R-:W-:-:S03]  /*0a90*/  IMAD.MOV.U32 R12, RZ, RZ, 0x60 ;  /* 0x00000060ff0c7424 */ /* 0x000fc600078e00ff */
[----:B------:R5:W-:Y:S01]  /*0aa0*/  @!P1 LDGSTS.E.BYPASS.LTC128B.128 [R0+0x26100], [R4.64], !P4 ;  /* 0x2610000004009fae */ /* 0x000be2000e101d48 */
[----:B------:R-:W-:Y:S02]  /*0ab0*/  IMAD R129, R138, -0x60, R12 ;  /* 0xffffffa08a817824 */ /* 0x000fe400078e020c */
[----:B------:R-:W-:Y:S01]  /*0ac0*/  IMAD.WIDE.U32 R132, R12, c[0x0][0x1e0], RZ ;  /* 0x000078000c847a25 */ /* 0x000fe200078e00ff */
[--C-:B--2---:R-:W-:Y:S02]  /*0ad0*/  @P6 SHF.R.S32.HI R19, RZ, 0x1f, R21.reuse ;  /* 0x0000001fff136819 */ /* 0x104fe40000011415 */
[----:B------:R-:W-:Y:S01]  /*0ae0*/  IADD3 R16, R129, c[0x0][0x1d0], -R20 ;  /* 0x0000740081107a10 */ /* 0x000fe20007ffe814 */
[----:B------:R-:W-:Y:S02]  /*0af0*/  @!P6 IMAD.MOV.U32 R19, RZ, RZ, R24 ;  /* 0x000000ffff13e224 */ /* 0x000fe400078e0018 */
[----:B---3--:R-:W-:Y:S02]  /*0b00*/  @P6 IMAD.MOV.U32 R18, RZ, RZ, R21 ;  /* 0x000000ffff126224 */ /* 0x008fe400078e0015 */
[----:B------:R-:W-:Y:S01]  /*0b10*/  @!P6 IMAD.MOV.U32 R18, RZ, RZ, R22 ;  /* 0x000000ffff12e224 */ /* 0x000fe200078e0016 */
[----:B------:R-:W-:-:S02]  /*0b20*/  IADD3 R22, R138, -0x1, RZ ;  /* 0xffffffff8a167810 */ /* 0x000fc40007ffe0ff */
[----:B------:R-:W-:Y:S01]  /*0b30*/  ISETP.GE.AND P6, PT, R16, 0x1, PT ;  /* 0x000000011000780c */ /* 0x000fe20003fc6270 */
[----:B------:R-:W-:Y:S01]  /*0b40*/  IMAD.WIDE.U32 R34, R18, c[0x0][0x1f0], R14 ;  /* 0x00007c0012227a25 */ /* 0x000fe200078e000e */
[----:B------:R-:W-:Y:S02]  /*0b50*/  SHF.R.S32.HI R24, RZ, 0x1f, R22 ;  /* 0x0000001fff187819 */ /* 0x000fe40000011416 */
[C---:B-1----:R-:W-:Y:S01]  /*0b60*/  @!P0 LEA R8, P1, R30.reuse, R2, 0x1 ;  /* 0x000000021e088211 */ /* 0x042fe200078208ff */
[----:B------:R-:W-:Y:S01]  /*0b70*/  IMAD.MOV.U32 R136, RZ, RZ, R34 ;  /* 0x000000ffff887224 */ /* 0x000fe200078e0022 */
[----:B------:R1:W-:Y:S02]  /*0b80*/  STL.64 [R1+0x30], R34 ;  /* 0x0000302201007387 */ /* 0x0003e40000100a00 */
[C---:B----4-:R-:W-:Y:S02]  /*0b90*/  @!P0 LEA.HI.X R9, R30.reuse, R3, R31, 0x1, P1 ;  /* 0x000000031e098211 */ /* 0x050fe400008f0c1f */
[----:B------:R-:W-:-:S02]  /*0ba0*/  ISETP.GE.AND P1, PT, R30, c[0x0][0x1d4], PT ;  /* 0x000075001e007a0c */ /* 0x000fc40003f26270 */
[----:B-----5:R-:W-:Y:S02]  /*0bb0*/  @!P0 SHF.R.S32.HI R4, RZ, 0x1f, R33 ;  /* 0x0000001fff048819 */ /* 0x020fe40000011421 */
        /* <DEDUP_REMOVED lines=8> */
[----:B------:R-:W-:-:S04]  /*0c40*/  @!P0 IMAD.WIDE R10, R5, 0x2, R2 ;  /* 0x00000002050a8825 */ /* 0x000fc800078e0202 */
[----:B------:R-:W-:-:S04]  /*0c50*/  @!P0 IMAD.WIDE R6, R0, 0x2, R2 ;  /* 0x0000000200068825 */ /* 0x000fc800078e0202 */
[----:B------:R-:W-:Y:S02]  /*0c60*/  IMAD R0, R19, c[0x0][0x1f0], RZ ;  /* 0x00007c0013007a24 */ /* 0x000fe400078e02ff */
[----:B------:R-:W-:-:S04]  /*0c70*/  @!P0 IMAD.WIDE R4, R4, 0x2, R2 ;  /* 0x0000000204048825 */ /* 0x000fc800078e0202 */
[----:B------:R-:W-:Y:S02]  /*0c80*/  IMAD R3, R18, c[0x0][0x1f4], R0 ;  /* 0x00007d0012037a24 */ /* 0x000fe400078e0200 */
[----:B------:R-:W-:Y:S02]  /*0c90*/  @!P0 IMAD.SHL.U32 R0, R135, 0x2, RZ ;  /* 0x0000000287008824 */ /* 0x000fe400078e00ff */
[----:B------:R-:W-:Y:S02]  /*0ca0*/  IMAD R2, R12, c[0x0][0x1e4], RZ ;  /* 0x000079000c027a24 */ /* 0x000fe400078e02ff */
[----:B------:R-:W-:Y:S01]  /*0cb0*/  IMAD.IADD R137, R35, 0x1, R3 ;  /* 0x0000000123897824 */ /* 0x000fe200078e0203 */
[----:B------:R2:W-:Y:S01]  /*0cc0*/  @!P0 LDGSTS.E.BYPASS.LTC128B.128 [R0+0x1b100], [R8.64], !P3 ;  /* 0x1b10000008008fae */ /* 0x0005e2000d901d48 */
[----:B------:R-:W-:Y:S01]  /*0cd0*/  IMAD.IADD R130, R133, 0x1, R2 ;  /* 0x0000000185827824 */ /* 0x000fe200078e0202 */
[----:B------:R-:W-:Y:S01]  /*0ce0*/  ISETP.GE.AND P3, PT, R32, c[0x0][0x1d4], PT ;  /* 0x0000750020007a0c */ /* 0x000fe20003f66270 */
[----:B------:R-:W-:Y:S01]  /*0cf0*/  IMAD.WIDE.U32 R12, R131, 0x40, RZ ;  /* 0x00000040830c7825 */ /* 0x000fe200078e00ff */
[----:B------:R2:W-:Y:S01]  /*0d00*/  @!P0 LDGSTS.E.BYPASS.LTC128B.128 [R0+0x1f100], [R10.64], !P2 ;  /* 0x1f1000000a008fae */ /* 0x0005e2000d101d48 */
[----:B------:R-:W-:-:S02]  /*0d10*/  ISETP.GE.AND P2, PT, R29, c[0x0][0x1d4], PT ;  /* 0x000075001d007a0c */ /* 0x000fc40003f46270 */
[----:B------:R-:W-:Y:S01]  /*0d20*/  IMAD R2, R130, R22, RZ ;  /* 0x0000001682027224 */ /* 0x000fe200078e02ff */
[----:B------:R3:W-:Y:S01]  /*0d30*/  @!P0 LDGSTS.E.BYPASS.LTC128B.128 [R0+0x23100], [R4.64], !P5 ;  /* 0x2310000004008fae */ /* 0x0007e2000e901d48 */
[----:B------:R-:W-:-:S03]  /*0d40*/  ISETP.GE.AND P5, PT, R16, 0x21, PT ;  /* 0x000000211000780c */ /* 0x000fc60003fa6270 */
[----:B------:R4:W-:Y:S01]  /*0d50*/  @!P0 LDGSTS.E.BYPASS.LTC128B.128 [R0+0x27100], [R6.64], !P4 ;  /* 0x2710000006008fae */ /* 0x0009e2000e101d48 */
[----:B------:R-:W-:-:S03]  /*0d60*/  ISETP.GE.AND P4, PT, R33, c[0x0][0x1d4], PT ;  /* 0x0000750021007a0c */ /* 0x000fc60003f86270 */
[----:B------:R-:W0:Y:S04]  /*0d70*/  LDGDEPBAR ;  /* 0x00000000000079af */ /* 0x000e280000000000 */
[----:B------:R1:W-:Y:S01]  /*0d80*/  STL.64 [R1+0x20], R136 ;  /* 0x0000208801007387 */ /* 0x0003e20000100a00 */
[-C--:B---3--:R-:W-:Y:S02]  /*0d90*/  IMAD R4, R24, R132.reuse, R2 ;  /* 0x0000008418047224 */ /* 0x088fe400078e0202 */
[----:B------:R-:W-:Y:S01]  /*0da0*/  IMAD.WIDE.U32 R2, R22, R132, R136 ;  /* 0x0000008416027225 */ /* 0x000fe200078e0088 */
[----:B----4-:R-:W-:-:S03]  /*0db0*/  LEA.HI R7, R23, R26, RZ, 0x4 ;  /* 0x0000001a17077211 */ /* 0x010fc600078f20ff */
[----:B------:R-:W-:Y:S01]  /*0dc0*/  IMAD.IADD R6, R3, 0x1, R4 ;  /* 0x0000000103067824 */ /* 0x000fe200078e0204 */
[----:B------:R-:W-:Y:S01]  /*0dd0*/  BAR.SYNC.DEFER_BLOCKING 0x0 ;  /* 0x0000000000007b1d */ /* 0x000fe20000010000 */
[C---:B------:R-:W-:Y:S01]  /*0de0*/  @P6 LEA R4, P0, R2.reuse, c[0x0][0x1c8], 0x1 ;  /* 0x0000720002046a11 */ /* 0x040fe200078008ff */
[----:B--2---:R-:W-:Y:S01]  /*0df0*/  @P6 IMAD.SHL.U32 R0, R135, 0x2, RZ ;  /* 0x0000000287006824 */ /* 0x004fe200078e00ff */
[----:B------:R-:W-:Y:S02]  /*0e00*/  LOP3.LUT R3, R7, 0xfffffff0, RZ, 0xc0, !PT ;  /* 0xfffffff007037812 */ /* 0x000fe400078ec0ff */
[----:B------:R-:W-:Y:S02]  /*0e10*/  @P6 LEA.HI.X R5, R2, c[0x0][0x1cc], R6, 0x1, P0 ;  /* 0x0000730002056a11 */ /* 0x000fe400000f0c06 */
[----:B------:R-:W-:Y:S02]  /*0e20*/  ISETP.GE.AND P0, PT, R16, 0x41, PT ;  /* 0x000000411000780c */ /* 0x000fe40003f06270 */
[----:B------:R-:W-:Y:S01]  /*0e30*/  LEA.HI R23, R23, R26, RZ, 0x5 ;  /* 0x0000001a17177211 */ /* 0x000fe200078f28ff */
[----:B------:R-:W-:Y:S01]  /*0e40*/  @!PT LDS RZ, [RZ] ;  /* 0x00000000fffff984 */ /* 0x000fe20000000800 */
[----:B------:R-:W-:Y:S01]  /*0e50*/  @!PT LDS RZ, [RZ] ;  /* 0x00000000fffff984 */ /* 0x000fe20000000800 */
[----:B------:R-:W-:Y:S01]  /*0e60*/  @!PT LDS RZ, [RZ] ;  /* 0x00000000fffff984 */ /* 0x000fe20000000800 */
[----:B------:R2:W-:Y:S04]  /*0e70*/  @P6 LDGSTS.E.BYPASS.LTC128B.128 [R0+0xc100], [R4.64], !P1 ;  /* 0x0c10000004006fae */ /* 0x0005e8000c901d48 */
[----:B------:R2:W-:Y:S04]  /*0e80*/  @P6 LDGSTS.E.BYPASS.LTC128B.128 [R0+0xf100], [R4.64+0x80], !P4 ;  /* 0x0f10008004006fae */ /* 0x0005e8000e101d48 */
[----:B------:R2:W-:Y:S04]  /*0e90*/  @P6 LDGSTS.E.BYPASS.LTC128B.128 [R0+0x12100], [R4.64+0x100], !P3 ;  /* 0x1210010004006fae */ /* 0x0005e8000d901d48 */
[----:B------:R2:W-:Y:S02]  /*0ea0*/  @P6 LDGSTS.E.BYPASS.LTC128B.128 [R0+0x15100], [R4.64+0x180], !P2 ;  /* 0x1510018004006fae */ /* 0x0005e4000d101d48 */
[----:B--2---:R-:W-:Y:S01]  /*0eb0*/  IMAD.IADD R0, R26, 0x1, -R3 ;  /* 0x000000011a007824 */ /* 0x004fe200078e0a03 */
[----:B------:R-:W-:-:S02]  /*0ec0*/  SHF.R.S32.HI R3, RZ, 0x4, R7 ;  /* 0x00000004ff037819 */ /* 0x000fc40000011407 */
[----:B------:R-:W-:Y:S02]  /*0ed0*/  @P5 LEA R5, P6, R131, R2, 0x5 ;  /* 0x0000000283055211 */ /* 0x000fe400078c28ff */
[----:B------:R-:W-:Y:S02]  /*0ee0*/  SHF.R.S32.HI R11, RZ, 0x1f, R0 ;  /* 0x0000001fff0b7819 */ /* 0x000fe40000011400 */
[----:B------:R-:W-:Y:S02]  /*0ef0*/  LEA.HI R4, R7, R3, RZ, 0x1 ;  /* 0x0000000307047211 */ /* 0x000fe400078f08ff */
[----:B------:R-:W-:Y:S02]  /*0f00*/  LEA.HI R11, R11, R0, RZ, 0x3 ;  /* 0x000000000b0b7211 */ /* 0x000fe400078f18ff */
[----:B------:R-:W-:Y:S02]  /*0f10*/  @P5 LEA.HI.X R7, R131, R6, R134, 0x5, P6 ;  /* 0x0000000683075211 */ /* 0x000fe400030f2c86 */
[----:B------:R-:W-:Y:S01]  /*0f20*/  @P0 IADD3 R10, P6, R2, R12, RZ ;  /* 0x0000000c020a0210 */ /* 0x000fe20007fde0ff */
[----:B------:R-:W-:Y:S01]  /*0f30*/  IMAD.SHL.U32 R12, R134, 0x40, RZ ;  /* 0x00000040860c7824 */ /* 0x000fe200078e00ff */
[----:B------:R-:W-:-:S02]  /*0f40*/  LOP3.LUT R2, R4, 0xfffffffe, RZ, 0xc0, !PT ;  /* 0xfffffffe04027812 */ /* 0x000fc400078ec0ff */
[----:B------:R-:W-:Y:S02]  /*0f50*/  LOP3.LUT R4, R11, 0xfffffff8, RZ, 0xc0, !PT ;  /* 0xfffffff80b047812 */ /* 0x000fe400078ec0ff */
[----:B------:R-:W-:Y:S01]  /*0f60*/  @P0 IADD3.X R12, R6, R13, R12, P6, !PT ;  /* 0x0000000d060c0210 */ /* 0x000fe200037fe40c */
[----:B------:R-:W-:Y:S02]  /*0f70*/  IMAD.IADD R9, R3, 0x1, -R2 ;  /* 0x0000000103097824 */ /* 0x000fe400078e0a02 */
[----:B------:R-:W-:Y:S01]  /*0f80*/  IMAD.IADD R21, R0, 0x1, -R4 ;  /* 0x0000000100157824 */ /* 0x000fe200078e0a04 */
[C---:B------:R-:W-:Y:S01]  /*0f90*/  @P5 LEA R4, P6, R5.reuse, c[0x0][0x1c8], 0x1 ;  /* 0x0000720005045a11 */ /* 0x040fe200078c08ff */
[----:B------:R-:W-:Y:S02]  /*0fa0*/  IMAD.SHL.U32 R0, R56, 0x40, RZ ;  /* 0x0000004038007824 */ /* 0x000fe400078e00ff */
[----:B------:R-:W-:Y:S01]  /*0fb0*/  IMAD.SHL.U32 R6, R20, 0x8, RZ ;  /* 0x0000000814067824 */ /* 0x000fe200078e00ff */
[----:B------:R-:W-:Y:S01]  /*0fc0*/  @P5 LEA.HI.X R5, R5, c[0x0][0x1cc], R7, 0x1, P6 ;  /* 0x0000730005055a11 */ /* 0x000fe200030f0c07 */
[----:B------:R-:W-:Y:S01]  /*0fd0*/  IMAD.SHL.U32 R2, R21, 0x40, RZ ;  /* 0x0000004015027824 */ /* 0x000fe200078e00ff */
[----:B------:R-:W-:Y:S01]  /*0fe0*/  LOP3.LUT R0, R0, 0x1c0, RZ, 0xc0, !PT ;  /* 0x000001c000007812 */ /* 0x000fe200078ec0ff */
[----:B------:R-:W-:-:S03]  /*0ff0*/  IMAD.SHL.U32 R3, R9, 0x8, RZ ;  /* 0x0000000809037824 */ /* 0x000fc600078e00ff */
[----:B------:R-:W-:Y:S02]  /*1000*/  LOP3.LUT R7, R0, 0x8, R6, 0xf8, !PT ;  /* 0x0000000800077812 */ /* 0x000fe400078ef806 */
[----:B------:R-:W-:Y:S02]  /*1010*/  LOP3.LUT R2, R2, 0x1c0, RZ, 0xc0, !PT ;  /* 0x000001c002027812 */ /* 0x000fe400078ec0ff */
[----:B------:R-:W-:Y:S02]  /*1020*/  SHF.R.U32.HI R6, RZ, 0x3, R0 ;  /* 0x00000003ff067819 */ /* 0x000fe40000011600 */
[----:B------:R-:W-:Y:S02]  /*1030*/  LOP3.LUT R3, R2, 0x8, R3, 0xf8, !PT ;  /* 0x0000000802037812 */ /* 0x000fe400078ef803 */
[----:B------:R-:W-:Y:S02]  /*1040*/  SHF.R.U32.HI R0, RZ, 0x3, R2 ;  /* 0x00000003ff007819 */ /* 0x000fe40000011602 */
[----:B------:R-:W-:Y:S01]  /*1050*/  LOP3.LUT R7, R7, R6, RZ, 0x3c, !PT ;  /* 0x0000000607077212 */ /* 0x000fe200078e3cff */
[----:B------:R-:W-:Y:S01]  /*1060*/  @P5 IMAD.SHL.U32 R6, R135, 0x2, RZ ;  /* 0x0000000287065824 */ /* 0x000fe200078e00ff */
[----:B------:R-:W-:-:S02]  /*1070*/  @P0 LEA R2, P6, R10, c[0x0][0x1c8], 0x1 ;  /* 0x000072000a020a11 */ /* 0x000fc400078c08ff */
[----:B------:R-:W-:Y:S01]  /*1080*/  LOP3.LUT R8, R3, R0, RZ, 0x3c, !PT ;  /* 0x0000000003087212 */ /* 0x000fe200078e3cff */
[----:B------:R-:W-:Y:S01]  /*1090*/  @P0 IMAD.SHL.U32 R0, R135, 0x2, RZ ;  /* 0x0000000287000824 */ /* 0x000fe200078e00ff */
[----:B------:R-:W-:Y:S01]  /*10a0*/  @P0 LEA.HI.X R3, R10, c[0x0][0x1cc], R12, 0x1, P6 ;  /* 0x000073000a030a11 */ /* 0x000fe200030f0c0c */
[----:B------:R2:W-:Y:S04]  /*10b0*/  @P5 LDGSTS.E.BYPASS.LTC128B.128 [R6+0xd100], [R4.64], !P1 ;  /* 0x0d10000004065fae */ /* 0x0005e8000c901d48 */
[----:B------:R2:W-:Y:S04]  /*10c0*/  @P5 LDGSTS.E.BYPASS.LTC128B.128 [R6+0x10100], [R4.64+0x80], !P4 ;  /* 0x1010008004065fae */ /* 0x0005e8000e101d48 */
[----:B------:R2:W-:Y:S04]  /*10d0*/  @P5 LDGSTS.E.BYPASS.LTC128B.128 [R6+0x13100], [R4.64+0x100], !P3 ;  /* 0x1310010004065fae */ /* 0x0005e8000d901d48 */
[----:B------:R2:W-:Y:S01]  /*10e0*/  @P5 LDGSTS.E.BYPASS.LTC128B.128 [R6+0x16100], [R4.64+0x180], !P2 ;  /* 0x1610018004065fae */ /* 0x0005e2000d101d48 */
[----:B------:R-:W-:-:S03]  /*10f0*/  LOP3.LUT P5, RZ, R21, 0x2, RZ, 0xc0, !PT ;  /* 0x0000000215ff7812 */ /* 0x000fc600078ac0ff */
[----:B------:R3:W-:Y:S04]  /*1100*/  @P0 LDGSTS.E.BYPASS.LTC128B.128 [R0+0xe100], [R2.64], !P1 ;  /* 0x0e10000002000fae */ /* 0x0007e8000c901d48 */
[----:B------:R3:W-:Y:S04]  /*1110*/  @P0 LDGSTS.E.BYPASS.LTC128B.128 [R0+0x11100], [R2.64+0x80], !P4 ;  /* 0x1110008002000fae */ /* 0x0007e8000e101d48 */
[----:B------:R3:W-:Y:S04]  /*1120*/  @P0 LDGSTS.E.BYPASS.LTC128B.128 [R0+0x14100], [R2.64+0x100], !P3 ;  /* 0x1410010002000fae */ /* 0x0007e8000d901d48 */
[----:B------:R3:W-:Y:S01]  /*1130*/  @P0 LDGSTS.E.BYPASS.LTC128B.128 [R0+0x17100], [R2.64+0x180], !P2 ;  /* 0x1710018002000fae */ /* 0x0007e2000d101d48 */
[----:B------:R-:W-:-:S03]  /*1140*/  LOP3.LUT P0, RZ, R56, 0x2, RZ, 0xc0, !PT ;  /* 0x0000000238ff7812 */ /* 0x000fc6000780c0ff */
[----:B------:R-:W0:Y:S01]  /*1150*/  LDGDEPBAR ;  /* 0x00000000000079af */ /* 0x000e220000000000 */
[----:B--2---:R-:W-:Y:S02]  /*1160*/  IMAD.SHL.U32 R5, R11, 0x40, RZ ;  /* 0x000000400b057824 */ /* 0x004fe400078e00ff */
[----:B------:R-:W-:-:S03]  /*1170*/  IMAD.MOV.U32 R4, RZ, RZ, 0x10 ;  /* 0x00000010ff047424 */ /* 0x000fc600078e00ff */
[----:B------:R-:W-:Y:S02]  /*1180*/  LOP3.LUT R5, R8, 0xfffffe00, R5, 0xf8, !PT ;  /* 0xfffffe0008057812 */ /* 0x000fe400078ef805 */
[----:B------:R-:W-:Y:S02]  /*1190*/  SEL R4, R4, 0xfffffff0, !P5 ;  /* 0xfffffff004047807 */ /* 0x000fe40006800000 */
[----:B------:R-:W-:Y:S01]  /*11a0*/  ISETP.GE.AND P5, PT, R139, 0x1, PT ;  /* 0x000000018b00780c */ /* 0x000fe20003fa6270 */
[----:B---3--:R-:W-:Y:S01]  /*11b0*/  IMAD R0, R9, 0x200, R7 ;  /* 0x0000020009007824 */ /* 0x008fe200078e0207 */
[----:B------:R-:W-:Y:S01]  /*11c0*/  SHF.R.S32.HI R3, RZ, 0x5, R23 ;  /* 0x00000005ff037819 */ /* 0x000fe20000011417 */
[----:B------:R-:W-:Y:S01]  /*11d0*/  IMAD R2, R25, c[0x0][0x208], RZ ;  /* 0x0000820019027a24 */ /* 0x000fe200078e02ff */
[----:B------:R-:W-:-:S04]  /*11e0*/  DEPBAR.LE SB0, 0x1 ;  /* 0x000080400000791a */ /* 0x000fc80000000000 */
[----:B------:R-:W-:Y:S01]  /*11f0*/  IMAD.SHL.U32 R167, R0, 0x2, RZ ;  /* 0x0000000200a77824 */ /* 0x000fe200078e00ff */
[----:B------:R-:W-:-:S04]  /*1200*/  DEPBAR.LE SB0, 0x0 ;  /* 0x000080000000791a */ /* 0x000fc80000000000 */
[C---:B------:R-:W-:Y:S01]  /*1210*/  IMAD R17, R20.reuse, c[0x0][0x20c], R2 ;  /* 0x0000830014117a24 */ /* 0x040fe200078e0202 */
[----:B------:R-:W-:Y:S01]  /*1220*/  IADD3 R2, R167, 0xc100, RZ ;  /* 0x0000c100a7027810 */ /* 0x000fe20007ffe0ff */
[----:B------:R-:W-:Y:S01]  /*1230*/  IMAD R0, R3, 0x400, R5 ;  /* 0x0000040003007824 */ /* 0x000fe200078e0205 */
[----:B------:R-:W-:Y:S01]  /*1240*/  IADD3 R226, R167, 0xc120, RZ ;  /* 0x0000c120a7e27810 */ /* 0x000fe20007ffe0ff */
[----:B------:R-:W-:Y:S01]  /*1250*/  IMAD.WIDE.U32 R6, R20, c[0x0][0x208], R30 ;  /* 0x0000820014067a25 */ /* 0x000fe200078e001e */
[----:B------:R-:W-:Y:S01]  /*1260*/  @P0 IADD3 R226, R2, -0x20, RZ ;  /* 0xffffffe002e20810 */ /* 0x000fe20007ffe0ff */
[----:B------:R-:W-:Y:S01]  /*1270*/  BAR.SYNC.DEFER_BLOCKING 0x0 ;  /* 0x0000000000007b1d */ /* 0x000fe20000010000 */
[C---:B------:R-:W-:Y:S01]  /*1280*/  LEA R223, R0.reuse, 0x18100, 0x1 ;  /* 0x0001810000df7811 */ /* 0x040fe200078e08ff */
[----:B------:R-:W-:Y:S01]  /*1290*/  IMAD.SHL.U32 R12, R0, 0x2, RZ ;  /* 0x00000002000c7824 */ /* 0x000fe200078e00ff */
[----:B------:R-:W-:Y:S01]  /*12a0*/  LOP3.LUT P0, RZ, R21, 0x4, RZ, 0xc0, !PT ;  /* 0x0000000415ff7812 */ /* 0x000fe2000780c0ff */
[----:B------:R-:W-:Y:S01]  /*12b0*/  IMAD.IADD R3, R7, 0x1, R17 ;  /* 0x0000000107037824 */ /* 0x000fe200078e0211 */
[----:B------:R-:W-:Y:S01]  /*12c0*/  IADD3 R249, R226, 0x800, RZ ;  /* 0x00000800e2f97810 */ /* 0x000fe20007ffe0ff */
[----:B------:R-:W-:Y:S01]  /*12d0*/  IMAD R0, R28, c[0x0][0x210], RZ ;  /* 0x000084001c007a24 */ /* 0x000fe200078e02ff */
[C---:B------:R-:W-:Y:S01]  /*12e0*/  IADD3 R248, R226.reuse, 0x1000, RZ ;  /* 0x00001000e2f87810 */ /* 0x040fe20007ffe0ff */
[----:B------:R-:W-:Y:S01]  /*12f0*/  IMAD.MOV.U32 R2, RZ, RZ, R6 ;  /* 0x000000ffff027224 */ /* 0x000fe200078e0006 */
[----:B------:R-:W-:Y:S01]  /*1300*/  LOP3.LUT R6, R23, 0xffffffe0, RZ, 0xc0, !PT ;  /* 0xffffffe017067812 */ /* 0x000fe200078ec0ff */
[C---:B------:R-:W-:Y:S01]  /*1310*/  IMAD R0, R27.reuse, c[0x0][0x214], R0 ;  /* 0x000085001b007a24 */ /* 0x040fe200078e0200 */
[C---:B------:R-:W-:Y:S01]  /*1320*/  IADD3 R247, R226.reuse, 0x1800, RZ ;  /* 0x00001800e2f77810 */ /* 0x040fe20007ffe0ff */
[----:B------:R-:W-:Y:S01]  /*1330*/  IMAD.WIDE.U32 R2, R27, c[0x0][0x210], R2 ;  /* 0x000084001b027a25 */ /* 0x000fe200078e0002 */
[----:B------:R-:W-:-:S02]  /*1340*/  IADD3 R246, R226, 0x2000, RZ ;  /* 0x00002000e2f67810 */ /* 0x000fc40007ffe0ff */
[----:B------:R-:W-:Y:S01]  /*1350*/  IADD3 R245, R226, 0x2800, RZ ;  /* 0x00002800e2f57810 */ /* 0x000fe20007ffe0ff */
[----:B------:R-:W-:Y:S02]  /*1360*/  IMAD.IADD R3, R3, 0x1, R0 ;  /* 0x0000000103037824 */ /* 0x000fe400078e0200 */
[----:B------:R-:W-:Y:S02]  /*1370*/  IMAD R0, R19, c[0x0][0x218], RZ ;  /* 0x0000860013007a24 */ /* 0x000fe400078e02ff */
[----:B------:R-:W-:Y:S02]  /*1380*/  IMAD.IADD R128, R26, 0x1, -R6 ;  /* 0x000000011a807824 */ /* 0x000fe400078e0a06 */
[C---:B------:R-:W-:Y:S02]  /*1390*/  IMAD R6, R18.reuse, c[0x0][0x21c], R0 ;  /* 0x0000870012067a24 */ /* 0x040fe400078e0200 */
[----:B------:R-:W-:Y:S01]  /*13a0*/  IMAD.WIDE.U32 R30, R18, c[0x0][0x218], R2 ;  /* 0x00008600121e7a25 */ /* 0x000fe200078e0002 */
[----:B------:R-:W2:Y:S03]  /*13b0*/  LDSM.16.M88.4 R12, [R12+0x18100] ;  /* 0x018100000c0c783b */ /* 0x000ea60000000200 */
[----:B------:R-:W-:Y:S01]  /*13c0*/  IMAD.IADD R37, R31, 0x1, R6 ;  /* 0x000000011f257824 */ /* 0x000fe200078e0206 */
[----:B------:R1:W-:Y:S01]  /*13d0*/  STL.64 [R1+0x50], R30 ;  /* 0x0000501e01007387 */ /* 0x0003e20000100a00 */
[----:B------:R-:W-:-:S02]  /*13e0*/  IMAD R222, R4, 0x2, R223 ;  /* 0x0000000204de7824 */ /* 0x000fc400078e02df */
[----:B------:R-:W-:Y:S01]  /*13f0*/  IMAD.MOV.U32 R7, RZ, RZ, 0x20 ;  /* 0x00000020ff077424 */ /* 0x000fe200078e00ff */
[----:B------:R1:W-:Y:S04]  /*1400*/  STL [R1+0x4c], R37 ;  /* 0x00004c2501007387 */ /* 0x0003e80000100800 */
[----:B------:R1:W3:Y:S01]  /*1410*/  LDSM.16.M88.4 R48, [R167+0xc100] ;  /* 0x00c10000a730783b */ /* 0x0002e20000000200 */
[----:B------:R-:W-:-:S03]  /*1420*/  SEL R0, R7, 0xffffffe0, !P0 ;  /* 0xffffffe007007807 */ /* 0x000fc60004000000 */
[----:B------:R1:W4:Y:S04]  /*1430*/  LDSM.16.M88.4 R40, [R167+0xc900] ;  /* 0x00c90000a728783b */ /* 0x0003280000000200 */
[----:B------:R1:W1:Y:S04]  /*1440*/  LDSM.16.M88.4 R32, [R167+0xd100] ;  /* 0x00d10000a720783b */ /* 0x0002680000000200 */
[----:B------:R1:W1:Y:S04]  /*1450*/  LDSM.16.M88.4 R60, [R167+0xd900] ;  /* 0x00d90000a73c783b */ /* 0x0002680000000200 */
[----:B------:R1:W1:Y:S04]  /*1460*/  LDSM.16.M88.4 R68, [R167+0xe100] ;  /* 0x00e10000a744783b */ /* 0x0002680000000200 */
[----:B------:R1:W1:Y:S04]  /*1470*/  LDSM.16.M88.4 R72, [R167+0xe900] ;  /* 0x00e90000a748783b */ /* 0x0002680000000200 */
[----:B------:R1:W1:Y:S04]  /*1480*/  LDSM.16.M88.4 R8, [R222] ;  /* 0x00000000de08783b */ /* 0x0002680000000200 */
[----:B------:R1:W1:Y:S04]  /*1490*/  LDSM.16.M88.4 R96, [R226] ;  /* 0x00000000e260783b */ /* 0x0002680000000200 */
[----:B------:R1:W1:Y:S04]  /*14a0*/  LDSM.16.M88.4 R88, [R226+0x800] ;  /* 0x00080000e258783b */ /* 0x0002680000000200 */
[----:B------:R1:W1:Y:S04]  /*14b0*/  LDSM.16.M88.4 R80, [R226+0x1000] ;  /* 0x00100000e250783b */ /* 0x0002680000000200 */
[----:B------:R1:W1:Y:S04]  /*14c0*/  LDSM.16.M88.4 R104, [R226+0x1800] ;  /* 0x00180000e268783b */ /* 0x0002680000000200 */
[----:B------:R1:W1:Y:S04]  /*14d0*/  LDSM.16.M88.4 R108, [R226+0x2000] ;  /* 0x00200000e26c783b */ /* 0x0002680000000200 */
[----:B------:R1:W1:Y:S01]  /*14e0*/  LDSM.16.M88.4 R112, [R226+0x2800] ;  /* 0x00280000e270783b */ /* 0x0002620000000200 */
[----:B------:R-:W-:Y:S05]  /*14f0*/  @!P5 BRA `(.L_x_682) ;  /* 0x000004100000d947 */ /* 0x000fea0003800000 */
[----:B--234-:R-:W-:Y:S01]  /*1500*/  IMAD R2, R24, c[0x0][0x208], RZ ;  /* 0x0000820018027a24 */ /* 0x01cfe200078e02ff */
[----:B------:R-:W-:Y:S01]  /*1510*/  SEL R17, RZ, 0x1, P1 ;  /* 0x00000001ff117807 */ /* 0x000fe20000800000 */
[----:B------:R-:W-:Y:S01]  /*1520*/  IMAD.WIDE.U32 R6, R22, c[0x0][0x208], RZ ;  /* 0x0000820016067a25 */ /* 0x000fe200078e00ff */
[----:B------:R-:W-:-:S02]  /*1530*/  P2R R25, PR, RZ, 0x10 ;  /* 0x00000010ff197803 */ /* 0x000fc40000000000 */
[----:B------:R-:W-:Y:S01]  /*1540*/  ISETP.LT.OR P6, PT, R16, 0x1, P1 ;  /* 0x000000011000780c */ /* 0x000fe20000fc1670 */
[----:B------:R-:W-:Y:S02]  /*1550*/  IMAD R2, R22, c[0x0][0x20c], R2 ;  /* 0x0000830016027a24 */ /* 0x000fe400078e0202 */
[----:B------:R-:W-:Y:S02]  /*1560*/  IMAD.MOV.U32 R18, RZ, RZ, R36 ;  /* 0x000000ffff127224 */ /* 0x000fe400078e0024 */
[----:B------:R-:W-:Y:S02]  /*1570*/  IMAD.MOV.U32 R19, RZ, RZ, R37 ;  /* 0x000000ffff137224 */ /* 0x000fe400078e0025 */
[----:B------:R-:W-:Y:S02]  /*1580*/  IMAD.IADD R2, R7, 0x1, R2 ;  /* 0x0000000107027824 */ /* 0x000fe400078e0202 */
[----:B------:R-:W-:Y:S02]  /*1590*/  IMAD.MOV.U32 R18, RZ, RZ, R30 ;  /* 0x000000ffff127224 */ /* 0x000fe400078e001e */
[----:B------:R-:W-:-:S02]  /*15a0*/  IMAD R3, R2, 0x60, RZ ;  /* 0x0000006002037824 */ /* 0x000fc400078e02ff */
[----:B------:R-:W-:Y:S01]  /*15b0*/  IMAD.WIDE.U32 R6, R6, 0x60, R18 ;  /* 0x0000006006067825 */ /* 0x000fe200078e0012 */
[----:B------:R2:W-:Y:S03]  /*15c0*/  STL.64 [R1+0x48], R18 ;  /* 0x0000481201007387 */ /* 0x0005e60000100a00 */
[----:B------:R-:W-:Y:S01]  /*15d0*/  IMAD.IADD R3, R7, 0x1, R3 ;  /* 0x0000000107037824 */ /* 0x000fe200078e0203 */
[C---:B------:R-:W-:Y:S01]  /*15e0*/  LEA R2, P0, R6.reuse, c[0x0][0x1f8], 0x1 ;  /* 0x00007e0006027a11 */ /* 0x040fe200078008ff */
[C---:B------:R-:W-:Y:S01]  /*15f0*/  IMAD R24, R57.reuse, c[0x0][0x20c], RZ ;  /* 0x0000830039187a24 */ /* 0x040fe200078e02ff */
[----:B------:R-:W-:Y:S01]  /*1600*/  SEL R7, RZ, 0x2, P4 ;  /* 0x00000002ff077807 */ /* 0x000fe20002000000 */
[----:B------:R-:W-:Y:S01]  /*1610*/  IMAD.WIDE.U32 R26, R57, c[0x0][0x208], RZ ;  /* 0x00008200391a7a25 */ /* 0x000fe200078e00ff */
[----:B------:R-:W-:Y:S02]  /*1620*/  LEA.HI.X R3, R6, c[0x0][0x1fc], R3, 0x1, P0 ;  /* 0x00007f0006037a11 */ /* 0x000fe400000f0c03 */
[----:B------:R-:W-:Y:S01]  /*1630*/  SEL R6, RZ, 0x4, P3 ;  /* 0x00000004ff067807 */ /* 0x000fe20001800000 */
[----:B------:R-:W-:Y:S01]  /*1640*/  IMAD.IADD R24, R27, 0x1, R24 ;  /* 0x000000011b187824 */ /* 0x000fe200078e0218 */
[----:B------:R-:W-:-:S02]  /*1650*/  IADD3 R22, P5, P0, R26, 0x80, R2 ;  /* 0x000000801a167810 */ /* 0x000fc400078be002 */
[----:B------:R-:W-:Y:S01]  /*1660*/  IADD3 R7, R6, R7, R17 ;  /* 0x0000000706077210 */ /* 0x000fe20007ffe011 */
[----:B------:R-:W-:Y:S01]  /*1670*/  IMAD.SHL.U32 R17, R135, 0x2, RZ ;  /* 0x0000000287117824 */ /* 0x000fe200078e00ff */
[----:B------:R-:W-:Y:S02]  /*1680*/  SEL R6, RZ, 0x8, P2 ;  /* 0x00000008ff067807 */ /* 0x000fe40001000000 */
[--C-:B------:R-:W-:Y:S02]  /*1690*/  IADD3.X R23, R24, RZ, R3.reuse, P5, P0 ;  /* 0x000000ff18177210 */ /* 0x100fe40002fe0403 */
[----:B------:R-:W-:Y:S01]  /*16a0*/  IADD3 R20, P5, P0, R26, 0x100, R2 ;  /* 0x000001001a147810 */ /* 0x000fe200078be002 */
[----:B------:R-:W-:Y:S01]  /*16b0*/  IMAD.IADD R6, R7, 0x1, R6 ;  /* 0x0000000107067824 */ /* 0x000fe200078e0206 */
[----:B------:R-:W-:Y:S01]  /*16c0*/  @!PT LDS RZ, [RZ] ;  /* 0x00000000fffff984 */ /* 0x000fe20000000800 */
[----:B------:R-:W-:Y:S01]  /*16d0*/  @!PT LDS RZ, [RZ] ;  /* 0x00000000fffff984 */ /* 0x000fe20000000800 */
[----:B------:R-:W-:Y:S01]  /*16e0*/  @!PT LDS RZ, [RZ] ;  /* 0x00000000fffff984 */ /* 0x000fe20000000800 */
[----:B------:R3:W-:Y:S02]  /*16f0*/  LDGSTS.E.BYPASS.LTC128B.128 [R17+0x100], [R2.64], !P6 ;  /* 0x0010000002117fae */ /* 0x0007e4000f101d48 */
[----:B------:R-:W-:-:S02]  /*1700*/  IADD3.X R21, R24, RZ, R3, P5, P0 ;  /* 0x000000ff18157210 */ /* 0x000fc40002fe0403 */
[----:B------:R-:W-:Y:S02]  /*1710*/  LOP3.LUT P4, RZ, R6, 0x2, RZ, 0xc0, !PT ;  /* 0x0000000206ff7812 */ /* 0x000fe4000788c0ff */
[----:B--2---:R-:W-:Y:S02]  /*1720*/  IADD3 R18, P5, P0, R26, 0x180, R2 ;  /* 0x000001801a127810 */ /* 0x004fe400078be002 */
[----:B------:R-:W-:Y:S02]  /*1730*/  LOP3.LUT P6, RZ, R6, 0x8, RZ, 0xc0, !PT ;  /* 0x0000000806ff7812 */ /* 0x000fe400078cc0ff */
[----:B------:R-:W-:Y:S02]  /*1740*/  IADD3.X R19, R24, RZ, R3, P5, P0 ;  /* 0x000000ff18137210 */ /* 0x000fe40002fe0403 */
[----:B------:R-:W-:Y:S02]  /*1750*/  ISETP.LT.OR P0, PT, R16, 0x1, !P4 ;  /* 0x000000011000780c */ /* 0x000fe40006701670 */
[----:B------:R-:W-:-:S11]  /*1760*/  LOP3.LUT P5, RZ, R6, 0x4, RZ, 0xc0, !PT ;  /* 0x0000000406ff7812 */ /* 0x000fd600078ac0ff */
[----:B------:R3:W-:Y:S01]  /*1770*/  LDGSTS.E.BYPASS.LTC128B.128 [R17+0x3100], [R2.64+0x80], !P0 ;  /* 0x0310008002117fae */ /* 0x0007e2000c101d48 */
[----:B------:R-:W-:-:S13]  /*1780*/  ISETP.LT.OR P0, PT, R16, 0x1, !P5 ;  /* 0x000000011000780c */ /* 0x000fda0006f01670 */
[----:B------:R3:W-:Y:S01]  /*1790*/  LDGSTS.E.BYPASS.LTC128B.128 [R17+0x6100], [R2.64+0x100], !P0 ;  /* 0x0610010002117fae */ /* 0x0007e2000c101d48 */
[----:B------:R-:W-:-:S13]  /*17a0*/  ISETP.LT.OR P0, PT, R16, 0x1, !P6 ;  /* 0x000000011000780c */ /* 0x000fda0007701670 */
[----:B------:R3:W-:Y:S01]  /*17b0*/  LDGSTS.E.BYPASS.LTC128B.128 [R17+0x9100], [R2.64+0x180], !P0 ;  /* 0x0910018002117fae */ /* 0x0007e2000c101d48 */
[----:B------:R-:W-:-:S05]  /*17c0*/  IADD3 R6, P0, R2, R26, RZ ;  /* 0x0000001a02067210 */ /* 0x000fca0007f1e0ff */
[----:B------:R-:W-:Y:S01]  /*17d0*/  IMAD.X R7, R24, 0x1, R3, P0 ;  /* 0x0000000118077824 */ /* 0x000fe200000e0603 */
[----:B---3--:R-:W-:-:S05]  /*17e0*/  IADD3 R2, P0, R6, R26, RZ ;  /* 0x0000001a06027210 */ /* 0x008fca0007f1e0ff */
[----:B------:R-:W-:Y:S01]  /*17f0*/  IMAD.X R3, R7, 0x1, R24, P0 ;  /* 0x0000000107037824 */ /* 0x000fe200000e0618 */
[----:B------:R-:W-:-:S13]  /*1800*/  ISETP.LT.OR P0, PT, R16, 0x21, P1 ;  /* 0x000000211000780c */ /* 0x000fda0000f01670 */
[----:B------:R2:W-:Y:S01]  /*1810*/  LDGSTS.E.BYPASS.LTC128B.128 [R17+0x1100], [R6.64], !P0 ;  /* 0x0110000006117fae */ /* 0x0005e2000c101d48 */
[C---:B------:R-:W-:Y:S02]  /*1820*/  ISETP.LT.OR P0, PT, R16.reuse, 0x21, !P4 ;  /* 0x000000211000780c */ /* 0x040fe40006701670 */
[----:B------:R-:W-:-:S11]  /*1830*/  ISETP.LT.OR P4, PT, R16, 0x41, !P4 ;  /* 0x000000411000780c */ /* 0x000fd60006781670 */
[----:B------:R2:W-:Y:S01]  /*1840*/  LDGSTS.E.BYPASS.LTC128B.128 [R17+0x4100], [R22.64], !P0 ;  /* 0x0410000016117fae */ /* 0x0005e2000c101d48 */
[C---:B------:R-:W-:Y:S02]  /*1850*/  ISETP.LT.OR P0, PT, R16.reuse, 0x21, !P5 ;  /* 0x000000211000780c */ /* 0x040fe40006f01670 */
[----:B------:R-:W-:-:S11]  /*1860*/  ISETP.LT.OR P5, PT, R16, 0x41, !P5 ;  /* 0x000000411000780c */ /* 0x000fd60006fa1670 */
[----:B------:R2:W-:Y:S01]  /*1870*/  LDGSTS.E.BYPASS.LTC128B.128 [R17+0x7100], [R20.64], !P0 ;  /* 0x0710000014117fae */ /* 0x0005e2000c101d48 */
[----:B------:R-:W-:-:S13]  /*1880*/  ISETP.LT.OR P0, PT, R16, 0x21, !P6 ;  /* 0x000000211000780c */ /* 0x000fda0007701670 */
[----:B------:R2:W-:Y:S01]  /*1890*/  LDGSTS.E.BYPASS.LTC128B.128 [R17+0xa100], [R18.64], !P0 ;  /* 0x0a10000012117fae */ /* 0x0005e2000c101d48 */
[----:B------:R-:W-:-:S13]  /*18a0*/  ISETP.LT.OR P0, PT, R16, 0x41, P1 ;  /* 0x000000411000780c */ /* 0x000fda0000f01670 */
[----:B------:R2:W-:Y:S01]  /*18b0*/  LDGSTS.E.BYPASS.LTC128B.128 [R17+0x2100], [R2.64], !P0 ;  /* 0x0210000002117fae */ /* 0x0005e2000c101d48 */
[----:B------:R-:W-:-:S03]  /*18c0*/  ISETP.LT.OR P0, PT, R16, 0x41, !P6 ;  /* 0x000000411000780c */ /* 0x000fc60007701670 */
[----:B------:R2:W-:Y:S01]  /*18d0*/  LDGSTS.E.BYPASS.LTC128B.128 [R17+0x5100], [R2.64+0x80], !P4 ;  /* 0x0510008002117fae */ /* 0x0005e2000e101d48 */
[----:B------:R-:W-:-:S03]  /*18e0*/  ISETP.NE.AND P4, PT, R25, RZ, PT ;  /* 0x000000ff1900720c */ /* 0x000fc60003f85270 */
[----:B------:R2:W-:Y:S06]  /*18f0*/  LDGSTS.E.BYPASS.LTC128B.128 [R17+0x8100], [R2.64+0x100], !P5 ;  /* 0x0810010002117fae */ /* 0x0005ec000e901d48 */
[----:B------:R2:W-:Y:S04]  /*1900*/  LDGSTS.E.BYPASS.LTC128B.128 [R17+0xb100], [R2.64+0x180], !P0 ;  /* 0x0b10018002117fae */ /* 0x0005e8000c101d48 */
.L_x_682:
[----:B--234-:R-:W-:Y:S01]  /*1910*/  LOP3.LUT P0, RZ, R56, 0x4, RZ, 0xc0, !PT ;  /* 0x0000000438ff7812 */ /* 0x01cfe2000780c0ff */
[C---:B------:R-:W-:Y:S01]  /*1920*/  HMMA.16816.F32.BF16 R52, R12.reuse, R48, RZ ;  /* 0x000000300c34723c */ /* 0x040fe200000418ff */
[C---:B------:R-:W-:Y:S01]  /*1930*/  IMAD R225, R0.reuse, 0x2, R223 ;  /* 0x0000000200e17824 */ /* 0x040fe200078e02df */
[----:B------:R-:W-:Y:S01]  /*1940*/  LDSM.16.M88.4 R120, [R167+0xf100] ;  /* 0x00f10000a778783b */ /* 0x000fe20000000200 */
[----:B------:R-:W-:Y:S01]  /*1950*/  SEL R2, R57, 0xffffffc0, !P0 ;  /* 0xffffffc039027807 */ /* 0x000fe20004000000 */
[----:B------:R-:W-:Y:S01]  /*1960*/  IMAD R224, R0, 0x2, R222 ;  /* 0x0000000200e07824 */ /* 0x000fe200078e02de */
[----:B------:R-:W-:Y:S01]  /*1970*/  ISETP.GE.AND P5, PT, R139, 0x61, PT ;  /* 0x000000618b00780c */ /* 0x000fe20003fa6270 */
[----:B------:R-:W-:Y:S01]  /*1980*/  LDSM.16.M88.4 R16, [R225] ;  /* 0x00000000e110783b */ /* 0x000fe20000000200 */
[C---:B------:R-:W-:Y:S01]  /*1990*/  IADD3 R244, R226.reuse, 0x3000, RZ ;  /* 0x00003000e2f47810 */ /* 0x040fe20007ffe0ff */
[----:B------:R-:W-:Y:S01]  /*19a0*/  HMMA.16816.F32.BF16 R48, R12, R50, RZ ;  /* 0x000000320c30723c */ /* 0x000fe200000418ff */
[--C-:B------:R-:W-:Y:S01]  /*19b0*/  IMAD.IADD R221, R167, 0x1, R2.reuse ;  /* 0x00000001a7dd7824 */ /* 0x100fe200078e0202 */
[----:B------:R-:W0:Y:S01]  /*19c0*/  LDGDEPBAR ;  /* 0x00000000000079af */ /* 0x000e220000000000 */
[C---:B------:R-:W-:Y:S01]  /*19d0*/  IMAD.IADD R220, R226.reuse, 0x1, R2 ;  /* 0x00000001e2dc7824 */ /* 0x040fe200078e0202 */
[----:B------:R-:W-:-:S02]  /*19e0*/  IADD3 R243, R226, 0x3800, RZ ;  /* 0x00003800e2f37810 */ /* 0x000fc40007ffe0ff */
[----:B------:R-:W2:Y:S01]  /*19f0*/  LDSM.16.M88.4 R100, [R221+0xc100] ;  /* 0x00c10000dd64783b */ /* 0x000ea20000000200 */
[C---:B------:R-:W-:Y:S01]  /*1a00*/  IADD3 R242, R226.reuse, 0x4000, RZ ;  /* 0x00004000e2f27810 */ /* 0x040fe20007ffe0ff */
[C---:B------:R-:W-:Y:S01]  /*1a10*/  HMMA.16816.F32.BF16 R44, R12.reuse, R40, RZ ;  /* 0x000000280c2c723c */ /* 0x040fe200000418ff */
[C---:B------:R-:W-:Y:S01]  /*1a20*/  IADD3 R241, R226.reuse, 0x4800, RZ ;  /* 0x00004800e2f17810 */ /* 0x040fe20007ffe0ff */
[----:B------:R-:W3:Y:S01]  /*1a30*/  LDSM.16.M88.4 R56, [R221+0xc900] ;  /* 0x00c90000dd38783b */ /* 0x000ee20000000200 */
[C---:B------:R-:W-:Y:S02]  /*1a40*/  IADD3 R240, R226.reuse, 0x5000, RZ ;  /* 0x00005000e2f07810 */ /* 0x040fe40007ffe0ff */
[C---:B------:R-:W-:Y:S02]  /*1a50*/  IADD3 R239, R226.reuse, 0x5800, RZ ;  /* 0x00005800e2ef7810 */ /* 0x040fe40007ffe0ff */
[C---:B------:R-:W-:Y:S01]  /*1a60*/  IADD3 R238, R226.reuse, 0x6000, RZ ;  /* 0x00006000e2ee7810 */ /* 0x040fe20007ffe0ff */
[----:B-1----:R-:W-:Y:S01]  /*1a70*/  HMMA.16816.F32.BF16 R36, R12, R32, RZ ;  /* 0x000000200c24723c */ /* 0x002fe200000418ff */
[----:B------:R-:W-:-:S02]  /*1a80*/  IADD3 R237, R226, 0x6800, RZ ;  /* 0x00006800e2ed7810 */ /* 0x000fc40007ffe0ff */
[C---:B------:R-:W-:Y:S02]  /*1a90*/  IADD3 R236, R226.reuse, 0x7000, RZ ;  /* 0x00007000e2ec7810 */ /* 0x040fe40007ffe0ff */
[C---:B------:R-:W-:Y:S02]  /*1aa0*/  IADD3 R235, R226.reuse, 0x7800, RZ ;  /* 0x00007800e2eb7810 */ /* 0x040fe40007ffe0ff */
[C---:B------:R-:W-:Y:S01]  /*1ab0*/  IADD3 R234, R226.reuse, 0x8000, RZ ;  /* 0x00008000e2ea7810 */ /* 0x040fe20007ffe0ff */
[----:B------:R-:W-:Y:S01]  /*1ac0*/  HMMA.16816.F32.BF16 R32, R12, R34, RZ ;  /* 0x000000220c20723c */ /* 0x000fe200000418ff */
[C---:B------:R-:W-:Y:S02]  /*1ad0*/  IADD3 R233, R226.reuse, 0x8800, RZ ;  /* 0x00008800e2e97810 */ /* 0x040fe40007ffe0ff */
[C---:B------:R-:W-:Y:S02]  /*1ae0*/  IADD3 R232, R226.reuse, 0x9000, RZ ;  /* 0x00009000e2e87810 */ /* 0x040fe40007ffe0ff */
[----:B------:R-:W-:-:S02]  /*1af0*/  IADD3 R231, R226, 0x9800, RZ ;  /* 0x00009800e2e77810 */ /* 0x000fc40007ffe0ff */
[C---:B------:R-:W-:Y:S01]  /*1b00*/  IADD3 R230, R226.reuse, 0xa000, RZ ;  /* 0x0000a000e2e67810 */ /* 0x040fe20007ffe0ff */
[----:B------:R-:W-:Y:S01]  /*1b10*/  HMMA.16816.F32.BF16 R20, R12, R68, RZ ;  /* 0x000000440c14723c */ /* 0x000fe200000418ff */
[C---:B------:R-:W-:Y:S02]  /*1b20*/  IADD3 R229, R226.reuse, 0xa800, RZ ;  /* 0x0000a800e2e57810 */ /* 0x040fe40007ffe0ff */
[C---:B------:R-:W-:Y:S02]  /*1b30*/  IADD3 R228, R226.reuse, 0xb000, RZ ;  /* 0x0000b000e2e47810 */ /* 0x040fe40007ffe0ff */
[----:B------:R-:W-:-:S03]  /*1b40*/  IADD3 R227, R226, 0xb800, RZ ;  /* 0x0000b800e2e37810 */ /* 0x000fc60007ffe0ff */
[C---:B------:R-:W-:Y:S08]  /*1b50*/  HMMA.16816.F32.BF16 R40, R12.reuse, R42, RZ ;  /* 0x0000002a0c28723c */ /* 0x040ff000000418ff */
[C---:B------:R-:W-:Y:S08]  /*1b60*/  HMMA.16816.F32.BF16 R28, R12.reuse, R60, RZ ;  /* 0x0000003c0c1c723c */ /* 0x040ff000000418ff */
[----:B------:R-:W-:Y:S08]  /*1b70*/  HMMA.16816.F32.BF16 R24, R12, R62, RZ ;  /* 0x0000003e0c18723c */ /* 0x000ff000000418ff */
[----:B------:R-:W-:Y:S01]  /*1b80*/  HMMA.16816.F32.BF16 R76, R8, R96, R52 ;  /* 0x00000060084c723c */ /* 0x000fe20000041834 */
[----:B------:R-:W1:Y:S07]  /*1b90*/  LDSM.16.M88.4 R52, [R221+0xd100] ;  /* 0x00d10000dd34783b */ /* 0x000e6e0000000200 */
[C---:B------:R-:W-:Y:S08]  /*1ba0*/  HMMA.16816.F32.BF16 R68, R12.reuse, R70, RZ ;  /* 0x000000460c44723c */ /* 0x040ff000000418ff */
[C---:B------:R-:W-:Y:S08]  /*1bb0*/  HMMA.16816.F32.BF16 R64, R12.reuse, R72, RZ ;  /* 0x000000480c40723c */ /* 0x040ff000000418ff */
[----:B------:R-:W-:Y:S08]  /*1bc0*/  HMMA.16816.F32.BF16 R60, R12, R74, RZ ;  /* 0x0000004a0c3c723c */ /* 0x000ff000000418ff */
[C---:B------:R-:W-:Y:S08]  /*1bd0*/  HMMA.16816.F32.BF16 R96, R8.reuse, R98, R48 ;  /* 0x000000620860723c */ /* 0x040ff00000041830 */
[C---:B------:R-:W-:Y:S01]  /*1be0*/  HMMA.16816.F32.BF16 R92, R8.reuse, R88, R44 ;  /* 0x00000058085c723c */ /* 0x040fe2000004182c */
[----:B------:R-:W4:Y:S07]  /*1bf0*/  LDSM.16.M88.4 R44, [R221+0xd900] ;  /* 0x00d90000dd2c783b */ /* 0x000f2e0000000200 */
[C---:B------:R-:W-:Y:S08]  /*1c00*/  HMMA.16816.F32.BF16 R84, R8.reuse, R80, R36 ;  /* 0x000000500854723c */ /* 0x040ff00000041824 */
[C---:B------:R-:W-:Y:S01]  /*1c10*/  HMMA.16816.F32.BF16 R80, R8.reuse, R82, R32 ;  /* 0x000000520850723c */ /* 0x040fe20000041820 */
[----:B------:R-:W-:Y:S07]  /*1c20*/  LDSM.16.M88.4 R32, [R221+0xe900] ;  /* 0x00e90000dd20783b */ /* 0x000fee0000000200 */
[C---:B------:R-:W-:Y:S01]  /*1c30*/  HMMA.16816.F32.BF16 R12, R8.reuse, R108, R20 ;  /* 0x0000006c080c723c */ /* 0x040fe20000041814 */
[----:B------:R-:W5:Y:S07]  /*1c40*/  LDSM.16.M88.4 R20, [R221+0xe100] ;  /* 0x00e10000dd14783b */ /* 0x000f6e0000000200 */
[C---:B------:R-:W-:Y:S08]  /*1c50*/  HMMA.16816.F32.BF16 R88, R8.reuse, R90, R40 ;  /* 0x0000005a0858723c */ /* 0x040ff00000041828 */
[C---:B------:R-:W-:Y:S08]  /*1c60*/  HMMA.16816.F32.BF16 R72, R8.reuse, R104, R28 ;  /* 0x000000680848723c */ /* 0x040ff0000004181c */
[C---:B------:R-:W-:Y:S08]  /*1c70*/  HMMA.16816.F32.BF16 R48, R8.reuse, R106, R24 ;  /* 0x0000006a0830723c */ /* 0x040ff00000041818 */
[C---:B------:R-:W-:Y:S08]  /*1c80*/  HMMA.16816.F32.BF16 R104, R8.reuse, R110, R68 ;  /* 0x0000006e0868723c */ /* 0x040ff00000041844 */
[C---:B------:R-:W-:Y:S08]  /*1c90*/  HMMA.16816.F32.BF16 R64, R8.reuse, R112, R64 ;  /* 0x000000700840723c */ /* 0x040ff00000041840 */
[----:B------:R-:W-:Y:S01]  /*1ca0*/  HMMA.16816.F32.BF16 R40, R8, R114, R60 ;  /* 0x000000720828723c */ /* 0x000fe2000004183c */
[----:B------:R-:W-:Y:S04]  /*1cb0*/  LDSM.16.M88.4 R8, [R224] ;  /* 0x00000000e008783b */ /* 0x000fe80000000200 */
[----:B------:R-:W4:Y:S03]  /*1cc0*/  LDSM.16.M88.4 R60, [R220] ;  /* 0x00000000dc3c783b */ /* 0x000f260000000200 */
[C---:B--2---:R-:W-:Y:S01]  /*1cd0*/  HMMA.16816.F32.BF16 R36, R16.reuse, R100, R76 ;  /* 0x000000641024723c */ /* 0x044fe2000004184c */
[----:B------:R-:W-:Y:S07]  /*1ce0*/  LDSM.16.M88.4 R112, [R220+0x2800] ;  /* 0x00280000dc70783b */ /* 0x000fee0000000200 */
[C---:B------:R-:W-:Y:S01]  /*1cf0*/  HMMA.16816.F32.BF16 R28, R16.reuse, R102, R96 ;  /* 0x00000066101c723c */ /* 0x040fe20000041860 */
[----:B------:R-:W2:Y:S04]  /*1d00*/  LDSM.16.M88.4 R100, [R220+0x800] ;  /* 0x00080000dc64783b */ /* 0x000ea80000000200 */
[----:B------:R-:W-:Y:S03]  /*1d10*/  LDSM.16.M88.4 R96, [R220+0x1800] ;  /* 0x00180000dc60783b */ /* 0x000fe60000000200 */
[C---:B---3--:R-:W-:Y:S08]  /*1d20*/  HMMA.16816.F32.BF16 R24, R16.reuse, R56, R92 ;  /* 0x000000381018723c */ /* 0x048ff0000004185c */
[C---:B------:R-:W-:Y:S01]  /*1d30*/  HMMA.16816.F32.BF16 R68, R16.reuse, R58, R88 ;  /* 0x0000003a1044723c */ /* 0x040fe20000041858 */
[----:B------:R-:W3:Y:S07]  /*1d40*/  LDSM.16.M88.4 R88, [R220+0x1000] ;  /* 0x00100000dc58783b */ /* 0x000eee0000000200 */
[C---:B-1----:R-:W-:Y:S01]  /*1d50*/  HMMA.16816.F32.BF16 R56, R16.reuse, R54, R80 ;  /* 0x000000361038723c */ /* 0x042fe20000041850 */
[----:B------:R-:W1:Y:S07]  /*1d60*/  LDSM.16.M88.4 R80, [R220+0x2000] ;  /* 0x00200000dc50783b */ /* 0x000e6e0000000200 */
[C---:B------:R-:W-:Y:S08]  /*1d70*/  HMMA.16816.F32.BF16 R84, R16.reuse, R52, R84 ;  /* 0x000000341054723c */ /* 0x040ff00000041854 */
[C---:B----4-:R-:W-:Y:S08]  /*1d80*/  HMMA.16816.F32.BF16 R52, R16.reuse, R44, R72 ;  /* 0x0000002c1034723c */ /* 0x050ff00000041848 */
[C---:B------:R-:W-:Y:S08]  /*1d90*/  HMMA.16816.F32.BF16 R48, R16.reuse, R46, R48 ;  /* 0x0000002e1030723c */ /* 0x040ff00000041830 */
[C---:B-----5:R-:W-:Y:S01]  /*1da0*/  HMMA.16816.F32.BF16 R44, R16.reuse, R20, R12 ;  /* 0x00000014102c723c */ /* 0x060fe2000004180c */
[----:B------:R-:W-:Y:S07]  /*1db0*/  LDSM.16.M88.4 R12, [R223+0x4000] ;  /* 0x00400000df0c783b */ /* 0x000fee0000000200 */
[C---:B------:R-:W-:Y:S08]  /*1dc0*/  HMMA.16816.F32.BF16 R92, R16.reuse, R32, R64 ;  /* 0x00000020105c723c */ /* 0x040ff00000041840 */
[C---:B------:R-:W-:Y:S01]  /*1dd0*/  HMMA.16816.F32.BF16 R72, R16.reuse, R34, R40 ;  /* 0x000000221048723c */ /* 0x040fe20000041828 */
[----:B------:R-:W4:Y:S07]  /*1de0*/  LDSM.16.M88.4 R32, [R167+0xf900] ;  /* 0x00f90000a720783b */ /* 0x000f2e0000000200 */
[----:B------:R-:W-:Y:S08]  /*1df0*/  HMMA.16816.F32.BF16 R76, R16, R22, R104 ;  /* 0x00000016104c723c */ /* 0x000ff00000041868 */
[C---:B------:R-:W-:Y:S01]  /*1e00*/  HMMA.16816.F32.BF16 R64, R8.reuse, R60, R36 ;  /* 0x0000003c0840723c */ /* 0x040fe20000041824 */
[----:B------:R-:W5:Y:S07]  /*1e10*/  LDSM.16.M88.4 R36, [R167+0x10100] ;  /* 0x01010000a724783b */ /* 0x000f6e0000000200 */
[C---:B--2---:R-:W-:Y:S08]  /*1e20*/  HMMA.16816.F32.BF16 R24, R8.reuse, R100, R24 ;  /* 0x000000640818723c */ /* 0x044ff00000041818 */
[C---:B------:R-:W-:Y:S01]  /*1e30*/  HMMA.16816.F32.BF16 R60, R8.reuse, R62, R28 ;  /* 0x0000003e083c723c */ /* 0x040fe2000004181c */
[----:B------:R-:W-:Y:S07]  /*1e40*/  LDSM.16.M88.4 R28, [R167+0x11100] ;  /* 0x01110000a71c783b */ /* 0x000fee0000000200 */
[C---:B------:R-:W-:Y:S01]  /*1e50*/  HMMA.16816.F32.BF16 R20, R8.reuse, R102, R68 ;  /* 0x000000660814723c */ /* 0x040fe20000041844 */
[----:B------:R-:W2:Y:S07]  /*1e60*/  LDSM.16.M88.4 R68, [R167+0x10900] ;  /* 0x01090000a744783b */ /* 0x000eae0000000200 */
[C---:B---3--:R-:W-:Y:S08]  /*1e70*/  HMMA.16816.F32.BF16 R56, R8.reuse, R90, R56 ;  /* 0x0000005a0838723c */ /* 0x048ff00000041838 */
[C---:B------:R-:W-:Y:S08]  /*1e80*/  HMMA.16816.F32.BF16 R16, R8.reuse, R88, R84 ;  /* 0x000000580810723c */ /* 0x040ff00000041854 */
[C---:B------:R-:W-:Y:S08]  /*1e90*/  HMMA.16816.F32.BF16 R52, R8.reuse, R96, R52 ;  /* 0x000000600834723c */ /* 0x040ff00000041834 */
[C---:B------:R-:W-:Y:S08]  /*1ea0*/  HMMA.16816.F32.BF16 R48, R8.reuse, R98, R48 ;  /* 0x000000620830723c */ /* 0x040ff00000041830 */
[C---:B-1----:R-:W-:Y:S08]  /*1eb0*/  HMMA.16816.F32.BF16 R44, R8.reuse, R80, R44 ;  /* 0x00000050082c723c */ /* 0x042ff0000004182c */
[C---:B------:R-:W-:Y:S01]  /*1ec0*/  HMMA.16816.F32.BF16 R40, R8.reuse, R82, R76 ;  /* 0x000000520828723c */ /* 0x040fe2000004184c */
[----:B------:R-:W1:Y:S04]  /*1ed0*/  LDSM.16.M88.4 R80, [R167+0x11900] ;  /* 0x01190000a750783b */ /* 0x000e680000000200 */
[----:B------:R-:W-:Y:S03]  /*1ee0*/  LDSM.16.M88.4 R76, [R226+0x4000] ;  /* 0x00400000e24c783b */ /* 0x000fe60000000200 */
[C---:B------:R-:W-:Y:S08]  /*1ef0*/  HMMA.16816.F32.BF16 R92, R8.reuse, R112, R92 ;  /* 0x00000070085c723c */ /* 0x040ff0000004185c */
[----:B------:R-:W-:Y:S01]  /*1f00*/  HMMA.16816.F32.BF16 R112, R8, R114, R72 ;  /* 0x000000720870723c */ /* 0x000fe20000041848 */
[----:B------:R-:W-:Y:S04]  /*1f10*/  LDSM.16.M88.4 R8, [R222+0x4000] ;  /* 0x00400000de08783b */ /* 0x000fe80000000200 */
[----:B------:R-:W3:Y:S03]  /*1f20*/  LDSM.16.M88.4 R72, [R226+0x3800] ;  /* 0x00380000e248783b */ /* 0x000ee60000000200 */
[C---:B----4-:R-:W-:Y:S01]  /*1f30*/  HMMA.16816.F32.BF16 R116, R12.reuse, R32, R24 ;  /* 0x000000200c74723c */ /* 0x050fe20000041818 */
[----:B------:R-:W4:Y:S07]  /*1f40*/  LDSM.16.M88.4 R24, [R226+0x3000] ;  /* 0x00300000e218783b */ /* 0x000f2e0000000200 */
[C---:B------:R-:W-:Y:S01]  /*1f50*/  HMMA.16816.F32.BF16 R108, R12.reuse, R120, R64 ;  /* 0x000000780c6c723c */ /* 0x040fe20000041840 */
[----:B------:R-:W1:Y:S07]  /*1f60*/  LDSM.16.M88.4 R64, [R226+0x5000] ;  /* 0x00500000e240783b */ /* 0x000e6e0000000200 */
[C---:B------:R-:W-:Y:S01]  /*1f70*/  HMMA.16816.F32.BF16 R104, R12.reuse, R34, R20 ;  /* 0x000000220c68723c */ /* 0x040fe20000041814 */
[----:B------:R-:W-:Y:S07]  /*1f80*/  LDSM.16.M88.4 R32, [R221+0xf900] ;  /* 0x00f90000dd20783b */ /* 0x000fee0000000200 */
[C---:B-----5:R-:W-:Y:S08]  /*1f90*/  HMMA.16816.F32.BF16 R100, R12.reuse, R38, R56 ;  /* 0x000000260c64723c */ /* 0x060ff00000041838 */
[C---:B------:R-:W-:Y:S01]  /*1fa0*/  HMMA.16816.F32.BF16 R120, R12.reuse, R122, R60 ;  /* 0x0000007a0c78723c */ /* 0x040fe2000004183c */
[----:B------:R-:W-:Y:S07]  /*1fb0*/  LDSM.16.M88.4 R60, [R226+0x5800] ;  /* 0x00580000e23c783b */ /* 0x000fee0000000200 */
[C---:B------:R-:W-:Y:S01]  /*1fc0*/  HMMA.16816.F32.BF16 R124, R12.reuse, R36, R16 ;  /* 0x000000240c7c723c */ /* 0x040fe20000041810 */
[----:B------:R-:W-:Y:S07]  /*1fd0*/  LDSM.16.M88.4 R16, [R225+0x4000] ;  /* 0x00400000e110783b */ /* 0x000fee0000000200 */
[C---:B--2---:R-:W-:Y:S08]  /*1fe0*/  HMMA.16816.F32.BF16 R96, R12.reuse, R68, R52 ;  /* 0x000000440c60723c */ /* 0x044ff00000041834 */
[C---:B------:R-:W-:Y:S01]  /*1ff0*/  HMMA.16816.F32.BF16 R88, R12.reuse, R70, R48 ;  /* 0x000000460c58723c */ /* 0x040fe20000041830 */
[----:B------:R-:W2:Y:S04]  /*2000*/  LDSM.16.M88.4 R68, [R226+0x4800] ;  /* 0x00480000e244783b */ /* 0x000ea80000000200 */
[----:B------:R-:W5:Y:S03]  /*2010*/  LDSM.16.M88.4 R48, [R221+0xf100] ;  /* 0x00f10000dd30783b */ /* 0x000f660000000200 */
[C---:B------:R-:W-:Y:S08]  /*2020*/  HMMA.16816.F32.BF16 R84, R12.reuse, R28, R44 ;  /* 0x0000001c0c54723c */ /* 0x040ff0000004182c */
[C---:B------:R-:W-:Y:S08]  /*2030*/  HMMA.16816.F32.BF16 R56, R12.reuse, R30, R40 ;  /* 0x0000001e0c38723c */ /* 0x040ff00000041828 */
[C---:B-1----:R-:W-:Y:S08]  /*2040*/  HMMA.16816.F32.BF16 R52, R12.reuse, R80, R92 ;  /* 0x000000500c34723c */ /* 0x042ff0000004185c */
[----:B------:R-:W-:Y:S08]  /*2050*/  HMMA.16816.F32.BF16 R36, R12, R82, R112 ;  /* 0x000000520c24723c */ /* 0x000ff00000041870 */
[C---:B---3--:R-:W-:Y:S01]  /*2060*/  HMMA.16816.F32.BF16 R12, R8.reuse, R74, R104 ;  /* 0x0000004a080c723c */ /* 0x048fe20000041868 */
[----:B------:R-:W1:Y:S07]  /*2070*/  LDSM.16.M88.4 R104, [R221+0x10100] ;  /* 0x01010000dd68783b */ /* 0x000e6e0000000200 */
[C---:B----4-:R-:W-:Y:S08]  /*2080*/  HMMA.16816.F32.BF16 R28, R8.reuse, R24, R108 ;  /* 0x00000018081c723c */ /* 0x050ff0000004186c */
[C---:B------:R-:W-:Y:S01]  /*2090*/  HMMA.16816.F32.BF16 R24, R8.reuse, R26, R120 ;  /* 0x0000001a0818723c */ /* 0x040fe20000041878 */
[----:B------:R-:W3:Y:S07]  /*20a0*/  LDSM.16.M88.4 R120, [R221+0x10900] ;  /* 0x01090000dd78783b */ /* 0x000eee0000000200 */
[C---:B------:R-:W-:Y:S01]  /*20b0*/  HMMA.16816.F32.BF16 R44, R8.reuse, R76, R124 ;  /* 0x0000004c082c723c */ /* 0x040fe2000004187c */
[----:B------:R-:W4:Y:S07]  /*20c0*/  LDSM.16.M88.4 R124, [R221+0x11100] ;  /* 0x01110000dd7c783b */ /* 0x000f2e0000000200 */
[C---:B------:R-:W-:Y:S08]  /*20d0*/  HMMA.16816.F32.BF16 R80, R8.reuse, R64, R84 ;  /* 0x000000400850723c */ /* 0x040ff00000041854 */
[C---:B------:R-:W-:Y:S01]  /*20e0*/  HMMA.16816.F32.BF16 R112, R8.reuse, R66, R56 ;  /* 0x000000420870723c */ /* 0x040fe20000041838 */
[----:B------:R-:W1:Y:S04]  /*20f0*/  LDSM.16.M88.4 R64, [R221+0x11900] ;  /* 0x01190000dd40783b */ /* 0x000e680000000200 */
[----:B------:R-:W-:Y:S03]  /*2100*/  LDSM.16.M88.4 R56, [R220+0x3800] ;  /* 0x00380000dc38783b */ /* 0x000fe60000000200 */
[C---:B------:R-:W-:Y:S08]  /*2110*/  HMMA.16816.F32.BF16 R20, R8.reuse, R72, R116 ;  /* 0x000000480814723c */ /* 0x040ff00000041874 */
[C---:B------:R-:W-:Y:S08]  /*2120*/  HMMA.16816.F32.BF16 R40, R8.reuse, R78, R100 ;  /* 0x0000004e0828723c */ /* 0x040ff00000041864 */
[C---:B--2---:R-:W-:Y:S08]  /*2130*/  HMMA.16816.F32.BF16 R72, R8.reuse, R68, R96 ;  /* 0x000000440848723c */ /* 0x044ff00000041860 */
[C---:B------:R-:W-:Y:S01]  /*2140*/  HMMA.16816.F32.BF16 R88, R8.reuse, R70, R88 ;  /* 0x000000460858723c */ /* 0x040fe20000041858 */
[----:B------:R-:W-:Y:S07]  /*2150*/  LDSM.16.M88.4 R68, [R220+0x3000] ;  /* 0x00300000dc44783b */ /* 0x000fee0000000200 */
[C---:B------:R-:W-:Y:S01]  /*2160*/  HMMA.16816.F32.BF16 R116, R8.reuse, R60, R52 ;  /* 0x0000003c0874723c */ /* 0x040fe20000041834 */
[----:B------:R-:W-:Y:S07]  /*2170*/  LDSM.16.M88.4 R52, [R220+0x4000] ;  /* 0x00400000dc34783b */ /* 0x000fee0000000200 */
[----:B------:R-:W-:Y:S01]  /*2180*/  HMMA.16816.F32.BF16 R108, R8, R62, R36 ;  /* 0x0000003e086c723c */ /* 0x000fe20000041824 */
[----:B------:R-:W-:Y:S04]  /*2190*/  LDSM.16.M88.4 R8, [R224+0x4000] ;  /* 0x00400000e008783b */ /* 0x000fe80000000200 */
[----:B------:R-:W-:Y:S03]  /*21a0*/  LDSM.16.M88.4 R60, [R220+0x5800] ;  /* 0x00580000dc3c783b */ /* 0x000fe60000000200 */
[C---:B-----5:R-:W-:Y:S08]  /*21b0*/  HMMA.16816.F32.BF16 R100, R16.reuse, R48, R28 ;  /* 0x000000301064723c */ /* 0x060ff0000004181c */
[C---:B------:R-:W-:Y:S01]  /*21c0*/  HMMA.16816.F32.BF16 R96, R16.reuse, R50, R24 ;  /* 0x000000321060723c */ /* 0x040fe20000041818 */
[----:B------:R-:W2:Y:S07]  /*21d0*/  LDSM.16.M88.4 R48, [R220+0x4800] ;  /* 0x00480000dc30783b */ /* 0x000eae0000000200 */
[C---:B-1----:R-:W-:Y:S01]  /*21e0*/  HMMA.16816.F32.BF16 R76, R16.reuse, R104, R44 ;  /* 0x00000068104c723c */ /* 0x042fe2000004182c */
[----:B------:R-:W1:Y:S07]  /*21f0*/  LDSM.16.M88.4 R44, [R220+0x5000] ;  /* 0x00500000dc2c783b */ /* 0x000e6e0000000200 */
[C---:B------:R-:W-:Y:S08]  /*2200*/  HMMA.16816.F32.BF16 R92, R16.reuse, R32, R20 ;  /* 0x00000020105c723c */ /* 0x040ff00000041814 */
[C---:B------:R-:W-:Y:S01]  /*2210*/  HMMA.16816.F32.BF16 R84, R16.reuse, R34, R12 ;  /* 0x000000221054723c */ /* 0x040fe2000004180c */
[----:B------:R-:W-:Y:S07]  /*2220*/  LDSM.16.M88.4 R12, [R223+0x8000] ;  /* 0x00800000df0c783b */ /* 0x000fee0000000200 */
[C---:B------:R-:W-:Y:S01]  /*2230*/  HMMA.16816.F32.BF16 R40, R16.reuse, R106, R40 ;  /* 0x0000006a1028723c */ /* 0x040fe20000041828 */
[----:B------:R-:W5:Y:S07]  /*2240*/  LDSM.16.M88.4 R104, [R167+0x12100] ;  /* 0x01210000a768783b */ /* 0x000f6e0000000200 */
[C---:B---3--:R-:W-:Y:S08]  /*2250*/  HMMA.16816.F32.BF16 R36, R16.reuse, R120, R72 ;  /* 0x000000781024723c */ /* 0x048ff00000041848 */
[C---:B------:R-:W-:Y:S01]  /*2260*/  HMMA.16816.F32.BF16 R32, R16.reuse, R122, R88 ;  /* 0x0000007a1020723c */ /* 0x040fe20000041858 */
[----:B------:R-:W-:Y:S07]  /*2270*/  LDSM.16.M88.4 R120, [R221+0x15100] ;  /* 0x01510000dd78783b */ /* 0x000fee0000000200 */
[C---:B----4-:R-:W-:Y:S08]  /*2280*/  HMMA.16816.F32.BF16 R28, R16.reuse, R124, R80 ;  /* 0x0000007c101c723c */ /* 0x050ff00000041850 */
[C---:B------:R-:W-:Y:S01]  /*2290*/  HMMA.16816.F32.BF16 R24, R16.reuse, R126, R112 ;  /* 0x0000007e1018723c */ /* 0x040fe20000041870 */
[----:B------:R-:W3:Y:S04]  /*22a0*/  LDSM.16.M88.4 R112, [R167+0x13900] ;  /* 0x01390000a770783b */ /* 0x000ee80000000200 */
[----:B------:R-:W-:Y:S03]  /*22b0*/  LDSM.16.M88.4 R124, [R220+0xb000] ;  /* 0x00b00000dc7c783b */ /* 0x000fe60000000200 */
[C---:B------:R-:W-:Y:S01]  /*22c0*/  HMMA.16816.F32.BF16 R20, R16.reuse, R64, R116 ;  /* 0x000000401014723c */ /* 0x040fe20000041874 */
[----:B------:R-:W-:Y:S07]  /*22d0*/  LDSM.16.M88.4 R116, [R220+0xa800] ;  /* 0x00a80000dc74783b */ /* 0x000fee0000000200 */
[----:B------:R-:W-:Y:S01]  /*22e0*/  HMMA.16816.F32.BF16 R16, R16, R66, R108 ;  /* 0x000000421010723c */ /* 0x000fe2000004186c */
[----:B------:R-:W4:Y:S07]  /*22f0*/  LDSM.16.M88.4 R108, [R167+0x13100] ;  /* 0x01310000a76c783b */ /* 0x000f2e0000000200 */
[C---:B--2---:R-:W-:Y:S08]  /*2300*/  HMMA.16816.F32.BF16 R72, R8.reuse, R48, R36 ;  /* 0x000000300848723c */ /* 0x044ff00000041824 */
[C---:B------:R-:W-:Y:S01]  /*2310*/  HMMA.16816.F32.BF16 R64, R8.reuse, R68, R100 ;  /* 0x000000440840723c */ /* 0x040fe20000041864 */
[----:B------:R-:W-:Y:S07]  /*2320*/  LDSM.16.M88.4 R100, [R167+0x12900] ;  /* 0x01290000a764783b */ /* 0x000fee0000000200 */
[C---:B------:R-:W-:Y:S01]  /*2330*/  HMMA.16816.F32.BF16 R36, R8.reuse, R62, R16 ;  /* 0x0000003e0824723c */ /* 0x040fe20000041810 */
[----:B------:R-:W2:Y:S07]  /*2340*/  LDSM.16.M88.4 R16, [R167+0x14100] ;  /* 0x01410000a710783b */ /* 0x000eae0000000200 */
[C---:B------:R-:W-:Y:S08]  /*2350*/  HMMA.16816.F32.BF16 R68, R8.reuse, R70, R96 ;  /* 0x000000460844723c */ /* 0x040ff00000041860 */
[C---:B------:R-:W-:Y:S08]  /*2360*/  HMMA.16816.F32.BF16 R80, R8.reuse, R56, R92 ;  /* 0x000000380850723c */ /* 0x040ff0000004185c */
[C---:B------:R-:W-:Y:S08]  /*2370*/  HMMA.16816.F32.BF16 R84, R8.reuse, R58, R84 ;  /* 0x0000003a0854723c */ /* 0x040ff00000041854 */
[C---:B------:R-:W-:Y:S08]  /*2380*/  HMMA.16816.F32.BF16 R56, R8.reuse, R52, R76 ;  /* 0x000000340838723c */ /* 0x040ff0000004184c */
[C---:B-1----:R-:W-:Y:S08]  /*2390*/  HMMA.16816.F32.BF16 R96, R8.reuse, R44, R28 ;  /* 0x0000002c0860723c */ /* 0x042ff0000004181c */
[C---:B------:R-:W-:Y:S08]  /*23a0*/  HMMA.16816.F32.BF16 R88, R8.reuse, R46, R24 ;  /* 0x0000002e0858723c */ /* 0x040ff00000041818 */
[C---:B------:R-:W-:Y:S08]  /*23b0*/  HMMA.16816.F32.BF16 R76, R8.reuse, R54, R40 ;  /* 0x00000036084c723c */ /* 0x040ff00000041828 */
[C---:B------:R-:W-:Y:S01]  /*23c0*/  HMMA.16816.F32.BF16 R92, R8.reuse, R50, R32 ;  /* 0x00000032085c723c */ /* 0x040fe20000041820 */
[----:B------:R-:W-:Y:S04]  /*23d0*/  LDSM.16.M88.4 R32, [R226+0x6000] ;  /* 0x00600000e220783b */ /* 0x000fe80000000200 */
[----:B------:R-:W-:Y:S03]  /*23e0*/  LDSM.16.M88.4 R48, [R226+0x6800] ;  /* 0x00680000e230783b */ /* 0x000fe60000000200 */
[----:B------:R-:W-:Y:S01]  /*23f0*/  HMMA.16816.F32.BF16 R44, R8, R60, R20 ;  /* 0x0000003c082c723c */ /* 0x000fe20000041814 */
[----:B------:R-:W1:Y:S04]  /*2400*/  LDSM.16.M88.4 R8, [R222+0x8000] ;  /* 0x00800000de08783b */ /* 0x000e680000000200 */
[----:B------:R-:W1:Y:S03]  /*2410*/  LDSM.16.M88.4 R20, [R167+0x14900] ;  /* 0x01490000a714783b */ /* 0x000e660000000200 */
[C---:B-----5:R-:W-:Y:S01]  /*2420*/  HMMA.16816.F32.BF16 R24, R12.reuse, R106, R68 ;  /* 0x0000006a0c18723c */ /* 0x060fe20000041844 */
[----:B------:R-:W5:Y:S07]  /*2430*/  LDSM.16.M88.4 R60, [R226+0x7000] ;  /* 0x00700000e23c783b */ /* 0x000f6e0000000200 */
[C---:B------:R-:W-:Y:S01]  /*2440*/  HMMA.16816.F32.BF16 R28, R12.reuse, R104, R64 ;  /* 0x000000680c1c723c */ /* 0x040fe20000041840 */
[----:B------:R-:W-:Y:S07]  /*2450*/  LDSM.16.M88.4 R104, [R226+0x8000] ;  /* 0x00800000e268783b */ /* 0x000fee0000000200 */
[C---:B---3--:R-:W-:Y:S01]  /*2460*/  HMMA.16816.F32.BF16 R68, R12.reuse, R112, R72 ;  /* 0x000000700c44723c */ /* 0x048fe20000041848 */
[----:B------:R-:W3:Y:S07]  /*2470*/  LDSM.16.M88.4 R72, [R226+0x7800] ;  /* 0x00780000e248783b */ /* 0x000eee0000000200 */
[C---:B----4-:R-:W-:Y:S08]  /*2480*/  HMMA.16816.F32.BF16 R56, R12.reuse, R108, R56 ;  /* 0x0000006c0c38723c */ /* 0x050ff00000041838 */
[C---:B------:R-:W-:Y:S01]  /*2490*/  HMMA.16816.F32.BF16 R64, R12.reuse, R110, R76 ;  /* 0x0000006e0c40723c */ /* 0x040fe2000004184c */
[----:B------:R-:W-:Y:S07]  /*24a0*/  LDSM.16.M88.4 R108, [R221+0x12100] ;  /* 0x01210000dd6c783b */ /* 0x000fee0000000200 */
[C---:B--2---:R-:W-:Y:S08]  /*24b0*/  HMMA.16816.F32.BF16 R96, R12.reuse, R16, R96 ;  /* 0x000000100c60723c */ /* 0x044ff00000041860 */
[C---:B------:R-:W-:Y:S01]  /*24c0*/  HMMA.16816.F32.BF16 R88, R12.reuse, R18, R88 ;  /* 0x000000120c58723c */ /* 0x040fe20000041858 */
[----:B------:R-:W2:Y:S07]  /*24d0*/  LDSM.16.M88.4 R16, [R225+0x8000] ;  /* 0x00800000e110783b */ /* 0x000eae0000000200 */
[C---:B------:R-:W-:Y:S08]  /*24e0*/  HMMA.16816.F32.BF16 R52, R12.reuse, R102, R84 ;  /* 0x000000660c34723c */ /* 0x040ff00000041854 */
[C---:B------:R-:W-:Y:S01]  /*24f0*/  HMMA.16816.F32.BF16 R40, R12.reuse, R100, R80 ;  /* 0x000000640c28723c */ /* 0x040fe20000041850 */
[----:B------:R-:W4:Y:S07]  /*2500*/  LDSM.16.M88.4 R100, [R226+0x8800] ;  /* 0x00880000e264783b */ /* 0x000f2e0000000200 */
[----:B------:R-:W-:Y:S01]  /*2510*/  HMMA.16816.F32.BF16 R80, R12, R114, R92 ;  /* 0x000000720c50723c */ /* 0x000fe2000004185c */
[----:B------:R-:W2:Y:S07]  /*2520*/  LDSM.16.M88.4 R112, [R221+0x12900] ;  /* 0x01290000dd70783b */ /* 0x000eae0000000200 */
[----:B-1----:R-:W-:Y:S01]  /*2530*/  HMMA.16816.F32.BF16 R84, R8, R32, R28 ;  /* 0x000000200854723c */ /* 0x002fe2000004181c */
[----:B------:R-:W1:Y:S07]  /*2540*/  LDSM.16.M88.4 R28, [R221+0x13900] ;  /* 0x01390000dd1c783b */ /* 0x000e6e0000000200 */
[C---:B------:R-:W-:Y:S08]  /*2550*/  HMMA.16816.F32.BF16 R92, R12.reuse, R20, R44 ;  /* 0x000000140c5c723c */ /* 0x040ff0000004182c */
[----:B------:R-:W-:Y:S08]  /*2560*/  HMMA.16816.F32.BF16 R76, R12, R22, R36 ;  /* 0x000000160c4c723c */ /* 0x000ff00000041824 */
[C---:B------:R-:W-:Y:S08]  /*2570*/  HMMA.16816.F32.BF16 R20, R8.reuse, R34, R24 ;  /* 0x000000220814723c */ /* 0x040ff00000041818 */
[C---:B------:R-:W-:Y:S08]  /*2580*/  HMMA.16816.F32.BF16 R24, R8.reuse, R50, R52 ;  /* 0x000000320818723c */ /* 0x040ff00000041834 */
[C---:B------:R-:W-:Y:S08]  /*2590*/  HMMA.16816.F32.BF16 R12, R8.reuse, R48, R40 ;  /* 0x00000030080c723c */ /* 0x040ff00000041828 */
[C---:B-----5:R-:W-:Y:S01]  /*25a0*/  HMMA.16816.F32.BF16 R52, R8.reuse, R60, R56 ;  /* 0x0000003c0834723c */ /* 0x060fe20000041838 */
[----:B------:R-:W5:Y:S07]  /*25b0*/  LDSM.16.M88.4 R56, [R221+0x13100] ;  /* 0x01310000dd38783b */ /* 0x000f6e0000000200 */
[C---:B---3--:R-:W-:Y:S08]  /*25c0*/  HMMA.16816.F32.BF16 R44, R8.reuse, R72, R68 ;  /* 0x00000048082c723c */ /* 0x048ff00000041844 */
[----:B------:R-:W-:Y:S08]  /*25d0*/  HMMA.16816.F32.BF16 R36, R8, R104, R96 ;  /* 0x000000680824723c */ /* 0x000ff00000041860 */
[----:B--2---:R-:W-:Y:S01]  /*25e0*/  HMMA.16816.F32.BF16 R96, R16, R110, R20 ;  /* 0x0000006e1060723c */ /* 0x004fe20000041814 */
[----:B------:R-:W2:Y:S07]  /*25f0*/  LDSM.16.M88.4 R20, [R221+0x14100] ;  /* 0x01410000dd14783b */ /* 0x000eae0000000200 */
[C---:B------:R-:W-:Y:S01]  /*2600*/  HMMA.16816.F32.BF16 R48, R8.reuse, R62, R64 ;  /* 0x0000003e0830723c */ /* 0x040fe20000041840 */
[----:B------:R-:W-:Y:S07]  /*2610*/  LDSM.16.M88.4 R64, [R220+0x6000] ;  /* 0x00600000dc40783b */ /* 0x000fee0000000200 */
[C---:B------:R-:W-:Y:S08]  /*2620*/  HMMA.16816.F32.BF16 R40, R8.reuse, R74, R80 ;  /* 0x0000004a0828723c */ /* 0x040ff00000041850 */
[C---:B------:R-:W-:Y:S08]  /*2630*/  HMMA.16816.F32.BF16 R32, R8.reuse, R106, R88 ;  /* 0x0000006a0820723c */ /* 0x040ff00000041858 */
[C---:B----4-:R-:W-:Y:S08]  /*2640*/  HMMA.16816.F32.BF16 R68, R8.reuse, R100, R92 ;  /* 0x000000640844723c */ /* 0x050ff0000004185c */
[----:B------:R-:W-:Y:S01]  /*2650*/  HMMA.16816.F32.BF16 R76, R8, R102, R76 ;  /* 0x00000066084c723c */ /* 0x000fe2000004184c */
[----:B------:R-:W3:Y:S07]  /*2660*/  LDSM.16.M88.4 R8, [R221+0x14900] ;  /* 0x01490000dd08783b */ /* 0x000eee0000000200 */
[C---:B------:R-:W-:Y:S01]  /*2670*/  HMMA.16816.F32.BF16 R92, R16.reuse, R112, R12 ;  /* 0x00000070105c723c */ /* 0x040fe2000004180c */
[----:B------:R-:W-:Y:S07]  /*2680*/  LDSM.16.M88.4 R12, [R224+0x8000] ;  /* 0x00800000e00c783b */ /* 0x000fee0000000200 */
[C---:B-1----:R-:W-:Y:S01]  /*2690*/  HMMA.16816.F32.BF16 R88, R16.reuse, R28, R44 ;  /* 0x0000001c1058723c */ /* 0x042fe2000004182c */
[----:B------:R-:W1:Y:S07]  /*26a0*/  LDSM.16.M88.4 R44, [R220+0x7000] ;  /* 0x00700000dc2c783b */ /* 0x000e6e0000000200 */
[C---:B-----5:R-:W-:Y:S08]  /*26b0*/  HMMA.16816.F32.BF16 R100, R16.reuse, R56, R52 ;  /* 0x000000381064723c */ /* 0x060ff00000041834 */
[C---:B------:R-:W-:Y:S01]  /*26c0*/  HMMA.16816.F32.BF16 R104, R16.reuse, R58, R48 ;  /* 0x0000003a1068723c */ /* 0x040fe20000041830 */
[----:B------:R-:W4:Y:S04]  /*26d0*/  LDSM.16.M88.4 R56, [R220+0x6800] ;  /* 0x00680000dc38783b */ /* 0x000f280000000200 */
[----:B------:R-:W5:Y:S03]  /*26e0*/  LDSM.16.M88.4 R48, [R220+0x7800] ;  /* 0x00780000dc30783b */ /* 0x000f660000000200 */
[C---:B------:R-:W-:Y:S01]  /*26f0*/  HMMA.16816.F32.BF16 R80, R16.reuse, R30, R40 ;  /* 0x0000001e1050723c */ /* 0x040fe20000041828 */
[----:B------:R-:W1:Y:S04]  /*2700*/  LDSM.16.M88.4 R40, [R220+0x8000] ;  /* 0x00800000dc28783b */ /* 0x000e680000000200 */
[----:B------:R-:W-:Y:S03]  /*2710*/  LDSM.16.M88.4 R28, [R167+0x15100] ;  /* 0x01510000a71c783b */ /* 0x000fe60000000200 */
[C---:B--2---:R-:W-:Y:S01]  /*2720*/  HMMA.16816.F32.BF16 R72, R16.reuse, R20, R36 ;  /* 0x000000141048723c */ /* 0x044fe20000041824 */
[----:B------:R-:W2:Y:S07]  /*2730*/  LDSM.16.M88.4 R36, [R220+0x8800] ;  /* 0x00880000dc24783b */ /* 0x000eae0000000200 */
[C---:B------:R-:W-:Y:S08]  /*2740*/  HMMA.16816.F32.BF16 R84, R16.reuse, R108, R84 ;  /* 0x0000006c1054723c */ /* 0x040ff00000041854 */
[C---:B------:R-:W-:Y:S08]  /*2750*/  HMMA.16816.F32.BF16 R60, R16.reuse, R22, R32 ;  /* 0x00000016103c723c */ /* 0x040ff00000041820 */
[C---:B---3--:R-:W-:Y:S08]  /*2760*/  HMMA.16816.F32.BF16 R52, R16.reuse, R8, R68 ;  /* 0x000000081034723c */ /* 0x048ff00000041844 */
[----:B------:R-:W-:Y:S01]  /*2770*/  HMMA.16816.F32.BF16 R32, R16, R10, R76 ;  /* 0x0000000a1020723c */ /* 0x000fe2000004184c */
[----:B------:R-:W3:Y:S07]  /*2780*/  LDSM.16.M88.4 R8, [R223+0xc000] ;  /* 0x00c00000df08783b */ /* 0x000eee0000000200 */
[C---:B-1----:R-:W-:Y:S08]  /*2790*/  HMMA.16816.F32.BF16 R100, R12.reuse, R44, R100 ;  /* 0x0000002c0c64723c */ /* 0x042ff00000041864 */
[----:B------:R-:W-:Y:S01]  /*27a0*/  HMMA.16816.F32.BF16 R104, R12, R46, R104 ;  /* 0x0000002e0c68723c */ /* 0x000fe20000041868 */
[----:B------:R-:W1:Y:S07]  /*27b0*/  LDSM.16.M88.4 R44, [R167+0x15900] ;  /* 0x01590000a72c783b */ /* 0x000e6e0000000200 */
[----:B------:R-:W-:Y:S08]  /*27c0*/  HMMA.16816.F32.BF16 R108, R16, R114, R24 ;  /* 0x00000072106c723c */ /* 0x000ff00000041818 */
[C---:B------:R-:W-:Y:S08]  /*27d0*/  HMMA.16816.F32.BF16 R24, R12.reuse, R64, R84 ;  /* 0x000000400c18723c */ /* 0x040ff00000041854 */
[C---:B------:R-:W-:Y:S01]  /*27e0*/  HMMA.16816.F32.BF16 R20, R12.reuse, R66, R96 ;  /* 0x000000420c14723c */ /* 0x040fe20000041860 */
[----:B------:R-:W-:Y:S07]  /*27f0*/  LDSM.16.M88.4 R64, [R167+0x16900] ;  /* 0x01690000a740783b */ /* 0x000fee0000000200 */
[C---:B----4-:R-:W-:Y:S08]  /*2800*/  HMMA.16816.F32.BF16 R16, R12.reuse, R56, R92 ;  /* 0x000000380c10723c */ /* 0x050ff0000004185c */
[C---:B-----5:R-:W-:Y:S08]  /*2810*/  HMMA.16816.F32.BF16 R96, R12.reuse, R48, R88 ;  /* 0x000000300c60723c */ /* 0x060ff00000041858 */
[C---:B------:R-:W-:Y:S01]  /*2820*/  HMMA.16816.F32.BF16 R92, R12.reuse, R50, R80 ;  /* 0x000000320c5c723c */ /* 0x040fe20000041850 */
[----:B------:R-:W4:Y:S07]  /*2830*/  LDSM.16.M88.4 R48, [R167+0x16100] ;  /* 0x01610000a730783b */ /* 0x000f2e0000000200 */
[C---:B------:R-:W-:Y:S01]  /*2840*/  HMMA.16816.F32.BF16 R88, R12.reuse, R40, R72 ;  /* 0x000000280c58723c */ /* 0x040fe20000041848 */
[----:B------:R-:W5:Y:S07]  /*2850*/  LDSM.16.M88.4 R72, [R167+0x17100] ;  /* 0x01710000a748783b */ /* 0x000f6e0000000200 */
[C---:B------:R-:W-:Y:S08]  /*2860*/  HMMA.16816.F32.BF16 R56, R12.reuse, R58, R108 ;  /* 0x0000003a0c38723c */ /* 0x040ff0000004186c */
[C---:B------:R-:W-:Y:S01]  /*2870*/  HMMA.16816.F32.BF16 R84, R12.reuse, R42, R60 ;  /* 0x0000002a0c54723c */ /* 0x040fe2000004183c */
[----:B------:R-:W-:Y:S07]  /*2880*/  LDSM.16.M88.4 R40, [R226+0xa000] ;  /* 0x00a00000e228783b */ /* 0x000fee0000000200 */
[C---:B--2---:R-:W-:Y:S01]  /*2890*/  HMMA.16816.F32.BF16 R80, R12.reuse, R36, R52 ;  /* 0x000000240c50723c */ /* 0x044fe20000041834 */
[----:B------:R-:W-:Y:S07]  /*28a0*/  LDSM.16.M88.4 R52, [R226+0xa800] ;  /* 0x00a80000e234783b */ /* 0x000fee0000000200 */
[----:B------:R-:W-:Y:S01]  /*28b0*/  HMMA.16816.F32.BF16 R76, R12, R38, R32 ;  /* 0x000000260c4c723c */ /* 0x000fe20000041820 */
[----:B------:R-:W2:Y:S04]  /*28c0*/  LDSM.16.M88.4 R12, [R167+0x17900] ;  /* 0x01790000a70c783b */ /* 0x000ea80000000200 */
[----:B------:R-:W-:Y:S03]  /*28d0*/  LDSM.16.M88.4 R36, [R226+0x9000] ;  /* 0x00900000e224783b */ /* 0x000fe60000000200 */
[C---:B---3--:R-:W-:Y:S01]  /*28e0*/  HMMA.16816.F32.BF16 R68, R8.reuse, R28, R24 ;  /* 0x0000001c0844723c */ /* 0x048fe20000041818 */
[----:B------:R-:W-:Y:S07]  /*28f0*/  LDSM.16.M88.4 R32, [R226+0x9800] ;  /* 0x00980000e220783b */ /* 0x000fee0000000200 */
[C---:B------:R-:W-:Y:S08]  /*2900*/  HMMA.16816.F32.BF16 R60, R8.reuse, R30, R20 ;  /* 0x0000001e083c723c */ /* 0x040ff00000041814 */
[C---:B-1----:R-:W-:Y:S01]  /*2910*/  HMMA.16816.F32.BF16 R28, R8.reuse, R44, R16 ;  /* 0x0000002c081c723c */ /* 0x042fe20000041810 */
[----:B------:R-:W1:Y:S07]  /*2920*/  LDSM.16.M88.4 R16, [R222+0xc000] ;  /* 0x00c00000de10783b */ /* 0x000e6e0000000200 */
[C---:B------:R-:W-:Y:S08]  /*2930*/  HMMA.16816.F32.BF16 R24, R8.reuse, R46, R56 ;  /* 0x0000002e0818723c */ /* 0x040ff00000041838 */
[C---:B----4-:R-:W-:Y:S01]  /*2940*/  HMMA.16816.F32.BF16 R20, R8.reuse, R48, R100 ;  /* 0x000000300814723c */ /* 0x050fe20000041864 */
[----:B------:R-:W3:Y:S07]  /*2950*/  LDSM.16.M88.4 R100, [R226+0xb000] ;  /* 0x00b00000e264783b */ /* 0x000eee0000000200 */
[C---:B------:R-:W-:Y:S08]  /*2960*/  HMMA.16816.F32.BF16 R44, R8.reuse, R50, R104 ;  /* 0x00000032082c723c */ /* 0x040ff00000041868 */
[C---:B------:R-:W-:Y:S01]  /*2970*/  HMMA.16816.F32.BF16 R48, R8.reuse, R64, R96 ;  /* 0x000000400830723c */ /* 0x040fe20000041860 */
[----:B------:R-:W-:Y:S07]  /*2980*/  LDSM.16.M88.4 R96, [R221+0x17900] ;  /* 0x01790000dd60783b */ /* 0x000fee0000000200 */
[C---:B------:R-:W-:Y:S01]  /*2990*/  HMMA.16816.F32.BF16 R56, R8.reuse, R66, R92 ;  /* 0x000000420838723c */ /* 0x040fe2000004185c */
[----:B------:R-:W-:Y:S07]  /*29a0*/  LDSM.16.M88.4 R92, [R220+0x9800] ;  /* 0x00980000dc5c783b */ /* 0x000fee0000000200 */
[C---:B-----5:R-:W-:Y:S01]  /*29b0*/  HMMA.16816.F32.BF16 R64, R8.reuse, R72, R88 ;  /* 0x000000480840723c */ /* 0x060fe20000041858 */
[----:B------:R-:W4:Y:S07]  /*29c0*/  LDSM.16.M88.4 R88, [R226+0xb800] ;  /* 0x00b80000e258783b */ /* 0x000f2e0000000200 */
[C---:B--2---:R-:W-:Y:S08]  /*29d0*/  HMMA.16816.F32.BF16 R80, R8.reuse, R12, R80 ;  /* 0x0000000c0850723c */ /* 0x044ff00000041850 */
[C---:B------:R-:W-:Y:S01]  /*29e0*/  HMMA.16816.F32.BF16 R76, R8.reuse, R14, R76 ;  /* 0x0000000e084c723c */ /* 0x040fe2000004184c */
[----:B------:R-:W2:Y:S07]  /*29f0*/  LDSM.16.M88.4 R12, [R225+0xc000] ;  /* 0x00c00000e10c783b */ /* 0x000eae0000000200 */
[----:B------:R-:W-:Y:S01]  /*2a00*/  HMMA.16816.F32.BF16 R72, R8, R74, R84 ;  /* 0x0000004a0848723c */ /* 0x000fe20000041854 */
[----:B------:R-:W-:Y:S07]  /*2a10*/  LDSM.16.M88.4 R8, [R224+0xc000] ;  /* 0x00c00000e008783b */ /* 0x000fee0000000200 */
[C---:B-1----:R-:W-:Y:S08]  /*2a20*/  HMMA.16816.F32.BF16 R84, R16.reuse, R36, R68 ;  /* 0x000000241054723c */ /* 0x042ff00000041844 */
[C---:B------:R-:W-:Y:S01]  /*2a30*/  HMMA.16816.F32.BF16 R112, R16.reuse, R38, R60 ;  /* 0x000000261070723c */ /* 0x040fe2000004183c */
[----:B------:R-:W1:Y:S07]  /*2a40*/  LDSM.16.M88.4 R36, [R221+0x15900] ;  /* 0x01590000dd24783b */ /* 0x000e6e0000000200 */
[C---:B------:R-:W-:Y:S08]  /*2a50*/  HMMA.16816.F32.BF16 R108, R16.reuse, R32, R28 ;  /* 0x00000020106c723c */ /* 0x040ff0000004181c */
[C---:B------:R-:W-:Y:S01]  /*2a60*/  HMMA.16816.F32.BF16 R104, R16.reuse, R34, R24 ;  /* 0x000000221068723c */ /* 0x040fe20000041818 */
[----:B------:R-:W5:Y:S07]  /*2a70*/  LDSM.16.M88.4 R32, [R221+0x16100] ;  /* 0x01610000dd20783b */ /* 0x000f6e0000000200 */
[C---:B------:R-:W-:Y:S08]  /*2a80*/  HMMA.16816.F32.BF16 R28, R16.reuse, R40, R20 ;  /* 0x00000028101c723c */ /* 0x040ff00000041814 */
[C---:B------:R-:W-:Y:S01]  /*2a90*/  HMMA.16816.F32.BF16 R24, R16.reuse, R42, R44 ;  /* 0x0000002a1018723c */ /* 0x040fe2000004182c */
[----:B------:R-:W1:Y:S07]  /*2aa0*/  LDSM.16.M88.4 R40, [R221+0x16900] ;  /* 0x01690000dd28783b */ /* 0x000e6e0000000200 */
[C---:B------:R-:W-:Y:S01]  /*2ab0*/  HMMA.16816.F32.BF16 R44, R16.reuse, R54, R56 ;  /* 0x00000036102c723c */ /* 0x040fe20000041838 */
[----:B------:R-:W1:Y:S07]  /*2ac0*/  LDSM.16.M88.4 R56, [R221+0x17100] ;  /* 0x01710000dd38783b */ /* 0x000e6e0000000200 */
[C---:B------:R-:W-:Y:S08]  /*2ad0*/  HMMA.16816.F32.BF16 R20, R16.reuse, R52, R48 ;  /* 0x000000341014723c */ /* 0x040ff00000041830 */
[C---:B---3--:R-:W-:Y:S08]  /*2ae0*/  HMMA.16816.F32.BF16 R60, R16.reuse, R102, R72 ;  /* 0x00000066103c723c */ /* 0x048ff00000041848 */
[C---:B------:R-:W-:Y:S01]  /*2af0*/  HMMA.16816.F32.BF16 R48, R16.reuse, R100, R64 ;  /* 0x000000641030723c */ /* 0x040fe20000041840 */
[----:B------:R-:W-:Y:S07]  /*2b00*/  LDSM.16.M88.4 R100, [R220+0x9000] ;  /* 0x00900000dc64783b */ /* 0x000fee0000000200 */
[C---:B----4-:R-:W-:Y:S08]  /*2b10*/  HMMA.16816.F32.BF16 R72, R16.reuse, R88, R80 ;  /* 0x000000581048723c */ /* 0x050ff00000041850 */
[----:B------:R-:W-:Y:S01]  /*2b20*/  HMMA.16816.F32.BF16 R68, R16, R90, R76 ;  /* 0x0000005a1044723c */ /* 0x000fe2000004184c */
[----:B------:R-:W3:Y:S07]  /*2b30*/  LDSM.16.M88.4 R88, [R220+0xa000] ;  /* 0x00a00000dc58783b */ /* 0x000eee0000000200 */
[----:B--2---:R-:W-:Y:S01]  /*2b40*/  HMMA.16816.F32.BF16 R80, R12, R122, R112 ;  /* 0x0000007a0c50723c */ /* 0x004fe20000041870 */
[----:B------:R-:W2:Y:S01]  /*2b50*/  LDSM.16.M88.4 R112, [R220+0xb800] ;  /* 0x00b80000dc70783b */ /* 0x000ea20000000200 */
[----:B------:R-:W-:-:S06]  /*2b60*/  DEPBAR.LE SB0, 0x0 ;  /* 0x000080000000791a */ /* 0x000fcc0000000000 */
[C---:B-1----:R-:W-:Y:S08]  /*2b70*/  HMMA.16816.F32.BF16 R76, R12.reuse, R36, R108 ;  /* 0x000000240c4c723c */ /* 0x042ff0000004186c */
        /* <DEDUP_REMOVED lines=8> */
[C---:B------:R-:W-:Y:S08]  /*2c00*/  HMMA.16816.F32.BF16 R16, R12.reuse, R96, R72 ;  /* 0x000000600c10723c */ /* 0x040ff00000041848 */
[----:B------:R-:W-:Y:S08]  /*2c10*/  HMMA.16816.F32.BF16 R12, R12, R98, R68 ;  /* 0x000000620c0c723c */ /* 0x000ff00000041844 */
        /* <DEDUP_REMOVED lines=10> */
[C---:B--2---:R-:W-:Y:S08]  /*2cc0*/  HMMA.16816.F32.BF16 R48, R8.reuse, R112, R16 ;  /* 0x000000700830723c */ /* 0x044ff00000041810 */
[----:B------:R-:W-:Y:S01]  /*2cd0*/  HMMA.16816.F32.BF16 R56, R8, R114, R12 ;  /* 0x000000720838723c */ /* 0x000fe2000004180c */
[----:B------:R-:W-:Y:S06]  /*2ce0*/  BAR.SYNC.DEFER_BLOCKING 0x0 ;  /* 0x0000000000007b1d */ /* 0x000fec0000010000 */
[----:B------:R-:W-:Y:S05]  /*2cf0*/  @!P5 BRA `(.L_x_683) ;  /* 0x000002400000d947 */ /* 0x000fea0003800000 */
[----:B------:R-:W-:Y:S01]  /*2d00*/  IADD3 R6, R138, -0x2, RZ ;  /* 0xfffffffe8a067810 */ /* 0x000fe20007ffe0ff */
[----:B------:R-:W-:-:S02]  /*2d10*/  IMAD.SHL.U32 R9, R131, 0x40, RZ ;  /* 0x0000004083097824 */ /* 0x000fc400078e00ff */
[----:B------:R-:W-:Y:S01]  /*2d20*/  IMAD.SHL.U32 R16, R135, 0x2, RZ ;  /* 0x0000000287107824 */ /* 0x000fe200078e00ff */
[----:B------:R-:W-:Y:S01]  /*2d30*/  SHF.R.S32.HI R3, RZ, 0x1f, R6 ;  /* 0x0000001fff037819 */ /* 0x000fe20000011406 */
[----:B------:R-:W-:Y:S02]  /*2d40*/  IMAD R2, R130, R6, RZ ;  /* 0x0000000682027224 */ /* 0x000fe400078e02ff */
[----:B------:R-:W-:-:S04]  /*2d50*/  IMAD.WIDE.U32 R6, R6, R132, R136 ;  /* 0x0000008406067225 */ /* 0x000fc800078e0088 */
[----:B------:R-:W-:Y:S01]  /*2d60*/  IMAD R3, R3, R132, R2 ;  /* 0x0000008403037224 */ /* 0x000fe200078e0202 */
[----:B------:R-:W-:-:S03]  /*2d70*/  LEA R2, P0, R6, c[0x0][0x1c8], 0x1 ;  /* 0x0000720006027a11 */ /* 0x000fc600078008ff */
[----:B------:R-:W-:Y:S01]  /*2d80*/  IMAD.IADD R3, R7, 0x1, R3 ;  /* 0x0000000107037824 */ /* 0x000fe200078e0203 */
[----:B------:R-:W-:-:S04]  /*2d90*/  SHF.L.U64.HI R7, R131, 0x6, R134 ;  /* 0x0000000683077819 */ /* 0x000fc80000010286 */
[----:B------:R-:W-:Y:S02]  /*2da0*/  LEA.HI.X R3, R6, c[0x0][0x1cc], R3, 0x1, P0 ;  /* 0x0000730006037a11 */ /* 0x000fe400000f0c03 */
[----:B------:R-:W-:-:S03]  /*2db0*/  IADD3 R14, P5, P0, R9, 0x80, R2 ;  /* 0x00000080090e7810 */ /* 0x000fc600078be002 */
[----:B------:R-:W-:Y:S01]  /*2dc0*/  @!PT LDS RZ, [RZ] ;  /* 0x00000000fffff984 */ /* 0x000fe20000000800 */
[----:B------:R-:W-:Y:S01]  /*2dd0*/  @!PT LDS RZ, [RZ] ;  /* 0x00000000fffff984 */ /* 0x000fe20000000800 */
[----:B------:R-:W-:Y:S01]  /*2de0*/  @!PT LDS RZ, [RZ] ;  /* 0x00000000fffff984 */ /* 0x000fe20000000800 */
[----:B------:R1:W-:Y:S01]  /*2df0*/  LDGSTS.E.BYPASS.LTC128B.128 [R16+0xc100], [R2.64], !P1 ;  /* 0x0c10000002107fae */ /* 0x0003e2000c901d48 */
[--C-:B------:R-:W-:Y:S02]  /*2e00*/  IADD3.X R15, R7, RZ, R3.reuse, P5, P0 ;  /* 0x000000ff070f7210 */ /* 0x100fe40002fe0403 */
[--C-:B------:R-:W-:Y:S01]  /*2e10*/  IADD3 R12, P5, P0, R9, 0x100, R2.reuse ;  /* 0x00000100090c7810 */ /* 0x100fe200078be002 */
[----:B------:R1:W-:Y:S03]  /*2e20*/  LDGSTS.E.BYPASS.LTC128B.128 [R16+0xf100], [R2.64+0x80], !P4 ;  /* 0x0f10008002107fae */ /* 0x0003e6000e101d48 */
[----:B------:R-:W-:Y:S01]  /*2e30*/  IADD3.X R13, R7, RZ, R3, P5, P0 ;  /* 0x000000ff070d7210 */ /* 0x000fe20002fe0403 */
[----:B------:R1:W-:Y:S01]  /*2e40*/  LDGSTS.E.BYPASS.LTC128B.128 [R16+0x12100], [R2.64+0x100], !P3 ;  /* 0x1210010002107fae */ /* 0x0003e2000d901d48 */
[----:B------:R-:W-:-:S03]  /*2e50*/  IADD3 R10, P5, P0, R9, 0x180, R2 ;  /* 0x00000180090a7810 */ /* 0x000fc600078be002 */
[----:B------:R1:W-:Y:S01]  /*2e60*/  LDGSTS.E.BYPASS.LTC128B.128 [R16+0x15100], [R2.64+0x180], !P2 ;  /* 0x1510018002107fae */ /* 0x0003e2000d101d48 */
[----:B------:R-:W-:Y:S02]  /*2e70*/  IADD3.X R11, R7, RZ, R3, P5, P0 ;  /* 0x000000ff070b7210 */ /* 0x000fe40002fe0403 */
[----:B------:R-:W-:-:S04]  /*2e80*/  IADD3 R8, P5, R9, R2, RZ ;  /* 0x0000000209087210 */ /* 0x000fc80007fbe0ff */
[----:B------:R-:W-:Y:S01]  /*2e90*/  IADD3 R6, P0, R8, R9, RZ ;  /* 0x0000000908067210 */ /* 0x000fe20007f1e0ff */
[----:B------:R-:W-:-:S04]  /*2ea0*/  IMAD.X R9, R7, 0x1, R3, P5 ;  /* 0x0000000107097824 */ /* 0x000fc800028e0603 */
[----:B------:R-:W-:Y:S01]  /*2eb0*/  IMAD.X R7, R9, 0x1, R7, P0 ;  /* 0x0000000109077824 */ /* 0x000fe200000e0607 */
[----:B------:R1:W-:Y:S04]  /*2ec0*/  LDGSTS.E.BYPASS.LTC128B.128 [R16+0xd100], [R8.64], !P1 ;  /* 0x0d10000008107fae */ /* 0x0003e8000c901d48 */
[----:B------:R1:W-:Y:S04]  /*2ed0*/  LDGSTS.E.BYPASS.LTC128B.128 [R16+0x10100], [R14.64], !P4 ;  /* 0x101000000e107fae */ /* 0x0003e8000e101d48 */
[----:B------:R1:W-:Y:S04]  /*2ee0*/  LDGSTS.E.BYPASS.LTC128B.128 [R16+0x13100], [R12.64], !P3 ;  /* 0x131000000c107fae */ /* 0x0003e8000d901d48 */
[----:B------:R1:W-:Y:S04]  /*2ef0*/  LDGSTS.E.BYPASS.LTC128B.128 [R16+0x16100], [R10.64], !P2 ;  /* 0x161000000a107fae */ /* 0x0003e8000d101d48 */
[----:B------:R1:W-:Y:S04]  /*2f00*/  LDGSTS.E.BYPASS.LTC128B.128 [R16+0xe100], [R6.64], !P1 ;  /* 0x0e10000006107fae */ /* 0x0003e8000c901d48 */
[----:B------:R1:W-:Y:S04]  /*2f10*/  LDGSTS.E.BYPASS.LTC128B.128 [R16+0x11100], [R6.64+0x80], !P4 ;  /* 0x1110008006107fae */ /* 0x0003e8000e101d48 */
[----:B------:R1:W-:Y:S04]  /*2f20*/  LDGSTS.E.BYPASS.LTC128B.128 [R16+0x14100], [R6.64+0x100], !P3 ;  /* 0x1410010006107fae */ /* 0x0003e8000d901d48 */
[----:B------:R1:W-:Y:S02]  /*2f30*/  LDGSTS.E.BYPASS.LTC128B.128 [R16+0x17100], [R6.64+0x180], !P2 ;  /* 0x1710018006107fae */ /* 0x0003e4000d101d48 */
.L_x_683:
[----:B-1----:R-:W-:Y:S01]  /*2f40*/  SHF.R.S32.HI R2, RZ, 0x1f, R128 ;  /* 0x0000001fff027819 */ /* 0x002fe20000011480 */
[----:B------:R-:W-:Y:S01]  /*2f50*/  STL [R1+0x64], R221 ;  /* 0x000064dd01007387 */ /* 0x000fe20000100800 */
[----:B------:R-:W-:-:S02]  /*2f60*/  SHF.L.U32 R216, R5, 0x1, RZ ;  /* 0x0000000105d87819 */ /* 0x000fc400000006ff */
[----:B------:R-:W-:Y:S01]  /*2f70*/  LEA.HI R3, R2, R128, RZ, 0x2 ;  /* 0x0000008002037211 */ /* 0x000fe200078f10ff */
[----:B------:R-:W-:Y:S02]  /*2f80*/  STL [R1+0x60], R220 ;  /* 0x000060dc01007387 */ /* 0x000fe40000100800 */
[--C-:B------:R-:W-:Y:S01]  /*2f90*/  IMAD R217, R4, 0x2, R216.reuse ;  /* 0x0000000204d97824 */ /* 0x100fe200078e02d8 */
[----:B------:R-:W-:Y:S01]  /*2fa0*/  LOP3.LUT R2, R3, 0x7ffffffc, RZ, 0xc0, !PT ;  /* 0x7ffffffc03027812 */ /* 0x000fe200078ec0ff */
[----:B------:R-:W-:Y:S01]  /*2fb0*/  STL [R1+0x5c], R167 ;  /* 0x00005ca701007387 */ /* 0x000fe20000100800 */
[C---:B------:R-:W-:Y:S02]  /*2fc0*/  IMAD R219, R0.reuse, 0x2, R216 ;  /* 0x0000000200db7824 */ /* 0x040fe400078e02d8 */
[----:B------:R-:W-:Y:S01]  /*2fd0*/  LEA R218, R0, R217, 0x1 ;  /* 0x000000d900da7211 */ /* 0x000fe200078e08ff */
[----:B------:R1:W-:Y:S01]  /*2fe0*/  STL [R1+0x58], R3 ;  /* 0x0000580301007387 */ /* 0x0003e20000100800 */
[----:B------:R-:W-:-:S03]  /*2ff0*/  IMAD.IADD R2, R128, 0x1, -R2 ;  /* 0x0000000180027824 */ /* 0x000fc600078e0a02 */
[----:B------:R-:W-:Y:S04]  /*3000*/  LDSM.16.MT88.4 R72, [R216+0x3100] ;  /* 0x00310000d848783b */ /* 0x000fe80000004200 */
[----:B------:R-:W-:Y:S04]  /*3010*/  LDSM.16.MT88.4 R68, [R219+0x3900] ;  /* 0x00390000db44783b */ /* 0x000fe80000004200 */
[----:B------:R-:W-:Y:S04]  /*3020*/  LDSM.16.MT88.4 R96, [R217+0x6100] ;  /* 0x00610000d960783b */ /* 0x000fe80000004200 */
[----:B------:R-:W-:Y:S04]  /*3030*/  LDSM.16.MT88.4 R92, [R218+0x3900] ;  /* 0x00390000da5c783b */ /* 0x000fe80000004200 */
[----:B------:R-:W0:Y:S01]  /*3040*/  LDGDEPBAR ;  /* 0x00000000000079af */ /* 0x000e220000000000 */
[----:B-1----:R-:W-:-:S05]  /*3050*/  IADD3 R3, R129, c[0x0][0x1d0], RZ ;  /* 0x0000740081037a10 */ /* 0x002fca0007ffe0ff */
        /* <DEDUP_REMOVED lines=8> */
[----:B------:R-:W-:Y:S01]  /*30e0*/  ISETP.GT.AND P5, PT, R2, 0x9, PT ;  /* 0x000000090200780c */ /* 0x000fe20003fa4270 */
[----:B------:R-:W-:Y:S01]  /*30f0*/  LDSM.16.MT88.4 R84, [R219+0x3100] ;  /* 0x00310000db54783b */ /* 0x000fe20000004200 */
[----:B------:R-:W-:Y:S02]  /*3100*/  FSEL R9, R80, -INF , P0 ;  /* 0xff80000050097808 */ /* 0x000fe40000000000 */
[----:B------:R-:W-:Y:S02]  /*3110*/  FMNMX.FTZ R3, R7, R8, !PT ;  /* 0x0000000807037209 */ /* 0x000fe40007810000 */
[----:B------:R-:W-:Y:S02]  /*3120*/  FSEL R21, R82, -INF , P0 ;  /* 0xff80000052157808 */ /* 0x000fe40000000000 */
[----:B------:R-:W-:-:S02]  /*3130*/  ISETP.GT.AND P0, PT, R2, 0x10, PT ;  /* 0x000000100200780c */ /* 0x000fc40003f04270 */
[----:B------:R-:W-:Y:S02]  /*3140*/  FSEL R10, R81, -INF , P5 ;  /* 0xff800000510a7808 */ /* 0x000fe40002800000 */
[----:B------:R-:W-:Y:S02]  /*3150*/  FMNMX.FTZ R3, R9, R3, !PT ;  /* 0x0000000309037209 */ /* 0x000fe40007810000 */
[----:B------:R-:W-:Y:S02]  /*3160*/  FSEL R24, R83, -INF , P5 ;  /* 0xff80000053187808 */ /* 0x000fe40002800000 */
[----:B------:R-:W-:Y:S01]  /*3170*/  ISETP.GT.AND P5, PT, R2, 0x11, PT ;  /* 0x000000110200780c */ /* 0x000fe20003fa4270 */
[----:B------:R-:W-:Y:S01]  /*3180*/  LDSM.16.MT88.4 R80, [R217+0x3100] ;  /* 0x00310000d950783b */ /* 0x000fe20000004200 */
[----:B------:R-:W-:Y:S02]  /*3190*/  FSEL R11, R76, -INF , P0 ;  /* 0xff8000004c0b7808 */ /* 0x000fe40000000000 */
[----:B------:R-:W-:-:S02]  /*31a0*/  FMNMX.FTZ R3, R10, R3, !PT ;  /* 0x000000030a037209 */ /* 0x000fc40007810000 */
[----:B------:R-:W-:Y:S02]  /*31b0*/  FSEL R25, R78, -INF , P0 ;  /* 0xff8000004e197808 */ /* 0x000fe40000000000 */
[C---:B------:R-:W-:Y:S02]  /*31c0*/  ISETP.GT.AND P0, PT, R2.reuse, 0x18, PT ;  /* 0x000000180200780c */ /* 0x040fe40003f04270 */
[----:B------:R-:W-:Y:S02]  /*31d0*/  FSEL R13, R77, -INF , P5 ;  /* 0xff8000004d0d7808 */ /* 0x000fe40002800000 */
[----:B------:R-:W-:Y:S02]  /*31e0*/  FMNMX.FTZ R3, R11, R3, !PT ;  /* 0x000000030b037209 */ /* 0x000fe40007810000 */
[----:B------:R-:W-:Y:S02]  /*31f0*/  FSEL R26, R79, -INF , P5 ;  /* 0xff8000004f1a7808 */ /* 0x000fe40002800000 */
[----:B------:R-:W-:Y:S01]  /*3200*/  ISETP.GT.AND P5, PT, R2, 0x19, PT ;  /* 0x000000190200780c */ /* 0x000fe20003fa4270 */
[----:B------:R-:W-:Y:S01]  /*3210*/  LDSM.16.MT88.4 R76, [R218+0x3100] ;  /* 0x00310000da4c783b */ /* 0x000fe20000004200 */
[----:B------:R-:W-:-:S02]  /*3220*/  FSEL R14, R64, -INF , P0 ;  /* 0xff800000400e7808 */ /* 0x000fc40000000000 */
[----:B------:R-:W-:Y:S02]  /*3230*/  FMNMX.FTZ R3, R13, R3, !PT ;  /* 0x000000030d037209 */ /* 0x000fe40007810000 */
[----:B------:R-:W-:Y:S02]  /*3240*/  FSEL R27, R66, -INF , P0 ;  /* 0xff800000421b7808 */ /* 0x000fe40000000000 */
[----:B------:R-:W-:Y:S02]  /*3250*/  ISETP.GT.AND P0, PT, R2, 0x20, PT ;  /* 0x000000200200780c */ /* 0x000fe40003f04270 */
[----:B------:R-:W-:Y:S02]  /*3260*/  FSEL R15, R65, -INF , P5 ;  /* 0xff800000410f7808 */ /* 0x000fe40002800000 */
[----:B------:R-:W-:Y:S02]  /*3270*/  FMNMX.FTZ R3, R14, R3, !PT ;  /* 0x000000030e037209 */ /* 0x000fe40007810000 */
[----:B------:R-:W-:-:S02]  /*3280*/  FSEL R28, R67, -INF , P5 ;  /* 0xff800000431c7808 */ /* 0x000fc40002800000 */
[----:B------:R-:W-:Y:S01]  /*3290*/  ISETP.GT.AND P5, PT, R2, 0x21, PT ;  /* 0x000000210200780c */ /* 0x000fe20003fa4270 */
[----:B------:R-:W-:Y:S01]  /*32a0*/  LDSM.16.MT88.4 R64, [R218+0x900] ;  /* 0x00090000da40783b */ /* 0x000fe20000004200 */
[----:B------:R-:W-:Y:S02]  /*32b0*/  FSEL R120, R52, -INF , P0 ;  /* 0xff80000034787808 */ /* 0x000fe40000000000 */
[----:B------:R-:W-:Y:S02]  /*32c0*/  FMNMX.FTZ R3, R15, R3, !PT ;  /* 0x000000030f037209 */ /* 0x000fe40007810000 */
[----:B------:R-:W-:Y:S02]  /*32d0*/  FSEL R123, R54, -INF , P0 ;  /* 0xff800000367b7808 */ /* 0x000fe40000000000 */
[----:B------:R-:W-:Y:S02]  /*32e0*/  ISETP.GT.AND P0, PT, R2, 0x28, PT ;  /* 0x000000280200780c */ /* 0x000fe40003f04270 */
[----:B------:R-:W-:-:S02]  /*32f0*/  FSEL R118, R53, -INF , P5 ;  /* 0xff80000035767808 */ /* 0x000fc40002800000 */
[----:B------:R-:W-:Y:S02]  /*3300*/  FMNMX.FTZ R3, R120, R3, !PT ;  /* 0x0000000378037209 */ /* 0x000fe40007810000 */
[----:B------:R-:W-:Y:S02]  /*3310*/  FSEL R122, R55, -INF , P5 ;  /* 0xff800000377a7808 */ /* 0x000fe40002800000 */
[----:B------:R-:W-:Y:S02]  /*3320*/  ISETP.GT.AND P5, PT, R2, 0x29, PT ;  /* 0x000000290200780c */ /* 0x000fe40003fa4270 */
[----:B------:R-:W-:Y:S02]  /*3330*/  FSEL R117, R88, -INF , P0 ;  /* 0xff80000058757808 */ /* 0x000fe40000000000 */
[----:B------:R-:W-:Y:S02]  /*3340*/  FMNMX.FTZ R3, R118, R3, !PT ;  /* 0x0000000376037209 */ /* 0x000fe40007810000 */
[----:B------:R-:W-:-:S02]  /*3350*/  FSEL R121, R90, -INF , P0 ;  /* 0xff8000005a797808 */ /* 0x000fc40000000000 */
        /* <DEDUP_REMOVED lines=12> */
[----:B------:R-:W-:-:S02]  /*3420*/  FMNMX.FTZ R6, R16, R20, !PT ;  /* 0x0000001410067209 */ /* 0x000fc40007810000 */
        /* <DEDUP_REMOVED lines=11> */
[----:B------:R-:W-:Y:S02]  /*34e0*/  ISETP.GT.AND P0, PT, R2, 0x41, PT ;  /* 0x000000410200780c */ /* 0x000fe40003f04270 */
[----:B------:R-:W-:Y:S02]  /*34f0*/  FSEL R251, R32, -INF , P5 ;  /* 0xff80000020fb7808 */ /* 0x000fe40002800000 */
[----:B------:R-:W-:-:S02]  /*3500*/  FMNMX.FTZ R3, R165, R3, !PT ;  /* 0x00000003a5037209 */ /* 0x000fc40007810000 */
[----:B------:R-:W-:Y:S02]  /*3510*/  FMNMX.FTZ R6, R25, R6, !PT ;  /* 0x0000000619067209 */ /* 0x000fe40007810000 */
[----:B------:R-:W-:Y:S02]  /*3520*/  FSEL R101, R34, -INF , P5 ;  /* 0xff80000022657808 */ /* 0x000fe40002800000 */
[----:B------:R-:W-:Y:S02]  /*3530*/  FSEL R250, R33, -INF , P0 ;  /* 0xff80000021fa7808 */ /* 0x000fe40000000000 */
[----:B------:R-:W-:Y:S02]  /*3540*/  ISETP.GT.AND P5, PT, R2, 0x48, PT ;  /* 0x000000480200780c */ /* 0x000fe40003fa4270 */
        /* <DEDUP_REMOVED lines=8> */
[----:B------:R-:W-:Y:S02]  /*35d0*/  FSEL R206, R41, -INF , P0 ;  /* 0xff80000029ce7808 */ /* 0x000fe40000000000 */
[----:B------:R-:W-:Y:S02]  /*35e0*/  ISETP.GT.AND P5, PT, R2, 0x50, PT ;  /* 0x000000500200780c */ /* 0x000fe40003fa4270 */
[----:B------:R-:W-:Y:S02]  /*35f0*/  FMNMX.FTZ R3, R207, R3, !PT ;  /* 0x00000003cf037209 */ /* 0x000fe40007810000 */
[----:B------:R-:W-:Y:S02]  /*3600*/  FMNMX.FTZ R6, R28, R6, !PT ;  /* 0x000000061c067209 */ /* 0x000fe40007810000 */
[----:B------:R-:W-:Y:S02]  /*3610*/  FSEL R252, R43, -INF , P0 ;  /* 0xff8000002bfc7808 */ /* 0x000fe40000000000 */
[----:B------:R-:W-:-:S02]  /*3620*/  ISETP.GT.AND P0, PT, R2, 0x51, PT ;  /* 0x000000510200780c */ /* 0x000fc40003f04270 */
[----:B------:R-:W-:Y:S02]  /*3630*/  FSEL R108, R48, -INF , P5 ;  /* 0xff800000306c7808 */ /* 0x000fe40002800000 */
[----:B------:R-:W-:Y:S02]  /*3640*/  FMNMX.FTZ R3, R206, R3, !PT ;  /* 0x00000003ce037209 */ /* 0x000fe40007810000 */
[----:B------:R-:W-:Y:S02]  /*3650*/  FMNMX.FTZ R6, R123, R6, !PT ;  /* 0x000000067b067209 */ /* 0x000fe40007810000 */
[----:B------:R-:W-:Y:S02]  /*3660*/  FSEL R210, R50, -INF , P5 ;  /* 0xff80000032d27808 */ /* 0x000fe40002800000 */
[----:B------:R-:W-:Y:S02]  /*3670*/  FSEL R100, R51, -INF , P0 ;  /* 0xff80000033647808 */ /* 0x000fe40000000000 */
[----:B------:R-:W-:-:S02]  /*3680*/  FSEL R109, R49, -INF , P0 ;  /* 0xff800000316d7808 */ /* 0x000fc40000000000 */
[----:B------:R-:W-:Y:S02]  /*3690*/  ISETP.GT.AND P5, PT, R2, 0x58, PT ;  /* 0x000000580200780c */ /* 0x000fe40003fa4270 */
[----:B------:R-:W-:Y:S02]  /*36a0*/  FMNMX.FTZ R3, R108, R3, !PT ;  /* 0x000000036c037209 */ /* 0x000fe40007810000 */
[----:B------:R-:W-:Y:S02]  /*36b0*/  ISETP.GT.AND P0, PT, R2, 0x59, PT ;  /* 0x000000590200780c */ /* 0x000fe40003f04270 */
[----:B------:R-:W-:Y:S02]  /*36c0*/  FMNMX.FTZ R2, R122, R6, !PT ;  /* 0x000000067a027209 */ /* 0x000fe40007810000 */
[----:B------:R-:W-:Y:S02]  /*36d0*/  FSEL R211, R56, -INF , P5 ;  /* 0xff80000038d37808 */ /* 0x000fe40002800000 */
[----:B------:R-:W-:-:S02]  /*36e0*/  FMNMX.FTZ R164, R109, R3, !PT ;  /* 0x000000036da47209 */ /* 0x000fc40007810000 */
[----:B------:R-:W-:Y:S02]  /*36f0*/  FMNMX.FTZ R2, R121, R2, !PT ;  /* 0x0000000279027209 */ /* 0x000fe40007810000 */
[----:B------:R-:W-:Y:S02]  /*3700*/  FSEL R167, R57, -INF , P0 ;  /* 0xff80000039a77808 */ /* 0x000fe40000000000 */
[----:B------:R-:W-:Y:S02]  /*3710*/  FMNMX.FTZ R164, R211, R164, !PT ;  /* 0x000000a4d3a47209 */ /* 0x000fe40007810000 */
[----:B------:R-:W-:Y:S02]  /*3720*/  FMNMX.FTZ R2, R119, R2, !PT ;  /* 0x0000000277027209 */ /* 0x000fe40007810000 */
[----:B------:R-:W-:Y:S02]  /*3730*/  FMNMX.FTZ R164, R167, R164, !PT ;  /* 0x000000a4a7a47209 */ /* 0x000fe40007810000 */
[----:B------:R-:W-:-:S02]  /*3740*/  FMNMX.FTZ R2, R205, R2, !PT ;  /* 0x00000002cd027209 */ /* 0x000fc40007810000 */
[----:B------:R-:W-:Y:S01]  /*3750*/  FSEL R201, R39, -INF , P6 ;  /* 0xff80000027c97808 */ /* 0x000fe20003000000 */
[----:B------:R-:W1:Y:S01]  /*3760*/  SHFL.BFLY PT, R3, R164, 0x2, 0x1f ;  /* 0x0c401f00a4037f89 */ /* 0x000e6200000e0000 */
[----:B------:R-:W-:Y:S02]  /*3770*/  FMNMX.FTZ R2, R204, R2, !PT ;  /* 0x00000002cc027209 */ /* 0x000fe40007810000 */
[----:B------:R-:W-:Y:S01]  /*3780*/  FSEL R208, R58, -INF , P5 ;  /* 0xff8000003ad07808 */ /* 0x000fe20002800000 */
[----:B------:R-:W-:Y:S01]  /*3790*/  LDSM.16.MT88.4 R36, [R217+0x900] ;  /* 0x00090000d924783b */ /* 0x000fe20000004200 */
[----:B------:R-:W-:Y:S02]  /*37a0*/  FMNMX.FTZ R2, R203, R2, !PT ;  /* 0x00000002cb027209 */ /* 0x000fe40007810000 */
[----:B------:R-:W-:Y:S02]  /*37b0*/  FSEL R104, R59, -INF , P0 ;  /* 0xff8000003b687808 */ /* 0x000fe40000000000 */
[----:B------:R-:W-:Y:S01]  /*37c0*/  FMNMX.FTZ R2, R201, R2, !PT ;  /* 0x00000002c9027209 */ /* 0x000fe20007810000 */
[----:B------:R-:W-:Y:S03]  /*37d0*/  LDSM.16.MT88.4 R56, [R217+0x3900] ;  /* 0x00390000d938783b */ /* 0x000fe60000004200 */
[----:B------:R-:W-:-:S04]  /*37e0*/  FMNMX.FTZ R2, R101, R2, !PT ;  /* 0x0000000265027209 */ /* 0x000fc80007810000 */
[----:B------:R-:W-:-:S04]  /*37f0*/  FMNMX.FTZ R2, R106, R2, !PT ;  /* 0x000000026a027209 */ /* 0x000fc80007810000 */
[----:B------:R-:W-:Y:S02]  /*3800*/  FMNMX.FTZ R2, R107, R2, !PT ;  /* 0x000000026b027209 */ /* 0x000fe40007810000 */
[----:B-1----:R-:W-:Y:S02]  /*3810*/  FMNMX.FTZ R164, R164, R3, !PT ;  /* 0x00000003a4a47209 */ /* 0x002fe40007810000 */
[----:B------:R-:W-:-:S03]  /*3820*/  FMNMX.FTZ R3, R252, R2, !PT ;  /* 0x00000002fc037209 */ /* 0x000fc60007810000 */
[----:B------:R-:W1:Y:S01]  /*3830*/  SHFL.BFLY PT, R2, R164, 0x1, 0x1f ;  /* 0x0c201f00a4027f89 */ /* 0x000e6200000e0000 */
[----:B------:R-:W-:-:S04]  /*3840*/  FMNMX.FTZ R3, R210, R3, !PT ;  /* 0x00000003d2037209 */ /* 0x000fc80007810000 */
[----:B------:R-:W-:-:S04]  /*3850*/  FMNMX.FTZ R3, R100, R3, !PT ;  /* 0x0000000364037209 */ /* 0x000fc80007810000 */
[----:B------:R-:W-:-:S04]  /*3860*/  FMNMX.FTZ R3, R208, R3, !PT ;  /* 0x00000003d0037209 */ /* 0x000fc80007810000 */
[----:B------:R-:W-:-:S05]  /*3870*/  FMNMX.FTZ R3, R104, R3, !PT ;  /* 0x0000000368037209 */ /* 0x000fca0007810000 */
[----:B------:R-:W2:Y:S01]  /*3880*/  SHFL.BFLY PT, R6, R3, 0x2, 0x1f ;  /* 0x0c401f0003067f89 */ /* 0x000ea200000e0000 */
[----:B-1----:R-:W-:-:S04]  /*3890*/  FMNMX.FTZ R164, R164, R2, !PT ;  /* 0x00000002a4a47209 */ /* 0x002fc80007810000 */
[C---:B------:R-:W-:Y:S01]  /*38a0*/  FSETP.NEU.FTZ.AND P0, PT, R164.reuse, -INF , PT ;  /* 0xff800000a400780b */ /* 0x040fe20003f1d000 */
[----:B------:R-:W-:-:S05]  /*38b0*/  FMUL.FTZ R12, R164, c[0x0][0x2d0] ;  /* 0x0000b400a40c7a20 */ /* 0x000fca0000410000 */
[----:B------:R-:W-:-:S05]  /*38c0*/  FSEL R12, R12, RZ, P0 ;  /* 0x000000ff0c0c7208 */ /* 0x000fca0000000000 */
[----:B------:R-:W-:Y:S01]  /*38d0*/  FFMA.FTZ R2, R7, c[0x0][0x2d0], -R12 ;  /* 0x0000b40007027a23 */ /* 0x000fe2000001080c */
[----:B--2---:R-:W-:-:S03]  /*38e0*/  FMNMX.FTZ R3, R3, R6, !PT ;  /* 0x0000000603037209 */ /* 0x004fc60007810000 */
[----:B------:R1:W2:Y:S02]  /*38f0*/  MUFU.EX2 R17, R2 ;  /* 0x0000000200117308 */ /* 0x0002a40000000800 */
[----:B------:R-:W3:Y:S01]  /*3900*/  SHFL.BFLY PT, R6, R3, 0x1, 0x1f ;  /* 0x0c201f0003067f89 */ /* 0x000ee200000e0000 */
[----:B-1----:R-:W-:-:S05]  /*3910*/  FFMA.FTZ R2, R8, c[0x0][0x2d0], -R12 ;  /* 0x0000b40008027a23 */ /* 0x002fca000001080c */
[----:B------:R1:W4:Y:S01]  /*3920*/  MUFU.EX2 R220, R2 ;  /* 0x0000000200dc7308 */ /* 0x0003220000000800 */
[----:B---3--:R-:W-:Y:S01]  /*3930*/  FMNMX.FTZ R3, R3, R6, !PT ;  /* 0x0000000603037209 */ /* 0x008fe20007810000 */
[----:B------:R-:W-:-:S03]  /*3940*/  FFMA.FTZ R6, R14, c[0x0][0x2d0], -R12 ;  /* 0x0000b4000e067a23 */ /* 0x000fc6000001080c */
[----:B------:R-:W-:-:S03]  /*3950*/  FSETP.NEU.FTZ.AND P0, PT, R3, -INF , PT ;  /* 0xff8000000300780b */ /* 0x000fc60003f1d000 */
[----:B------:R3:W-:Y:S01]  /*3960*/  MUFU.EX2 R215, R6 ;  /* 0x0000000600d77308 */ /* 0x0007e20000000800 */
[----:B-1----:R-:W-:-:S07]  /*3970*/  FFMA.FTZ R2, R9, c[0x0][0x2d0], -R12 ;  /* 0x0000b40009027a23 */ /* 0x002fce000001080c */
[----:B------:R1:W-:Y:S01]  /*3980*/  MUFU.EX2 R103, R2 ;  /* 0x0000000200677308 */ /* 0x0003e20000000800 */
[----:B---3--:R-:W-:Y:S02]  /*3990*/  FFMA.FTZ R6, R15, c[0x0][0x2d0], -R12 ;  /* 0x0000b4000f067a23 */ /* 0x008fe4000001080c */
[----:B--2---:R-:W-:-:S05]  /*39a0*/  IMAD.MOV.U32 R15, RZ, RZ, R17 ;  /* 0x000000ffff0f7224 */ /* 0x004fca00078e0011 */
[----:B------:R-:W2:Y:S01]  /*39b0*/  MUFU.EX2 R209, R6 ;  /* 0x0000000600d17308 */ /* 0x000ea20000000800 */
[----:B----4-:R-:W-:Y:S01]  /*39c0*/  F2FP.BF16.PACK_AB R8, R220, R15 ;  /* 0x0000000fdc08723e */ /* 0x010fe200000010ff */
[----:B-1----:R-:W-:-:S06]  /*39d0*/  FFMA.FTZ R2, R10, c[0x0][0x2d0], -R12 ;  /* 0x0000b4000a027a23 */ /* 0x002fcc000001080c */
[----:B------:R1:W3:Y:S01]  /*39e0*/  MUFU.EX2 R212, R2 ;  /* 0x0000000200d47308 */ /* 0x0002e20000000800 */
[----:B--2---:R-:W-:Y:S01]  /*39f0*/  F2FP.BF16.PACK_AB R6, R209, R215 ;  /* 0x000000d7d106723e */ /* 0x004fe200000010ff */
[----:B-1----:R-:W-:Y:S01]  /*3a00*/  FFMA.FTZ R2, R11, c[0x0][0x2d0], -R12 ;  /* 0x0000b4000b027a23 */ /* 0x002fe2000001080c */
[----:B---3--:R-:W-:-:S05]  /*3a10*/  F2FP.BF16.PACK_AB R10, R212, R103 ;  /* 0x00000067d40a723e */ /* 0x008fca00000010ff */
[----:B------:R1:W-:Y:S02]  /*3a20*/  MUFU.EX2 R102, R2 ;  /* 0x0000000200667308 */ /* 0x0003e40000000800 */
[----:B-1----:R-:W-:-:S06]  /*3a30*/  FFMA.FTZ R2, R13, c[0x0][0x2d0], -R12 ;  /* 0x0000b4000d027a23 */ /* 0x002fcc000001080c */
[----:B------:R1:W2:Y:S02]  /*3a40*/  MUFU.EX2 R60, R2 ;  /* 0x00000002003c7308 */ /* 0x0002a40000000800 */
[----:B-1----:R-:W-:Y:S02]  /*3a50*/  FMUL.FTZ R2, R3, c[0x0][0x2d0] ;  /* 0x0000b40003027a20 */ /* 0x002fe40000410000 */
[----:B--2---:R-:W-:Y:S02]  /*3a60*/  IMAD.MOV.U32 R0, RZ, RZ, R60 ;  /* 0x000000ffff007224 */ /* 0x004fe400078e003c */
[----:B------:R-:W-:Y:S01]  /*3a70*/  LDSM.16.MT88.4 R60, [R216+0x3900] ;  /* 0x00390000d83c783b */ /* 0x000fe20000004200 */
[----:B------:R-:W-:-:S05]  /*3a80*/  FSEL R2, R2, RZ, P0 ;  /* 0x000000ff02027208 */ /* 0x000fca0000000000 */
[--C-:B------:R-:W-:Y:S02]  /*3a90*/  FFMA.FTZ R5, R16, c[0x0][0x2d0], -R2.reuse ;  /* 0x0000b40010057a23 */ /* 0x100fe40000010802 */
[----:B------:R-:W1:Y:S01]  /*3aa0*/  LDSM.16.MT88.4 R16, [R216+0x100] ;  /* 0x00010000d810783b */ /* 0x000e620000004200 */
[--C-:B------:R-:W-:Y:S01]  /*3ab0*/  FFMA.FTZ R4, R21, c[0x0][0x2d0], -R2.reuse ;  /* 0x0000b40015047a23 */ /* 0x100fe20000010802 */
[----:B------:R2:W-:Y:S08]  /*3ac0*/  MUFU.EX2 R110, R5 ;  /* 0x00000005006e7308 */ /* 0x0005f00000000800 */
[----:B------:R3:W-:Y:S01]  /*3ad0*/  MUFU.EX2 R105, R4 ;  /* 0x0000000400697308 */ /* 0x0007e20000000800 */
[----:B--2---:R-:W-:-:S02]  /*3ae0*/  FFMA.FTZ R5, R20, c[0x0][0x2d0], -R2 ;  /* 0x0000b40014057a23 */ /* 0x004fc40000010802 */
[----:B------:R-:W2:Y:S05]  /*3af0*/  LDSM.16.MT88.4 R20, [R217+0x100] ;  /* 0x00010000d914783b */ /* 0x000eaa0000004200 */
[----:B------:R-:W4:Y:S01]  /*3b00*/  MUFU.EX2 R214, R5 ;  /* 0x0000000500d67308 */ /* 0x000f220000000800 */
[----:B---3--:R-:W-:-:S07]  /*3b10*/  FFMA.FTZ R4, R24, c[0x0][0x2d0], -R2 ;  /* 0x0000b40018047a23 */ /* 0x008fce0000010802 */
[----:B------:R3:W1:Y:S01]  /*3b20*/  MUFU.EX2 R111, R4 ;  /* 0x00000004006f7308 */ /* 0x0006620000000800 */
[----:B----4-:R-:W-:Y:S01]  /*3b30*/  F2FP.BF16.PACK_AB R9, R214, R110 ;  /* 0x0000006ed609723e */ /* 0x010fe200000010ff */
[----:B---3--:R-:W-:Y:S01]  /*3b40*/  FFMA.FTZ R4, R25, c[0x0][0x2d0], -R2 ;  /* 0x0000b40019047a23 */ /* 0x008fe20000010802 */
[----:B-1----:R-:W-:-:S05]  /*3b50*/  F2FP.BF16.PACK_AB R11, R111, R105 ;  /* 0x000000696f0b723e */ /* 0x002fca00000010ff */
[----:B------:R1:W-:Y:S02]  /*3b60*/  MUFU.EX2 R13, R4 ;  /* 0x00000004000d7308 */ /* 0x0003e40000000800 */
[C---:B------:R-:W-:Y:S08]  /*3b70*/  HMMA.16816.F32.BF16 R40, R8.reuse, R16, RZ ;  /* 0x000000100828723c */ /* 0x040ff000000418ff */
[----:B------:R-:W-:Y:S01]  /*3b80*/  HMMA.16816.F32.BF16 R32, R8, R18, RZ ;  /* 0x000000120820723c */ /* 0x000fe200000418ff */
[----:B-1----:R-:W-:-:S04]  /*3b90*/  FFMA.FTZ R4, R26, c[0x0][0x2d0], -R2 ;  /* 0x0000b4001a047a23 */ /* 0x002fc80000010802 */
[----:B------:R1:W3:Y:S03]  /*3ba0*/  MUFU.EX2 R14, R4 ;  /* 0x00000004000e7308 */ /* 0x0002e60000000800 */
[----:B--2---:R-:W-:Y:S01]  /*3bb0*/  HMMA.16816.F32.BF16 R16, R8, R22, RZ ;  /* 0x000000160810723c */ /* 0x004fe200000418ff */
[----:B-1----:R-:W-:Y:S01]  /*3bc0*/  FFMA.FTZ R4, R27, c[0x0][0x2d0], -R2 ;  /* 0x0000b4001b047a23 */ /* 0x002fe20000010802 */
[----:B---3--:R-:W-:-:S06]  /*3bd0*/  F2FP.BF16.PACK_AB R5, R14, R13 ;  /* 0x0000000d0e05723e */ /* 0x008fcc00000010ff */
[----:B------:R-:W-:Y:S01]  /*3be0*/  HMMA.16816.F32.BF16 R24, R8, R20, RZ ;  /* 0x000000140818723c */ /* 0x000fe200000418ff */
[----:B------:R-:W-:Y:S01]  /*3bf0*/  LDSM.16.MT88.4 R20, [R218+0x100] ;  /* 0x00010000da14783b */ /* 0x000fe20000004200 */
[----:B------:R1:W-:Y:S02]  /*3c00*/  MUFU.EX2 R213, R4 ;  /* 0x0000000400d57308 */ /* 0x0003e40000000800 */
[----:B-1----:R-:W-:Y:S02]  /*3c10*/  FFMA.FTZ R4, R28, c[0x0][0x2d0], -R2 ;  /* 0x0000b4001c047a23 */ /* 0x002fe40000010802 */
[----:B------:R-:W1:Y:S04]  /*3c20*/  LDSM.16.MT88.4 R28, [R219+0x100] ;  /* 0x00010000db1c783b */ /* 0x000e680000004200 */
[----:B------:R2:W3:Y:S02]  /*3c30*/  MUFU.EX2 R221, R4 ;  /* 0x0000000400dd7308 */ /* 0x0004e40000000800 */
[----:B--2---:R-:W-:-:S02]  /*3c40*/  F2FP.BF16.PACK_AB R4, R0, R102 ;  /* 0x000000660004723e */ /* 0x004fc400000010ff */
[----:B---3--:R-:W-:-:S07]  /*3c50*/  F2FP.BF16.PACK_AB R7, R221, R213 ;  /* 0x000000d5dd07723e */ /* 0x008fce00000010ff */
[C---:B------:R-:W-:Y:S08]  /*3c60*/  HMMA.16816.F32.BF16 R188, R4.reuse, R46, R32 ;  /* 0x0000002e04bc723c */ /* 0x040ff00000041820 */
[C---:B------:R-:W-:Y:S08]  /*3c70*/  HMMA.16816.F32.BF16 R184, R4.reuse, R36, R24 ;  /* 0x0000002404b8723c */ /* 0x040ff00000041818 */
[----:B------:R-:W-:Y:S08]  /*3c80*/  HMMA.16816.F32.BF16 R180, R4, R38, R16 ;  /* 0x0000002604b4723c */ /* 0x000ff00000041810 */
[C---:B-1----:R-:W-:Y:S08]  /*3c90*/  HMMA.16816.F32.BF16 R52, R8.reuse, R28, RZ ;  /* 0x0000001c0834723c */ /* 0x042ff000000418ff */
[----:B------:R-:W-:Y:S08]  /*3ca0*/  HMMA.16816.F32.BF16 R48, R8, R30, RZ ;  /* 0x0000001e0830723c */ /* 0x000ff000000418ff */
[----:B------:R-:W-:Y:S08]  /*3cb0*/  HMMA.16816.F32.BF16 R192, R4, R44, R40 ;  /* 0x0000002c04c0723c */ /* 0x000ff00000041828 */
[C---:B------:R-:W-:Y:S08]  /*3cc0*/  HMMA.16816.F32.BF16 R36, R8.reuse, R22, RZ ;  /* 0x000000160824723c */ /* 0x040ff000000418ff */
[C---:B------:R-:W-:Y:S08]  /*3cd0*/  HMMA.16816.F32.BF16 R32, R8.reuse, R72, RZ ;  /* 0x000000480820723c */ /* 0x040ff000000418ff */
[C---:B------:R-:W-:Y:S01]  /*3ce0*/  HMMA.16816.F32.BF16 R28, R8.reuse, R74, RZ ;  /* 0x0000004a081c723c */ /* 0x040fe200000418ff */
[----:B------:R-:W1:Y:S07]  /*3cf0*/  LDSM.16.MT88.4 R72, [R216+0x6100] ;  /* 0x00610000d848783b */ /* 0x000e6e0000004200 */
[C---:B------:R-:W-:Y:S08]  /*3d00*/  HMMA.16816.F32.BF16 R44, R8.reuse, R86, RZ ;  /* 0x00000056082c723c */ /* 0x040ff000000418ff */
[C---:B------:R-:W-:Y:S08]  /*3d10*/  HMMA.16816.F32.BF16 R40, R8.reuse, R20, RZ ;  /* 0x000000140828723c */ /* 0x040ff000000418ff */
[C---:B------:R-:W-:Y:S08]  /*3d20*/  HMMA.16816.F32.BF16 R20, R8.reuse, R82, RZ ;  /* 0x000000520814723c */ /* 0x040ff000000418ff */
[----:B------:R-:W-:Y:S01]  /*3d30*/  HMMA.16816.F32.BF16 R16, R8, R84, RZ ;  /* 0x000000540810723c */ /* 0x000fe200000418ff */
[----:B------:R-:W-:Y:S07]  /*3d40*/  LDSM.16.MT88.4 R84, [R219+0x6900] ;  /* 0x00690000db54783b */ /* 0x000fee0000004200 */
[C---:B------:R-:W-:Y:S01]  /*3d50*/  HMMA.16816.F32.BF16 R176, R4.reuse, R66, R36 ;  /* 0x0000004204b0723c */ /* 0x040fe20000041824 */
[----:B------:R-:W2:Y:S07]  /*3d60*/  LDSM.16.MT88.4 R36, [R216+0x6900] ;  /* 0x00690000d824783b */ /* 0x000eae0000004200 */
[----:B------:R-:W-:Y:S01]  /*3d70*/  HMMA.16816.F32.BF16 R196, R4, R70, R44 ;  /* 0x0000004604c4723c */ /* 0x000fe2000004182c */
[----:B------:R-:W3:Y:S07]  /*3d80*/  LDSM.16.MT88.4 R44, [R218+0x6100] ;  /* 0x00610000da2c783b */ /* 0x000eee0000004200 */
[----:B------:R-:W-:Y:S01]  /*3d90*/  HMMA.16816.F32.BF16 R24, R8, R80, RZ ;  /* 0x000000500818723c */ /* 0x000fe200000418ff */
[----:B------:R-:W-:Y:S07]  /*3da0*/  LDSM.16.MT88.4 R80, [R218+0x6900] ;  /* 0x00690000da50783b */ /* 0x000fee0000004200 */
[----:B------:R-:W-:Y:S08]  /*3db0*/  HMMA.16816.F32.BF16 R148, R4, R58, R20 ;  /* 0x0000003a0494723c */ /* 0x000ff00000041814 */
[----:B-1----:R-:W-:Y:S08]  /*3dc0*/  HMMA.16816.F32.BF16 R20, R8, R74, RZ ;  /* 0x0000004a0814723c */ /* 0x002ff000000418ff */
[C---:B------:R-:W-:Y:S01]  /*3dd0*/  HMMA.16816.F32.BF16 R132, R4.reuse, R64, R40 ;  /* 0x000000400484723c */ /* 0x040fe20000041828 */
[----:B------:R-:W1:Y:S07]  /*3de0*/  LDSM.16.MT88.4 R40, [R219+0x6100] ;  /* 0x00610000db28783b */ /* 0x000e6e0000004200 */
[C---:B------:R-:W-:Y:S01]  /*3df0*/  HMMA.16816.F32.BF16 R152, R4.reuse, R68, R16 ;  /* 0x000000440498723c */ /* 0x040fe20000041810 */
[----:B------:R-:W4:Y:S07]  /*3e00*/  LDSM.16.MT88.4 R68, [R217+0x6900] ;  /* 0x00690000d944783b */ /* 0x000f2e0000004200 */
[C---:B------:R-:W-:Y:S01]  /*3e10*/  HMMA.16816.F32.BF16 R136, R4.reuse, R90, R48 ;  /* 0x0000005a0488723c */ /* 0x040fe20000041830 */
[----:B------:R-:W1:Y:S07]  /*3e20*/  LDSM.16.MT88.4 R48, [R216+0x9100] ;  /* 0x00910000d830783b */ /* 0x000e6e0000004200 */
[----:B------:R-:W-:Y:S08]  /*3e30*/  HMMA.16816.F32.BF16 R172, R4, R60, R32 ;  /* 0x0000003c04ac723c */ /* 0x000ff00000041820 */
[----:B------:R-:W-:Y:S08]  /*3e40*/  HMMA.16816.F32.BF16 R32, R8, R76, RZ ;  /* 0x0000004c0820723c */ /* 0x000ff000000418ff */
[----:B------:R-:W-:Y:S08]  /*3e50*/  HMMA.16816.F32.BF16 R168, R4, R62, R28 ;  /* 0x0000003e04a8723c */ /* 0x000ff0000004181c */
[C---:B------:R-:W-:Y:S01]  /*3e60*/  HMMA.16816.F32.BF16 R28, R8.reuse, R78, RZ ;  /* 0x0000004e081c723c */ /* 0x040fe200000418ff */
[----:B------:R-:W-:Y:S07]  /*3e70*/  LDSM.16.MT88.4 R76, [R218+0x9100] ;  /* 0x00910000da4c783b */ /* 0x000fee0000004200 */
[----:B------:R-:W-:Y:S08]  /*3e80*/  HMMA.16816.F32.BF16 R16, R8, R96, RZ ;  /* 0x000000600810723c */ /* 0x000ff000000418ff */
[----:B------:R-:W-:Y:S08]  /*3e90*/  HMMA.16816.F32.BF16 R144, R4, R56, R24 ;  /* 0x000000380490723c */ /* 0x000ff00000041818 */
[----:B------:R-:W-:Y:S01]  /*3ea0*/  HMMA.16816.F32.BF16 R24, R8, R72, RZ ;  /* 0x000000480818723c */ /* 0x000fe200000418ff */
[----:B------:R-:W4:Y:S07]  /*3eb0*/  LDSM.16.MT88.4 R72, [R219+0x9100] ;  /* 0x00910000db48783b */ /* 0x000f2e0000004200 */
[C---:B--2---:R-:W-:Y:S08]  /*3ec0*/  HMMA.16816.F32.BF16 R124, R4.reuse, R38, R20 ;  /* 0x00000026047c723c */ /* 0x044ff00000041814 */
[----:B------:R-:W-:Y:S01]  /*3ed0*/  HMMA.16816.F32.BF16 R140, R4, R88, R52 ;  /* 0x00000058048c723c */ /* 0x000fe20000041834 */
[----:B------:R-:W2:Y:S04]  /*3ee0*/  LDSM.16.MT88.4 R52, [R217+0x9100] ;  /* 0x00910000d934783b */ /* 0x000ea80000004200 */
[----:B------:R-:W2:Y:S03]  /*3ef0*/  LDSM.16.MT88.4 R88, [R216+0x9900] ;  /* 0x00990000d858783b */ /* 0x000ea60000004200 */
[----:B---3--:R-:W-:Y:S08]  /*3f00*/  HMMA.16816.F32.BF16 R20, R8, R46, RZ ;  /* 0x0000002e0814723c */ /* 0x008ff000000418ff */
[----:B------:R-:W-:Y:S08]  /*3f10*/  HMMA.16816.F32.BF16 R160, R4, R92, R32 ;  /* 0x0000005c04a0723c */ /* 0x000ff00000041820 */
[----:B-1----:R-:W-:Y:S08]  /*3f20*/  HMMA.16816.F32.BF16 R32, R8, R40, RZ ;  /* 0x000000280820723c */ /* 0x002ff000000418ff */
[C---:B------:R-:W-:Y:S08]  /*3f30*/  HMMA.16816.F32.BF16 R156, R4.reuse, R94, R28 ;  /* 0x0000005e049c723c */ /* 0x040ff0000004181c */
[----:B----4-:R-:W-:Y:S07]  /*3f40*/  HMMA.16816.F32.BF16 R112, R4, R68, R16 ;  /* 0x000000440470723c */ /* 0x010fee0000041810 */
[----:B------:R-:W-:Y:S01]  /*3f50*/  IMAD.MOV.U32 R69, RZ, RZ, R111 ;  /* 0x000000ffff457224 */ /* 0x000fe200078e006f */
[----:B------:R-:W-:Y:S01]  /*3f60*/  HMMA.16816.F32.BF16 R28, R8, R42, RZ ;  /* 0x0000002a081c723c */ /* 0x000fe200000418ff */
[----:B------:R-:W-:-:S07]  /*3f70*/  MOV R68, R110 ;  /* 0x0000006e00447202 */ /* 0x000fce0000000f00 */
[----:B------:R-:W-:Y:S08]  /*3f80*/  HMMA.16816.F32.BF16 R16, R8, R48, RZ ;  /* 0x000000300810723c */ /* 0x000ff000000418ff */
[C---:B------:R-:W-:Y:S01]  /*3f90*/  HMMA.16816.F32.BF16 R92, R4.reuse, R82, R20 ;  /* 0x00000052045c723c */ /* 0x040fe20000041814 */
[----:B------:R-:W1:Y:S07]  /*3fa0*/  LDSM.16.MT88.4 R20, [R217+0x9900] ;  /* 0x00990000d914783b */ /* 0x000e6e0000004200 */
[----:B------:R-:W-:Y:S08]  /*3fb0*/  HMMA.16816.F32.BF16 R128, R4, R36, R24 ;  /* 0x000000240480723c */ /* 0x000ff00000041818 */
[C---:B------:R-:W-:Y:S08]  /*3fc0*/  HMMA.16816.F32.BF16 R24, R8.reuse, R44, RZ ;  /* 0x0000002c0818723c */ /* 0x040ff000000418ff */
[C---:B------:R-:W-:Y:S07]  /*3fd0*/  HMMA.16816.F32.BF16 R44, R8.reuse, R74, RZ ;  /* 0x0000004a082c723c */ /* 0x040fee00000418ff */
[----:B------:R-:W-:Y:S01]  /*3fe0*/  MOV R74, R107 ;  /* 0x0000006b004a7202 */ /* 0x000fe20000000f00 */
[----:B------:R-:W-:Y:S01]  /*3ff0*/  HMMA.16816.F32.BF16 R40, R8, R76, RZ ;  /* 0x0000004c0828723c */ /* 0x000fe200000418ff */
[----:B------:R-:W-:-:S06]  /*4000*/  IMAD.MOV.U32 R75, RZ, RZ, R106 ;  /* 0x000000ffff4b7224 */ /* 0x000fcc00078e006a */
[----:B------:R-:W-:Y:S01]  /*4010*/  IMAD.MOV.U32 R76, RZ, RZ, R105 ;  /* 0x000000ffff4c7224 */ /* 0x000fe200078e0069 */
[----:B------:R-:W-:Y:S01]  /*4020*/  HMMA.16816.F32.BF16 R36, R8, R78, RZ ;  /* 0x0000004e0824723c */ /* 0x000fe200000418ff */
[----:B------:R-:W-:Y:S01]  /*4030*/  MOV R77, R13 ;  /* 0x0000000d004d7202 */ /* 0x000fe20000000f00 */
[----:B------:R-:W-:-:S05]  /*4040*/  IMAD.MOV.U32 R13, RZ, RZ, R100 ;  /* 0x000000ffff0d7224 */ /* 0x000fca00078e0064 */
[----:B------:R-:W-:Y:S01]  /*4050*/  IMAD.MOV.U32 R79, RZ, RZ, R104 ;  /* 0x000000ffff4f7224 */ /* 0x000fe200078e0068 */
[----:B--2---:R-:W-:Y:S08]  /*4060*/  HMMA.16816.F32.BF16 R56, R8, R52, RZ ;  /* 0x000000340838723c */ /* 0x004ff000000418ff */
[----:B------:R-:W-:Y:S07]  /*4070*/  HMMA.16816.F32.BF16 R104, R4, R84, R32 ;  /* 0x000000540468723c */ /* 0x000fee0000041820 */
[----:B------:R-:W-:Y:S01]  /*4080*/  IMAD.MOV.U32 R35, RZ, RZ, R103 ;  /* 0x000000ffff237224 */ /* 0x000fe200078e0067 */
[----:B------:R-:W-:Y:S01]  /*4090*/  MOV R34, R102 ;  /* 0x0000006600227202 */ /* 0x000fe20000000f00 */
[----:B------:R-:W-:Y:S01]  /*40a0*/  IMAD.MOV.U32 R33, RZ, RZ, R101 ;  /* 0x000000ffff217224 */ /* 0x000fe200078e0065 */
[----:B------:R-:W-:Y:S08]  /*40b0*/  HMMA.16816.F32.BF16 R60, R8, R50, RZ ;  /* 0x00000032083c723c */ /* 0x000ff000000418ff */
[C---:B------:R-:W-:Y:S07]  /*40c0*/  HMMA.16816.F32.BF16 R100, R4.reuse, R86, R28 ;  /* 0x000000560464723c */ /* 0x040fee000004181c */
[----:B------:R-:W-:Y:S01]  /*40d0*/  MOV R29, R213 ;  /* 0x000000d5001d7202 */ /* 0x000fe20000000f00 */
[----:B------:R-:W-:Y:S01]  /*40e0*/  HMMA.16816.F32.BF16 R84, R4, R88, R16 ;  /* 0x000000580454723c */ /* 0x000fe20000041810 */
[----:B------:R-:W2:Y:S01]  /*40f0*/  LDSM.16.MT88.4 R16, [R219+0x9900] ;  /* 0x00990000db10783b */ /* 0x000ea20000004200 */
[----:B------:R-:W-:-:S02]  /*4100*/  IMAD.MOV.U32 R31, RZ, RZ, R68 ;  /* 0x000000ffff1f7224 */ /* 0x000fc400078e0044 */
[----:B------:R-:W-:-:S04]  /*4110*/  IMAD.MOV.U32 R30, RZ, RZ, R69 ;  /* 0x000000ffff1e7224 */ /* 0x000fc800078e0045 */
[C---:B------:R-:W-:Y:S08]  /*4120*/  HMMA.16816.F32.BF16 R64, R8.reuse, R98, RZ ;  /* 0x000000620840723c */ /* 0x040ff000000418ff */
[C---:B------:R-:W-:Y:S08]  /*4130*/  HMMA.16816.F32.BF16 R52, R8.reuse, R54, RZ ;  /* 0x000000360834723c */ /* 0x040ff000000418ff */
[----:B------:R-:W-:Y:S01]  /*4140*/  HMMA.16816.F32.BF16 R48, R8, R72, RZ ;  /* 0x000000480830723c */ /* 0x000fe200000418ff */
[----:B------:R-:W3:Y:S06]  /*4150*/  LDSM.16.MT88.4 R8, [R218+0x9900] ;  /* 0x00990000da08783b */ /* 0x000eec0000004200 */
[----:B------:R-:W-:Y:S01]  /*4160*/  IMAD.MOV.U32 R73, RZ, RZ, R108 ;  /* 0x000000ffff497224 */ /* 0x000fe200078e006c */
[C---:B------:R-:W-:Y:S01]  /*4170*/  HMMA.16816.F32.BF16 R96, R4.reuse, R80, R24 ;  /* 0x000000500460723c */ /* 0x040fe20000041818 */
[----:B------:R-:W-:Y:S01]  /*4180*/  IMAD.MOV.U32 R72, RZ, RZ, R109 ;  /* 0x000000ffff487224 */ /* 0x000fe200078e006d */
[----:B------:R-:W-:Y:S06]  /*4190*/  LDSM.16.MT88.4 R24, [R218+0x1100] ;  /* 0x00110000da18783b */ /* 0x000fec0000004200 */
[C---:B-1----:R-:W-:Y:S07]  /*41a0*/  HMMA.16816.F32.BF16 R80, R4.reuse, R20, R56 ;  /* 0x000000140450723c */ /* 0x042fee0000041838 */
[----:B------:R-:W-:Y:S01]  /*41b0*/  MOV R56, R0 ;  /* 0x0000000000387202 */ /* 0x000fe20000000f00 */
[----:B------:R-:W-:Y:S01]  /*41c0*/  FFMA.FTZ R0, R120, c[0x0][0x2d0], -R12 ;  /* 0x0000b40078007a23 */ /* 0x000fe2000001080c */
[----:B------:R-:W-:Y:S01]  /*41d0*/  HMMA.16816.F32.BF16 R88, R4, R90, R60 ;  /* 0x0000005a0458723c */ /* 0x000fe2000004183c */
[----:B------:R-:W-:Y:S01]  /*41e0*/  IMAD.MOV.U32 R59, RZ, RZ, R75 ;  /* 0x000000ffff3b7224 */ /* 0x000fe200078e004b */
[----:B------:R-:W-:Y:S01]  /*41f0*/  MOV R57, R73 ;  /* 0x0000004900397202 */ /* 0x000fe20000000f00 */
[----:B------:R1:W-:Y:S01]  /*4200*/  MUFU.EX2 R213, R0 ;  /* 0x0000000000d57308 */ /* 0x0003e20000000800 */
[----:B------:R-:W-:-:S03]  /*4210*/  IMAD.MOV.U32 R58, RZ, RZ, R72 ;  /* 0x000000ffff3a7224 */ /* 0x000fc600078e0048 */
[----:B------:R-:W-:Y:S01]  /*4220*/  MOV R63, R79 ;  /* 0x0000004f003f7202 */ /* 0x000fe20000000f00 */
[----:B------:R-:W-:Y:S01]  /*4230*/  IMAD.MOV.U32 R62, RZ, RZ, R76 ;  /* 0x000000ffff3e7224 */ /* 0x000fe200078e004c */
[----:B------:R-:W-:Y:S01]  /*4240*/  HMMA.16816.F32.BF16 R108, R4, R70, R64 ;  /* 0x00000046046c723c */ /* 0x000fe20000041840 */
[----:B------:R-:W-:Y:S01]  /*4250*/  IMAD.MOV.U32 R61, RZ, RZ, R77 ;  /* 0x000000ffff3d7224 */ /* 0x000fe200078e004d */
[----:B------:R-:W-:-:S06]  /*4260*/  MOV R60, R74 ;  /* 0x0000004a003c7202 */ /* 0x000fcc0000000f00 */
[----:B------:R-:W-:Y:S01]  /*4270*/  HMMA.16816.F32.BF16 R76, R4, R22, R52 ;  /* 0x00000016044c723c */ /* 0x000fe20000041834 */
[----:B------:R-:W4:Y:S01]  /*4280*/  LDSM.16.MT88.4 R20, [R216+0x1100] ;  /* 0x00110000d814783b */ /* 0x000f220000004200 */
[----:B-1----:R-:W-:Y:S02]  /*4290*/  FFMA.FTZ R0, R118, c[0x0][0x2d0], -R12 ;  /* 0x0000b40076007a23 */ /* 0x002fe4000001080c */
[----:B------:R-:W-:-:S03]  /*42a0*/  IMAD.MOV.U32 R118, RZ, RZ, R56 ;  /* 0x000000ffff767224 */ /* 0x000fc600078e0038 */
[----:B------:R-:W-:Y:S01]  /*42b0*/  IMAD.MOV.U32 R52, RZ, RZ, R14 ;  /* 0x000000ffff347224 */ /* 0x000fe200078e000e */
[C---:B--2---:R-:W-:Y:S01]  /*42c0*/  HMMA.16816.F32.BF16 R72, R4.reuse, R16, R48 ;  /* 0x000000100448723c */ /* 0x044fe20000041830 */
[----:B------:R1:W-:Y:S01]  /*42d0*/  MUFU.EX2 R14, R0 ;  /* 0x00000000000e7308 */ /* 0x0003e20000000800 */
[----:B------:R-:W-:Y:S02]  /*42e0*/  IMAD.MOV.U32 R55, RZ, RZ, R221 ;  /* 0x000000ffff377224 */ /* 0x000fe400078e00dd */
[----:B------:R-:W-:Y:S02]  /*42f0*/  IMAD.MOV.U32 R54, RZ, RZ, R220 ;  /* 0x000000ffff367224 */ /* 0x000fe400078e00dc */
[----:B------:R-:W-:Y:S01]  /*4300*/  IMAD.MOV.U32 R53, RZ, RZ, R211 ;  /* 0x000000ffff357224 */ /* 0x000fe200078e00d3 */
[----:B------:R-:W-:Y:S01]  /*4310*/  MOV R120, R55 ;  /* 0x0000003700787202 */ /* 0x000fe20000000f00 */
[C---:B------:R-:W-:Y:S01]  /*4320*/  HMMA.16816.F32.BF16 R64, R4.reuse, R18, R44 ;  /* 0x000000120440723c */ /* 0x040fe2000004182c */
[----:B------:R-:W2:Y:S07]  /*4330*/  LDSM.16.MT88.4 R16, [R217+0x1100] ;  /* 0x00110000d910783b */ /* 0x000eae0000004200 */
[----:B---3--:R-:W-:Y:S01]  /*4340*/  HMMA.16816.F32.BF16 R48, R4, R8, R40 ;  /* 0x000000080430723c */ /* 0x008fe20000041828 */
[----:B-1----:R-:W-:-:S02]  /*4350*/  FFMA.FTZ R0, R117, c[0x0][0x2d0], -R12 ;  /* 0x0000b40075007a23 */ /* 0x002fc4000001080c */
[----:B------:R-:W-:Y:S02]  /*4360*/  IMAD.MOV.U32 R117, RZ, RZ, R57 ;  /* 0x000000ffff757224 */ /* 0x000fe400078e0039 */
[----:B------:R1:W-:Y:S03]  /*4370*/  MUFU.EX2 R221, R0 ;  /* 0x0000000000dd7308 */ /* 0x0003e60000000800 */
[----:B------:R-:W-:Y:S01]  /*4380*/  HMMA.16816.F32.BF16 R36, R4, R10, R36 ;  /* 0x0000000a0424723c */ /* 0x000fe20000041824 */
[----:B------:R-:W3:Y:S06]  /*4390*/  LDSM.16.MT88.4 R8, [R219+0x1100] ;  /* 0x00110000db08783b */ /* 0x000eec0000004200 */
[----:B------:R-:W-:-:S02]  /*43a0*/  FFMA.FTZ R4, R121, c[0x0][0x2d0], -R2 ;  /* 0x0000b40079047a23 */ /* 0x000fc40000010802 */
[----:B------:R-:W-:Y:S02]  /*43b0*/  IMAD.MOV.U32 R121, RZ, RZ, R60 ;  /* 0x000000ffff797224 */ /* 0x000fe400078e003c */
[----:B-1----:R-:W-:Y:S01]  /*43c0*/  FFMA.FTZ R0, R116, c[0x0][0x2d0], -R12 ;  /* 0x0000b40074007a23 */ /* 0x002fe2000001080c */
[----:B------:R-:W-:-:S03]  /*43d0*/  MOV R116, R58 ;  /* 0x0000003a00747202 */ /* 0x000fc60000000f00 */
[----:B------:R1:W1:Y:S02]  /*43e0*/  MUFU.EX2 R220, R0 ;  /* 0x0000000000dc7308 */ /* 0x0002640000000800 */
[----:B-1----:R-:W-:Y:S01]  /*43f0*/  FFMA.FTZ R0, R123, c[0x0][0x2d0], -R2 ;  /* 0x0000b4007b007a23 */ /* 0x002fe20000010802 */
[----:B------:R-:W-:Y:S01]  /*4400*/  F2FP.BF16.PACK_AB R6, R220, R221 ;  /* 0x000000dddc06723e */ /* 0x000fe200000010ff */
[----:B------:R-:W-:-:S04]  /*4410*/  IMAD.MOV.U32 R123, RZ, RZ, R59 ;  /* 0x000000ffff7b7224 */ /* 0x000fc800078e003b */
[----:B------:R1:W-:Y:S02]  /*4420*/  MUFU.EX2 R211, R0 ;  /* 0x0000000000d37308 */ /* 0x0003e40000000800 */
[----:B-1----:R-:W-:-:S06]  /*4430*/  FFMA.FTZ R0, R122, c[0x0][0x2d0], -R2 ;  /* 0x0000b4007a007a23 */ /* 0x002fcc0000010802 */
[----:B------:R1:W-:Y:S08]  /*4440*/  MUFU.EX2 R122, R4 ;  /* 0x00000004007a7308 */ /* 0x0003f00000000800 */
[----:B------:R2:W2:Y:S01]  /*4450*/  MUFU.EX2 R28, R0 ;  /* 0x00000000001c7308 */ /* 0x0004a20000000800 */
[----:B-1----:R-:W-:Y:S01]  /*4460*/  F2FP.BF16.PACK_AB R4, R14, R213 ;  /* 0x000000d50e04723e */ /* 0x002fe200000010ff */
[----:B--2---:R-:W-:Y:S01]  /*4470*/  FFMA.FTZ R0, R119, c[0x0][0x2d0], -R2 ;  /* 0x0000b40077007a23 */ /* 0x004fe20000010802 */
[----:B------:R-:W-:-:S02]  /*4480*/  F2FP.BF16.PACK_AB R5, R28, R211 ;  /* 0x000000d31c05723e */ /* 0x000fc400000010ff */
[----:B------:R-:W-:-:S03]  /*4490*/  MOV R119, R61 ;  /* 0x0000003d00777202 */ /* 0x000fc60000000f00 */
[----:B------:R-:W1:Y:S02]  /*44a0*/  MUFU.EX2 R32, R0 ;  /* 0x0000000000207308 */ /* 0x000e640000000800 */
[----:B-1----:R-:W-:Y:S01]  /*44b0*/  F2FP.BF16.PACK_AB R7, R32, R122 ;  /* 0x0000007a2007723e */ /* 0x002fe200000010ff */
[----:B------:R-:W-:-:S06]  /*44c0*/  IMAD.MOV.U32 R0, RZ, RZ, R54 ;  /* 0x000000ffff007224 */ /* 0x000fcc00078e0036 */
[C---:B----4-:R-:W-:Y:S07]  /*44d0*/  HMMA.16816.F32.BF16 R68, R4.reuse, R20, R192 ;  /* 0x000000140444723c */ /* 0x050fee00000418c0 */
[----:B------:R-:W-:Y:S01]  /*44e0*/  MOV R193, R52 ;  /* 0x0000003400c17202 */ /* 0x000fe20000000f00 */
[----:B------:R-:W-:Y:S01]  /*44f0*/  IMAD.MOV.U32 R192, RZ, RZ, R53 ;  /* 0x000000ffffc07224 */ /* 0x000fe200078e0035 */
[----:B------:R-:W-:Y:S01]  /*4500*/  HMMA.16816.F32.BF16 R56, R4, R16, R184 ;  /* 0x000000100438723c */ /* 0x000fe200000418b8 */
[----:B------:R-:W-:-:S02]  /*4510*/  IMAD.MOV.U32 R195, RZ, RZ, R62 ;  /* 0x000000ffffc37224 */ /* 0x000fc400078e003e */
[----:B------:R-:W-:-:S05]  /*4520*/  IMAD.MOV.U32 R194, RZ, RZ, R63 ;  /* 0x000000ffffc27224 */ /* 0x000fca00078e003f */
[C---:B------:R-:W-:Y:S01]  /*4530*/  HMMA.16816.F32.BF16 R52, R4.reuse, R18, R180 ;  /* 0x000000120434723c */ /* 0x040fe200000418b4 */
[----:B------:R-:W1:Y:S07]  /*4540*/  LDSM.16.MT88.4 R16, [R216+0x4100] ;  /* 0x00410000d810783b */ /* 0x000e6e0000004200 */
[C---:B---3--:R-:W-:Y:S08]  /*4550*/  HMMA.16816.F32.BF16 R44, R4.reuse, R8, R140 ;  /* 0x00000008042c723c */ /* 0x048ff0000004188c */
[C---:B------:R-:W-:Y:S01]  /*4560*/  HMMA.16816.F32.BF16 R40, R4.reuse, R10, R136 ;  /* 0x0000000a0428723c */ /* 0x040fe20000041888 */
[----:B------:R-:W2:Y:S07]  /*4570*/  LDSM.16.MT88.4 R8, [R217+0x4100] ;  /* 0x00410000d908783b */ /* 0x000eae0000004200 */
[----:B------:R-:W-:Y:S01]  /*4580*/  HMMA.16816.F32.BF16 R60, R4, R22, R188 ;  /* 0x00000016043c723c */ /* 0x000fe200000418bc */
[----:B------:R-:W3:Y:S06]  /*4590*/  LDSM.16.MT88.4 R20, [R219+0x4100] ;  /* 0x00410000db14783b */ /* 0x000eec0000004200 */
[----:B------:R-:W-:Y:S01]  /*45a0*/  MOV R188, R33 ;  /* 0x0000002100bc7202 */ /* 0x000fe20000000f00 */
[----:B------:R-:W-:Y:S01]  /*45b0*/  IMAD.MOV.U32 R189, RZ, RZ, R34 ;  /* 0x000000ffffbd7224 */ /* 0x000fe200078e0022 */
[----:B------:R-:W-:Y:S01]  /*45c0*/  MOV R191, R35 ;  /* 0x0000002300bf7202 */ /* 0x000fe20000000f00 */
[----:B------:R-:W-:-:S02]  /*45d0*/  IMAD.MOV.U32 R190, RZ, RZ, R32 ;  /* 0x000000ffffbe7224 */ /* 0x000fc400078e0020 */
[C---:B------:R-:W-:Y:S08]  /*45e0*/  HMMA.16816.F32.BF16 R32, R4.reuse, R24, R132 ;  /* 0x000000180420723c */ /* 0x040ff00000041884 */
[C---:B-1----:R-:W-:Y:S08]  /*45f0*/  HMMA.16816.F32.BF16 R136, R4.reuse, R16, R172 ;  /* 0x000000100488723c */ /* 0x042ff000000418ac */
[C---:B------:R-:W-:Y:S01]  /*4600*/  HMMA.16816.F32.BF16 R140, R4.reuse, R18, R168 ;  /* 0x00000012048c723c */ /* 0x040fe200000418a8 */
[----:B------:R-:W1:Y:S06]  /*4610*/  LDSM.16.MT88.4 R16, [R218+0x4100] ;  /* 0x00410000da10783b */ /* 0x000e6c0000004200 */
[----:B------:R-:W-:Y:S01]  /*4620*/  MOV R170, R28 ;  /* 0x0000001c00aa7202 */ /* 0x000fe20000000f00 */
[----:B--2---:R-:W-:Y:S01]  /*4630*/  HMMA.16816.F32.BF16 R144, R4, R8, R144 ;  /* 0x000000080490723c */ /* 0x004fe20000041890 */
[----:B------:R-:W-:-:S02]  /*4640*/  IMAD.MOV.U32 R171, RZ, RZ, R29 ;  /* 0x000000ffffab7224 */ /* 0x000fc400078e001d */
[----:B------:R-:W-:Y:S02]  /*4650*/  IMAD.MOV.U32 R168, RZ, RZ, R188 ;  /* 0x000000ffffa87224 */ /* 0x000fe400078e00bc */
[----:B------:R-:W-:-:S03]  /*4660*/  IMAD.MOV.U32 R169, RZ, RZ, R189 ;  /* 0x000000ffffa97224 */ /* 0x000fc600078e00bd */
[C---:B------:R-:W-:Y:S01]  /*4670*/  HMMA.16816.F32.BF16 R148, R4.reuse, R10, R148 ;  /* 0x0000000a0494723c */ /* 0x040fe20000041894 */
[----:B------:R-:W2:Y:S07]  /*4680*/  LDSM.16.MT88.4 R8, [R216+0x7100] ;  /* 0x00710000d808783b */ /* 0x000eae0000004200 */
[C---:B---3--:R-:W-:Y:S07]  /*4690*/  HMMA.16816.F32.BF16 R152, R4.reuse, R20, R152 ;  /* 0x000000140498723c */ /* 0x048fee0000041898 */
[----:B------:R-:W-:Y:S01]  /*46a0*/  IMAD.MOV.U32 R20, RZ, RZ, R30 ;  /* 0x000000ffff147224 */ /* 0x000fe200078e001e */
[----:B------:R-:W-:Y:S01]  /*46b0*/  MOV R21, R31 ;  /* 0x0000001f00157202 */ /* 0x000fe20000000f00 */
[C---:B------:R-:W-:Y:S01]  /*46c0*/  HMMA.16816.F32.BF16 R132, R4.reuse, R26, R176 ;  /* 0x0000001a0484723c */ /* 0x040fe200000418b0 */
[----:B------:R-:W3:Y:S04]  /*46d0*/  LDSM.16.MT88.4 R28, [R217+0x7100] ;  /* 0x00710000d91c783b */ /* 0x000ee80000004200 */
[----:B------:R-:W-:Y:S03]  /*46e0*/  LDSM.16.MT88.4 R24, [R216+0xa100] ;  /* 0x00a10000d818783b */ /* 0x000fe60000004200 */
[C---:B-1----:R-:W-:Y:S08]  /*46f0*/  HMMA.16816.F32.BF16 R184, R4.reuse, R16, R160 ;  /* 0x0000001004b8723c */ /* 0x042ff000000418a0 */
[C---:B------:R-:W-:Y:S01]  /*4700*/  HMMA.16816.F32.BF16 R180, R4.reuse, R18, R156 ;  /* 0x0000001204b4723c */ /* 0x040fe2000004189c */
[----:B------:R-:W1:Y:S07]  /*4710*/  LDSM.16.MT88.4 R16, [R219+0x7100] ;  /* 0x00710000db10783b */ /* 0x000e6e0000004200 */
[C---:B--2---:R-:W-:Y:S08]  /*4720*/  HMMA.16816.F32.BF16 R176, R4.reuse, R8, R128 ;  /* 0x0000000804b0723c */ /* 0x044ff00000041880 */
[C---:B------:R-:W-:Y:S01]  /*4730*/  HMMA.16816.F32.BF16 R156, R4.reuse, R10, R124 ;  /* 0x0000000a049c723c */ /* 0x040fe2000004187c */
[----:B------:R-:W2:Y:S07]  /*4740*/  LDSM.16.MT88.4 R8, [R218+0x7100] ;  /* 0x00710000da08783b */ /* 0x000eae0000004200 */
[C---:B------:R-:W-:Y:S07]  /*4750*/  HMMA.16816.F32.BF16 R196, R4.reuse, R22, R196 ;  /* 0x0000001604c4723c */ /* 0x040fee00000418c4 */
[----:B------:R-:W-:Y:S01]  /*4760*/  IMAD.MOV.U32 R22, RZ, RZ, R190 ;  /* 0x000000ffff167224 */ /* 0x000fe200078e00be */
[----:B---3--:R-:W-:Y:S01]  /*4770*/  HMMA.16816.F32.BF16 R172, R4, R28, R112 ;  /* 0x0000001c04ac723c */ /* 0x008fe20000041870 */
[----:B------:R-:W-:-:S06]  /*4780*/  IMAD.MOV.U32 R23, RZ, RZ, R191 ;  /* 0x000000ffff177224 */ /* 0x000fcc00078e00bf */
[----:B------:R-:W-:Y:S01]  /*4790*/  IMAD.MOV.U32 R28, RZ, RZ, R169 ;  /* 0x000000ffff1c7224 */ /* 0x000fe200078e00a9 */
[----:B------:R-:W-:Y:S01]  /*47a0*/  HMMA.16816.F32.BF16 R188, R4, R30, R108 ;  /* 0x0000001e04bc723c */ /* 0x000fe2000004186c */
[----:B------:R-:W-:-:S06]  /*47b0*/  MOV R29, R171 ;  /* 0x000000ab001d7202 */ /* 0x000fcc0000000f00 */
[----:B------:R-:W-:Y:S01]  /*47c0*/  MOV R31, R168 ;  /* 0x000000a8001f7202 */ /* 0x000fe20000000f00 */
[----:B------:R-:W-:Y:S01]  /*47d0*/  IMAD.MOV.U32 R30, RZ, RZ, R170 ;  /* 0x000000ffff1e7224 */ /* 0x000fe200078e00aa */
[C---:B-1----:R-:W-:Y:S07]  /*47e0*/  HMMA.16816.F32.BF16 R160, R4.reuse, R18, R100 ;  /* 0x0000001204a0723c */ /* 0x042fee0000041864 */
[----:B------:R-:W-:Y:S01]  /*47f0*/  MOV R101, R121 ;  /* 0x0000007900657202 */ /* 0x000fe20000000f00 */
[----:B------:R-:W-:Y:S01]  /*4800*/  HMMA.16816.F32.BF16 R168, R4, R16, R104 ;  /* 0x0000001004a8723c */ /* 0x000fe20000041868 */
[----:B------:R-:W1:Y:S01]  /*4810*/  LDSM.16.MT88.4 R16, [R219+0xa100] ;  /* 0x00a10000db10783b */ /* 0x000e620000004200 */
[----:B------:R-:W-:-:S02]  /*4820*/  IMAD.MOV.U32 R100, RZ, RZ, R119 ;  /* 0x000000ffff647224 */ /* 0x000fc400078e0077 */
[----:B------:R-:W-:Y:S02]  /*4830*/  IMAD.MOV.U32 R103, RZ, RZ, R123 ;  /* 0x000000ffff677224 */ /* 0x000fe400078e007b */
[----:B------:R-:W-:Y:S01]  /*4840*/  IMAD.MOV.U32 R102, RZ, RZ, R122 ;  /* 0x000000ffff667224 */ /* 0x000fe200078e007a */
[----:B------:R-:W-:Y:S01]  /*4850*/  MOV R107, R20 ;  /* 0x00000014006b7202 */ /* 0x000fe20000000f00 */
[----:B------:R-:W-:Y:S01]  /*4860*/  IMAD.MOV.U32 R105, RZ, RZ, R22 ;  /* 0x000000ffff697224 */ /* 0x000fe200078e0016 */
[C---:B--2---:R-:W-:Y:S01]  /*4870*/  HMMA.16816.F32.BF16 R128, R4.reuse, R8, R96 ;  /* 0x000000080480723c */ /* 0x044fe20000041860 */
[----:B------:R-:W-:Y:S02]  /*4880*/  IMAD.MOV.U32 R104, RZ, RZ, R23 ;  /* 0x000000ffff687224 */ /* 0x000fe400078e0017 */
[----:B------:R-:W-:Y:S02]  /*4890*/  IMAD.MOV.U32 R106, RZ, RZ, R21 ;  /* 0x000000ffff6a7224 */ /* 0x000fe400078e0015 */
[----:B------:R-:W2:Y:S03]  /*48a0*/  LDSM.16.MT88.4 R20, [R217+0xa100] ;  /* 0x00a10000d914783b */ /* 0x000ea60000004200 */
[C---:B------:R-:W-:Y:S01]  /*48b0*/  HMMA.16816.F32.BF16 R124, R4.reuse, R10, R92 ;  /* 0x0000000a047c723c */ /* 0x040fe2000004185c */
[----:B------:R-:W3:Y:S06]  /*48c0*/  LDSM.16.MT88.4 R8, [R218+0xa100] ;  /* 0x00a10000da08783b */ /* 0x000eec0000004200 */
[----:B------:R-:W-:Y:S01]  /*48d0*/  MOV R92, R116 ;  /* 0x00000074005c7202 */ /* 0x000fe20000000f00 */
[----:B------:R-:W-:Y:S01]  /*48e0*/  IMAD.MOV.U32 R93, RZ, RZ, R117 ;  /* 0x000000ffff5d7224 */ /* 0x000fe200078e0075 */
[----:B------:R-:W-:Y:S01]  /*48f0*/  MOV R95, R120 ;  /* 0x00000078005f7202 */ /* 0x000fe20000000f00 */
[----:B------:R-:W-:Y:S01]  /*4900*/  IMAD.MOV.U32 R94, RZ, RZ, R118 ;  /* 0x000000ffff5e7224 */ /* 0x000fe200078e0076 */
[C---:B------:R-:W-:Y:S07]  /*4910*/  HMMA.16816.F32.BF16 R120, R4.reuse, R26, R88 ;  /* 0x0000001a0478723c */ /* 0x040fee0000041858 */
[----:B------:R-:W-:Y:S01]  /*4920*/  MOV R27, R94 ;  /* 0x0000005e001b7202 */ /* 0x000fe20000000f00 */
[----:B------:R-:W-:Y:S01]  /*4930*/  HMMA.16816.F32.BF16 R116, R4, R24, R84 ;  /* 0x000000180474723c */ /* 0x000fe20000041854 */
[----:B------:R-:W-:-:S02]  /*4940*/  IMAD.MOV.U32 R94, RZ, RZ, R103 ;  /* 0x000000ffff5e7224 */ /* 0x000fc400078e0067 */
[----:B------:R-:W-:Y:S02]  /*4950*/  IMAD.MOV.U32 R103, RZ, RZ, R214 ;  /* 0x000000ffff677224 */ /* 0x000fe400078e00d6 */
[----:B------:R-:W-:Y:S02]  /*4960*/  IMAD.MOV.U32 R26, RZ, RZ, R93 ;  /* 0x000000ffff1a7224 */ /* 0x000fe400078e005d */
[----:B------:R-:W-:Y:S01]  /*4970*/  IMAD.MOV.U32 R24, RZ, RZ, R95 ;  /* 0x000000ffff187224 */ /* 0x000fe200078e005f */
[----:B------:R-:W-:Y:S01]  /*4980*/  MOV R95, R30 ;  /* 0x0000001e005f7202 */ /* 0x000fe20000000f00 */
[----:B------:R-:W-:Y:S01]  /*4990*/  IMAD.MOV.U32 R25, RZ, RZ, R100 ;  /* 0x000000ffff197224 */ /* 0x000fe200078e0064 */
[----:B------:R-:W-:Y:S01]  /*49a0*/  MOV R30, R211 ;  /* 0x000000d3001e7202 */ /* 0x000fe20000000f00 */
[----:B------:R-:W-:Y:S01]  /*49b0*/  IMAD.MOV.U32 R100, RZ, RZ, R31 ;  /* 0x000000ffff647224 */ /* 0x000fe200078e001f */
[----:B-1----:R-:W-:Y:S01]  /*49c0*/  HMMA.16816.F32.BF16 R96, R4, R16, R72 ;  /* 0x000000100460723c */ /* 0x002fe20000041848 */
[----:B------:R-:W-:-:S02]  /*49d0*/  IMAD.MOV.U32 R31, RZ, RZ, R213 ;  /* 0x000000ffff1f7224 */ /* 0x000fc400078e00d5 */
[----:B------:R-:W-:Y:S01]  /*49e0*/  IMAD.MOV.U32 R93, RZ, RZ, R102 ;  /* 0x000000ffff5d7224 */ /* 0x000fe200078e0066 */
[----:B------:R-:W-:-:S03]  /*49f0*/  MOV R102, R215 ;  /* 0x000000d700667202 */ /* 0x000fc60000000f00 */
[----:B------:R-:W-:Y:S01]  /*4a00*/  MOV R74, R27 ;  /* 0x0000001b004a7202 */ /* 0x000fe20000000f00 */
[----:B--2---:R-:W-:Y:S01]  /*4a10*/  HMMA.16816.F32.BF16 R112, R4, R20, R80 ;  /* 0x000000140470723c */ /* 0x004fe20000041850 */
[----:B------:R-:W-:-:S07]  /*4a20*/  IMAD.MOV.U32 R75, RZ, RZ, R24 ;  /* 0x000000ffff4b7224 */ /* 0x000fce00078e0018 */
[C---:B---3--:R-:W-:Y:S07]  /*4a30*/  HMMA.16816.F32.BF16 R80, R4.reuse, R10, R36 ;  /* 0x0000000a0450723c */ /* 0x048fee0000041824 */
[----:B------:R-:W-:Y:S01]  /*4a40*/  IMAD.MOV.U32 R36, RZ, RZ, R92 ;  /* 0x000000ffff247224 */ /* 0x000fe200078e005c */
[----:B------:R-:W-:Y:S01]  /*4a50*/  MOV R92, R101 ;  /* 0x00000065005c7202 */ /* 0x000fe20000000f00 */
[----:B------:R-:W-:Y:S01]  /*4a60*/  IMAD.MOV.U32 R101, RZ, RZ, R0 ;  /* 0x000000ffff657224 */ /* 0x000fe200078e0000 */
[----:B------:R-:W-:Y:S01]  /*4a70*/  HMMA.16816.F32.BF16 R88, R4, R18, R64 ;  /* 0x000000120458723c */ /* 0x000fe20000041840 */
[----:B------:R-:W-:Y:S01]  /*4a80*/  FFMA.FTZ R0, R202, c[0x0][0x2d0], -R12 ;  /* 0x0000b400ca007a23 */ /* 0x000fe2000001080c */
[----:B------:R-:W1:Y:S01]  /*4a90*/  LDSM.16.MT88.4 R16, [R217+0x1900] ;  /* 0x00190000d910783b */ /* 0x000e620000004200 */
[----:B------:R-:W-:-:S02]  /*4aa0*/  MOV R39, R75 ;  /* 0x0000004b00277202 */ /* 0x000fc40000000f00 */
[----:B------:R2:W-:Y:S03]  /*4ab0*/  MUFU.EX2 R211, R0 ;  /* 0x0000000000d37308 */ /* 0x0005e60000000800 */
[C---:B------:R-:W-:Y:S01]  /*4ac0*/  HMMA.16816.F32.BF16 R84, R4.reuse, R8, R48 ;  /* 0x000000080454723c */ /* 0x040fe20000041830 */
[----:B------:R-:W-:Y:S07]  /*4ad0*/  LDSM.16.MT88.4 R8, [R219+0x1900] ;  /* 0x00190000db08783b */ /* 0x000fee0000004200 */
[----:B------:R-:W-:Y:S01]  /*4ae0*/  HMMA.16816.F32.BF16 R108, R4, R22, R76 ;  /* 0x00000016046c723c */ /* 0x000fe2000004184c */
[----:B------:R-:W3:Y:S01]  /*4af0*/  LDSM.16.MT88.4 R20, [R216+0x1900] ;  /* 0x00190000d814783b */ /* 0x000ee20000004200 */
[----:B--2---:R-:W-:-:S05]  /*4b00*/  FFMA.FTZ R0, R200, c[0x0][0x2d0], -R12 ;  /* 0x0000b400c8007a23 */ /* 0x004fca000001080c */
[----:B------:R-:W-:Y:S01]  /*4b10*/  MOV R77, R92 ;  /* 0x0000005c004d7202 */ /* 0x000fe20000000f00 */
[----:B------:R-:W-:Y:S01]  /*4b20*/  IMAD.MOV.U32 R78, RZ, RZ, R93 ;  /* 0x000000ffff4e7224 */ /* 0x000fe200078e005d */
[----:B------:R2:W4:Y:S01]  /*4b30*/  MUFU.EX2 R214, R0 ;  /* 0x0000000000d67308 */ /* 0x0005220000000800 */
[----:B------:R-:W-:Y:S01]  /*4b40*/  MOV R92, R95 ;  /* 0x0000005f005c7202 */ /* 0x000fe20000000f00 */
[----:B------:R-:W-:Y:S01]  /*4b50*/  IMAD.MOV.U32 R79, RZ, RZ, R94 ;  /* 0x000000ffff4f7224 */ /* 0x000fe200078e005e */
[----:B------:R-:W-:Y:S01]  /*4b60*/  MOV R95, R102 ;  /* 0x00000066005f7202 */ /* 0x000fe20000000f00 */
[----:B------:R-:W-:Y:S01]  /*4b70*/  IMAD.MOV.U32 R93, RZ, RZ, R100 ;  /* 0x000000ffff5d7224 */ /* 0x000fe200078e0064 */
[----:B------:R-:W-:Y:S01]  /*4b80*/  MOV R102, R105 ;  /* 0x0000006900667202 */ /* 0x000fe20000000f00 */
[----:B------:R-:W-:Y:S01]  /*4b90*/  FFMA.FTZ R4, R203, c[0x0][0x2d0], -R2 ;  /* 0x0000b400cb047a23 */ /* 0x000fe20000010802 */
[----:B------:R-:W-:Y:S01]  /*4ba0*/  MOV R105, R210 ;  /* 0x000000d200697202 */ /* 0x000fe20000000f00 */
[----:B------:R-:W-:Y:S01]  /*4bb0*/  IMAD.MOV.U32 R94, RZ, RZ, R101 ;  /* 0x000000ffff5e7224 */ /* 0x000fe200078e0065 */
[----:B------:R-:W-:Y:S01]  /*4bc0*/  MOV R73, R78 ;  /* 0x0000004e00497202 */ /* 0x000fe20000000f00 */
[----:B------:R-:W-:Y:S01]  /*4bd0*/  IMAD.MOV.U32 R100, RZ, RZ, R103 ;  /* 0x000000ffff647224 */ /* 0x000fe200078e0067 */
[----:B------:R-:W-:Y:S01]  /*4be0*/  MOV R64, R93 ;  /* 0x0000005d00407202 */ /* 0x000fe20000000f00 */
[----:B------:R-:W-:-:S02]  /*4bf0*/  IMAD.MOV.U32 R101, RZ, RZ, R104 ;  /* 0x000000ffff657224 */ /* 0x000fc400078e0068 */
[----:B------:R-:W-:Y:S01]  /*4c00*/  IMAD.MOV.U32 R103, RZ, RZ, R194 ;  /* 0x000000ffff677224 */ /* 0x000fe200078e00c2 */
[----:B------:R-:W-:Y:S01]  /*4c10*/  MOV R67, R100 ;  /* 0x0000006400437202 */ /* 0x000fe20000000f00 */
[----:B--2---:R-:W-:Y:S02]  /*4c20*/  FFMA.FTZ R0, R166, c[0x0][0x2d0], -R12 ;  /* 0x0000b400a6007a23 */ /* 0x004fe4000001080c */
[----:B------:R-:W-:Y:S01]  /*4c30*/  IMAD.MOV.U32 R104, RZ, RZ, R212 ;  /* 0x000000ffff687224 */ /* 0x000fe200078e00d4 */
[----:B------:R-:W-:Y:S01]  /*4c40*/  MOV R51, R103 ;  /* 0x0000006700337202 */ /* 0x000fe20000000f00 */
[----:B------:R2:W-:Y:S01]  /*4c50*/  MUFU.EX2 R213, R0 ;  /* 0x0000000000d57308 */ /* 0x0005e20000000800 */
[----:B------:R-:W-:Y:S02]  /*4c60*/  IMAD.MOV.U32 R194, RZ, RZ, R209 ;  /* 0x000000ffffc27224 */ /* 0x000fe400078e00d1 */
[----:B------:R-:W-:Y:S02]  /*4c70*/  IMAD.MOV.U32 R76, RZ, RZ, R25 ;  /* 0x000000ffff4c7224 */ /* 0x000fe400078e0019 */
[----:B------:R-:W-:-:S02]  /*4c80*/  IMAD.MOV.U32 R72, RZ, RZ, R77 ;  /* 0x000000ffff487224 */ /* 0x000fc400078e004d */
[----:B------:R-:W-:Y:S01]  /*4c90*/  IMAD.MOV.U32 R75, RZ, RZ, R92 ;  /* 0x000000ffff4b7224 */ /* 0x000fe200078e005c */
[----:B------:R4:W-:Y:S01]  /*4ca0*/  MUFU.EX2 R209, R4 ;  /* 0x0000000400d17308 */ /* 0x0009e20000000800 */
[----:B------:R-:W-:Y:S02]  /*4cb0*/  IMAD.MOV.U32 R48, RZ, RZ, R76 ;  /* 0x000000ffff307224 */ /* 0x000fe400078e004c */
[----:B------:R-:W-:Y:S02]  /*4cc0*/  IMAD.MOV.U32 R65, RZ, RZ, R94 ;  /* 0x000000ffff417224 */ /* 0x000fe400078e005e */
[----:B------:R-:W-:Y:S02]  /*4cd0*/  IMAD.MOV.U32 R66, RZ, RZ, R95 ;  /* 0x000000ffff427224 */ /* 0x000fe400078e005f */
[----:B------:R-:W-:Y:S02]  /*4ce0*/  IMAD.MOV.U32 R166, RZ, RZ, R73 ;  /* 0x000000ffffa67224 */ /* 0x000fe400078e0049 */
[----:B--2---:R-:W-:-:S02]  /*4cf0*/  FFMA.FTZ R0, R165, c[0x0][0x2d0], -R12 ;  /* 0x0000b400a5007a23 */ /* 0x004fc4000001080c */
[----:B------:R-:W-:Y:S02]  /*4d00*/  IMAD.MOV.U32 R165, RZ, RZ, R75 ;  /* 0x000000ffffa57224 */ /* 0x000fe400078e004b */
[----:B------:R2:W1:Y:S01]  /*4d10*/  MUFU.EX2 R215, R0 ;  /* 0x0000000000d77308 */ /* 0x0004620000000800 */
[----:B------:R-:W-:Y:S01]  /*4d20*/  IMAD.MOV.U32 R49, RZ, RZ, R101 ;  /* 0x000000ffff317224 */ /* 0x000fe200078e0065 */
[----:B----4-:R-:W-:Y:S01]  /*4d30*/  F2FP.BF16.PACK_AB R4, R214, R211 ;  /* 0x000000d3d604723e */ /* 0x010fe200000010ff */
[----:B------:R-:W-:Y:S01]  /*4d40*/  IMAD.MOV.U32 R50, RZ, RZ, R102 ;  /* 0x000000ffff327224 */ /* 0x000fe200078e0066 */
[----:B------:R-:W-:Y:S01]  /*4d50*/  MOV R102, R106 ;  /* 0x0000006a00667202 */ /* 0x000fe20000000f00 */
[----:B------:R-:W-:Y:S02]  /*4d60*/  IMAD.MOV.U32 R100, RZ, RZ, R104 ;  /* 0x000000ffff647224 */ /* 0x000fe400078e0068 */
[----:B------:R-:W-:Y:S02]  /*4d70*/  IMAD.MOV.U32 R101, RZ, RZ, R105 ;  /* 0x000000ffff657224 */ /* 0x000fe400078e0069 */
[----:B------:R-:W-:-:S02]  /*4d80*/  IMAD.MOV.U32 R103, RZ, RZ, R107 ;  /* 0x000000ffff677224 */ /* 0x000fc400078e006b */
[----:B------:R-:W-:-:S03]  /*4d90*/  IMAD.MOV.U32 R37, RZ, RZ, R101 ;  /* 0x000000ffff257224 */ /* 0x000fc600078e0065 */
[----:B------:R-:W-:Y:S01]  /*4da0*/  MOV R38, R103 ;  /* 0x0000006700267202 */ /* 0x000fe20000000f00 */
[----:B--2---:R-:W-:Y:S01]  /*4db0*/  FFMA.FTZ R0, R205, c[0x0][0x2d0], -R2 ;  /* 0x0000b400cd007a23 */ /* 0x004fe20000010802 */
[----:B-1----:R-:W-:Y:S01]  /*4dc0*/  F2FP.BF16.PACK_AB R6, R215, R213 ;  /* 0x000000d5d706723e */ /* 0x002fe200000010ff */
[----:B------:R-:W-:Y:S02]  /*4dd0*/  IMAD.MOV.U32 R205, RZ, RZ, R208 ;  /* 0x000000ffffcd7224 */ /* 0x000fe400078e00d0 */
[----:B------:R1:W-:Y:S02]  /*4de0*/  MUFU.EX2 R208, R0 ;  /* 0x0000000000d07308 */ /* 0x0003e40000000800 */
[----:B-1----:R-:W-:Y:S02]  /*4df0*/  FFMA.FTZ R0, R204, c[0x0][0x2d0], -R2 ;  /* 0x0000b400cc007a23 */ /* 0x002fe40000010802 */
[----:B------:R-:W-:-:S04]  /*4e00*/  IMAD.MOV.U32 R204, RZ, RZ, R26 ;  /* 0x000000ffffcc7224 */ /* 0x000fc800078e001a */
[----:B------:R1:W2:Y:S01]  /*4e10*/  MUFU.EX2 R210, R0 ;  /* 0x0000000000d27308 */ /* 0x0002a20000000800 */
[----:B------:R-:W-:Y:S01]  /*4e20*/  LDSM.16.MT88.4 R24, [R218+0x1900] ;  /* 0x00190000da18783b */ /* 0x000fe20000004200 */
[----:B-1----:R-:W-:Y:S01]  /*4e30*/  FFMA.FTZ R0, R201, c[0x0][0x2d0], -R2 ;  /* 0x0000b400c9007a23 */ /* 0x002fe20000010802 */
[----:B--2---:R-:W-:-:S05]  /*4e40*/  F2FP.BF16.PACK_AB R5, R210, R208 ;  /* 0x000000d0d205723e */ /* 0x004fca00000010ff */
[----:B------:R-:W1:Y:S02]  /*4e50*/  MUFU.EX2 R212, R0 ;  /* 0x0000000000d47308 */ /* 0x000e640000000800 */
[----:B-1----:R-:W-:Y:S01]  /*4e60*/  F2FP.BF16.PACK_AB R7, R212, R209 ;  /* 0x000000d1d407723e */ /* 0x002fe200000010ff */
[----:B------:R-:W-:Y:S02]  /*4e70*/  IMAD.MOV.U32 R0, RZ, RZ, R74 ;  /* 0x000000ffff007224 */ /* 0x000fe400078e004a */
[----:B------:R-:W-:-:S04]  /*4e80*/  IMAD.MOV.U32 R74, RZ, RZ, R79 ;  /* 0x000000ffff4a7224 */ /* 0x000fc800078e004f */
[C---:B------:R-:W-:Y:S08]  /*4e90*/  HMMA.16816.F32.BF16 R92, R4.reuse, R16, R56 ;  /* 0x00000010045c723c */ /* 0x040ff00000041838 */
[C---:B------:R-:W-:Y:S01]  /*4ea0*/  HMMA.16816.F32.BF16 R76, R4.reuse, R18, R52 ;  /* 0x00000012044c723c */ /* 0x040fe20000041834 */
[----:B------:R-:W1:Y:S06]  /*4eb0*/  LDSM.16.MT88.4 R16, [R216+0x4900] ;  /* 0x00490000d810783b */ /* 0x000e6c0000004200 */
[----:B------:R-:W-:Y:S01]  /*4ec0*/  IMAD.MOV.U32 R53, RZ, RZ, R72 ;  /* 0x000000ffff357224 */ /* 0x000fe200078e0048 */
[----:B------:R-:W-:Y:S01]  /*4ed0*/  MOV R52, R74 ;  /* 0x0000004a00347202 */ /* 0x000fe20000000f00 */
[----:B---3--:R-:W-:Y:S01]  /*4ee0*/  HMMA.16816.F32.BF16 R200, R4, R20, R68 ;  /* 0x0000001404c8723c */ /* 0x008fe20000041844 */
[----:B------:R-:W-:Y:S01]  /*4ef0*/  MOV R54, R48 ;  /* 0x0000003000367202 */ /* 0x000fe20000000f00 */
[----:B------:R-:W-:-:S02]  /*4f00*/  IMAD.MOV.U32 R55, RZ, RZ, R39 ;  /* 0x000000ffff377224 */ /* 0x000fc400078e0027 */
[----:B------:R-:W-:-:S04]  /*4f10*/  IMAD.MOV.U32 R39, RZ, RZ, R102 ;  /* 0x000000ffff277224 */ /* 0x000fc800078e0066 */
[C---:B------:R-:W-:Y:S07]  /*4f20*/  HMMA.16816.F32.BF16 R72, R4.reuse, R8, R44 ;  /* 0x000000080448723c */ /* 0x040fee000004182c */
[----:B------:R-:W-:Y:S01]  /*4f30*/  IMAD.MOV.U32 R47, RZ, RZ, R64 ;  /* 0x000000ffff2f7224 */ /* 0x000fe200078e0040 */
[----:B------:R-:W-:Y:S01]  /*4f40*/  MOV R46, R65 ;  /* 0x00000041002e7202 */ /* 0x000fe20000000f00 */
[----:B------:R-:W-:Y:S01]  /*4f50*/  IMAD.MOV.U32 R45, RZ, RZ, R66 ;  /* 0x000000ffff2d7224 */ /* 0x000fe200078e0042 */
[C---:B------:R-:W-:Y:S01]  /*4f60*/  HMMA.16816.F32.BF16 R104, R4.reuse, R22, R60 ;  /* 0x000000160468723c */ /* 0x040fe2000004183c */
[----:B------:R-:W-:Y:S01]  /*4f70*/  IMAD.MOV.U32 R44, RZ, RZ, R67 ;  /* 0x000000ffff2c7224 */ /* 0x000fe200078e0043 */
[----:B------:R-:W2:Y:S06]  /*4f80*/  LDSM.16.MT88.4 R20, [R219+0x4900] ;  /* 0x00490000db14783b */ /* 0x000eac0000004200 */
[C---:B------:R-:W-:Y:S01]  /*4f90*/  HMMA.16816.F32.BF16 R64, R4.reuse, R10, R40 ;  /* 0x0000000a0440723c */ /* 0x040fe20000041828 */
[----:B------:R-:W3:Y:S07]  /*4fa0*/  LDSM.16.MT88.4 R8, [R217+0x4900] ;  /* 0x00490000d908783b */ /* 0x000eee0000004200 */
[C---:B-1----:R-:W-:Y:S08]  /*4fb0*/  HMMA.16816.F32.BF16 R68, R4.reuse, R16, R136 ;  /* 0x000000100444723c */ /* 0x042ff00000041888 */
[C---:B------:R-:W-:Y:S01]  /*4fc0*/  HMMA.16816.F32.BF16 R60, R4.reuse, R18, R140 ;  /* 0x00000012043c723c */ /* 0x040fe2000004188c */
[----:B------:R-:W1:Y:S07]  /*4fd0*/  LDSM.16.MT88.4 R16, [R218+0x4900] ;  /* 0x00490000da10783b */ /* 0x000e6e0000004200 */
[C---:B------:R-:W-:Y:S07]  /*4fe0*/  HMMA.16816.F32.BF16 R40, R4.reuse, R24, R32 ;  /* 0x000000180428723c */ /* 0x040fee0000041820 */
[----:B------:R-:W-:Y:S01]  /*4ff0*/  MOV R35, R49 ;  /* 0x0000003100237202 */ /* 0x000fe20000000f00 */
[----:B------:R-:W-:Y:S01]  /*5000*/  IMAD.MOV.U32 R34, RZ, RZ, R50 ;  /* 0x000000ffff227224 */ /* 0x000fe200078e0032 */
[----:B------:R-:W-:Y:S01]  /*5010*/  MOV R32, R100 ;  /* 0x0000006400207202 */ /* 0x000fe20000000f00 */
[----:B------:R-:W-:Y:S01]  /*5020*/  IMAD.MOV.U32 R33, RZ, RZ, R51 ;  /* 0x000000ffff217224 */ /* 0x000fe200078e0033 */
[C---:B--2---:R-:W-:Y:S08]  /*5030*/  HMMA.16816.F32.BF16 R140, R4.reuse, R20, R152 ;  /* 0x00000014048c723c */ /* 0x044ff00000041898 */
[C---:B---3--:R-:W-:Y:S08]  /*5040*/  HMMA.16816.F32.BF16 R56, R4.reuse, R8, R144 ;  /* 0x000000080438723c */ /* 0x048ff00000041890 */
[C---:B------:R-:W-:Y:S01]  /*5050*/  HMMA.16816.F32.BF16 R48, R4.reuse, R10, R148 ;  /* 0x0000000a0430723c */ /* 0x040fe20000041894 */
[----:B------:R-:W2:Y:S07]  /*5060*/  LDSM.16.MT88.4 R8, [R216+0x7900] ;  /* 0x00790000d808783b */ /* 0x000eae0000004200 */
[C---:B-1----:R-:W-:Y:S08]  /*5070*/  HMMA.16816.F32.BF16 R144, R4.reuse, R16, R184 ;  /* 0x000000100490723c */ /* 0x042ff000000418b8 */
[C---:B------:R-:W-:Y:S01]  /*5080*/  HMMA.16816.F32.BF16 R148, R4.reuse, R18, R180 ;  /* 0x000000120494723c */ /* 0x040fe200000418b4 */
[----:B------:R-:W1:Y:S07]  /*5090*/  LDSM.16.MT88.4 R16, [R219+0x7900] ;  /* 0x00790000db10783b */ /* 0x000e6e0000004200 */
[C---:B------:R-:W-:Y:S01]  /*50a0*/  HMMA.16816.F32.BF16 R100, R4.reuse, R26, R132 ;  /* 0x0000001a0464723c */ /* 0x040fe20000041884 */
[----:B------:R-:W3:Y:S06]  /*50b0*/  LDSM.16.MT88.4 R24, [R216+0xa900] ;  /* 0x00a90000d818783b */ /* 0x000eec0000004200 */
[----:B------:R-:W-:Y:S01]  /*50c0*/  IMAD.MOV.U32 R132, RZ, RZ, R30 ;  /* 0x000000ffff847224 */ /* 0x000fe200078e001e */
[----:B------:R-:W-:Y:S01]  /*50d0*/  MOV R134, R28 ;  /* 0x0000001c00867202 */ /* 0x000fe20000000f00 */
[----:B------:R-:W-:Y:S01]  /*50e0*/  IMAD.MOV.U32 R133, RZ, RZ, R31 ;  /* 0x000000ffff857224 */ /* 0x000fe200078e001f */
[C---:B------:R-:W-:Y:S01]  /*50f0*/  HMMA.16816.F32.BF16 R196, R4.reuse, R22, R196 ;  /* 0x0000001604c4723c */ /* 0x040fe200000418c4 */
[----:B------:R-:W-:Y:S01]  /*5100*/  IMAD.MOV.U32 R135, RZ, RZ, R29 ;  /* 0x000000ffff877224 */ /* 0x000fe200078e001d */
[----:B------:R-:W-:Y:S04]  /*5110*/  LDSM.16.MT88.4 R20, [R217+0xa900] ;  /* 0x00a90000d914783b */ /* 0x000fe80000004200 */
[----:B------:R-:W4:Y:S02]  /*5120*/  LDSM.16.MT88.4 R28, [R217+0x7900] ;  /* 0x00790000d91c783b */ /* 0x000f240000004200 */
[C---:B--2---:R-:W-:Y:S08]  /*5130*/  HMMA.16816.F32.BF16 R152, R4.reuse, R8, R176 ;  /* 0x000000080498723c */ /* 0x044ff000000418b0 */
[C---:B------:R-:W-:Y:S01]  /*5140*/  HMMA.16816.F32.BF16 R156, R4.reuse, R10, R156 ;  /* 0x0000000a049c723c */ /* 0x040fe2000004189c */
[----:B------:R-:W2:Y:S07]  /*5150*/  LDSM.16.MT88.4 R8, [R218+0x7900] ;  /* 0x00790000da08783b */ /* 0x000eae0000004200 */
[C---:B-1----:R-:W-:Y:S07]  /*5160*/  HMMA.16816.F32.BF16 R184, R4.reuse, R16, R168 ;  /* 0x0000001004b8723c */ /* 0x042fee00000418a8 */
[----:B------:R-:W-:Y:S01]  /*5170*/  IMAD.MOV.U32 R169, RZ, RZ, R134 ;  /* 0x000000ffffa97224 */ /* 0x000fe200078e0086 */
[C---:B------:R-:W-:Y:S01]  /*5180*/  HMMA.16816.F32.BF16 R176, R4.reuse, R18, R160 ;  /* 0x0000001204b0723c */ /* 0x040fe200000418a0 */
[----:B------:R-:W1:Y:S01]  /*5190*/  LDSM.16.MT88.4 R16, [R219+0xa900] ;  /* 0x00a90000db10783b */ /* 0x000e620000004200 */
[----:B------:R-:W-:Y:S01]  /*51a0*/  MOV R134, R32 ;  /* 0x0000002000867202 */ /* 0x000fe20000000f00 */
[----:B------:R-:W-:Y:S01]  /*51b0*/  IMAD.MOV.U32 R32, RZ, RZ, R34 ;  /* 0x000000ffff207224 */ /* 0x000fe200078e0022 */
[----:B------:R-:W-:Y:S01]  /*51c0*/  MOV R170, R133 ;  /* 0x0000008500aa7202 */ /* 0x000fe20000000f00 */
[----:B------:R-:W-:Y:S01]  /*51d0*/  IMAD.MOV.U32 R34, RZ, RZ, R44 ;  /* 0x000000ffff227224 */ /* 0x000fe200078e002c */
[----:B------:R-:W-:Y:S01]  /*51e0*/  MOV R44, R46 ;  /* 0x0000002e002c7202 */ /* 0x000fe20000000f00 */
[----:B------:R-:W-:Y:S01]  /*51f0*/  IMAD.MOV.U32 R46, RZ, RZ, R52 ;  /* 0x000000ffff2e7224 */ /* 0x000fe200078e0034 */
[C---:B---3--:R-:W-:Y:S01]  /*5200*/  HMMA.16816.F32.BF16 R136, R4.reuse, R24, R116 ;  /* 0x000000180488723c */ /* 0x048fe20000041874 */
[----:B------:R-:W-:Y:S01]  /*5210*/  IMAD.MOV.U32 R52, RZ, RZ, R54 ;  /* 0x000000ffff347224 */ /* 0x000fe200078e0036 */
[----:B------:R-:W-:Y:S01]  /*5220*/  MOV R54, R0 ;  /* 0x0000000000367202 */ /* 0x000fe20000000f00 */
[----:B------:R-:W-:Y:S01]  /*5230*/  IMAD.MOV.U32 R168, RZ, RZ, R135 ;  /* 0x000000ffffa87224 */ /* 0x000fe200078e0087 */
[----:B------:R-:W-:Y:S01]  /*5240*/  MOV R0, R205 ;  /* 0x000000cd00007202 */ /* 0x000fe20000000f00 */
[----:B------:R-:W-:Y:S01]  /*5250*/  IMAD.MOV.U32 R135, RZ, RZ, R33 ;  /* 0x000000ffff877224 */ /* 0x000fe200078e0021 */
[----:B------:R-:W-:Y:S01]  /*5260*/  MOV R33, R35 ;  /* 0x0000002300217202 */ /* 0x000fe20000000f00 */
[----:B------:R-:W-:Y:S01]  /*5270*/  IMAD.MOV.U32 R35, RZ, RZ, R45 ;  /* 0x000000ffff237224 */ /* 0x000fe200078e002d */
[C---:B----4-:R-:W-:Y:S01]  /*5280*/  HMMA.16816.F32.BF16 R172, R4.reuse, R28, R172 ;  /* 0x0000001c04ac723c */ /* 0x050fe200000418ac */
[----:B------:R-:W-:Y:S01]  /*5290*/  IMAD.MOV.U32 R45, RZ, RZ, R47 ;  /* 0x000000ffff2d7224 */ /* 0x000fe200078e002f */
[----:B------:R-:W-:Y:S01]  /*52a0*/  MOV R47, R53 ;  /* 0x00000035002f7202 */ /* 0x000fe20000000f00 */
[----:B------:R-:W-:Y:S01]  /*52b0*/  IMAD.MOV.U32 R53, RZ, RZ, R55 ;  /* 0x000000ffff357224 */ /* 0x000fe200078e0037 */
[----:B------:R-:W-:Y:S01]  /*52c0*/  MOV R205, R192 ;  /* 0x000000c000cd7202 */ /* 0x000fe20000000f00 */
[----:B------:R-:W-:Y:S01]  /*52d0*/  IMAD.MOV.U32 R55, RZ, RZ, R204 ;  /* 0x000000ffff377224 */ /* 0x000fe200078e00cc */
[----:B------:R-:W-:Y:S01]  /*52e0*/  MOV R25, R194 ;  /* 0x000000c200197202 */ /* 0x000fe20000000f00 */
[----:B------:R-:W-:Y:S01]  /*52f0*/  IMAD.MOV.U32 R204, RZ, RZ, R36 ;  /* 0x000000ffffcc7224 */ /* 0x000fe200078e0024 */
[----:B------:R-:W-:Y:S01]  /*5300*/  MOV R28, R0 ;  /* 0x00000000001c7202 */ /* 0x000fe20000000f00 */
[----:B--2---:R-:W-:Y:S01]  /*5310*/  HMMA.16816.F32.BF16 R180, R4, R8, R128 ;  /* 0x0000000804b4723c */ /* 0x004fe20000041880 */
[----:B------:R-:W-:Y:S01]  /*5320*/  FFMA.FTZ R0, R251, c[0x0][0x2d0], -R12 ;  /* 0x0000b400fb007a23 */ /* 0x000fe2000001080c */
[----:B------:R-:W-:Y:S01]  /*5330*/  MOV R119, R44 ;  /* 0x0000002c00777202 */ /* 0x000fe20000000f00 */
[----:B------:R-:W-:Y:S01]  /*5340*/  IMAD.MOV.U32 R36, RZ, RZ, R193 ;  /* 0x000000ffff247224 */ /* 0x000fe200078e00c1 */
[----:B------:R-:W-:Y:S01]  /*5350*/  MOV R117, R34 ;  /* 0x0000002200757202 */ /* 0x000fe20000000f00 */
[----:B------:R-:W-:-:S02]  /*5360*/  IMAD.MOV.U32 R24, RZ, RZ, R195 ;  /* 0x000000ffff187224 */ /* 0x000fc400078e00c3 */
[----:B------:R-:W-:Y:S01]  /*5370*/  MOV R131, R52 ;  /* 0x0000003400837202 */ /* 0x000fe20000000f00 */
[C---:B------:R-:W-:Y:S01]  /*5380*/  HMMA.16816.F32.BF16 R160, R4.reuse, R10, R124 ;  /* 0x0000000a04a0723c */ /* 0x040fe2000004187c */
[----:B------:R-:W2:Y:S01]  /*5390*/  LDSM.16.MT88.4 R8, [R218+0xa900] ;  /* 0x00a90000da08783b */ /* 0x000ea20000004200 */
[----:B------:R-:W-:Y:S01]  /*53a0*/  IMAD.MOV.U32 R130, RZ, RZ, R53 ;  /* 0x000000ffff827224 */ /* 0x000fe200078e0035 */
[----:B------:R-:W-:Y:S01]  /*53b0*/  MOV R129, R54 ;  /* 0x0000003600817202 */ /* 0x000fe20000000f00 */
[----:B------:R-:W-:Y:S02]  /*53c0*/  IMAD.MOV.U32 R29, RZ, RZ, R55 ;  /* 0x000000ffff1d7224 */ /* 0x000fe400078e0037 */
[----:B------:R-:W-:Y:S01]  /*53d0*/  IMAD.MOV.U32 R171, RZ, RZ, R132 ;  /* 0x000000ffffab7224 */ /* 0x000fe200078e0084 */
[----:B------:R-:W-:Y:S01]  /*53e0*/  MOV R127, R37 ;  /* 0x00000025007f7202 */ /* 0x000fe20000000f00 */
[----:B------:R-:W-:Y:S01]  /*53f0*/  IMAD.MOV.U32 R124, RZ, RZ, R15 ;  /* 0x000000ffff7c7224 */ /* 0x000fe200078e000f */
[----:B------:R-:W-:Y:S01]  /*5400*/  HMMA.16816.F32.BF16 R188, R4, R30, R188 ;  /* 0x0000001e04bc723c */ /* 0x000fe200000418bc */
[----:B------:R3:W-:Y:S01]  /*5410*/  MUFU.EX2 R15, R0 ;  /* 0x00000000000f7308 */ /* 0x0007e20000000800 */
[----:B------:R-:W-:Y:S01]  /*5420*/  IMAD.MOV.U32 R116, RZ, RZ, R33 ;  /* 0x000000ffff747224 */ /* 0x000fe200078e0021 */
[----:B------:R-:W-:Y:S01]  /*5430*/  MOV R125, R39 ;  /* 0x00000027007d7202 */ /* 0x000fe20000000f00 */
[----:B------:R-:W-:-:S02]  /*5440*/  IMAD.MOV.U32 R118, RZ, RZ, R35 ;  /* 0x000000ffff767224 */ /* 0x000fc400078e0023 */
[----:B------:R-:W-:Y:S01]  /*5450*/  IMAD.MOV.U32 R128, RZ, RZ, R36 ;  /* 0x000000ffff807224 */ /* 0x000fe200078e0024 */
[----:B------:R-:W-:Y:S01]  /*5460*/  MOV R30, R205 ;  /* 0x000000cd001e7202 */ /* 0x000fe20000000f00 */
[----:B------:R-:W-:Y:S01]  /*5470*/  IMAD.MOV.U32 R31, RZ, RZ, R204 ;  /* 0x000000ffff1f7224 */ /* 0x000fe200078e00cc */
[----:B------:R-:W-:Y:S01]  /*5480*/  HMMA.16816.F32.BF16 R192, R4, R26, R120 ;  /* 0x0000001a04c0723c */ /* 0x000fe20000041878 */
[----:B------:R-:W-:-:S06]  /*5490*/  IMAD.MOV.U32 R126, RZ, RZ, R38 ;  /* 0x000000ffff7e7224 */ /* 0x000fcc00078e0026 */
[----:B------:R-:W-:Y:S01]  /*54a0*/  IMAD.MOV.U32 R26, RZ, RZ, R45 ;  /* 0x000000ffff1a7224 */ /* 0x000fe200078e002d */
[----:B------:R-:W-:Y:S01]  /*54b0*/  MOV R27, R46 ;  /* 0x0000002e001b7202 */ /* 0x000fe20000000f00 */
[----:B---3--:R-:W-:Y:S01]  /*54c0*/  FFMA.FTZ R0, R250, c[0x0][0x2d0], -R12 ;  /* 0x0000b400fa007a23 */ /* 0x008fe2000001080c */
[----:B------:R-:W-:Y:S01]  /*54d0*/  MOV R122, R134 ;  /* 0x00000086007a7202 */ /* 0x000fe20000000f00 */
[----:B------:R-:W-:Y:S01]  /*54e0*/  IMAD.MOV.U32 R121, RZ, RZ, R135 ;  /* 0x000000ffff797224 */ /* 0x000fe200078e0087 */
[----:B-1----:R-:W-:Y:S01]  /*54f0*/  HMMA.16816.F32.BF16 R52, R4, R16, R96 ;  /* 0x000000100434723c */ /* 0x002fe20000041860 */
[----:B------:R1:W-:Y:S01]  /*5500*/  MUFU.EX2 R204, R0 ;  /* 0x0000000000cc7308 */ /* 0x0003e20000000800 */
[----:B------:R-:W-:Y:S01]  /*5510*/  IMAD.MOV.U32 R120, RZ, RZ, R47 ;  /* 0x000000ffff787224 */ /* 0x000fe200078e002f */
[----:B------:R-:W-:-:S05]  /*5520*/  MOV R123, R32 ;  /* 0x00000020007b7202 */ /* 0x000fca0000000f00 */
[C---:B------:R-:W-:Y:S01]  /*5530*/  HMMA.16816.F32.BF16 R44, R4.reuse, R18, R88 ;  /* 0x00000012042c723c */ /* 0x040fe20000041858 */
[----:B------:R-:W3:Y:S07]  /*5540*/  LDSM.16.MT88.4 R16, [R217+0x2100] ;  /* 0x00210000d910783b */ /* 0x000eee0000004200 */
[----:B--2---:R-:W-:Y:S01]  /*5550*/  HMMA.16816.F32.BF16 R36, R4, R8, R84 ;  /* 0x000000080424723c */ /* 0x004fe20000041854 */
[----:B-1----:R-:W-:-:S04]  /*5560*/  FFMA.FTZ R0, R207, c[0x0][0x2d0], -R12 ;  /* 0x0000b400cf007a23 */ /* 0x002fc8000001080c */
[----:B------:R1:W-:Y:S03]  /*5570*/  MUFU.EX2 R205, R0 ;  /* 0x0000000000cd7308 */ /* 0x0003e60000000800 */
[C---:B------:R-:W-:Y:S01]  /*5580*/  HMMA.16816.F32.BF16 R32, R4.reuse, R10, R80 ;  /* 0x0000000a0420723c */ /* 0x040fe20000041850 */
[----:B------:R-:W2:Y:S07]  /*5590*/  LDSM.16.MT88.4 R8, [R219+0x2100] ;  /* 0x00210000db08783b */ /* 0x000eae0000004200 */
[----:B------:R-:W-:Y:S01]  /*55a0*/  HMMA.16816.F32.BF16 R132, R4, R20, R112 ;  /* 0x000000140484723c */ /* 0x000fe20000041870 */
[----:B-1----:R-:W-:-:S07]  /*55b0*/  FFMA.FTZ R0, R206, c[0x0][0x2d0], -R12 ;  /* 0x0000b400ce007a23 */ /* 0x002fce000001080c */
[----:B------:R-:W-:Y:S01]  /*55c0*/  HMMA.16816.F32.BF16 R112, R4, R22, R108 ;  /* 0x000000160470723c */ /* 0x000fe2000004186c */
[----:B------:R1:W4:Y:S02]  /*55d0*/  MUFU.EX2 R207, R0 ;  /* 0x0000000000cf7308 */ /* 0x0003240000000800 */
[----:B-1----:R-:W-:Y:S01]  /*55e0*/  FFMA.FTZ R0, R26, c[0x0][0x2d0], -R2 ;  /* 0x0000b4001a007a23 */ /* 0x002fe20000010802 */
[----:B------:R-:W-:Y:S01]  /*55f0*/  MOV R26, R27 ;  /* 0x0000001b001a7202 */ /* 0x000fe20000000f00 */
        /* <DEDUP_REMOVED lines=11> */
[----:B------:R1:W-:Y:S01]  /*56b0*/  MUFU.EX2 R14, R0 ;  /* 0x00000000000e7308 */ /* 0x0003e20000000800 */
[----:B------:R-:W-:-:S02]  /*56c0*/  IMAD.MOV.U32 R27, RZ, RZ, R121 ;  /* 0x000000ffff1b7224 */ /* 0x000fc400078e0079 */
[----:B------:R-:W-:Y:S02]  /*56d0*/  IMAD.MOV.U32 R121, RZ, RZ, R24 ;  /* 0x000000ffff797224 */ /* 0x000fe400078e0018 */
[----:B------:R-:W-:Y:S02]  /*56e0*/  IMAD.MOV.U32 R24, RZ, RZ, R168 ;  /* 0x000000ffff187224 */ /* 0x000fe400078e00a8 */
[----:B------:R-:W-:Y:S02]  /*56f0*/  IMAD.MOV.U32 R168, RZ, RZ, R170 ;  /* 0x000000ffffa87224 */ /* 0x000fe400078e00aa */
[----:B------:R-:W-:Y:S02]  /*5700*/  IMAD.MOV.U32 R170, RZ, RZ, R165 ;  /* 0x000000ffffaa7224 */ /* 0x000fe400078e00a5 */
[--C-:B------:R-:W-:Y:S02]  /*5710*/  FFMA.FTZ R4, R21, c[0x0][0x2d0], -R2.reuse ;  /* 0x0000b40015047a23 */ /* 0x100fe40000010802 */
[----:B-1----:R-:W-:Y:S01]  /*5720*/  FFMA.FTZ R0, R26, c[0x0][0x2d0], -R2 ;  /* 0x0000b4001a007a23 */ /* 0x002fe20000010802 */
[----:B------:R-:W-:Y:S01]  /*5730*/  MOV R96, R121 ;  /* 0x0000007900607202 */ /* 0x000fe20000000f00 */
[----:B------:R-:W1:Y:S01]  /*5740*/  LDSM.16.MT88.4 R20, [R216+0x2100] ;  /* 0x00210000d814783b */ /* 0x000e620000004200 */
[----:B----4-:R-:W-:Y:S01]  /*5750*/  F2FP.BF16.PACK_AB R6, R207, R205 ;  /* 0x000000cdcf06723e */ /* 0x010fe200000010ff */
[----:B------:R4:W2:Y:S01]  /*5760*/  MUFU.EX2 R165, R0 ;  /* 0x0000000000a57308 */ /* 0x0008a20000000800 */
[----:B------:R-:W-:-:S02]  /*5770*/  MOV R121, R166 ;  /* 0x000000a600797202 */ /* 0x000fc40000000f00 */
[----:B------:R-:W-:Y:S02]  /*5780*/  MOV R26, R120 ;  /* 0x00000078001a7202 */ /* 0x000fe40000000f00 */
[----:B------:R-:W-:Y:S02]  /*5790*/  MOV R120, R122 ;  /* 0x0000007a00787202 */ /* 0x000fe40000000f00 */
[----:B------:R-:W-:Y:S01]  /*57a0*/  MOV R122, R25 ;  /* 0x00000019007a7202 */ /* 0x000fe20000000f00 */
[----:B------:R3:W-:Y:S01]  /*57b0*/  MUFU.EX2 R166, R4 ;  /* 0x0000000400a67308 */ /* 0x0007e20000000800 */
[----:B------:R-:W-:Y:S01]  /*57c0*/  MOV R25, R169 ;  /* 0x000000a900197202 */ /* 0x000fe20000000f00 */
[----:B----4-:R-:W-:Y:S01]  /*57d0*/  FFMA.FTZ R0, R252, c[0x0][0x2d0], -R2 ;  /* 0x0000b400fc007a23 */ /* 0x010fe20000010802 */
[----:B--2---:R-:W-:Y:S01]  /*57e0*/  F2FP.BF16.PACK_AB R5, R165, R14 ;  /* 0x0000000ea505723e */ /* 0x004fe200000010ff */
[----:B------:R-:W-:Y:S01]  /*57f0*/  IMAD.MOV.U32 R250, RZ, RZ, R26 ;  /* 0x000000fffffa7224 */ /* 0x000fe200078e001a */
[----:B------:R-:W-:-:S03]  /*5800*/  MOV R98, R27 ;  /* 0x0000001b00627202 */ /* 0x000fc60000000f00 */
[----:B------:R-:W2:Y:S01]  /*5810*/  MUFU.EX2 R206, R0 ;  /* 0x0000000000ce7308 */ /* 0x000ea20000000800 */
[----:B---3--:R-:W-:Y:S02]  /*5820*/  F2FP.BF16.PACK_AB R4, R204, R15 ;  /* 0x0000000fcc04723e */ /* 0x008fe400000010ff */
[----:B------:R-:W-:Y:S02]  /*5830*/  MOV R99, R24 ;  /* 0x0000001800637202 */ /* 0x000fe40000000f00 */
[----:B------:R-:W-:Y:S01]  /*5840*/  MOV R169, R171 ;  /* 0x000000ab00a97202 */ /* 0x000fe20000000f00 */
[----:B------:R-:W-:Y:S01]  /*5850*/  IMAD.MOV.U32 R108, RZ, RZ, R25 ;  /* 0x000000ffff6c7224 */ /* 0x000fe200078e0019 */
[----:B------:R-:W-:Y:S01]  /*5860*/  MOV R171, R221 ;  /* 0x000000dd00ab7202 */ /* 0x000fe20000000f00 */
[----:B------:R-:W-:Y:S01]  /*5870*/  LDSM.16.MT88.4 R24, [R218+0x2100] ;  /* 0x00210000da18783b */ /* 0x000fe20000004200 */
[----:B--2---:R-:W-:Y:S01]  /*5880*/  F2FP.BF16.PACK_AB R7, R206, R166 ;  /* 0x000000a6ce07723e */ /* 0x004fe200000010ff */
[----:B------:R-:W-:Y:S01]  /*5890*/  IMAD.MOV.U32 R97, RZ, RZ, R120 ;  /* 0x000000ffff617224 */ /* 0x000fe200078e0078 */
[----:B------:R-:W-:Y:S01]  /*58a0*/  MOV R109, R168 ;  /* 0x000000a8006d7202 */ /* 0x000fe20000000f00 */
[----:B------:R-:W-:Y:S01]  /*58b0*/  IMAD.MOV.U32 R251, RZ, RZ, R122 ;  /* 0x000000fffffb7224 */ /* 0x000fe200078e007a */
[----:B------:R-:W-:Y:S01]  /*58c0*/  MOV R111, R170 ;  /* 0x000000aa006f7202 */ /* 0x000fe20000000f00 */
[----:B------:R-:W-:Y:S01]  /*58d0*/  IMAD.MOV.U32 R110, RZ, RZ, R169 ;  /* 0x000000ffff6e7224 */ /* 0x000fe200078e00a9 */
[----:B------:R2:W5:Y:S01]  /*58e0*/  LDL.LU R221, [R1+0x64] ;  /* 0x0000640001dd7983 */ /* 0x0005620000300800 */
[----:B------:R-:W-:Y:S01]  /*58f0*/  HMMA.16816.F32.BF16 R88, R4, R16, R92 ;  /* 0x000000100458723c */ /* 0x000fe2000004185c */
[----:B------:R-:W-:-:S02]  /*5900*/  IMAD.MOV.U32 R120, RZ, RZ, R171 ;  /* 0x000000ffff787224 */ /* 0x000fc400078e00ab */
[----:B------:R-:W-:-:S05]  /*5910*/  IMAD.MOV.U32 R122, RZ, RZ, R220 ;  /* 0x000000ffff7a7224 */ /* 0x000fca00078e00dc */
[C---:B------:R-:W-:Y:S01]  /*5920*/  HMMA.16816.F32.BF16 R80, R4.reuse, R18, R76 ;  /* 0x000000120450723c */ /* 0x040fe2000004184c */
[----:B------:R-:W3:Y:S01]  /*5930*/  LDSM.16.MT88.4 R16, [R216+0x5100] ;  /* 0x00510000d810783b */ /* 0x000ee20000004200 */
[----:B------:R-:W-:Y:S01]  /*5940*/  MOV R252, R111 ;  /* 0x0000006f00fc7202 */ /* 0x000fe20000000f00 */
[----:B------:R-:W-:Y:S02]  /*5950*/  IMAD.MOV.U32 R0, RZ, RZ, R110 ;  /* 0x000000ffff007224 */ /* 0x000fe400078e006e */
[----:B------:R2:W5:Y:S01]  /*5960*/  LDL.LU R220, [R1+0x60] ;  /* 0x0000600001dc7983 */ /* 0x0005620000300800 */
[----:B------:R-:W-:Y:S01]  /*5970*/  IMAD.MOV.U32 R110, RZ, RZ, R116 ;  /* 0x000000ffff6e7224 */ /* 0x000fe200078e0074 */
[----:B------:R-:W-:Y:S01]  /*5980*/  MOV R111, R117 ;  /* 0x00000075006f7202 */ /* 0x000fe20000000f00 */
[----:B------:R-:W-:Y:S01]  /*5990*/  HMMA.16816.F32.BF16 R76, R4, R8, R72 ;  /* 0x00000008044c723c */ /* 0x000fe20000041848 */
[----:B------:R-:W-:Y:S01]  /*59a0*/  IMAD.MOV.U32 R116, RZ, RZ, R124 ;  /* 0x000000ffff747224 */ /* 0x000fe200078e007c */
[----:B------:R-:W-:-:S06]  /*59b0*/  MOV R117, R125 ;  /* 0x0000007d00757202 */ /* 0x000fcc0000000f00 */
[C---:B------:R-:W-:Y:S01]  /*59c0*/  HMMA.16816.F32.BF16 R72, R4.reuse, R10, R64 ;  /* 0x0000000a0448723c */ /* 0x040fe20000041840 */
[----:B------:R-:W4:Y:S06]  /*59d0*/  LDSM.16.MT88.4 R8, [R217+0x5100] ;  /* 0x00510000d908783b */ /* 0x000f2c0000004200 */
[----:B------:R-:W-:Y:S01]  /*59e0*/  MOV R67, R250 ;  /* 0x000000fa00437202 */ /* 0x000fe20000000f00 */
[----:B-1----:R-:W-:Y:S01]  /*59f0*/  HMMA.16816.F32.BF16 R168, R4, R20, R200 ;  /* 0x0000001404a8723c */ /* 0x002fe200000418c8 */
[----:B------:R-:W-:Y:S01]  /*5a00*/  IMAD.MOV.U32 R250, RZ, RZ, R120 ;  /* 0x000000fffffa7224 */ /* 0x000fe200078e0078 */
[----:B------:R-:W-:Y:S01]  /*5a10*/  MOV R64, R131 ;  /* 0x0000008300407202 */ /* 0x000fe20000000f00 */
[----:B------:R-:W-:-:S02]  /*5a20*/  IMAD.MOV.U32 R65, RZ, RZ, R130 ;  /* 0x000000ffff417224 */ /* 0x000fc400078e0082 */
[----:B------:R-:W-:Y:S02]  /*5a30*/  IMAD.MOV.U32 R66, RZ, RZ, R28 ;  /* 0x000000ffff427224 */ /* 0x000fe400078e001c */
[----:B------:R-:W-:Y:S01]  /*5a40*/  IMAD.MOV.U32 R202, RZ, RZ, R108 ;  /* 0x000000ffffca7224 */ /* 0x000fe200078e006c */
[C---:B------:R-:W-:Y:S01]  /*5a50*/  HMMA.16816.F32.BF16 R84, R4.reuse, R22, R104 ;  /* 0x000000160454723c */ /* 0x040fe20000041868 */
[----:B------:R-:W-:Y:S01]  /*5a60*/  MOV R203, R109 ;  /* 0x0000006d00cb7202 */ /* 0x000fe20000000f00 */
[----:B------:R-:W-:Y:S01]  /*5a70*/  IMAD.MOV.U32 R108, RZ, RZ, R122 ;  /* 0x000000ffff6c7224 */ /* 0x000fe200078e007a */
[----:B------:R-:W-:Y:S01]  /*5a80*/  MOV R109, R123 ;  /* 0x0000007b006d7202 */ /* 0x000fe20000000f00 */
[----:B------:R-:W1:Y:S01]  /*5a90*/  LDSM.16.MT88.4 R20, [R219+0x5100] ;  /* 0x00510000db14783b */ /* 0x000e620000004200 */
[----:B------:R-:W-:Y:S01]  /*5aa0*/  MOV R201, R99 ;  /* 0x0000006300c97202 */ /* 0x000fe20000000f00 */
[----:B------:R-:W-:Y:S01]  /*5ab0*/  IMAD.MOV.U32 R200, RZ, RZ, R203 ;  /* 0x000000ffffc87224 */ /* 0x000fe200078e00cb */
[----:B------:R-:W-:Y:S01]  /*5ac0*/  MOV R203, R250 ;  /* 0x000000fa00cb7202 */ /* 0x000fe20000000f00 */
[----:B------:R-:W-:Y:S01]  /*5ad0*/  IMAD.MOV.U32 R107, RZ, RZ, R251 ;  /* 0x000000ffff6b7224 */ /* 0x000fe200078e00fb */
[----:B------:R-:W-:Y:S01]  /*5ae0*/  MOV R251, R121 ;  /* 0x0000007900fb7202 */ /* 0x000fe20000000f00 */
[----:B------:R-:W-:Y:S01]  /*5af0*/  IMAD.MOV.U32 R105, RZ, RZ, R128 ;  /* 0x000000ffff697224 */ /* 0x000fe200078e0080 */
[----:B---3--:R-:W-:Y:S01]  /*5b00*/  HMMA.16816.F32.BF16 R120, R4, R16, R68 ;  /* 0x000000100478723c */ /* 0x008fe20000041844 */
[----:B------:R-:W-:Y:S01]  /*5b10*/  MOV R104, R129 ;  /* 0x0000008100687202 */ /* 0x000fe20000000f00 */
[----:B------:R-:W-:Y:S01]  /*5b20*/  IMAD.MOV.U32 R106, RZ, RZ, R118 ;  /* 0x000000ffff6a7224 */ /* 0x000fe200078e0076 */
[----:B------:R-:W-:Y:S01]  /*5b30*/  MOV R250, R108 ;  /* 0x0000006c00fa7202 */ /* 0x000fe20000000f00 */
[----:B------:R-:W-:Y:S01]  /*5b40*/  IMAD.MOV.U32 R118, RZ, RZ, R126 ;  /* 0x000000ffff767224 */ /* 0x000fe200078e007e */
[----:B------:R-:W-:-:S02]  /*5b50*/  MOV R99, R119 ;  /* 0x0000007700637202 */ /* 0x000fc40000000f00 */
[----:B------:R-:W-:Y:S01]  /*5b60*/  MOV R70, R202 ;  /* 0x000000ca00467202 */ /* 0x000fe20000000f00 */
[----:B------:R-:W-:Y:S01]  /*5b70*/  IMAD.MOV.U32 R202, RZ, RZ, R252 ;  /* 0x000000ffffca7224 */ /* 0x000fe200078e00fc */
[----:B------:R-:W-:Y:S01]  /*5b80*/  MOV R69, R110 ;  /* 0x0000006e00457202 */ /* 0x000fe20000000f00 */
[----:B------:R-:W-:Y:S01]  /*5b90*/  IMAD.MOV.U32 R252, RZ, RZ, R251 ;  /* 0x000000fffffc7224 */ /* 0x000fe200078e00fb */
[----:B------:R-:W-:Y:S01]  /*5ba0*/  HMMA.16816.F32.BF16 R128, R4, R24, R40 ;  /* 0x000000180480723c */ /* 0x000fe20000041828 */
[----:B------:R-:W-:Y:S01]  /*5bb0*/  IMAD.MOV.U32 R251, RZ, RZ, R109 ;  /* 0x000000fffffb7224 */ /* 0x000fe200078e006d */
[----:B------:R-:W-:Y:S01]  /*5bc0*/  MOV R119, R127 ;  /* 0x0000007f00777202 */ /* 0x000fe20000000f00 */
[----:B------:R-:W-:Y:S02]  /*5bd0*/  IMAD.MOV.U32 R68, RZ, RZ, R111 ;  /* 0x000000ffff447224 */ /* 0x000fe400078e006f */
[----:B------:R-:W-:Y:S01]  /*5be0*/  IMAD.MOV.U32 R71, RZ, RZ, R201 ;  /* 0x000000ffff477224 */ /* 0x000fe200078e00c9 */
[----:B------:R-:W-:-:S02]  /*5bf0*/  MOV R201, R0 ;  /* 0x0000000000c97202 */ /* 0x000fc40000000f00 */
[----:B------:R-:W-:Y:S01]  /*5c00*/  HMMA.16816.F32.BF16 R108, R4, R18, R60 ;  /* 0x00000012046c723c */ /* 0x000fe2000004183c */
[----:B------:R-:W3:Y:S01]  /*5c10*/  LDSM.16.MT88.4 R16, [R218+0x5100] ;  /* 0x00510000da10783b */ /* 0x000ee20000004200 */
[----:B------:R-:W-:-:S05]  /*5c20*/  MOV R0, R29 ;  /* 0x0000001d00007202 */ /* 0x000fca0000000f00 */
[----:B------:R-:W-:Y:S01]  /*5c30*/  MOV R63, R99 ;  /* 0x00000063003f7202 */ /* 0x000fe20000000f00 */
[C---:B----4-:R-:W-:Y:S01]  /*5c40*/  HMMA.16816.F32.BF16 R40, R4.reuse, R8, R56 ;  /* 0x000000080428723c */ /* 0x050fe20000041838 */
[----:B------:R-:W-:Y:S01]  /*5c50*/  IMAD.MOV.U32 R61, RZ, RZ, R116 ;  /* 0x000000ffff3d7224 */ /* 0x000fe200078e0074 */
[----:B------:R-:W-:Y:S01]  /*5c60*/  MOV R62, R117 ;  /* 0x00000075003e7202 */ /* 0x000fe20000000f00 */
[----:B------:R-:W-:Y:S01]  /*5c70*/  IMAD.MOV.U32 R99, RZ, RZ, R118 ;  /* 0x000000ffff637224 */ /* 0x000fe200078e0076 */
[----:B------:R-:W-:Y:S01]  /*5c80*/  MOV R60, R119 ;  /* 0x00000077003c7202 */ /* 0x000fe20000000f00 */
[----:B------:R-:W-:Y:S02]  /*5c90*/  FFMA.FTZ R0, R0, c[0x0][0x2d0], -R12 ;  /* 0x0000b40000007a23 */ /* 0x000fe4000001080c */
[----:B------:R-:W-:Y:S01]  /*5ca0*/  IMAD.MOV.U32 R59, RZ, RZ, R30 ;  /* 0x000000ffff3b7224 */ /* 0x000fe200078e001e */
[----:B------:R-:W-:Y:S01]  /*5cb0*/  HMMA.16816.F32.BF16 R48, R4, R10, R48 ;  /* 0x0000000a0430723c */ /* 0x000fe20000041830 */
[----:B------:R-:W4:Y:S01]  /*5cc0*/  LDSM.16.MT88.4 R8, [R216+0x8100] ;  /* 0x00810000d808783b */ /* 0x000f220000004200 */
[----:B------:R-:W-:-:S03]  /*5cd0*/  MOV R58, R31 ;  /* 0x0000001f003a7202 */ /* 0x000fc60000000f00 */
[----:B------:R-:W2:Y:S02]  /*5ce0*/  LDSM.16.MT88.4 R28, [R217+0x8100] ;  /* 0x00810000d91c783b */ /* 0x000ea40000004200 */
[----:B------:R-:W-:Y:S01]  /*5cf0*/  IMAD.MOV.U32 R57, RZ, RZ, R58 ;  /* 0x000000ffff397224 */ /* 0x000fe200078e003a */
[C---:B-1----:R-:W-:Y:S01]  /*5d00*/  HMMA.16816.F32.BF16 R92, R4.reuse, R20, R140 ;  /* 0x00000014045c723c */ /* 0x042fe2000004188c */
[----:B------:R-:W-:Y:S02]  /*5d10*/  MOV R58, R167 ;  /* 0x000000a7003a7202 */ /* 0x000fe40000000f00 */
[----:B------:R1:W5:Y:S05]  /*5d20*/  LDL.LU R167, [R1+0x5c] ;  /* 0x00005c0001a77983 */ /* 0x00036a0000300800 */
[C---:B------:R-:W-:Y:S01]  /*5d30*/  HMMA.16816.F32.BF16 R124, R4.reuse, R26, R100 ;  /* 0x0000001a047c723c */ /* 0x040fe20000041864 */
[----:B------:R-:W1:Y:S07]  /*5d40*/  LDSM.16.MT88.4 R24, [R216+0xb100] ;  /* 0x00b10000d818783b */ /* 0x000e6e0000004200 */
[C---:B------:R-:W-:Y:S01]  /*5d50*/  HMMA.16816.F32.BF16 R100, R4.reuse, R22, R196 ;  /* 0x000000160464723c */ /* 0x040fe200000418c4 */
[----:B------:R-:W-:Y:S07]  /*5d60*/  LDSM.16.MT88.4 R20, [R217+0xb100] ;  /* 0x00b10000d914783b */ /* 0x000fee0000004200 */
[C---:B---3--:R-:W-:Y:S08]  /*5d70*/  HMMA.16816.F32.BF16 R116, R4.reuse, R16, R144 ;  /* 0x000000100474723c */ /* 0x048ff00000041890 */
[C---:B------:R-:W-:Y:S01]  /*5d80*/  HMMA.16816.F32.BF16 R140, R4.reuse, R18, R148 ;  /* 0x00000012048c723c */ /* 0x040fe20000041894 */
[----:B------:R-:W3:Y:S07]  /*5d90*/  LDSM.16.MT88.4 R16, [R219+0x8100] ;  /* 0x00810000db10783b */ /* 0x000eee0000004200 */
[C---:B----4-:R-:W-:Y:S08]  /*5da0*/  HMMA.16816.F32.BF16 R144, R4.reuse, R8, R152 ;  /* 0x000000080490723c */ /* 0x050ff00000041898 */
[C---:B------:R-:W-:Y:S01]  /*5db0*/  HMMA.16816.F32.BF16 R148, R4.reuse, R10, R156 ;  /* 0x0000000a0494723c */ /* 0x040fe2000004189c */
[----:B------:R-:W4:Y:S07]  /*5dc0*/  LDSM.16.MT88.4 R8, [R218+0x8100] ;  /* 0x00810000da08783b */ /* 0x000f2e0000004200 */
[C---:B--2---:R-:W-:Y:S01]  /*5dd0*/  HMMA.16816.F32.BF16 R152, R4.reuse, R28, R172 ;  /* 0x0000001c0498723c */ /* 0x044fe200000418ac */
[----:B------:R-:W-:Y:S07]  /*5de0*/  LDSM.16.MT88.4 R172, [R216+0x2900] ;  /* 0x00290000d8ac783b */ /* 0x000fee0000004200 */
[C---:B------:R-:W-:Y:S08]  /*5df0*/  HMMA.16816.F32.BF16 R28, R4.reuse, R30, R188 ;  /* 0x0000001e041c723c */ /* 0x040ff000000418bc */
[C---:B-1----:R-:W-:Y:S08]  /*5e00*/  HMMA.16816.F32.BF16 R188, R4.reuse, R24, R136 ;  /* 0x0000001804bc723c */ /* 0x042ff00000041888 */
[C---:B---3--:R-:W-:Y:S08]  /*5e10*/  HMMA.16816.F32.BF16 R156, R4.reuse, R16, R184 ;  /* 0x00000010049c723c */ /* 0x048ff000000418b8 */
        /* <DEDUP_REMOVED lines=8> */
[C---:B-1----:R-:W-:Y:S08]  /*5ea0*/  HMMA.16816.F32.BF16 R196, R4.reuse, R16, R52 ;  /* 0x0000001004c4723c */ /* 0x042ff00000041834 */
[C---:B------:R-:W-:Y:S08]  /*5eb0*/  HMMA.16816.F32.BF16 R44, R4.reuse, R18, R44 ;  /* 0x00000012042c723c */ /* 0x040ff0000004182c */
[C---:B--2---:R-:W-:Y:S01]  /*5ec0*/  HMMA.16816.F32.BF16 R36, R4.reuse, R8, R36 ;  /* 0x000000080424723c */ /* 0x044fe20000041824 */
[----:B------:R1:W-:Y:S07]  /*5ed0*/  MUFU.EX2 R9, R0 ;  /* 0x0000000000097308 */ /* 0x0003ee0000000800 */
[----:B------:R-:W-:Y:S01]  /*5ee0*/  HMMA.16816.F32.BF16 R32, R4, R10, R32 ;  /* 0x0000000a0420723c */ /* 0x000fe20000041820 */
[----:B-1----:R-:W-:-:S04]  /*5ef0*/  FFMA.FTZ R0, R57, c[0x0][0x2d0], -R12 ;  /* 0x0000b40039007a23 */ /* 0x002fc8000001080c */
[----:B------:R1:W2:Y:S02]  /*5f00*/  MUFU.EX2 R10, R0 ;  /* 0x00000000000a7308 */ /* 0x0002a40000000800 */
[----:B-1----:R-:W-:Y:S02]  /*5f10*/  FFMA.FTZ R0, R59, c[0x0][0x2d0], -R12 ;  /* 0x0000b4003b007a23 */ /* 0x002fe4000001080c */
        /* <DEDUP_REMOVED lines=9> */
[----:B------:R-:W-:-:S02]  /*5fb0*/  MOV R65, R13 ;  /* 0x0000000d00417202 */ /* 0x000fc40000000f00 */
[----:B------:R1:W-:Y:S02]  /*5fc0*/  MUFU.EX2 R13, R0 ;  /* 0x00000000000d7308 */ /* 0x0003e40000000800 */
[----:B-1----:R-:W-:-:S06]  /*5fd0*/  FFMA.FTZ R0, R58, c[0x0][0x2d0], -R12 ;  /* 0x0000b4003a007a23 */ /* 0x002fcc000001080c */
[----:B------:R1:W3:Y:S02]  /*5fe0*/  MUFU.EX2 R11, R0 ;  /* 0x00000000000b7308 */ /* 0x0002e40000000800 */
[--C-:B-1----:R-:W-:Y:S02]  /*5ff0*/  FFMA.FTZ R0, R59, c[0x0][0x2d0], -R2.reuse ;  /* 0x0000b4003b007a23 */ /* 0x102fe40000010802 */
[----:B------:R-:W1:Y:S04]  /*6000*/  LDSM.16.MT88.4 R56, [R217+0x2900] ;  /* 0x00290000d938783b */ /* 0x000e680000004200 */
[----:B------:R4:W-:Y:S01]  /*6010*/  MUFU.EX2 R5, R0 ;  /* 0x0000000000057308 */ /* 0x0009e20000000800 */
[----:B------:R-:W-:Y:S01]  /*6020*/  IMAD.MOV.U32 R163, RZ, RZ, R61 ;  /* 0x000000ffffa37224 */ /* 0x000fe200078e003d */
[----:B------:R-:W-:Y:S01]  /*6030*/  MOV R61, R63 ;  /* 0x0000003f003d7202 */ /* 0x000fe20000000f00 */
[----:B----4-:R-:W-:-:S05]  /*6040*/  FFMA.FTZ R0, R65, c[0x0][0x2d0], -R2 ;  /* 0x0000b40041007a23 */ /* 0x010fca0000010802 */
[----:B------:R4:W1:Y:S01]  /*6050*/  MUFU.EX2 R7, R0 ;  /* 0x0000000000077308 */ /* 0x0008620000000800 */
[----:B------:R-:W-:Y:S01]  /*6060*/  IMAD.MOV.U32 R63, RZ, RZ, R68 ;  /* 0x000000ffff3f7224 */ /* 0x000fe200078e0044 */
[----:B------:R-:W-:Y:S01]  /*6070*/  MOV R68, R69 ;  /* 0x0000004500447202 */ /* 0x000fe20000000f00 */
[----:B------:R-:W-:Y:S01]  /*6080*/  IMAD.MOV.U32 R69, RZ, RZ, R70 ;  /* 0x000000ffff457224 */ /* 0x000fe200078e0046 */
[----:B------:R-:W-:Y:S01]  /*6090*/  MOV R70, R71 ;  /* 0x0000004700467202 */ /* 0x000fe20000000f00 */
[--C-:B----4-:R-:W-:Y:S02]  /*60a0*/  FFMA.FTZ R0, R66, c[0x0][0x2d0], -R2.reuse ;  /* 0x0000b40042007a23 */ /* 0x110fe40000010802 */
[----:B------:R-:W-:Y:S02]  /*60b0*/  FFMA.FTZ R2, R67, c[0x0][0x2d0], -R2 ;  /* 0x0000b40043027a23 */ /* 0x000fe40000010802 */
[----:B------:R4:W-:Y:S08]  /*60c0*/  MUFU.EX2 R6, R0 ;  /* 0x0000000000067308 */ /* 0x0009f00000000800 */
[----:B------:R-:W1:Y:S01]  /*60d0*/  MUFU.EX2 R8, R2 ;  /* 0x0000000200087308 */ /* 0x000e620000000800 */
[----:B------:R-:W-:-:S02]  /*60e0*/  IMAD.MOV.U32 R71, RZ, RZ, R64 ;  /* 0x000000ffff477224 */ /* 0x000fc400078e0040 */
[----:B------:R-:W1:Y:S01]  /*60f0*/  LDSM.16.MT88.4 R64, [R219+0x2900] ;  /* 0x00290000db40783b */ /* 0x000e620000004200 */
[----:B--2---:R-:W-:Y:S02]  /*6100*/  F2FP.BF16.PACK_AB R160, R10, R9 ;  /* 0x000000090aa0723e */ /* 0x004fe400000010ff */
[----:B---3--:R-:W-:Y:S01]  /*6110*/  F2FP.BF16.PACK_AB R162, R11, R13 ;  /* 0x0000000d0ba2723e */ /* 0x008fe200000010ff */
[----:B----4-:R-:W-:Y:S01]  /*6120*/  FADD.FTZ R0, R60, R163 ;  /* 0x000000a33c007221 */ /* 0x010fe20000010000 */
[----:B-1----:R-:W-:Y:S02]  /*6130*/  F2FP.BF16.PACK_AB R161, R7, R5 ;  /* 0x0000000507a1723e */ /* 0x002fe400000010ff */
[----:B------:R-:W-:-:S07]  /*6140*/  F2FP.BF16.PACK_AB R163, R8, R6 ;  /* 0x0000000608a3723e */ /* 0x000fce00000010ff */
[----:B------:R-:W-:Y:S01]  /*6150*/  HMMA.16816.F32.BF16 R52, R160, R56, R88 ;  /* 0x00000038a034723c */ /* 0x000fe20000041858 */
[----:B------:R-:W1:Y:S01]  /*6160*/  LDSM.16.MT88.4 R88, [R217+0x5900] ;  /* 0x00590000d958783b */ /* 0x000e620000004200 */
[----:B------:R-:W-:Y:S02]  /*6170*/  FADD.FTZ R2, R62, R61 ;  /* 0x0000003d3e027221 */ /* 0x000fe40000010000 */
[----:B------:R-:W-:Y:S01]  /*6180*/  FADD.FTZ R4, R63, R0 ;  /* 0x000000003f047221 */ /* 0x000fe20000010000 */
[----:B------:R-:W-:-:S03]  /*6190*/  MOV R138, R98 ;  /* 0x00000062008a7202 */ /* 0x000fc60000000f00 */
[C---:B------:R-:W-:Y:S08]  /*61a0*/  HMMA.16816.F32.BF16 R60, R160.reuse, R64, R76 ;  /* 0x00000040a03c723c */ /* 0x040ff0000004184c */
[----:B------:R-:W-:Y:S01]  /*61b0*/  HMMA.16816.F32.BF16 R64, R160, R66, R72 ;  /* 0x00000042a040723c */ /* 0x000fe20000041848 */
[----:B------:R-:W2:Y:S01]  /*61c0*/  LDSM.16.MT88.4 R72, [R218+0x2900] ;  /* 0x00290000da48783b */ /* 0x000ea20000004200 */
[----:B------:R-:W-:-:S02]  /*61d0*/  IMAD.MOV.U32 R0, RZ, RZ, R97 ;  /* 0x000000ffff007224 */ /* 0x000fc400078e0061 */
[----:B------:R-:W-:-:S04]  /*61e0*/  IMAD.MOV.U32 R139, RZ, RZ, R99 ;  /* 0x000000ffff8b7224 */ /* 0x000fc800078e0063 */
[----:B------:R-:W-:Y:S01]  /*61f0*/  HMMA.16816.F32.BF16 R168, R160, R172, R168 ;  /* 0x000000aca0a8723c */ /* 0x000fe200000418a8 */
[----:B------:R-:W-:Y:S01]  /*6200*/  IMAD.MOV.U32 R114, RZ, RZ, R69 ;  /* 0x000000ffff727224 */ /* 0x000fe200078e0045 */
[----:B------:R-:W-:Y:S01]  /*6210*/  MOV R115, R70 ;  /* 0x0000004600737202 */ /* 0x000fe20000000f00 */
[----:B------:R-:W-:-:S05]  /*6220*/  FADD.FTZ R0, R0, R2 ;  /* 0x0000000200007221 */ /* 0x000fca0000010000 */
[----:B------:R-:W-:Y:S01]  /*6230*/  HMMA.16816.F32.BF16 R172, R160, R174, R84 ;  /* 0x000000aea0ac723c */ /* 0x000fe20000041854 */
[----:B------:R-:W-:Y:S01]  /*6240*/  MOV R133, R104 ;  /* 0x0000006800857202 */ /* 0x000fe20000000f00 */
[----:B------:R-:W-:-:S06]  /*6250*/  IMAD.MOV.U32 R134, RZ, RZ, R105 ;  /* 0x000000ffff867224 */ /* 0x000fcc00078e0069 */
[C---:B-1----:R-:W-:Y:S08]  /*6260*/  HMMA.16816.F32.BF16 R84, R160.reuse, R88, R40 ;  /* 0x00000058a054723c */ /* 0x042ff00000041828 */
[----:B------:R-:W-:Y:S01]  /*6270*/  HMMA.16816.F32.BF16 R88, R160, R90, R48 ;  /* 0x0000005aa058723c */ /* 0x000fe20000041830 */
[----:B------:R-:W-:-:S06]  /*6280*/  MOV R40, R114 ;  /* 0x0000007200287202 */ /* 0x000fcc0000000f00 */
[----:B------:R-:W-:Y:S01]  /*6290*/  MOV R50, R138 ;  /* 0x0000008a00327202 */ /* 0x000fe20000000f00 */
[----:B------:R-:W-:Y:S02]  /*62a0*/  IMAD.MOV.U32 R51, RZ, RZ, R139 ;  /* 0x000000ffff337224 */ /* 0x000fe400078e008b */
[----:B------:R-:W-:Y:S02]  /*62b0*/  IMAD.MOV.U32 R41, RZ, RZ, R115 ;  /* 0x000000ffff297224 */ /* 0x000fe400078e0073 */
[----:B------:R-:W-:Y:S01]  /*62c0*/  FADD.FTZ R2, R50, R4 ;  /* 0x0000000432027221 */ /* 0x000fe20000010000 */
[----:B------:R-:W-:Y:S01]  /*62d0*/  MOV R135, R106 ;  /* 0x0000006a00877202 */ /* 0x000fe20000000f00 */
[----:B------:R-:W-:Y:S01]  /*62e0*/  FADD.FTZ R0, R51, R0 ;  /* 0x0000000033007221 */ /* 0x000fe20000010000 */
[----:B------:R-:W-:Y:S01]  /*62f0*/  MOV R19, R134 ;  /* 0x0000008600137202 */ /* 0x000fe20000000f00 */
[----:B------:R-:W-:Y:S01]  /*6300*/  IMAD.MOV.U32 R136, RZ, RZ, R107 ;  /* 0x000000ffff887224 */ /* 0x000fe200078e006b */
[----:B------:R-:W-:Y:S01]  /*6310*/  MOV R137, R96 ;  /* 0x0000006000897202 */ /* 0x000fe20000000f00 */
[----:B------:R-:W-:-:S02]  /*6320*/  IMAD.MOV.U32 R18, RZ, RZ, R133 ;  /* 0x000000ffff127224 */ /* 0x000fc400078e0085 */
[----:B------:R-:W-:Y:S01]  /*6330*/  IMAD.MOV.U32 R132, RZ, RZ, R71 ;  /* 0x000000ffff847224 */ /* 0x000fe200078e0047 */
[----:B------:R-:W-:Y:S01]  /*6340*/  MOV R12, R68 ;  /* 0x00000044000c7202 */ /* 0x000fe20000000f00 */
[----:B------:R-:W-:Y:S01]  /*6350*/  FADD.FTZ R2, R40, R2 ;  /* 0x0000000228027221 */ /* 0x000fe20000010000 */
[----:B------:R-:W-:Y:S01]  /*6360*/  HMMA.16816.F32.BF16 R56, R160, R58, R80 ;  /* 0x0000003aa038723c */ /* 0x000fe20000041850 */
[----:B------:R-:W-:Y:S01]  /*6370*/  FADD.FTZ R0, R41, R0 ;  /* 0x0000000029007221 */ /* 0x000fe20000010000 */
[----:B------:R-:W-:Y:S01]  /*6380*/  MOV R17, R136 ;  /* 0x0000008800117202 */ /* 0x000fe20000000f00 */
[----:B------:R-:W-:Y:S01]  /*6390*/  IMAD.MOV.U32 R16, RZ, RZ, R135 ;  /* 0x000000ffff107224 */ /* 0x000fe200078e0087 */
[----:B------:R-:W-:Y:S01]  /*63a0*/  MOV R43, R132 ;  /* 0x00000084002b7202 */ /* 0x000fe20000000f00 */
[----:B------:R-:W-:Y:S01]  /*63b0*/  FADD.FTZ R2, R18, R2 ;  /* 0x0000000212027221 */ /* 0x000fe20000010000 */
[----:B------:R-:W1:Y:S01]  /*63c0*/  LDSM.16.MT88.4 R80, [R216+0x5900] ;  /* 0x00590000d850783b */ /* 0x000e620000004200 */
[----:B------:R-:W-:-:S02]  /*63d0*/  FADD.FTZ R0, R19, R0 ;  /* 0x0000000013007221 */ /* 0x000fc40000010000 */
[----:B------:R-:W-:Y:S01]  /*63e0*/  IMAD.MOV.U32 R42, RZ, RZ, R137 ;  /* 0x000000ffff2a7224 */ /* 0x000fe200078e0089 */
[----:B------:R-:W3:Y:S01]  /*63f0*/  LDSM.16.MT88.4 R112, [R216+0x8900] ;  /* 0x00890000d870783b */ /* 0x000ee20000004200 */
[----:B------:R-:W-:Y:S02]  /*6400*/  FADD.FTZ R2, R16, R2 ;  /* 0x0000000210027221 */ /* 0x000fe40000010000 */
[----:B------:R-:W-:Y:S01]  /*6410*/  FADD.FTZ R0, R17, R0 ;  /* 0x0000000011007221 */ /* 0x000fe20000010000 */
[----:B--2---:R-:W-:Y:S01]  /*6420*/  HMMA.16816.F32.BF16 R68, R160, R72, R128 ;  /* 0x00000048a044723c */ /* 0x004fe20000041880 */
[----:B------:R-:W-:Y:S01]  /*6430*/  FADD.FTZ R2, R42, R2 ;  /* 0x000000022a027221 */ /* 0x000fe20000010000 */
[----:B------:R-:W2:Y:S01]  /*6440*/  LDSM.16.MT88.4 R128, [R219+0x8900] ;  /* 0x00890000db80783b */ /* 0x000ea20000004200 */
[----:B------:R-:W-:Y:S02]  /*6450*/  FADD.FTZ R0, R43, R0 ;  /* 0x000000002b007221 */ /* 0x000fe40000010000 */
[----:B------:R-:W-:Y:S01]  /*6460*/  FADD.FTZ R2, R12, R2 ;  /* 0x000000020c027221 */ /* 0x000fe20000010000 */
[----:B------:R-:W4:Y:S01]  /*6470*/  LDSM.16.MT88.4 R96, [R219+0x5900] ;  /* 0x00590000db60783b */ /* 0x000f220000004200 */
[----:B------:R-:W-:-:S02]  /*6480*/  FADD.FTZ R0, R200, R0 ;  /* 0x00000000c8007221 */ /* 0x000fc40000010000 */
[----:B------:R-:W-:Y:S01]  /*6490*/  FADD.FTZ R2, R201, R2 ;  /* 0x00000002c9027221 */ /* 0x000fe20000010000 */
[----:B------:R-:W2:Y:S01]  /*64a0*/  LDSM.16.MT88.4 R104, [R218+0x5900] ;  /* 0x00590000da68783b */ /* 0x000ea20000004200 */
[----:B------:R-:W-:Y:S02]  /*64b0*/  FADD.FTZ R0, R202, R0 ;  /* 0x00000000ca007221 */ /* 0x000fe40000010000 */
[----:B------:R-:W-:Y:S01]  /*64c0*/  FADD.FTZ R2, R203, R2 ;  /* 0x00000002cb027221 */ /* 0x000fe20000010000 */
[----:B------:R-:W-:Y:S01]  /*64d0*/  LDSM.16.MT88.4 R136, [R218+0x8900] ;  /* 0x00890000da88783b */ /* 0x000fe20000004200 */
[----:B------:R-:W-:Y:S02]  /*64e0*/  FADD.FTZ R0, R252, R0 ;  /* 0x00000000fc007221 */ /* 0x000fe40000010000 */
[----:B------:R-:W-:Y:S01]  /*64f0*/  FADD.FTZ R2, R250, R2 ;  /* 0x00000002fa027221 */ /* 0x000fe20000010000 */
[----:B------:R-:W-:Y:S01]  /*6500*/  LDSM.16.MT88.4 R16, [R218+0xb900] ;  /* 0x00b90000da10783b */ /* 0x000fe20000004200 */
[----:B------:R-:W-:-:S02]  /*6510*/  FADD.FTZ R0, R251, R0 ;  /* 0x00000000fb007221 */ /* 0x000fc40000010000 */
[----:B------:R-:W-:Y:S02]  /*6520*/  FADD.FTZ R2, R211, R2 ;  /* 0x00000002d3027221 */ /* 0x000fe40000010000 */
[----:B------:R-:W-:Y:S02]  /*6530*/  FADD.FTZ R0, R208, R0 ;  /* 0x00000000d0007221 */ /* 0x000fe40000010000 */
[----:B------:R-:W-:Y:S02]  /*6540*/  FADD.FTZ R2, R214, R2 ;  /* 0x00000002d6027221 */ /* 0x000fe40000010000 */
[----:B------:R-:W-:Y:S02]  /*6550*/  FADD.FTZ R0, R210, R0 ;  /* 0x00000000d2007221 */ /* 0x000fe40000010000 */
[----:B------:R-:W-:Y:S02]  /*6560*/  FADD.FTZ R2, R213, R2 ;  /* 0x00000002d5027221 */ /* 0x000fe40000010000 */
[----:B------:R-:W-:-:S02]  /*6570*/  FADD.FTZ R0, R209, R0 ;  /* 0x00000000d1007221 */ /* 0x000fc40000010000 */
[----:B------:R-:W-:Y:S02]  /*6580*/  FADD.FTZ R2, R215, R2 ;  /* 0x00000002d7027221 */ /* 0x000fe40000010000 */
[----:B------:R-:W-:Y:S02]  /*6590*/  FADD.FTZ R0, R212, R0 ;  /* 0x00000000d4007221 */ /* 0x000fe40000010000 */
[----:B------:R-:W-:Y:S02]  /*65a0*/  FADD.FTZ R2, R15, R2 ;  /* 0x000000020f027221 */ /* 0x000fe40000010000 */
[----:B------:R-:W-:Y:S02]  /*65b0*/  FADD.FTZ R0, R14, R0 ;  /* 0x000000000e007221 */ /* 0x000fe40000010000 */
[----:B------:R-:W-:Y:S01]  /*65c0*/  FADD.FTZ R2, R204, R2 ;  /* 0x00000002cc027221 */ /* 0x000fe20000010000 */
[----:B-1----:R-:W-:Y:S01]  /*65d0*/  HMMA.16816.F32.BF16 R76, R160, R80, R120 ;  /* 0x00000050a04c723c */ /* 0x002fe20000041878 */
[----:B------:R-:W-:Y:S01]  /*65e0*/  FADD.FTZ R0, R165, R0 ;  /* 0x00000000a5007221 */ /* 0x000fe20000010000 */
[----:B------:R-:W1:Y:S01]  /*65f0*/  LDSM.16.MT88.4 R120, [R217+0x8900] ;  /* 0x00890000d978783b */ /* 0x000e620000004200 */
[----:B------:R-:W-:-:S02]  /*6600*/  FADD.FTZ R4, R205, R2 ;  /* 0x00000002cd047221 */ /* 0x000fc40000010000 */
[----:B------:R-:W-:-:S03]  /*6610*/  FADD.FTZ R2, R166, R0 ;  /* 0x00000000a6027221 */ /* 0x000fc60000010000 */
[----:B------:R-:W-:Y:S01]  /*6620*/  HMMA.16816.F32.BF16 R80, R160, R82, R108 ;  /* 0x00000052a050723c */ /* 0x000fe2000004186c */
[----:B------:R-:W-:Y:S02]  /*6630*/  FADD.FTZ R0, R207, R4 ;  /* 0x00000004cf007221 */ /* 0x000fe40000010000 */
[----:B------:R-:W-:-:S05]  /*6640*/  FADD.FTZ R2, R206, R2 ;  /* 0x00000002ce027221 */ /* 0x000fca0000010000 */
[C---:B------:R-:W-:Y:S08]  /*6650*/  HMMA.16816.F32.BF16 R72, R160.reuse, R74, R124 ;  /* 0x0000004aa048723c */ /* 0x040ff0000004187c */
[C---:B---3--:R-:W-:Y:S01]  /*6660*/  HMMA.16816.F32.BF16 R108, R160.reuse, R112, R144 ;  /* 0x00000070a06c723c */ /* 0x048fe20000041890 */
[----:B------:R-:W3:Y:S07]  /*6670*/  LDSM.16.MT88.4 R144, [R216+0xb900] ;  /* 0x00b90000d890783b */ /* 0x000eee0000004200 */
[C---:B------:R-:W-:Y:S01]  /*6680*/  HMMA.16816.F32.BF16 R112, R160.reuse, R114, R148 ;  /* 0x00000072a070723c */ /* 0x040fe20000041894 */
[----:B------:R-:W1:Y:S07]  /*6690*/  LDSM.16.MT88.4 R148, [R217+0xb900] ;  /* 0x00b90000d994783b */ /* 0x000e6e0000004200 */
[----:B--2---:R-:W-:Y:S01]  /*66a0*/  HMMA.16816.F32.BF16 R124, R160, R128, R156 ;  /* 0x00000080a07c723c */ /* 0x004fe2000004189c */
[----:B------:R-:W2:Y:S01]  /*66b0*/  LDSM.16.MT88.4 R156, [R219+0xb900] ;  /* 0x00b90000db9c783b */ /* 0x000ea20000004200 */
[----:B------:R-:W-:-:S02]  /*66c0*/  FADD.FTZ R0, R9, R0 ;  /* 0x0000000009007221 */ /* 0x000fc40000010000 */
[----:B------:R-:W-:Y:S02]  /*66d0*/  FADD.FTZ R2, R5, R2 ;  /* 0x0000000205027221 */ /* 0x000fe40000010000 */
[----:B------:R-:W-:Y:S02]  /*66e0*/  FADD.FTZ R0, R10, R0 ;  /* 0x000000000a007221 */ /* 0x000fe40000010000 */
[----:B------:R-:W-:Y:S02]  /*66f0*/  FADD.FTZ R2, R7, R2 ;  /* 0x0000000207027221 */ /* 0x000fe40000010000 */
[----:B------:R-:W-:Y:S02]  /*6700*/  FADD.FTZ R0, R13, R0 ;  /* 0x000000000d007221 */ /* 0x000fe40000010000 */
[----:B------:R-:W-:Y:S02]  /*6710*/  FADD.FTZ R2, R6, R2 ;  /* 0x0000000206027221 */ /* 0x000fe40000010000 */
[----:B------:R-:W-:-:S02]  /*6720*/  FADD.FTZ R4, R11, R0 ;  /* 0x000000000b047221 */ /* 0x000fc40000010000 */
[----:B------:R-:W-:Y:S01]  /*6730*/  FADD.FTZ R0, R8, R2 ;  /* 0x0000000208007221 */ /* 0x000fe20000010000 */
[----:B------:R-:W-:-:S04]  /*6740*/  MOV R251, c[0x0][0x1d0] ;  /* 0x0000740000fb7a02 */ /* 0x000fc80000000f00 */
[----:B------:R1:W-:Y:S04]  /*6750*/  STL [R1+0x4], R0 ;  /* 0x0000040001007387 */ /* 0x0003e80000100800 */
[----:B------:R1:W-:Y:S01]  /*6760*/  STL [R1], R4 ;  /* 0x0000000401007387 */ /* 0x0003e20000100800 */
[----:B------:R-:W-:Y:S01]  /*6770*/  ISETP.GE.AND P6, PT, R251, 0x61, PT ;  /* 0x00000061fb00780c */ /* 0x000fe20003fc6270 */
[C---:B----4-:R-:W-:Y:S08]  /*6780*/  HMMA.16816.F32.BF16 R92, R160.reuse, R96, R92 ;  /* 0x00000060a05c723c */ /* 0x050ff0000004185c */
[C---:B------:R-:W-:Y:S08]  /*6790*/  HMMA.16816.F32.BF16 R96, R160.reuse, R98, R100 ;  /* 0x00000062a060723c */ /* 0x040ff00000041864 */
[C---:B------:R-:W-:Y:S08]  /*67a0*/  HMMA.16816.F32.BF16 R100, R160.reuse, R104, R116 ;  /* 0x00000068a064723c */ /* 0x040ff00000041874 */
[C---:B------:R-:W-:Y:S08]  /*67b0*/  HMMA.16816.F32.BF16 R104, R160.reuse, R106, R140 ;  /* 0x0000006aa068723c */ /* 0x040ff0000004188c */
[C---:B-1----:R-:W-:Y:S08]  /*67c0*/  HMMA.16816.F32.BF16 R116, R160.reuse, R120, R152 ;  /* 0x00000078a074723c */ /* 0x042ff00000041898 */
[C---:B------:R-:W-:Y:S08]  /*67d0*/  HMMA.16816.F32.BF16 R128, R160.reuse, R130, R176 ;  /* 0x00000082a080723c */ /* 0x040ff000000418b0 */
[C---:B------:R-:W-:Y:S08]  /*67e0*/  HMMA.16816.F32.BF16 R132, R160.reuse, R136, R180 ;  /* 0x00000088a084723c */ /* 0x040ff000000418b4 */
[C---:B---3--:R-:W-:Y:S08]  /*67f0*/  HMMA.16816.F32.BF16 R140, R160.reuse, R144, R188 ;  /* 0x00000090a08c723c */ /* 0x048ff000000418bc */
        /* <DEDUP_REMOVED lines=10> */
[----:B------:R-:W2:Y:S01]  /*68a0*/  LDL.LU R251, [R1+0x3c] ;  /* 0x00003c0001fb7983 */ /* 0x000ea20000300800 */
[----:B------:R-:W-:Y:S01]  /*68b0*/  UMOV UR6, 0x6 ;  /* 0x0000000600067882 */ /* 0x000fe20000000000 */
[----:B------:R-:W-:Y:S01]  /*68c0*/  IMAD.MOV.U32 R166, RZ, RZ, R3 ;  /* 0x000000ffffa67224 */ /* 0x000fe200078e0003 */
[----:B------:R-:W-:Y:S01]  /*68d0*/  ULDC.64 UR4, c[0x0][0x208] ;  /* 0x0000820000047ab9 */ /* 0x000fe20000000a00 */
[----:B------:R-:W-:Y:S01]  /*68e0*/  MOV R165, R164 ;  /* 0x000000a400a57202 */ /* 0x000fe20000000f00 */
[----:B------:R-:W-:-:S02]  /*68f0*/  USHF.L.U64.HI UR5, UR4, UR6, UR5 ;  /* 0x0000000604057299 */ /* 0x000fc40008010205 */
[----:B------:R-:W-:Y:S01]  /*6900*/  USHF.L.U32 UR4, UR4, 0x6, URZ ;  /* 0x0000000604047899 */ /* 0x000fe2000800063f */
[----:B--2---:R-:W-:-:S08]  /*6910*/  IADD3 R251, R251, -0x2, RZ ;  /* 0xfffffffefbfb7810 */ /* 0x004fd00007ffe0ff */
[----:B------:R-:W2:Y:S04]  /*6920*/  LDL.LU.64 R200, [R1+0x48] ;  /* 0x0000480001c87983 */ /* 0x000ea80000300a00 */
[----:B------:R-:W3:Y:S04]  /*6930*/  LDL.LU.64 R202, [R1+0x50] ;  /* 0x0000500001ca7983 */ /* 0x000ee80000300a00 */
[----:B------:R-:W4:Y:S01]  /*6940*/  LDL R250, [R1+0x38] ;  /* 0x0000380001fa7983 */ /* 0x000f220000100800 */
[----:B--2---:R-:W-:-:S02]  /*6950*/  MOV R3, R201 ;  /* 0x000000c900037202 */ /* 0x004fc40000000f00 */
[----:B---3--:R-:W-:Y:S02]  /*6960*/  MOV R2, R202 ;  /* 0x000000ca00027202 */ /* 0x008fe40000000f00 */
[----:B----4-:R-:W-:-:S03]  /*6970*/  SHF.L.U32 R250, R250, 0x1, RZ ;  /* 0x00000001fafa7819 */ /* 0x010fc600000006ff */
[----:B------:R1:W-:Y:S04]  /*6980*/  STL.64 [R1+0x10], R2 ;  /* 0x0000100201007387 */ /* 0x0003e80000100a00 */
.L_x_685:
[----:B------:R-:W2:Y:S01]  /*6990*/  LDL.64 R12, [R1+0x10] ;  /* 0x00001000010c7983 */ /* 0x000ea20000100a00 */
[----:B-1----:R-:W-:Y:S01]  /*69a0*/  SHF.R.S32.HI R0, RZ, 0x1f, R251 ;  /* 0x0000001fff007819 */ /* 0x002fe200000114fb */
[----:B------:R-:W-:Y:S04]  /*69b0*/  DEPBAR.LE SB0, 0x0 ;  /* 0x000080000000791a */ /* 0x000fe80000000000 */
[----:B------:R-:W-:Y:S01]  /*69c0*/  IMAD R0, R0, c[0x0][0x208], RZ ;  /* 0x0000820000007a24 */ /* 0x000fe200078e02ff */
[----:B------:R-:W-:Y:S01]  /*69d0*/  BAR.SYNC.DEFER_BLOCKING 0x0 ;  /* 0x0000000000007b1d */ /* 0x000fe20000010000 */
[C---:B-1----:R-:W-:Y:S04]  /*69e0*/  IMAD.WIDE.U32 R2, R251.reuse, c[0x0][0x208], RZ ;  /* 0x00008200fb027a25 */ /* 0x042fe800078e00ff */
[----:B------:R-:W-:Y:S05]  /*69f0*/  IMAD R0, R251, c[0x0][0x20c], R0 ;  /* 0x00008300fb007a24 */ /* 0x000fea00078e0200 */
[----:B------:R-:W-:Y:S05]  /*6a00*/  IADD3 R0, R3, R0, RZ ;  /* 0x0000000003007210 */ /* 0x000fea0007ffe0ff */
[----:B------:R-:W-:Y:S01]  /*6a10*/  IMAD R0, R0, 0x60, RZ ;  /* 0x0000006000007824 */ /* 0x000fe200078e02ff */
[----:B------:R-:W-:Y:S06]  /*6a20*/  LDSM.16.M88.4 R48, [R223] ;  /* 0x00000000df30783b */ /* 0x000fec0000000200 */
[----:B-----5:R-:W1:Y:S06]  /*6a30*/  LDSM.16.M88.4 R8, [R167+0xc100] ;  /* 0x00c10000a708783b */ /* 0x020e6c0000000200 */
[----:B------:R-:W3:Y:S06]  /*6a40*/  LDSM.16.M88.4 R16, [R167+0xc900] ;  /* 0x00c90000a710783b */ /* 0x000eec0000000200 */
[----:B------:R-:W4:Y:S06]  /*6a50*/  LDSM.16.M88.4 R24, [R167+0xd100] ;  /* 0x00d10000a718783b */ /* 0x000f2c0000000200 */
[----:B------:R-:W2:Y:S06]  /*6a60*/  LDSM.16.M88.4 R32, [R167+0xd900] ;  /* 0x00d90000a720783b */ /* 0x000eac0000000200 */
[----:B------:R-:W2:Y:S06]  /*6a70*/  LDSM.16.M88.4 R40, [R167+0xe100] ;  /* 0x00e10000a728783b */ /* 0x000eac0000000200 */
[----:B------:R-:W2:Y:S06]  /*6a80*/  LDSM.16.M88.4 R184, [R167+0xe900] ;  /* 0x00e90000a7b8783b */ /* 0x000eac0000000200 */
[----:B------:R-:W-:Y:S01]  /*6a90*/  LDSM.16.M88.4 R188, [R222] ;  /* 0x00000000debc783b */ /* 0x000fe20000000200 */
[C---:B-1----:R-:W-:Y:S05]  /*6aa0*/  HMMA.16816.F32.BF16 R4, R48.reuse, R8, RZ ;  /* 0x000000083004723c */ /* 0x042fea00000418ff */
[----:B------:R-:W1:Y:S03]  /*6ab0*/  LDSM.16.M88.4 R192, [R226] ;  /* 0x00000000e2c0783b */ /* 0x000e660000000200 */
[C---:B------:R-:W-:Y:S03]  /*6ac0*/  HMMA.16816.F32.BF16 R8, R48.reuse, R10, RZ ;  /* 0x0000000a3008723c */ /* 0x040fe600000418ff */
[----:B------:R-:W1:Y:S06]  /*6ad0*/  LDSM.16.M88.4 R196, [R249] ;  /* 0x00000000f9c4783b */ /* 0x000e6c0000000200 */
[----:B------:R-:W1:Y:S06]  /*6ae0*/  LDSM.16.M88.4 R200, [R248] ;  /* 0x00000000f8c8783b */ /* 0x000e6c0000000200 */
[----:B------:R-:W1:Y:S06]  /*6af0*/  LDSM.16.M88.4 R204, [R247] ;  /* 0x00000000f7cc783b */ /* 0x000e6c0000000200 */
[----:B------:R-:W1:Y:S06]  /*6b00*/  LDSM.16.M88.4 R208, [R246] ;  /* 0x00000000f6d0783b */ /* 0x000e6c0000000200 */
[----:B------:R-:W1:Y:S01]  /*6b10*/  LDSM.16.M88.4 R212, [R245] ;  /* 0x00000000f5d4783b */ /* 0x000e620000000200 */
[----:B--2---:R-:W-:Y:S02]  /*6b20*/  IMAD.WIDE.U32 R2, R2, 0x60, R12 ;  /* 0x0000006002027825 */ /* 0x004fe400078e000c */
[C---:B---3--:R-:W-:Y:S03]  /*6b30*/  HMMA.16816.F32.BF16 R12, R48.reuse, R16, RZ ;  /* 0x00000010300c723c */ /* 0x048fe600000418ff */
[----:B------:R-:W-:Y:S02]  /*6b40*/  IADD3 R28, R3, R0, RZ ;  /* 0x00000000031c7210 */ /* 0x000fe40007ffe0ff */
[C---:B------:R-:W-:Y:S02]  /*6b50*/  SHF.L.U32 R0, R2.reuse, 0x1, RZ ;  /* 0x0000000102007819 */ /* 0x040fe400000006ff */
[----:B------:R-:W-:Y:S01]  /*6b60*/  SHF.L.U64.HI R28, R2, 0x1, R28 ;  /* 0x00000001021c7819 */ /* 0x000fe2000001021c */
[C---:B------:R-:W-:Y:S01]  /*6b70*/  HMMA.16816.F32.BF16 R16, R48.reuse, R18, RZ ;  /* 0x000000123010723c */ /* 0x040fe200000418ff */
[C---:B------:R-:W-:Y:S03]  /*6b80*/  IADD3 R2, P6, R0.reuse, c[0x0][0x1f8], RZ ;  /* 0x00007e0000027a10 */ /* 0x040fe60007fde0ff */
[----:B------:R-:W-:Y:S02]  /*6b90*/  IADD3 R30, P5, R0, 0x80, RZ ;  /* 0x00000080001e7810 */ /* 0x000fe40007fbe0ff */
[----:B------:R-:W-:Y:S02]  /*6ba0*/  IADD3.X R3, R28, c[0x0][0x1fc], RZ, P6, !PT ;  /* 0x00007f001c037a10 */ /* 0x000fe400037fe4ff */
[----:B------:R-:W-:Y:S03]  /*6bb0*/  IADD3 R36, P6, R0, 0x100, RZ ;  /* 0x0000010000247810 */ /* 0x000fe60007fde0ff */
[----:B------:R-:W-:Y:S01]  /*6bc0*/  @!PT LDS RZ, [RZ] ;  /* 0x00000000fffff984 */ /* 0x000fe20000000800 */
[----:B------:R-:W-:Y:S01]  /*6bd0*/  @!PT LDS RZ, [RZ] ;  /* 0x00000000fffff984 */ /* 0x000fe20000000800 */
[----:B------:R-:W-:Y:S01]  /*6be0*/  @!PT LDS RZ, [RZ] ;  /* 0x00000000fffff984 */ /* 0x000fe20000000800 */
[----:B------:R2:W-:Y:S01]  /*6bf0*/  LDGSTS.E.BYPASS.LTC128B.128 [R250+0x100], [R2.64], !P1 ;  /* 0x0010000002fa7fae */ /* 0x0005e2000c901d48 */
[----:B------:R-:W-:Y:S02]  /*6c00*/  IADD3 R30, P0, R30, c[0x0][0x1f8], RZ ;  /* 0x00007e001e1e7a10 */ /* 0x000fe40007f1e0ff */
[----:B------:R-:W-:Y:S02]  /*6c10*/  P2R R20, PR, RZ, 0x40 ;  /* 0x00000040ff147803 */ /* 0x000fe40000000000 */
[--C-:B------:R-:W-:Y:S02]  /*6c20*/  IADD3.X R31, RZ, c[0x0][0x1fc], R28.reuse, P0, P5 ;  /* 0x00007f00ff1f7a10 */ /* 0x100fe400007ea41c */
[----:B------:R-:W-:Y:S02]  /*6c30*/  IADD3 R36, P0, R36, c[0x0][0x1f8], RZ ;  /* 0x00007e0024247a10 */ /* 0x000fe40007f1e0ff */
[----:B------:R-:W-:Y:S01]  /*6c40*/  ISETP.NE.AND P5, PT, R20, RZ, PT ;  /* 0x000000ff1400720c */ /* 0x000fe20003fa5270 */
[----:B------:R3:W-:Y:S01]  /*6c50*/  LDGSTS.E.BYPASS.LTC128B.128 [R250+0x3100], [R30.64], !P4 ;  /* 0x031000001efa7fae */ /* 0x0007e2000e101d48 */
[C---:B----4-:R-:W-:Y:S01]  /*6c60*/  HMMA.16816.F32.BF16 R20, R48.reuse, R24, RZ ;  /* 0x000000183014723c */ /* 0x050fe200000418ff */
[----:B------:R-:W-:Y:S02]  /*6c70*/  IADD3 R0, P6, R0, 0x180, RZ ;  /* 0x0000018000007810 */ /* 0x000fe40007fde0ff */
[--C-:B------:R-:W-:Y:S02]  /*6c80*/  IADD3.X R37, RZ, c[0x0][0x1fc], R28.reuse, P0, P5 ;  /* 0x00007f00ff257a10 */ /* 0x100fe400007ea41c */
[----:B------:R-:W-:Y:S03]  /*6c90*/  IADD3 R38, P5, R0, c[0x0][0x1f8], RZ ;  /* 0x00007e0000267a10 */ /* 0x000fe60007fbe0ff */
[C---:B------:R-:W-:Y:S01]  /*6ca0*/  HMMA.16816.F32.BF16 R24, R48.reuse, R26, RZ ;  /* 0x0000001a3018723c */ /* 0x040fe200000418ff */
[----:B------:R4:W-:Y:S03]  /*6cb0*/  LDGSTS.E.BYPASS.LTC128B.128 [R250+0x6100], [R36.64], !P3 ;  /* 0x0610000024fa7fae */ /* 0x0009e6000d901d48 */
[----:B------:R-:W-:Y:S02]  /*6cc0*/  IADD3.X R39, RZ, c[0x0][0x1fc], R28, P5, P6 ;  /* 0x00007f00ff277a10 */ /* 0x000fe40002fec41c */
[----:B--2---:R-:W-:Y:S03]  /*6cd0*/  IADD3 R2, P0, R2, UR4, RZ ;  /* 0x0000000402027c10 */ /* 0x004fe6000ff1e0ff */
[----:B------:R2:W-:Y:S03]  /*6ce0*/  LDGSTS.E.BYPASS.LTC128B.128 [R250+0x9100], [R38.64], !P2 ;  /* 0x0910000026fa7fae */ /* 0x0005e6000d101d48 */
[----:B------:R-:W-:Y:S05]  /*6cf0*/  IADD3.X R3, R3, UR5, RZ, P0, !PT ;  /* 0x0000000503037c10 */ /* 0x000fea00087fe4ff */
[----:B------:R1:W-:Y:S01]  /*6d00*/  LDGSTS.E.BYPASS.LTC128B.128 [R250+0x1100], [R2.64], !P1 ;  /* 0x0110000002fa7fae */ /* 0x0003e2000c901d48 */
[C---:B---3--:R-:W-:Y:S05]  /*6d10*/  HMMA.16816.F32.BF16 R28, R48.reuse, R32, RZ ;  /* 0x00000020301c723c */ /* 0x048fea00000418ff */
[----:B------:R3:W-:Y:S03]  /*6d20*/  LDGSTS.E.BYPASS.LTC128B.128 [R250+0x4100], [R2.64+0x80], !P4 ;  /* 0x0410008002fa7fae */ /* 0x0007e6000e101d48 */
[C---:B------:R-:W-:Y:S03]  /*6d30*/  HMMA.16816.F32.BF16 R32, R48.reuse, R34, RZ ;  /* 0x000000223020723c */ /* 0x040fe600000418ff */
[----:B------:R3:W-:Y:S01]  /*6d40*/  LDGSTS.E.BYPASS.LTC128B.128 [R250+0x7100], [R2.64+0x100], !P3 ;  /* 0x0710010002fa7fae */ /* 0x0007e2000d901d48 */
[----:B----4-:R-:W-:Y:S04]  /*6d50*/  IADD3 R36, P0, R2, UR4, RZ ;  /* 0x0000000402247c10 */ /* 0x010fe8000ff1e0ff */
[----:B------:R-:W-:Y:S01]  /*6d60*/  IADD3.X R37, R3, UR5, RZ, P0, !PT ;  /* 0x0000000503257c10 */ /* 0x000fe200087fe4ff */
[----:B------:R3:W-:Y:S01]  /*6d70*/  LDGSTS.E.BYPASS.LTC128B.128 [R250+0xa100], [R2.64+0x180], !P2 ;  /* 0x0a10018002fa7fae */ /* 0x0007e2000d101d48 */
[C---:B------:R-:W-:Y:S02]  /*6d80*/  ISETP.GT.AND P0, PT, R251.reuse, RZ, PT ;  /* 0x000000fffb00720c */ /* 0x040fe40003f04270 */
[----:B------:R-:W-:Y:S03]  /*6d90*/  IADD3 R251, R251, -0x1, RZ ;  /* 0xfffffffffbfb7810 */ /* 0x000fe60007ffe0ff */
[----:B------:R2:W-:Y:S06]  /*6da0*/  LDGSTS.E.BYPASS.LTC128B.128 [R250+0x2100], [R36.64], !P1 ;  /* 0x0210000024fa7fae */ /* 0x0005ec000c901d48 */
[----:B------:R2:W-:Y:S06]  /*6db0*/  LDGSTS.E.BYPASS.LTC128B.128 [R250+0x5100], [R36.64+0x80], !P4 ;  /* 0x0510008024fa7fae */ /* 0x0005ec000e101d48 */
[----:B------:R2:W-:Y:S06]  /*6dc0*/  LDGSTS.E.BYPASS.LTC128B.128 [R250+0x8100], [R36.64+0x100], !P3 ;  /* 0x0810010024fa7fae */ /* 0x0005ec000d901d48 */
[----:B------:R2:W-:Y:S06]  /*6dd0*/  LDGSTS.E.BYPASS.LTC128B.128 [R250+0xb100], [R36.64+0x180], !P2 ;  /* 0x0b10018024fa7fae */ /* 0x0005ec000d101d48 */
[----:B------:R-:W0:Y:S01]  /*6de0*/  LDGDEPBAR ;  /* 0x00000000000079af */ /* 0x000e220000000000 */
[C---:B--2---:R-:W-:Y:S08]  /*6df0*/  HMMA.16816.F32.BF16 R36, R48.reuse, R40, RZ ;  /* 0x000000283024723c */ /* 0x044ff000000418ff */
[C---:B------:R-:W-:Y:S08]  /*6e00*/  HMMA.16816.F32.BF16 R40, R48.reuse, R42, RZ ;  /* 0x0000002a3028723c */ /* 0x040ff000000418ff */
[C---:B------:R-:W-:Y:S08]  /*6e10*/  HMMA.16816.F32.BF16 R44, R48.reuse, R184, RZ ;  /* 0x000000b8302c723c */ /* 0x040ff000000418ff */
[----:B------:R-:W-:Y:S01]  /*6e20*/  HMMA.16816.F32.BF16 R48, R48, R186, RZ ;  /* 0x000000ba3030723c */ /* 0x000fe200000418ff */
[----:B------:R-:W-:Y:S07]  /*6e30*/  LDSM.16.M88.4 R184, [R225] ;  /* 0x00000000e1b8783b */ /* 0x000fee0000000200 */
[C---:B-1----:R-:W-:Y:S08]  /*6e40*/  HMMA.16816.F32.BF16 R4, R188.reuse, R192, R4 ;  /* 0x000000c0bc04723c */ /* 0x042ff00000041804 */
[C---:B------:R-:W-:Y:S01]  /*6e50*/  HMMA.16816.F32.BF16 R8, R188.reuse, R194, R8 ;  /* 0x000000c2bc08723c */ /* 0x040fe20000041808 */
[----:B------:R-:W1:Y:S07]  /*6e60*/  LDSM.16.M88.4 R192, [R221+0xc100] ;  /* 0x00c10000ddc0783b */ /* 0x000e6e0000000200 */
[C---:B------:R-:W-:Y:S08]  /*6e70*/  HMMA.16816.F32.BF16 R12, R188.reuse, R196, R12 ;  /* 0x000000c4bc0c723c */ /* 0x040ff0000004180c */
[C---:B------:R-:W-:Y:S01]  /*6e80*/  HMMA.16816.F32.BF16 R16, R188.reuse, R198, R16 ;  /* 0x000000c6bc10723c */ /* 0x040fe20000041810 */
[----:B------:R-:W2:Y:S07]  /*6e90*/  LDSM.16.M88.4 R196, [R221+0xc900] ;  /* 0x00c90000ddc4783b */ /* 0x000eae0000000200 */
[C---:B------:R-:W-:Y:S08]  /*6ea0*/  HMMA.16816.F32.BF16 R20, R188.reuse, R200, R20 ;  /* 0x000000c8bc14723c */ /* 0x040ff00000041814 */
[C---:B------:R-:W-:Y:S01]  /*6eb0*/  HMMA.16816.F32.BF16 R24, R188.reuse, R202, R24 ;  /* 0x000000cabc18723c */ /* 0x040fe20000041818 */
[----:B------:R-:W4:Y:S07]  /*6ec0*/  LDSM.16.M88.4 R200, [R221+0xd100] ;  /* 0x00d10000ddc8783b */ /* 0x000f2e0000000200 */
[C---:B------:R-:W-:Y:S08]  /*6ed0*/  HMMA.16816.F32.BF16 R28, R188.reuse, R204, R28 ;  /* 0x000000ccbc1c723c */ /* 0x040ff0000004181c */
[C---:B------:R-:W-:Y:S01]  /*6ee0*/  HMMA.16816.F32.BF16 R32, R188.reuse, R206, R32 ;  /* 0x000000cebc20723c */ /* 0x040fe20000041820 */
[----:B------:R-:W2:Y:S07]  /*6ef0*/  LDSM.16.M88.4 R204, [R221+0xd900] ;  /* 0x00d90000ddcc783b */ /* 0x000eae0000000200 */
[C---:B------:R-:W-:Y:S08]  /*6f00*/  HMMA.16816.F32.BF16 R36, R188.reuse, R208, R36 ;  /* 0x000000d0bc24723c */ /* 0x040ff00000041824 */
[C---:B------:R-:W-:Y:S01]  /*6f10*/  HMMA.16816.F32.BF16 R40, R188.reuse, R210, R40 ;  /* 0x000000d2bc28723c */ /* 0x040fe20000041828 */
[----:B------:R-:W-:Y:S07]  /*6f20*/  LDSM.16.M88.4 R208, [R221+0xe900] ;  /* 0x00e90000ddd0783b */ /* 0x000fee0000000200 */
[C---:B------:R-:W-:Y:S01]  /*6f30*/  HMMA.16816.F32.BF16 R44, R188.reuse, R212, R44 ;  /* 0x000000d4bc2c723c */ /* 0x040fe2000004182c */
[----:B------:R-:W3:Y:S07]  /*6f40*/  LDL.64 R212, [R1+0x30] ;  /* 0x0000300001d47983 */ /* 0x000eee0000100a00 */
[----:B------:R-:W-:Y:S01]  /*6f50*/  HMMA.16816.F32.BF16 R48, R188, R214, R48 ;  /* 0x000000d6bc30723c */ /* 0x000fe20000041830 */
[----:B------:R-:W4:Y:S06]  /*6f60*/  LDSM.16.M88.4 R188, [R221+0xe100] ;  /* 0x00e10000ddbc783b */ /* 0x000f2c0000000200 */
[----:B------:R-:W3:Y:S01]  /*6f70*/  LDL.64 R214, [R1+0x20] ;  /* 0x0000200001d67983 */ /* 0x000ee20000100a00 */
[C---:B-1----:R-:W-:Y:S08]  /*6f80*/  HMMA.16816.F32.BF16 R4, R184.reuse, R192, R4 ;  /* 0x000000c0b804723c */ /* 0x042ff00000041804 */
[C---:B------:R-:W-:Y:S01]  /*6f90*/  HMMA.16816.F32.BF16 R8, R184.reuse, R194, R8 ;  /* 0x000000c2b808723c */ /* 0x040fe20000041808 */
[----:B------:R-:W-:Y:S07]  /*6fa0*/  LDSM.16.M88.4 R192, [R220] ;  /* 0x00000000dcc0783b */ /* 0x000fee0000000200 */
[C---:B--2---:R-:W-:Y:S08]  /*6fb0*/  HMMA.16816.F32.BF16 R12, R184.reuse, R196, R12 ;  /* 0x000000c4b80c723c */ /* 0x044ff0000004180c */
[C---:B------:R-:W-:Y:S01]  /*6fc0*/  HMMA.16816.F32.BF16 R16, R184.reuse, R198, R16 ;  /* 0x000000c6b810723c */ /* 0x040fe20000041810 */
[----:B------:R-:W-:Y:S07]  /*6fd0*/  LDSM.16.M88.4 R196, [R220+0x800] ;  /* 0x00080000dcc4783b */ /* 0x000fee0000000200 */
[C---:B----4-:R-:W-:Y:S08]  /*6fe0*/  HMMA.16816.F32.BF16 R20, R184.reuse, R200, R20 ;  /* 0x000000c8b814723c */ /* 0x050ff00000041814 */
[C---:B------:R-:W-:Y:S01]  /*6ff0*/  HMMA.16816.F32.BF16 R24, R184.reuse, R202, R24 ;  /* 0x000000cab818723c */ /* 0x040fe20000041818 */
[----:B------:R-:W-:Y:S07]  /*7000*/  LDSM.16.M88.4 R200, [R220+0x1000] ;  /* 0x00100000dcc8783b */ /* 0x000fee0000000200 */
[C---:B------:R-:W-:Y:S08]  /*7010*/  HMMA.16816.F32.BF16 R28, R184.reuse, R204, R28 ;  /* 0x000000ccb81c723c */ /* 0x040ff0000004181c */
[C---:B------:R-:W-:Y:S01]  /*7020*/  HMMA.16816.F32.BF16 R32, R184.reuse, R206, R32 ;  /* 0x000000ceb820723c */ /* 0x040fe20000041820 */
[----:B------:R-:W-:Y:S07]  /*7030*/  LDSM.16.M88.4 R204, [R220+0x1800] ;  /* 0x00180000dccc783b */ /* 0x000fee0000000200 */
[C---:B------:R-:W-:Y:S08]  /*7040*/  HMMA.16816.F32.BF16 R36, R184.reuse, R188, R36 ;  /* 0x000000bcb824723c */ /* 0x040ff00000041824 */
[C---:B------:R-:W-:Y:S01]  /*7050*/  HMMA.16816.F32.BF16 R40, R184.reuse, R190, R40 ;  /* 0x000000beb828723c */ /* 0x040fe20000041828 */
[----:B------:R-:W1:Y:S07]  /*7060*/  LDSM.16.M88.4 R188, [R224] ;  /* 0x00000000e0bc783b */ /* 0x000e6e0000000200 */
[C---:B------:R-:W-:Y:S08]  /*7070*/  HMMA.16816.F32.BF16 R44, R184.reuse, R208, R44 ;  /* 0x000000d0b82c723c */ /* 0x040ff0000004182c */
[----:B------:R-:W-:Y:S01]  /*7080*/  HMMA.16816.F32.BF16 R48, R184, R210, R48 ;  /* 0x000000d2b830723c */ /* 0x000fe20000041830 */
[----:B------:R-:W2:Y:S06]  /*7090*/  LDSM.16.M88.4 R184, [R220+0x2000] ;  /* 0x00200000dcb8783b */ /* 0x000eac0000000200 */
[----:B------:R-:W4:Y:S01]  /*70a0*/  LDSM.16.M88.4 R208, [R220+0x2800] ;  /* 0x00280000dcd0783b */ /* 0x000f220000000200 */
        /* <DEDUP_REMOVED lines=12> */
[C---:B--2---:R-:W-:Y:S08]  /*7170*/  HMMA.16816.F32.BF16 R36, R188.reuse, R184, R36 ;  /* 0x000000b8bc24723c */ /* 0x044ff00000041824 */
[C---:B------:R-:W-:Y:S01]  /*7180*/  HMMA.16816.F32.BF16 R40, R188.reuse, R186, R40 ;  /* 0x000000babc28723c */ /* 0x040fe20000041828 */
[----:B------:R-:W1:Y:S07]  /*7190*/  LDSM.16.M88.4 R184, [R223+0x4000] ;  /* 0x00400000dfb8783b */ /* 0x000e6e0000000200 */
[C---:B----4-:R-:W-:Y:S08]  /*71a0*/  HMMA.16816.F32.BF16 R44, R188.reuse, R208, R44 ;  /* 0x000000d0bc2c723c */ /* 0x050ff0000004182c */
[----:B------:R-:W-:Y:S01]  /*71b0*/  HMMA.16816.F32.BF16 R48, R188, R210, R48 ;  /* 0x000000d2bc30723c */ /* 0x000fe20000041830 */
[----:B------:R-:W2:Y:S06]  /*71c0*/  LDSM.16.M88.4 R188, [R167+0x11100] ;  /* 0x01110000a7bc783b */ /* 0x000eac0000000200 */
[----:B------:R-:W4:Y:S01]  /*71d0*/  LDSM.16.M88.4 R208, [R167+0x11900] ;  /* 0x01190000a7d0783b */ /* 0x000f220000000200 */
[C---:B-1----:R-:W-:Y:S08]  /*71e0*/  HMMA.16816.F32.BF16 R4, R184.reuse, R192, R4 ;  /* 0x000000c0b804723c */ /* 0x042ff00000041804 */
[C---:B------:R-:W-:Y:S01]  /*71f0*/  HMMA.16816.F32.BF16 R8, R184.reuse, R194, R8 ;  /* 0x000000c2b808723c */ /* 0x040fe20000041808 */
[----:B------:R-:W-:Y:S07]  /*7200*/  LDSM.16.M88.4 R192, [R244] ;  /* 0x00000000f4c0783b */ /* 0x000fee0000000200 */
[C---:B------:R-:W-:Y:S08]  /*7210*/  HMMA.16816.F32.BF16 R12, R184.reuse, R196, R12 ;  /* 0x000000c4b80c723c */ /* 0x040ff0000004180c */
        /* <DEDUP_REMOVED lines=8> */
[C---:B--2---:R-:W-:Y:S08]  /*72a0*/  HMMA.16816.F32.BF16 R36, R184.reuse, R188, R36 ;  /* 0x000000bcb824723c */ /* 0x044ff00000041824 */
[C---:B------:R-:W-:Y:S01]  /*72b0*/  HMMA.16816.F32.BF16 R40, R184.reuse, R190, R40 ;  /* 0x000000beb828723c */ /* 0x040fe20000041828 */
[----:B------:R-:W1:Y:S07]  /*72c0*/  LDSM.16.M88.4 R188, [R222+0x4000] ;  /* 0x00400000debc783b */ /* 0x000e6e0000000200 */
[C---:B----4-:R-:W-:Y:S08]  /*72d0*/  HMMA.16816.F32.BF16 R44, R184.reuse, R208, R44 ;  /* 0x000000d0b82c723c */ /* 0x050ff0000004182c */
[----:B------:R-:W-:Y:S01]  /*72e0*/  HMMA.16816.F32.BF16 R48, R184, R210, R48 ;  /* 0x000000d2b830723c */ /* 0x000fe20000041830 */
[----:B------:R-:W2:Y:S06]  /*72f0*/  LDSM.16.M88.4 R184, [R240] ;  /* 0x00000000f0b8783b */ /* 0x000eac0000000200 */
[----:B------:R-:W4:Y:S01]  /*7300*/  LDSM.16.M88.4 R208, [R239] ;  /* 0x00000000efd0783b */ /* 0x000f220000000200 */
        /* <DEDUP_REMOVED lines=138> */
[----:B------:R-:W1:Y:S07]  /*7bb0*/  LDSM.16.M88.4 R196, [R232] ;  /* 0x00000000e8c4783b */ /* 0x000e6e0000000200 */
[C---:B------:R-:W-:Y:S08]  /*7bc0*/  HMMA.16816.F32.BF16 R20, R184.reuse, R200, R20 ;  /* 0x000000c8b814723c */ /* 0x040ff00000041814 */
[C---:B------:R-:W-:Y:S01]  /*7bd0*/  HMMA.16816.F32.BF16 R24, R184.reuse, R202, R24 ;  /* 0x000000cab818723c */ /* 0x040fe20000041818 */
[----:B------:R-:W1:Y:S07]  /*7be0*/  LDSM.16.M88.4 R200, [R231] ;  /* 0x00000000e7c8783b */ /* 0x000e6e0000000200 */
[C---:B------:R-:W-:Y:S08]  /*7bf0*/  HMMA.16816.F32.BF16 R28, R184.reuse, R204, R28 ;  /* 0x000000ccb81c723c */ /* 0x040ff0000004181c */
[C---:B------:R-:W-:Y:S01]  /*7c00*/  HMMA.16816.F32.BF16 R32, R184.reuse, R206, R32 ;  /* 0x000000ceb820723c */ /* 0x040fe20000041820 */
[----:B------:R-:W-:Y:S07]  /*7c10*/  LDSM.16.M88.4 R204, [R229] ;  /* 0x00000000e5cc783b */ /* 0x000fee0000000200 */
[C---:B--2---:R-:W-:Y:S08]  /*7c20*/  HMMA.16816.F32.BF16 R36, R184.reuse, R188, R36 ;  /* 0x000000bcb824723c */ /* 0x044ff00000041824 */
[C---:B------:R-:W-:Y:S01]  /*7c30*/  HMMA.16816.F32.BF16 R40, R184.reuse, R190, R40 ;  /* 0x000000beb828723c */ /* 0x040fe20000041828 */
[----:B------:R-:W2:Y:S07]  /*7c40*/  LDSM.16.M88.4 R188, [R230] ;  /* 0x00000000e6bc783b */ /* 0x000eae0000000200 */
[C---:B----4-:R-:W-:Y:S08]  /*7c50*/  HMMA.16816.F32.BF16 R44, R184.reuse, R208, R44 ;  /* 0x000000d0b82c723c */ /* 0x050ff0000004182c */
[----:B------:R-:W-:Y:S01]  /*7c60*/  HMMA.16816.F32.BF16 R48, R184, R210, R48 ;  /* 0x000000d2b830723c */ /* 0x000fe20000041830 */
[----:B------:R-:W4:Y:S06]  /*7c70*/  LDSM.16.M88.4 R184, [R228] ;  /* 0x00000000e4b8783b */ /* 0x000f2c0000000200 */
[----:B------:R-:W-:Y:S01]  /*7c80*/  LDSM.16.M88.4 R208, [R221+0x15900] ;  /* 0x01590000ddd0783b */ /* 0x000fe20000000200 */
[C---:B-1----:R-:W-:Y:S08]  /*7c90*/  HMMA.16816.F32.BF16 R4, R192.reuse, R196, R4 ;  /* 0x000000c4c004723c */ /* 0x042ff00000041804 */
[C---:B------:R-:W-:Y:S01]  /*7ca0*/  HMMA.16816.F32.BF16 R8, R192.reuse, R198, R8 ;  /* 0x000000c6c008723c */ /* 0x040fe20000041808 */
[----:B------:R-:W1:Y:S07]  /*7cb0*/  LDSM.16.M88.4 R196, [R227] ;  /* 0x00000000e3c4783b */ /* 0x000e6e0000000200 */
[C---:B------:R-:W-:Y:S08]  /*7cc0*/  HMMA.16816.F32.BF16 R12, R192.reuse, R200, R12 ;  /* 0x000000c8c00c723c */ /* 0x040ff0000004180c */
[C---:B------:R-:W-:Y:S01]  /*7cd0*/  HMMA.16816.F32.BF16 R16, R192.reuse, R202, R16 ;  /* 0x000000cac010723c */ /* 0x040fe20000041810 */
[----:B------:R-:W-:Y:S07]  /*7ce0*/  LDSM.16.M88.4 R200, [R221+0x15100] ;  /* 0x01510000ddc8783b */ /* 0x000fee0000000200 */
[C---:B--2---:R-:W-:Y:S08]  /*7cf0*/  HMMA.16816.F32.BF16 R20, R192.reuse, R188, R20 ;  /* 0x000000bcc014723c */ /* 0x044ff00000041814 */
[C---:B------:R-:W-:Y:S01]  /*7d00*/  HMMA.16816.F32.BF16 R24, R192.reuse, R190, R24 ;  /* 0x000000bec018723c */ /* 0x040fe20000041818 */
[----:B------:R-:W2:Y:S07]  /*7d10*/  LDSM.16.M88.4 R188, [R225+0xc000] ;  /* 0x00c00000e1bc783b */ /* 0x000eae0000000200 */
[C---:B------:R-:W-:Y:S08]  /*7d20*/  HMMA.16816.F32.BF16 R28, R192.reuse, R204, R28 ;  /* 0x000000ccc01c723c */ /* 0x040ff0000004181c */
[C---:B------:R-:W-:Y:S01]  /*7d30*/  HMMA.16816.F32.BF16 R32, R192.reuse, R206, R32 ;  /* 0x000000cec020723c */ /* 0x040fe20000041820 */
[----:B------:R-:W3:Y:S07]  /*7d40*/  LDSM.16.M88.4 R204, [R221+0x16100] ;  /* 0x01610000ddcc783b */ /* 0x000eee0000000200 */
[C---:B----4-:R-:W-:Y:S08]  /*7d50*/  HMMA.16816.F32.BF16 R36, R192.reuse, R184, R36 ;  /* 0x000000b8c024723c */ /* 0x050ff00000041824 */
[C---:B------:R-:W-:Y:S01]  /*7d60*/  HMMA.16816.F32.BF16 R40, R192.reuse, R186, R40 ;  /* 0x000000bac028723c */ /* 0x040fe20000041828 */
[----:B------:R-:W4:Y:S07]  /*7d70*/  LDSM.16.M88.4 R184, [R221+0x16900] ;  /* 0x01690000ddb8783b */ /* 0x000f2e0000000200 */
[C---:B-1----:R-:W-:Y:S08]  /*7d80*/  HMMA.16816.F32.BF16 R44, R192.reuse, R196, R44 ;  /* 0x000000c4c02c723c */ /* 0x042ff0000004182c */
[----:B------:R-:W-:Y:S01]  /*7d90*/  HMMA.16816.F32.BF16 R48, R192, R198, R48 ;  /* 0x000000c6c030723c */ /* 0x000fe20000041830 */
[----:B------:R-:W1:Y:S06]  /*7da0*/  LDSM.16.M88.4 R192, [R221+0x17100] ;  /* 0x01710000ddc0783b */ /* 0x000e6c0000000200 */
[----:B------:R-:W1:Y:S01]  /*7db0*/  LDSM.16.M88.4 R196, [R221+0x17900] ;  /* 0x01790000ddc4783b */ /* 0x000e620000000200 */
[C---:B--2---:R-:W-:Y:S08]  /*7dc0*/  HMMA.16816.F32.BF16 R4, R188.reuse, R200, R4 ;  /* 0x000000c8bc04723c */ /* 0x044ff00000041804 */
[C---:B------:R-:W-:Y:S01]  /*7dd0*/  HMMA.16816.F32.BF16 R8, R188.reuse, R202, R8 ;  /* 0x000000cabc08723c */ /* 0x040fe20000041808 */
[----:B------:R-:W-:Y:S07]  /*7de0*/  LDSM.16.M88.4 R200, [R224+0xc000] ;  /* 0x00c00000e0c8783b */ /* 0x000fee0000000200 */
[C---:B------:R-:W-:Y:S08]  /*7df0*/  HMMA.16816.F32.BF16 R12, R188.reuse, R208, R12 ;  /* 0x000000d0bc0c723c */ /* 0x040ff0000004180c */
[C---:B------:R-:W-:Y:S01]  /*7e00*/  HMMA.16816.F32.BF16 R16, R188.reuse, R210, R16 ;  /* 0x000000d2bc10723c */ /* 0x040fe20000041810 */
[----:B------:R-:W2:Y:S07]  /*7e10*/  LDSM.16.M88.4 R208, [R220+0x9000] ;  /* 0x00900000dcd0783b */ /* 0x000eae0000000200 */
[C---:B---3--:R-:W-:Y:S08]  /*7e20*/  HMMA.16816.F32.BF16 R20, R188.reuse, R204, R20 ;  /* 0x000000ccbc14723c */ /* 0x048ff00000041814 */
[C---:B------:R-:W-:Y:S01]  /*7e30*/  HMMA.16816.F32.BF16 R24, R188.reuse, R206, R24 ;  /* 0x000000cebc18723c */ /* 0x040fe20000041818 */
[----:B------:R-:W3:Y:S07]  /*7e40*/  LDSM.16.M88.4 R204, [R220+0x9800] ;  /* 0x00980000dccc783b */ /* 0x000eee0000000200 */
[C---:B----4-:R-:W-:Y:S08]  /*7e50*/  HMMA.16816.F32.BF16 R28, R188.reuse, R184, R28 ;  /* 0x000000b8bc1c723c */ /* 0x050ff0000004181c */
[C---:B------:R-:W-:Y:S01]  /*7e60*/  HMMA.16816.F32.BF16 R32, R188.reuse, R186, R32 ;  /* 0x000000babc20723c */ /* 0x040fe20000041820 */
[----:B------:R-:W4:Y:S07]  /*7e70*/  LDSM.16.M88.4 R184, [R220+0xa000] ;  /* 0x00a00000dcb8783b */ /* 0x000f2e0000000200 */
[C---:B-1----:R-:W-:Y:S08]  /*7e80*/  HMMA.16816.F32.BF16 R36, R188.reuse, R192, R36 ;  /* 0x000000c0bc24723c */ /* 0x042ff00000041824 */
[C---:B------:R-:W-:Y:S01]  /*7e90*/  HMMA.16816.F32.BF16 R40, R188.reuse, R194, R40 ;  /* 0x000000c2bc28723c */ /* 0x040fe20000041828 */
[----:B------:R-:W-:Y:S07]  /*7ea0*/  LDSM.16.M88.4 R192, [R220+0xb000] ;  /* 0x00b00000dcc0783b */ /* 0x000fee0000000200 */
[C---:B------:R-:W-:Y:S08]  /*7eb0*/  HMMA.16816.F32.BF16 R44, R188.reuse, R196, R44 ;  /* 0x000000c4bc2c723c */ /* 0x040ff0000004182c */
[----:B------:R-:W-:Y:S01]  /*7ec0*/  HMMA.16816.F32.BF16 R48, R188, R198, R48 ;  /* 0x000000c6bc30723c */ /* 0x000fe20000041830 */
[----:B------:R-:W1:Y:S07]  /*7ed0*/  LDSM.16.M88.4 R188, [R220+0xa800] ;  /* 0x00a80000dcbc783b */ /* 0x000e6e0000000200 */
[C---:B--2---:R-:W-:Y:S08]  /*7ee0*/  HMMA.16816.F32.BF16 R4, R200.reuse, R208, R4 ;  /* 0x000000d0c804723c */ /* 0x044ff00000041804 */
[C---:B------:R-:W-:Y:S08]  /*7ef0*/  HMMA.16816.F32.BF16 R8, R200.reuse, R210, R8 ;  /* 0x000000d2c808723c */ /* 0x040ff00000041808 */
[C---:B---3--:R-:W-:Y:S08]  /*7f00*/  HMMA.16816.F32.BF16 R12, R200.reuse, R204, R12 ;  /* 0x000000ccc80c723c */ /* 0x048ff0000004180c */
[C---:B------:R-:W-:Y:S04]  /*7f10*/  HMMA.16816.F32.BF16 R16, R200.reuse, R206, R16 ;  /* 0x000000cec810723c */ /* 0x040fe80000041810 */
[----:B------:R-:W-:Y:S02]  /*7f20*/  FMNMX.FTZ R0, R4, R165, !PT ;  /* 0x000000a504007209 */ /* 0x000fe40007810000 */
[----:B------:R-:W-:Y:S02]  /*7f30*/  FMNMX.FTZ R2, R6, R166, !PT ;  /* 0x000000a606027209 */ /* 0x000fe40007810000 */
[C---:B----4-:R-:W-:Y:S04]  /*7f40*/  HMMA.16816.F32.BF16 R20, R200.reuse, R184, R20 ;  /* 0x000000b8c814723c */ /* 0x050fe80000041814 */
[----:B------:R-:W-:Y:S02]  /*7f50*/  FMNMX.FTZ R0, R5, R0, !PT ;  /* 0x0000000005007209 */ /* 0x000fe40007810000 */
[----:B------:R-:W-:Y:S02]  /*7f60*/  FMNMX.FTZ R2, R7, R2, !PT ;  /* 0x0000000207027209 */ /* 0x000fe40007810000 */
[C---:B------:R-:W-:Y:S01]  /*7f70*/  HMMA.16816.F32.BF16 R24, R200.reuse, R186, R24 ;  /* 0x000000bac818723c */ /* 0x040fe20000041818 */
[----:B------:R-:W2:Y:S01]  /*7f80*/  LDSM.16.M88.4 R184, [R220+0xb800] ;  /* 0x00b80000dcb8783b */ /* 0x000ea20000000200 */
[----:B------:R-:W-:Y:S04]  /*7f90*/  DEPBAR.LE SB0, 0x0 ;  /* 0x000080000000791a */ /* 0x000fe80000000000 */
[----:B------:R-:W-:Y:S01]  /*7fa0*/  FMNMX.FTZ R0, R8, R0, !PT ;  /* 0x0000000008007209 */ /* 0x000fe20007810000 */
[----:B------:R-:W-:Y:S01]  /*7fb0*/  BAR.SYNC.DEFER_BLOCKING 0x0 ;  /* 0x0000000000007b1d */ /* 0x000fe20000010000 */
[C---:B-1----:R-:W-:Y:S05]  /*7fc0*/  HMMA.16816.F32.BF16 R28, R200.reuse, R188, R28 ;  /* 0x000000bcc81c723c */ /* 0x042fea000004181c */
[----:B------:R-:W-:Y:S02]  /*7fd0*/  FMNMX.FTZ R0, R9, R0, !PT ;  /* 0x0000000009007209 */ /* 0x000fe40007810000 */
[----:B------:R-:W-:Y:S01]  /*7fe0*/  FMNMX.FTZ R2, R10, R2, !PT ;  /* 0x000000020a027209 */ /* 0x000fe20007810000 */
[C---:B------:R-:W-:Y:S01]  /*7ff0*/  HMMA.16816.F32.BF16 R32, R200.reuse, R190, R32 ;  /* 0x000000bec820723c */ /* 0x040fe20000041820 */
[----:B------:R-:W-:Y:S03]  /*8000*/  MOV R188, c[0x0][0x1e0] ;  /* 0x0000780000bc7a02 */ /* 0x000fe60000000f00 */
[----:B------:R-:W-:Y:S02]  /*8010*/  FMNMX.FTZ R0, R12, R0, !PT ;  /* 0x000000000c007209 */ /* 0x000fe40007810000 */
[----:B------:R-:W-:Y:S02]  /*8020*/  FMNMX.FTZ R2, R11, R2, !PT ;  /* 0x000000020b027209 */ /* 0x000fe40007810000 */
[C---:B------:R-:W-:Y:S01]  /*8030*/  HMMA.16816.F32.BF16 R36, R200.reuse, R192, R36 ;  /* 0x000000c0c824723c */ /* 0x040fe20000041824 */
[----:B------:R-:W-:Y:S03]  /*8040*/  MOV R189, c[0x0][0x1e4] ;  /* 0x0000790000bd7a02 */ /* 0x000fe60000000f00 */
[----:B------:R-:W-:Y:S02]  /*8050*/  FMNMX.FTZ R0, R13, R0, !PT ;  /* 0x000000000d007209 */ /* 0x000fe40007810000 */
[----:B------:R-:W-:Y:S02]  /*8060*/  FMNMX.FTZ R2, R14, R2, !PT ;  /* 0x000000020e027209 */ /* 0x000fe40007810000 */
[C---:B------:R-:W-:Y:S04]  /*8070*/  HMMA.16816.F32.BF16 R40, R200.reuse, R194, R40 ;  /* 0x000000c2c828723c */ /* 0x040fe80000041828 */
[----:B------:R-:W-:Y:S02]  /*8080*/  FMNMX.FTZ R0, R16, R0, !PT ;  /* 0x0000000010007209 */ /* 0x000fe40007810000 */
[----:B------:R-:W-:Y:S02]  /*8090*/  FMNMX.FTZ R2, R15, R2, !PT ;  /* 0x000000020f027209 */ /* 0x000fe40007810000 */
[----:B------:R-:W-:Y:S01]  /*80a0*/  FMNMX.FTZ R0, R17, R0, !PT ;  /* 0x0000000011007209 */ /* 0x000fe20007810000 */
[C---:B--2---:R-:W-:Y:S03]  /*80b0*/  HMMA.16816.F32.BF16 R44, R200.reuse, R184, R44 ;  /* 0x000000b8c82c723c */ /* 0x044fe6000004182c */
[----:B------:R-:W-:Y:S02]  /*80c0*/  FMNMX.FTZ R0, R20, R0, !PT ;  /* 0x0000000014007209 */ /* 0x000fe40007810000 */
[----:B------:R-:W-:Y:S02]  /*80d0*/  FMNMX.FTZ R2, R18, R2, !PT ;  /* 0x0000000212027209 */ /* 0x000fe40007810000 */
[----:B------:R-:W-:Y:S01]  /*80e0*/  FMNMX.FTZ R0, R21, R0, !PT ;  /* 0x0000000015007209 */ /* 0x000fe20007810000 */
[----:B------:R-:W-:Y:S04]  /*80f0*/  HMMA.16816.F32.BF16 R48, R200, R186, R48 ;  /* 0x000000bac830723c */ /* 0x000fe80000041830 */
[----:B------:R-:W-:Y:S02]  /*8100*/  FMNMX.FTZ R2, R19, R2, !PT ;  /* 0x0000000213027209 */ /* 0x000fe40007810000 */
[----:B------:R-:W-:Y:S01]  /*8110*/  FMNMX.FTZ R0, R24, R0, !PT ;  /* 0x0000000018007209 */ /* 0x000fe20007810000 */
[----:B------:R-:W-:Y:S01]  /*8120*/  @P0 IMAD.WIDE.U32 R186, R251, c[0x0][0x1e0], RZ ;  /* 0x00007800fbba0a25 */ /* 0x000fe200078e00ff */
        /* <DEDUP_REMOVED lines=27> */
[----:B------:R-:W-:Y:S01]  /*82e0*/  @P0 MOV R185, R215 ;  /* 0x000000d700b90202 */ /* 0x000fe20000000f00 */
[----:B------:R-:W1:Y:S01]  /*82f0*/  SHFL.BFLY PT, R3, R164, 0x2, 0x1f ;  /* 0x0c401f00a4037f89 */ /* 0x000e6200000e0000 */
[----:B------:R-:W-:Y:S04]  /*8300*/  FMNMX.FTZ R0, R50, R0, !PT ;  /* 0x0000000032007209 */ /* 0x000fe80007810000 */
[----:B------:R-:W-:Y:S05]  /*8310*/  FMNMX.FTZ R0, R51, R0, !PT ;  /* 0x0000000033007209 */ /* 0x000fea0007810000 */
[----:B------:R-:W2:Y:S01]  /*8320*/  SHFL.BFLY PT, R2, R0, 0x2, 0x1f ;  /* 0x0c401f0000027f89 */ /* 0x000ea200000e0000 */
[----:B-1----:R-:W-:Y:S05]  /*8330*/  FMNMX.FTZ R164, R164, R3, !PT ;  /* 0x00000003a4a47209 */ /* 0x002fea0007810000 */
[----:B------:R-:W1:Y:S01]  /*8340*/  SHFL.BFLY PT, R184, R164, 0x1, 0x1f ;  /* 0x0c201f00a4b87f89 */ /* 0x000e6200000e0000 */
[----:B--2---:R-:W-:Y:S05]  /*8350*/  FMNMX.FTZ R0, R0, R2, !PT ;  /* 0x0000000200007209 */ /* 0x004fea0007810000 */
[----:B------:R-:W2:Y:S01]  /*8360*/  SHFL.BFLY PT, R3, R0, 0x1, 0x1f ;  /* 0x0c201f0000037f89 */ /* 0x000ea200000e0000 */
[----:B-1----:R-:W-:Y:S02]  /*8370*/  FMNMX.FTZ R164, R164, R184, !PT ;  /* 0x000000b8a4a47209 */ /* 0x002fe40007810000 */
[----:B------:R-:W-:Y:S03]  /*8380*/  @P0 SHF.R.S32.HI R184, RZ, 0x1f, R251 ;  /* 0x0000001fffb80819 */ /* 0x000fe600000114fb */
[C---:B------:R-:W-:Y:S02]  /*8390*/  FADD.FTZ R2, -R164.reuse, R165 ;  /* 0x000000a5a4027221 */ /* 0x040fe40000010100 */
[----:B------:R-:W-:Y:S02]  /*83a0*/  FMUL.FTZ R196, R164, c[0x0][0x2d0] ;  /* 0x0000b400a4c47a20 */ /* 0x000fe40000410000 */
[----:B------:R-:W-:Y:S01]  /*83b0*/  @P0 IMAD R165, R184, c[0x0][0x1e0], RZ ;  /* 0x00007800b8a50a24 */ /* 0x000fe200078e02ff */
[----:B--2---:R-:W-:Y:S01]  /*83c0*/  FMNMX.FTZ R3, R0, R3, !PT ;  /* 0x0000000300037209 */ /* 0x004fe20007810000 */
[----:B------:R-:W-:Y:S01]  /*83d0*/  FMUL.FTZ R0, R2, c[0x0][0x2d0] ;  /* 0x0000b40002007a20 */ /* 0x000fe20000410000 */
[----:B------:R-:W-:Y:S01]  /*83e0*/  @P0 MOV R184, R212 ;  /* 0x000000d400b80202 */ /* 0x000fe20000000f00 */
[--C-:B------:R-:W-:Y:S02]  /*83f0*/  FFMA.FTZ R4, R4, c[0x0][0x2d0], -R196.reuse ;  /* 0x0000b40004047a23 */ /* 0x100fe400000108c4 */
[----:B------:R1:W2:Y:S01]  /*8400*/  MUFU.EX2 R2, R0 ;  /* 0x0000000000027308 */ /* 0x0002a20000000800 */
[----:B------:R-:W-:Y:S02]  /*8410*/  FFMA.FTZ R5, R5, c[0x0][0x2d0], -R196 ;  /* 0x0000b40005057a23 */ /* 0x000fe400000108c4 */
[----:B------:R-:W-:Y:S02]  /*8420*/  @P0 IMAD R165, R251, c[0x0][0x1e4], R165 ;  /* 0x00007900fba50a24 */ /* 0x000fe400078e02a5 */
[----:B------:R-:W-:Y:S03]  /*8430*/  @P0 IMAD.WIDE.U32 R184, R186, 0x60, R184 ;  /* 0x00000060bab80825 */ /* 0x000fe600078e00b8 */
[----:B------:R-:W-:Y:S01]  /*8440*/  @P0 IADD3 R165, R187, R165, RZ ;  /* 0x000000a5bba50210 */ /* 0x000fe20007ffe0ff */
[--C-:B------:R-:W-:Y:S01]  /*8450*/  FFMA.FTZ R8, R8, c[0x0][0x2d0], -R196.reuse ;  /* 0x0000b40008087a23 */ /* 0x100fe200000108c4 */
[----:B------:R3:W-:Y:S01]  /*8460*/  MUFU.EX2 R252, R4 ;  /* 0x0000000400fc7308 */ /* 0x0007e20000000800 */
[--C-:B------:R-:W-:Y:S02]  /*8470*/  FFMA.FTZ R9, R9, c[0x0][0x2d0], -R196.reuse ;  /* 0x0000b40009097a23 */ /* 0x100fe400000108c4 */
[----:B------:R-:W-:Y:S02]  /*8480*/  @P0 IMAD R165, R165, 0x60, RZ ;  /* 0x00000060a5a50824 */ /* 0x000fe400078e02ff */
[--C-:B------:R-:W-:Y:S02]  /*8490*/  FFMA.FTZ R20, R20, c[0x0][0x2d0], -R196.reuse ;  /* 0x0000b40014147a23 */ /* 0x100fe400000108c4 */
[--C-:B------:R-:W-:Y:S01]  /*84a0*/  FFMA.FTZ R21, R21, c[0x0][0x2d0], -R196.reuse ;  /* 0x0000b40015157a23 */ /* 0x100fe200000108c4 */
[----:B------:R-:W-:Y:S01]  /*84b0*/  @P0 IADD3 R165, R185, R165, RZ ;  /* 0x000000a5b9a50210 */ /* 0x000fe20007ffe0ff */
[--C-:B------:R-:W-:Y:S01]  /*84c0*/  FFMA.FTZ R24, R24, c[0x0][0x2d0], -R196.reuse ;  /* 0x0000b40018187a23 */ /* 0x100fe200000108c4 */
[----:B------:R4:W-:Y:S01]  /*84d0*/  MUFU.EX2 R198, R5 ;  /* 0x0000000500c67308 */ /* 0x0009e20000000800 */
[--C-:B------:R-:W-:Y:S01]  /*84e0*/  FFMA.FTZ R25, R25, c[0x0][0x2d0], -R196.reuse ;  /* 0x0000b40019197a23 */ /* 0x100fe200000108c4 */
[----:B------:R-:W-:Y:S01]  /*84f0*/  @P0 SHF.L.U64.HI R165, R184, 0x1, R165 ;  /* 0x00000001b8a50819 */ /* 0x000fe200000102a5 */
[----:B------:R-:W-:Y:S02]  /*8500*/  FFMA.FTZ R28, R28, c[0x0][0x2d0], -R196 ;  /* 0x0000b4001c1c7a23 */ /* 0x000fe400000108c4 */
[----:B-1----:R-:W-:Y:S01]  /*8510*/  FADD.FTZ R0, -R3, R166 ;  /* 0x000000a603007221 */ /* 0x002fe20000010100 */
[----:B------:R-:W-:Y:S01]  /*8520*/  @P0 SHF.L.U32 R166, R184, 0x1, RZ ;  /* 0x00000001b8a60819 */ /* 0x000fe200000006ff */
[----:B--2---:R-:W-:Y:S02]  /*8530*/  FMUL.FTZ R52, R2, R52 ;  /* 0x0000003402347220 */ /* 0x004fe40000410000 */
[----:B------:R-:W-:Y:S01]  /*8540*/  FMUL.FTZ R0, R0, c[0x0][0x2d0] ;  /* 0x0000b40000007a20 */ /* 0x000fe20000410000 */
[----:B------:R-:W-:Y:S01]  /*8550*/  @P0 IADD3 R185, P6, R166, 0x80, RZ ;  /* 0x00000080a6b90810 */ /* 0x000fe20007fde0ff */
[----:B------:R1:W-:Y:S01]  /*8560*/  MUFU.EX2 R205, R8 ;  /* 0x0000000800cd7308 */ /* 0x0003e20000000800 */
[C---:B------:R-:W-:Y:S02]  /*8570*/  FMUL.FTZ R53, R2.reuse, R53 ;  /* 0x0000003502357220 */ /* 0x040fe40000410000 */
[----:B------:R-:W-:Y:S01]  /*8580*/  @P0 IADD3 R184, P5, R185, c[0x0][0x1c8], RZ ;  /* 0x00007200b9b80a10 */ /* 0x000fe20007fbe0ff */
[C---:B------:R-:W-:Y:S02]  /*8590*/  FMUL.FTZ R56, R2.reuse, R56 ;  /* 0x0000003802387220 */ /* 0x040fe40000410000 */
[C---:B------:R-:W-:Y:S01]  /*85a0*/  FMUL.FTZ R57, R2.reuse, R57 ;  /* 0x0000003902397220 */ /* 0x040fe20000410000 */
[--C-:B------:R-:W-:Y:S01]  /*85b0*/  @P0 IADD3.X R185, RZ, c[0x0][0x1cc], R165.reuse, P5, P6 ;  /* 0x00007300ffb90a10 */ /* 0x100fe20002fec4a5 */
[----:B------:R-:W-:Y:S01]  /*85c0*/  FMUL.FTZ R60, R2, R60 ;  /* 0x0000003c023c7220 */ /* 0x000fe20000410000 */
[C---:B---3--:R-:W-:Y:S01]  /*85d0*/  @P0 IADD3 R4, P5, R166.reuse, c[0x0][0x1c8], RZ ;  /* 0x00007200a6040a10 */ /* 0x048fe20007fbe0ff */
[----:B------:R2:W-:Y:S01]  /*85e0*/  MUFU.EX2 R204, R9 ;  /* 0x0000000900cc7308 */ /* 0x0005e20000000800 */
[----:B------:R-:W-:Y:S01]  /*85f0*/  @P0 IADD3 R186, P6, R166, 0x100, RZ ;  /* 0x00000100a6ba0810 */ /* 0x000fe20007fde0ff */
[C---:B------:R-:W-:Y:S01]  /*8600*/  FMUL.FTZ R61, R2.reuse, R61 ;  /* 0x0000003d023d7220 */ /* 0x040fe20000410000 */
[----:B----4-:R-:W-:Y:S01]  /*8610*/  @P0 IADD3.X R5, R165, c[0x0][0x1cc], RZ, P5, !PT ;  /* 0x00007300a5050a10 */ /* 0x010fe20002ffe4ff */
[----:B------:R-:W-:Y:S01]  /*8620*/  FMUL.FTZ R64, R2, R64 ;  /* 0x0000004002407220 */ /* 0x000fe20000410000 */
[----:B------:R-:W-:Y:S01]  /*8630*/  @P0 IADD3 R186, P5, R186, c[0x0][0x1c8], RZ ;  /* 0x00007200baba0a10 */ /* 0x000fe20007fbe0ff */
[C---:B------:R-:W-:Y:S02]  /*8640*/  FMUL.FTZ R65, R2.reuse, R65 ;  /* 0x0000004102417220 */ /* 0x040fe40000410000 */
[----:B------:R3:W-:Y:S01]  /*8650*/  @P0 LDGSTS.E.BYPASS.LTC128B.128 [R250+0xc100], [R4.64], !P1 ;  /* 0x0c10000004fa0fae */ /* 0x0007e2000c901d48 */
[--C-:B------:R-:W-:Y:S01]  /*8660*/  @P0 IADD3.X R187, RZ, c[0x0][0x1cc], R165.reuse, P5, P6 ;  /* 0x00007300ffbb0a10 */ /* 0x100fe20002fec4a5 */
[----:B------:R-:W4:Y:S01]  /*8670*/  MUFU.EX2 R0, R0 ;  /* 0x0000000000007308 */ /* 0x000f220000000800 */
[C---:B------:R-:W-:Y:S02]  /*8680*/  FMUL.FTZ R68, R2.reuse, R68 ;  /* 0x0000004402447220 */ /* 0x040fe40000410000 */
[----:B------:R-:W-:Y:S01]  /*8690*/  FMUL.FTZ R69, R2, R69 ;  /* 0x0000004502457220 */ /* 0x000fe20000410000 */
[----:B------:R3:W-:Y:S01]  /*86a0*/  @P0 LDGSTS.E.BYPASS.LTC128B.128 [R250+0xf100], [R184.64], !P4 ;  /* 0x0f100000b8fa0fae */ /* 0x0007e2000e101d48 */
[----:B-1----:R-:W-:Y:S01]  /*86b0*/  @P0 IADD3 R8, P6, R166, 0x180, RZ ;  /* 0x00000180a6080810 */ /* 0x002fe20007fde0ff */
[----:B------:R-:W-:Y:S02]  /*86c0*/  FMUL.FTZ R166, R3, c[0x0][0x2d0] ;  /* 0x0000b40003a67a20 */ /* 0x000fe40000410000 */
[----:B------:R-:W-:Y:S01]  /*86d0*/  FMUL.FTZ R72, R2, R72 ;  /* 0x0000004802487220 */ /* 0x000fe20000410000 */
[----:B------:R-:W-:Y:S01]  /*86e0*/  @P0 IADD3 R8, P5, R8, c[0x0][0x1c8], RZ ;  /* 0x0000720008080a10 */ /* 0x000fe20007fbe0ff */
[----:B------:R1:W-:Y:S01]  /*86f0*/  @P0 LDGSTS.E.BYPASS.LTC128B.128 [R250+0x12100], [R186.64], !P3 ;  /* 0x12100000bafa0fae */ /* 0x0003e2000d901d48 */
[--C-:B------:R-:W-:Y:S01]  /*8700*/  FFMA.FTZ R6, R6, c[0x0][0x2d0], -R166.reuse ;  /* 0x0000b40006067a23 */ /* 0x100fe200000108a6 */
[----:B------:R-:W-:Y:S01]  /*8710*/  MUFU.EX2 R211, R20 ;  /* 0x0000001400d37308 */ /* 0x000fe20000000800 */
[--C-:B------:R-:W-:Y:S01]  /*8720*/  FFMA.FTZ R10, R10, c[0x0][0x2d0], -R166.reuse ;  /* 0x0000b4000a0a7a23 */ /* 0x100fe200000108a6 */
[----:B--2---:R-:W-:Y:S01]  /*8730*/  @P0 IADD3.X R9, RZ, c[0x0][0x1cc], R165, P5, P6 ;  /* 0x00007300ff090a10 */ /* 0x004fe20002fec4a5 */
[--C-:B------:R-:W-:Y:S02]  /*8740*/  FFMA.FTZ R11, R11, c[0x0][0x2d0], -R166.reuse ;  /* 0x0000b4000b0b7a23 */ /* 0x100fe400000108a6 */
[C---:B------:R-:W-:Y:S02]  /*8750*/  FMUL.FTZ R73, R2.reuse, R73 ;  /* 0x0000004902497220 */ /* 0x040fe40000410000 */
[----:B------:R2:W-:Y:S01]  /*8760*/  @P0 LDGSTS.E.BYPASS.LTC128B.128 [R250+0x15100], [R8.64], !P2 ;  /* 0x1510000008fa0fae */ /* 0x0005e2000d101d48 */
[C---:B------:R-:W-:Y:S02]  /*8770*/  FMUL.FTZ R76, R2.reuse, R76 ;  /* 0x0000004c024c7220 */ /* 0x040fe40000410000 */
[----:B------:R1:W-:Y:S01]  /*8780*/  MUFU.EX2 R200, R6 ;  /* 0x0000000600c87308 */ /* 0x0003e20000000800 */
[----:B------:R-:W-:Y:S02]  /*8790*/  FMUL.FTZ R77, R2, R77 ;  /* 0x0000004d024d7220 */ /* 0x000fe40000410000 */
[C---:B----4-:R-:W-:Y:S02]  /*87a0*/  FMUL.FTZ R54, R0.reuse, R54 ;  /* 0x0000003600367220 */ /* 0x050fe40000410000 */
[C---:B------:R-:W-:Y:S02]  /*87b0*/  FMUL.FTZ R55, R0.reuse, R55 ;  /* 0x0000003700377220 */ /* 0x040fe40000410000 */
[----:B------:R-:W-:Y:S01]  /*87c0*/  FMUL.FTZ R58, R0, R58 ;  /* 0x0000003a003a7220 */ /* 0x000fe20000410000 */
[C---:B---3--:R-:W-:Y:S02]  /*87d0*/  @P0 SHF.L.U32 R184, R188.reuse, 0x6, RZ ;  /* 0x00000006bcb80819 */ /* 0x048fe400000006ff */
[----:B------:R3:W-:Y:S01]  /*87e0*/  MUFU.EX2 R202, R10 ;  /* 0x0000000a00ca7308 */ /* 0x0007e20000000800 */
[----:B------:R-:W-:Y:S01]  /*87f0*/  @P0 SHF.L.U64.HI R185, R188, 0x6, R189 ;  /* 0x00000006bcb90819 */ /* 0x000fe200000102bd */
[----:B------:R-:W-:Y:S01]  /*8800*/  FMUL.FTZ R59, R0, R59 ;  /* 0x0000003b003b7220 */ /* 0x000fe20000410000 */
[----:B------:R-:W-:Y:S01]  /*8810*/  @P0 IADD3 R4, P6, R4, R184, RZ ;  /* 0x000000b804040210 */ /* 0x000fe20007fde0ff */
[C---:B------:R-:W-:Y:S02]  /*8820*/  FMUL.FTZ R62, R0.reuse, R62 ;  /* 0x0000003e003e7220 */ /* 0x040fe40000410000 */
[C---:B------:R-:W-:Y:S01]  /*8830*/  FMUL.FTZ R63, R0.reuse, R63 ;  /* 0x0000003f003f7220 */ /* 0x040fe20000410000 */
[----:B------:R-:W-:Y:S01]  /*8840*/  @P0 IADD3.X R5, R5, R185, RZ, P6, !PT ;  /* 0x000000b905050210 */ /* 0x000fe200037fe4ff */
[C---:B------:R-:W-:Y:S02]  /*8850*/  FMUL.FTZ R66, R0.reuse, R66 ;  /* 0x0000004200427220 */ /* 0x040fe40000410000 */
[----:B------:R4:W-:Y:S01]  /*8860*/  MUFU.EX2 R201, R11 ;  /* 0x0000000b00c97308 */ /* 0x0009e20000000800 */
[C---:B------:R-:W-:Y:S01]  /*8870*/  FMUL.FTZ R67, R0.reuse, R67 ;  /* 0x0000004300437220 */ /* 0x040fe20000410000 */
[----:B------:R4:W-:Y:S01]  /*8880*/  @P0 LDGSTS.E.BYPASS.LTC128B.128 [R250+0xd100], [R4.64], !P1 ;  /* 0x0d10000004fa0fae */ /* 0x0009e2000c901d48 */
[----:B------:R-:W-:Y:S01]  /*8890*/  FMUL.FTZ R70, R0, R70 ;  /* 0x0000004600467220 */ /* 0x000fe20000410000 */
[----:B-1----:R-:W-:Y:S01]  /*88a0*/  @P0 IADD3 R6, P5, R184, R4, RZ ;  /* 0x00000004b8060210 */ /* 0x002fe20007fbe0ff */
[--C-:B--2---:R-:W-:Y:S02]  /*88b0*/  FFMA.FTZ R8, R7, c[0x0][0x2d0], -R166.reuse ;  /* 0x0000b40007087a23 */ /* 0x104fe400000108a6 */
[----:B------:R-:W-:Y:S01]  /*88c0*/  FMUL.FTZ R9, R2, R173 ;  /* 0x000000ad02097220 */ /* 0x000fe20000410000 */
[----:B------:R1:W-:Y:S01]  /*88d0*/  @P0 LDGSTS.E.BYPASS.LTC128B.128 [R250+0x10100], [R4.64+0x80], !P4 ;  /* 0x1010008004fa0fae */ /* 0x0003e2000e101d48 */
[----:B------:R-:W-:Y:S01]  /*88e0*/  @P0 IADD3.X R7, R185, R5, RZ, P5, !PT ;  /* 0x00000005b9070210 */ /* 0x000fe20002ffe4ff */
[----:B------:R2:W1:Y:S01]  /*88f0*/  MUFU.EX2 R203, R8 ;  /* 0x0000000800cb7308 */ /* 0x0004620000000800 */
[C---:B------:R-:W-:Y:S02]  /*8900*/  FMUL.FTZ R71, R0.reuse, R71 ;  /* 0x0000004700477220 */ /* 0x040fe40000410000 */
[C---:B------:R-:W-:Y:S01]  /*8910*/  FMUL.FTZ R74, R0.reuse, R74 ;  /* 0x0000004a004a7220 */ /* 0x040fe20000410000 */
[----:B------:R1:W-:Y:S01]  /*8920*/  @P0 LDGSTS.E.BYPASS.LTC128B.128 [R250+0x13100], [R4.64+0x100], !P3 ;  /* 0x1310010004fa0fae */ /* 0x0003e2000d901d48 */
[C---:B---3--:R-:W-:Y:S02]  /*8930*/  FMUL.FTZ R10, R0.reuse, R174 ;  /* 0x000000ae000a7220 */ /* 0x048fe40000410000 */
[C---:B------:R-:W-:Y:S02]  /*8940*/  FMUL.FTZ R75, R0.reuse, R75 ;  /* 0x0000004b004b7220 */ /* 0x040fe40000410000 */
[C---:B------:R-:W-:Y:S01]  /*8950*/  FMUL.FTZ R78, R0.reuse, R78 ;  /* 0x0000004e004e7220 */ /* 0x040fe20000410000 */
[----:B------:R1:W-:Y:S01]  /*8960*/  @P0 LDGSTS.E.BYPASS.LTC128B.128 [R250+0x16100], [R4.64+0x180], !P2 ;  /* 0x1610018004fa0fae */ /* 0x0003e2000d101d48 */
[----:B------:R-:W-:Y:S01]  /*8970*/  FMUL.FTZ R79, R0, R79 ;  /* 0x0000004f004f7220 */ /* 0x000fe20000410000 */
[----:B------:R-:W-:Y:S01]  /*8980*/  MUFU.EX2 R210, R21 ;  /* 0x0000001500d27308 */ /* 0x000fe20000000800 */
[----:B------:R-:W-:Y:S02]  /*8990*/  FMUL.FTZ R80, R2, R80 ;  /* 0x0000005002507220 */ /* 0x000fe40000410000 */
[----:B----4-:R-:W-:Y:S01]  /*89a0*/  FMUL.FTZ R11, R0, R175 ;  /* 0x000000af000b7220 */ /* 0x010fe20000410000 */
[----:B------:R3:W-:Y:S01]  /*89b0*/  @P0 LDGSTS.E.BYPASS.LTC128B.128 [R250+0xe100], [R6.64], !P1 ;  /* 0x0e10000006fa0fae */ /* 0x0007e2000c901d48 */
[----:B------:R-:W-:Y:S02]  /*89c0*/  FMUL.FTZ R81, R2, R81 ;  /* 0x0000005102517220 */ /* 0x000fe40000410000 */
[C---:B------:R-:W-:Y:S02]  /*89d0*/  FMUL.FTZ R82, R0.reuse, R82 ;  /* 0x0000005200527220 */ /* 0x040fe40000410000 */
[----:B------:R-:W-:Y:S01]  /*89e0*/  FMUL.FTZ R83, R0, R83 ;  /* 0x0000005300537220 */ /* 0x000fe20000410000 */
[----:B------:R3:W-:Y:S01]  /*89f0*/  @P0 LDGSTS.E.BYPASS.LTC128B.128 [R250+0x11100], [R6.64+0x80], !P4 ;  /* 0x1110008006fa0fae */ /* 0x0007e2000e101d48 */
[--C-:B------:R-:W-:Y:S01]  /*8a00*/  FFMA.FTZ R22, R22, c[0x0][0x2d0], -R166.reuse ;  /* 0x0000b40016167a23 */ /* 0x100fe200000108a6 */
[----:B------:R-:W-:Y:S01]  /*8a10*/  MUFU.EX2 R209, R24 ;  /* 0x0000001800d17308 */ /* 0x000fe20000000800 */
[----:B--2---:R-:W-:Y:S02]  /*8a20*/  FMUL.FTZ R8, R2, R172 ;  /* 0x000000ac02087220 */ /* 0x004fe40000410000 */
[--C-:B------:R-:W-:Y:S01]  /*8a30*/  FFMA.FTZ R23, R23, c[0x0][0x2d0], -R166.reuse ;  /* 0x0000b40017177a23 */ /* 0x100fe200000108a6 */
[----:B------:R3:W-:Y:S01]  /*8a40*/  @P0 LDGSTS.E.BYPASS.LTC128B.128 [R250+0x14100], [R6.64+0x100], !P3 ;  /* 0x1410010006fa0fae */ /* 0x0007e2000d901d48 */
[--C-:B------:R-:W-:Y:S02]  /*8a50*/  FFMA.FTZ R26, R26, c[0x0][0x2d0], -R166.reuse ;  /* 0x0000b4001a1a7a23 */ /* 0x100fe400000108a6 */
[----:B------:R-:W-:Y:S02]  /*8a60*/  FFMA.FTZ R27, R27, c[0x0][0x2d0], -R166 ;  /* 0x0000b4001b1b7a23 */ /* 0x000fe400000108a6 */
[----:B------:R-:W-:Y:S01]  /*8a70*/  FFMA.FTZ R29, R29, c[0x0][0x2d0], -R196 ;  /* 0x0000b4001d1d7a23 */ /* 0x000fe200000108c4 */
[----:B------:R3:W-:Y:S01]  /*8a80*/  @P0 LDGSTS.E.BYPASS.LTC128B.128 [R250+0x17100], [R6.64+0x180], !P2 ;  /* 0x1710018006fa0fae */ /* 0x0007e2000d101d48 */
[----:B------:R-:W-:Y:S01]  /*8a90*/  MUFU.EX2 R208, R25 ;  /* 0x0000001900d07308 */ /* 0x000fe20000000800 */
[--C-:B------:R-:W-:Y:S02]  /*8aa0*/  FFMA.FTZ R30, R30, c[0x0][0x2d0], -R166.reuse ;  /* 0x0000b4001e1e7a23 */ /* 0x100fe400000108a6 */
[----:B-1----:R-:W-:Y:S01]  /*8ab0*/  FMUL.FTZ R4, R2, R168 ;  /* 0x000000a802047220 */ /* 0x002fe20000410000 */
[----:B------:R-:W-:Y:S01]  /*8ac0*/  F2FP.BF16.PACK_AB R168, R198, R252 ;  /* 0x000000fcc6a8723e */ /* 0x000fe200000010ff */
[----:B------:R-:W1:Y:S01]  /*8ad0*/  LDSM.16.MT88.4 R184, [R216+0x100] ;  /* 0x00010000d8b8783b */ /* 0x000e620000004200 */
[----:B------:R-:W-:Y:S01]  /*8ae0*/  FMUL.FTZ R5, R2, R169 ;  /* 0x000000a902057220 */ /* 0x000fe20000410000 */
[----:B------:R-:W-:Y:S01]  /*8af0*/  F2FP.BF16.PACK_AB R169, R203, R200 ;  /* 0x000000c8cba9723e */ /* 0x000fe200000010ff */
[----:B------:R-:W-:Y:S02]  /*8b00*/  FFMA.FTZ R31, R31, c[0x0][0x2d0], -R166 ;  /* 0x0000b4001f1f7a23 */ /* 0x000fe400000108a6 */
[----:B------:R-:W-:Y:S01]  /*8b10*/  MUFU.EX2 R207, R28 ;  /* 0x0000001c00cf7308 */ /* 0x000fe20000000800 */
[----:B------:R-:W2:Y:S01]  /*8b20*/  LDSM.16.MT88.4 R188, [R217+0x100] ;  /* 0x00010000d9bc783b */ /* 0x000ea20000004200 */
[--C-:B------:R-:W-:Y:S02]  /*8b30*/  FFMA.FTZ R32, R32, c[0x0][0x2d0], -R196.reuse ;  /* 0x0000b40020207a23 */ /* 0x100fe400000108c4 */
[----:B------:R-:W-:Y:S02]  /*8b40*/  FFMA.FTZ R33, R33, c[0x0][0x2d0], -R196 ;  /* 0x0000b40021217a23 */ /* 0x000fe400000108c4 */
[--C-:B------:R-:W-:Y:S01]  /*8b50*/  FFMA.FTZ R34, R34, c[0x0][0x2d0], -R166.reuse ;  /* 0x0000b40022227a23 */ /* 0x100fe200000108a6 */
[----:B------:R-:W4:Y:S01]  /*8b60*/  LDSM.16.MT88.4 R192, [R219+0x100] ;  /* 0x00010000dbc0783b */ /* 0x000f220000004200 */
[----:B------:R-:W-:Y:S02]  /*8b70*/  FFMA.FTZ R35, R35, c[0x0][0x2d0], -R166 ;  /* 0x0000b40023237a23 */ /* 0x000fe400000108a6 */
[----:B------:R-:W-:Y:S01]  /*8b80*/  MUFU.EX2 R206, R29 ;  /* 0x0000001d00ce7308 */ /* 0x000fe20000000800 */
[--C-:B------:R-:W-:Y:S02]  /*8b90*/  FFMA.FTZ R36, R36, c[0x0][0x2d0], -R196.reuse ;  /* 0x0000b40024247a23 */ /* 0x100fe400000108c4 */
[----:B------:R-:W4:Y:S01]  /*8ba0*/  LDSM.16.MT88.4 R172, [R218+0x100] ;  /* 0x00010000daac783b */ /* 0x000f220000004200 */
[----:B------:R-:W-:Y:S02]  /*8bb0*/  FFMA.FTZ R37, R37, c[0x0][0x2d0], -R196 ;  /* 0x0000b40025257a23 */ /* 0x000fe400000108c4 */
[----:B---3--:R-:W-:Y:S01]  /*8bc0*/  FMUL.FTZ R6, R0, R170 ;  /* 0x000000aa00067220 */ /* 0x008fe20000410000 */
[----:B------:R-:W-:Y:S01]  /*8bd0*/  F2FP.BF16.PACK_AB R170, R204, R205 ;  /* 0x000000cdccaa723e */ /* 0x000fe200000010ff */
[----:B------:R-:W-:Y:S01]  /*8be0*/  FMUL.FTZ R7, R0, R171 ;  /* 0x000000ab00077220 */ /* 0x000fe20000410000 */
[----:B------:R-:W-:Y:S01]  /*8bf0*/  F2FP.BF16.PACK_AB R171, R201, R202 ;  /* 0x000000cac9ab723e */ /* 0x000fe200000010ff */
[----:B------:R-:W0:Y:S01]  /*8c00*/  LDGDEPBAR ;  /* 0x00000000000079af */ /* 0x000e220000000000 */
[--C-:B------:R-:W-:Y:S02]  /*8c10*/  FFMA.FTZ R38, R38, c[0x0][0x2d0], -R166.reuse ;  /* 0x0000b40026267a23 */ /* 0x100fe400000108a6 */
[----:B------:R-:W-:Y:S02]  /*8c20*/  FFMA.FTZ R39, R39, c[0x0][0x2d0], -R166 ;  /* 0x0000b40027277a23 */ /* 0x000fe400000108a6 */
[--C-:B------:R-:W-:Y:S02]  /*8c30*/  FFMA.FTZ R40, R40, c[0x0][0x2d0], -R196.reuse ;  /* 0x0000b40028287a23 */ /* 0x100fe400000108c4 */
[----:B------:R-:W-:Y:S02]  /*8c40*/  FFMA.FTZ R41, R41, c[0x0][0x2d0], -R196 ;  /* 0x0000b40029297a23 */ /* 0x000fe400000108c4 */
[--C-:B------:R-:W-:Y:S02]  /*8c50*/  FFMA.FTZ R42, R42, c[0x0][0x2d0], -R166.reuse ;  /* 0x0000b4002a2a7a23 */ /* 0x100fe400000108a6 */
[----:B------:R-:W-:Y:S02]  /*8c60*/  FFMA.FTZ R43, R43, c[0x0][0x2d0], -R166 ;  /* 0x0000b4002b2b7a23 */ /* 0x000fe400000108a6 */
[C---:B------:R-:W-:Y:S01]  /*8c70*/  FMUL.FTZ R84, R2.reuse, R84 ;  /* 0x0000005402547220 */ /* 0x040fe20000410000 */
[C---:B-1----:R-:W-:Y:S01]  /*8c80*/  HMMA.16816.F32.BF16 R4, R168.reuse, R184, R4 ;  /* 0x000000b8a804723c */ /* 0x042fe20000041804 */
[----:B------:R-:W-:Y:S04]  /*8c90*/  MUFU.EX2 R165, R43 ;  /* 0x0000002b00a57308 */ /* 0x000fe80000000800 */
[----:B------:R-:W-:Y:S02]  /*8ca0*/  FMUL.FTZ R85, R2, R85 ;  /* 0x0000005502557220 */ /* 0x000fe40000410000 */
[C---:B------:R-:W-:Y:S01]  /*8cb0*/  FMUL.FTZ R86, R0.reuse, R86 ;  /* 0x0000005600567220 */ /* 0x040fe20000410000 */
[C---:B------:R-:W-:Y:S01]  /*8cc0*/  HMMA.16816.F32.BF16 R8, R168.reuse, R186, R8 ;  /* 0x000000baa808723c */ /* 0x040fe20000041808 */
[----:B------:R-:W1:Y:S03]  /*8cd0*/  LDSM.16.MT88.4 R184, [R216+0x3100] ;  /* 0x00310000d8b8783b */ /* 0x000e660000004200 */
[----:B------:R-:W-:Y:S02]  /*8ce0*/  FMUL.FTZ R87, R0, R87 ;  /* 0x0000005700577220 */ /* 0x000fe40000410000 */
        /* <DEDUP_REMOVED lines=8> */
[C---:B----4-:R-:W-:Y:S01]  /*8d70*/  HMMA.16816.F32.BF16 R60, R168.reuse, R192, R60 ;  /* 0x000000c0a83c723c */ /* 0x050fe2000004183c */
[----:B------:R-:W-:Y:S03]  /*8d80*/  MUFU.EX2 R193, R22 ;  /* 0x0000001600c17308 */ /* 0x000fe60000000800 */
[----:B------:R-:W-:Y:S02]  /*8d90*/  FMUL.FTZ R93, R2, R93 ;  /* 0x0000005d025d7220 */ /* 0x000fe40000410000 */
[C---:B------:R-:W-:Y:S02]  /*8da0*/  FMUL.FTZ R94, R0.reuse, R94 ;  /* 0x0000005e005e7220 */ /* 0x040fe40000410000 */
[C---:B------:R-:W-:Y:S03]  /*8db0*/  HMMA.16816.F32.BF16 R64, R168.reuse, R194, R64 ;  /* 0x000000c2a840723c */ /* 0x040fe60000041840 */
[----:B------:R3:W-:Y:S01]  /*8dc0*/  MUFU.EX2 R192, R23 ;  /* 0x0000001700c07308 */ /* 0x0007e20000000800 */
[----:B------:R-:W-:Y:S02]  /*8dd0*/  FMUL.FTZ R95, R0, R95 ;  /* 0x0000005f005f7220 */ /* 0x000fe40000410000 */
[C---:B------:R-:W-:Y:S02]  /*8de0*/  FMUL.FTZ R96, R2.reuse, R96 ;  /* 0x0000006002607220 */ /* 0x040fe40000410000 */
[C---:B------:R-:W-:Y:S04]  /*8df0*/  HMMA.16816.F32.BF16 R68, R168.reuse, R172, R68 ;  /* 0x000000aca844723c */ /* 0x040fe80000041844 */
[----:B------:R-:W-:Y:S02]  /*8e00*/  FMUL.FTZ R97, R2, R97 ;  /* 0x0000006102617220 */ /* 0x000fe40000410000 */
[C---:B------:R-:W-:Y:S02]  /*8e10*/  FMUL.FTZ R98, R0.reuse, R98 ;  /* 0x0000006200627220 */ /* 0x040fe40000410000 */
[C---:B------:R-:W-:Y:S01]  /*8e20*/  HMMA.16816.F32.BF16 R72, R168.reuse, R174, R72 ;  /* 0x000000aea848723c */ /* 0x040fe20000041848 */
[----:B------:R-:W4:Y:S03]  /*8e30*/  LDSM.16.MT88.4 R172, [R219+0x3100] ;  /* 0x00310000dbac783b */ /* 0x000f260000004200 */
[----:B------:R-:W-:Y:S02]  /*8e40*/  FMUL.FTZ R99, R0, R99 ;  /* 0x0000006300637220 */ /* 0x000fe40000410000 */
[C---:B------:R-:W-:Y:S02]  /*8e50*/  FMUL.FTZ R100, R2.reuse, R100 ;  /* 0x0000006402647220 */ /* 0x040fe40000410000 */
[C---:B-1----:R-:W-:Y:S01]  /*8e60*/  HMMA.16816.F32.BF16 R76, R168.reuse, R184, R76 ;  /* 0x000000b8a84c723c */ /* 0x042fe2000004184c */
[----:B---3--:R-:W-:Y:S03]  /*8e70*/  LDSM.16.MT88.4 R20, [R218+0x9900] ;  /* 0x00990000da14783b */ /* 0x008fe60000004200 */
[----:B------:R-:W-:Y:S02]  /*8e80*/  FMUL.FTZ R101, R2, R101 ;  /* 0x0000006502657220 */ /* 0x000fe40000410000 */
[C---:B------:R-:W-:Y:S02]  /*8e90*/  FMUL.FTZ R102, R0.reuse, R102 ;  /* 0x0000006600667220 */ /* 0x040fe40000410000 */
        /* <DEDUP_REMOVED lines=11> */
[----:B------:R-:W-:Y:S01]  /*8f50*/  FMUL.FTZ R109, R2, R109 ;  /* 0x0000006d026d7220 */ /* 0x000fe20000410000 */
[C---:B----4-:R-:W-:Y:S03]  /*8f60*/  HMMA.16816.F32.BF16 R92, R168.reuse, R172, R92 ;  /* 0x000000aca85c723c */ /* 0x050fe6000004185c */
[C---:B------:R-:W-:Y:S02]  /*8f70*/  FMUL.FTZ R110, R0.reuse, R110 ;  /* 0x0000006e006e7220 */ /* 0x040fe40000410000 */
[----:B------:R-:W-:Y:S02]  /*8f80*/  FMUL.FTZ R111, R0, R111 ;  /* 0x0000006f006f7220 */ /* 0x000fe40000410000 */
[C---:B------:R-:W-:Y:S01]  /*8f90*/  FMUL.FTZ R112, R2.reuse, R112 ;  /* 0x0000007002707220 */ /* 0x040fe20000410000 */
[C---:B------:R-:W-:Y:S01]  /*8fa0*/  HMMA.16816.F32.BF16 R96, R168.reuse, R174, R96 ;  /* 0x000000aea860723c */ /* 0x040fe20000041860 */
[----:B------:R-:W3:Y:S03]  /*8fb0*/  LDSM.16.MT88.4 R172, [R217+0x6100] ;  /* 0x00610000d9ac783b */ /* 0x000ee60000004200 */
[----:B------:R-:W-:Y:S02]  /*8fc0*/  FMUL.FTZ R113, R2, R113 ;  /* 0x0000007102717220 */ /* 0x000fe40000410000 */
[C---:B------:R-:W-:Y:S02]  /*8fd0*/  FMUL.FTZ R114, R0.reuse, R114 ;  /* 0x0000007200727220 */ /* 0x040fe40000410000 */
[C---:B-1----:R-:W-:Y:S04]  /*8fe0*/  HMMA.16816.F32.BF16 R100, R168.reuse, R184, R100 ;  /* 0x000000b8a864723c */ /* 0x042fe80000041864 */
        /* <DEDUP_REMOVED lines=14> */
[C---:B---3--:R-:W-:Y:S03]  /*90d0*/  HMMA.16816.F32.BF16 R116, R168.reuse, R172, R116 ;  /* 0x000000aca874723c */ /* 0x048fe60000041874 */
[C---:B------:R-:W-:Y:S02]  /*90e0*/  FMUL.FTZ R124, R2.reuse, R124 ;  /* 0x0000007c027c7220 */ /* 0x040fe40000410000 */
[----:B------:R-:W-:Y:S02]  /*90f0*/  FMUL.FTZ R125, R2, R125 ;  /* 0x0000007d027d7220 */ /* 0x000fe40000410000 */
[C---:B------:R-:W-:Y:S01]  /*9100*/  FMUL.FTZ R126, R0.reuse, R126 ;  /* 0x0000007e007e7220 */ /* 0x040fe20000410000 */
[C---:B------:R-:W-:Y:S01]  /*9110*/  HMMA.16816.F32.BF16 R120, R168.reuse, R174, R120 ;  /* 0x000000aea878723c */ /* 0x040fe20000041878 */
[----:B------:R-:W3:Y:S03]  /*9120*/  LDSM.16.MT88.4 R172, [R216+0x9100] ;  /* 0x00910000d8ac783b */ /* 0x000ee60000004200 */
        /* <DEDUP_REMOVED lines=12> */
[--C-:B------:R-:W-:Y:S02]  /*91f0*/  FFMA.FTZ R12, R12, c[0x0][0x2d0], -R196.reuse ;  /* 0x0000b4000c0c7a23 */ /* 0x100fe400000108c4 */
[----:B------:R-:W-:Y:S02]  /*9200*/  FFMA.FTZ R13, R13, c[0x0][0x2d0], -R196 ;  /* 0x0000b4000d0d7a23 */ /* 0x000fe400000108c4 */
[----:B------:R4:W-:Y:S01]  /*9210*/  MUFU.EX2 R215, R12 ;  /* 0x0000000c00d77308 */ /* 0x0009e20000000800 */
[C---:B--2---:R-:W-:Y:S03]  /*9220*/  HMMA.16816.F32.BF16 R132, R168.reuse, R188, R132 ;  /* 0x000000bca884723c */ /* 0x044fe60000041884 */
[--C-:B------:R-:W-:Y:S02]  /*9230*/  FFMA.FTZ R14, R14, c[0x0][0x2d0], -R166.reuse ;  /* 0x0000b4000e0e7a23 */ /* 0x100fe400000108a6 */
[----:B------:R-:W-:Y:S02]  /*9240*/  FFMA.FTZ R15, R15, c[0x0][0x2d0], -R166 ;  /* 0x0000b4000f0f7a23 */ /* 0x000fe400000108a6 */
[C---:B------:R-:W-:Y:S02]  /*9250*/  FMUL.FTZ R136, R2.reuse, R136 ;  /* 0x0000008802887220 */ /* 0x040fe40000410000 */
[----:B------:R-:W-:Y:S01]  /*9260*/  FMUL.FTZ R137, R2, R137 ;  /* 0x0000008902897220 */ /* 0x000fe20000410000 */
[----:B------:R2:W1:Y:S02]  /*9270*/  MUFU.EX2 R214, R13 ;  /* 0x0000000d00d67308 */ /* 0x0004640000000800 */
[C---:B------:R-:W-:Y:S02]  /*9280*/  FMUL.FTZ R138, R0.reuse, R138 ;  /* 0x0000008a008a7220 */ /* 0x040fe40000410000 */
[----:B------:R-:W-:Y:S02]  /*9290*/  FMUL.FTZ R139, R0, R139 ;  /* 0x0000008b008b7220 */ /* 0x000fe40000410000 */
[C---:B------:R-:W-:Y:S02]  /*92a0*/  FMUL.FTZ R140, R2.reuse, R140 ;  /* 0x0000008c028c7220 */ /* 0x040fe40000410000 */
[----:B------:R-:W-:Y:S02]  /*92b0*/  FMUL.FTZ R141, R2, R141 ;  /* 0x0000008d028d7220 */ /* 0x000fe40000410000 */
[----:B------:R1:W-:Y:S01]  /*92c0*/  MUFU.EX2 R199, R14 ;  /* 0x0000000e00c77308 */ /* 0x0003e20000000800 */
[C---:B------:R-:W-:Y:S01]  /*92d0*/  HMMA.16816.F32.BF16 R136, R168.reuse, R190, R136 ;  /* 0x000000bea888723c */ /* 0x040fe20000041888 */
[----:B------:R-:W1:Y:S02]  /*92e0*/  LDSM.16.MT88.4 R188, [R219+0x9100] ;  /* 0x00910000dbbc783b */ /* 0x000e640000004200 */
[C---:B------:R-:W-:Y:S02]  /*92f0*/  FMUL.FTZ R142, R0.reuse, R142 ;  /* 0x0000008e008e7220 */ /* 0x040fe40000410000 */
[----:B------:R-:W-:Y:S02]  /*9300*/  FMUL.FTZ R143, R0, R143 ;  /* 0x0000008f008f7220 */ /* 0x000fe40000410000 */
[C---:B----4-:R-:W-:Y:S02]  /*9310*/  FMUL.FTZ R12, R2.reuse, R176 ;  /* 0x000000b0020c7220 */ /* 0x050fe40000410000 */
[----:B------:R4:W1:Y:S03]  /*9320*/  MUFU.EX2 R197, R15 ;  /* 0x0000000f00c57308 */ /* 0x0008660000000800 */
[C---:B---3--:R-:W-:Y:S03]  /*9330*/  HMMA.16816.F32.BF16 R140, R168.reuse, R172, R140 ;  /* 0x000000aca88c723c */ /* 0x048fe6000004188c */
[C---:B------:R-:W-:Y:S02]  /*9340*/  FMUL.FTZ R144, R2.reuse, R144 ;  /* 0x0000009002907220 */ /* 0x040fe40000410000 */
[----:B------:R-:W-:Y:S02]  /*9350*/  FMUL.FTZ R145, R2, R145 ;  /* 0x0000009102917220 */ /* 0x000fe40000410000 */
[C---:B------:R-:W-:Y:S02]  /*9360*/  FMUL.FTZ R146, R0.reuse, R146 ;  /* 0x0000009200927220 */ /* 0x040fe40000410000 */
[----:B------:R-:W-:Y:S03]  /*9370*/  FMUL.FTZ R147, R0, R147 ;  /* 0x0000009300937220 */ /* 0x000fe60000410000 */
[----:B--2---:R-:W-:Y:S02]  /*9380*/  FMUL.FTZ R13, R2, R177 ;  /* 0x000000b1020d7220 */ /* 0x004fe40000410000 */
[----:B-1----:R-:W-:Y:S02]  /*9390*/  FMUL.FTZ R14, R0, R178 ;  /* 0x000000b2000e7220 */ /* 0x002fe40000410000 */
[C---:B------:R-:W-:Y:S01]  /*93a0*/  HMMA.16816.F32.BF16 R144, R168.reuse, R174, R144 ;  /* 0x000000aea890723c */ /* 0x040fe20000041890 */
[----:B------:R-:W1:Y:S02]  /*93b0*/  LDSM.16.MT88.4 R172, [R218+0x9100] ;  /* 0x00910000daac783b */ /* 0x000e640000004200 */
[--C-:B------:R-:W-:Y:S02]  /*93c0*/  FFMA.FTZ R16, R16, c[0x0][0x2d0], -R196.reuse ;  /* 0x0000b40010107a23 */ /* 0x100fe400000108c4 */
[----:B----4-:R-:W-:Y:S02]  /*93d0*/  FMUL.FTZ R15, R0, R179 ;  /* 0x000000b3000f7220 */ /* 0x010fe40000410000 */
[----:B------:R-:W-:Y:S01]  /*93e0*/  FFMA.FTZ R17, R17, c[0x0][0x2d0], -R196 ;  /* 0x0000b40011117a23 */ /* 0x000fe200000108c4 */
[----:B------:R-:W2:Y:S01]  /*93f0*/  LDSM.16.MT88.4 R176, [R216+0x900] ;  /* 0x00090000d8b0783b */ /* 0x000ea20000004200 */
[--C-:B------:R-:W-:Y:S01]  /*9400*/  FFMA.FTZ R18, R18, c[0x0][0x2d0], -R166.reuse ;  /* 0x0000b40012127a23 */ /* 0x100fe200000108a6 */
[----:B------:R3:W-:Y:S02]  /*9410*/  MUFU.EX2 R213, R16 ;  /* 0x0000001000d57308 */ /* 0x0007e40000000800 */
[C---:B------:R-:W-:Y:S03]  /*9420*/  HMMA.16816.F32.BF16 R12, R168.reuse, R184, R12 ;  /* 0x000000b8a80c723c */ /* 0x040fe6000004180c */
[----:B------:R-:W-:Y:S02]  /*9430*/  FFMA.FTZ R19, R19, c[0x0][0x2d0], -R166 ;  /* 0x0000b40013137a23 */ /* 0x000fe400000108a6 */
[C---:B------:R-:W-:Y:S02]  /*9440*/  FMUL.FTZ R148, R2.reuse, R148 ;  /* 0x0000009402947220 */ /* 0x040fe40000410000 */
[----:B------:R-:W-:Y:S01]  /*9450*/  FMUL.FTZ R149, R2, R149 ;  /* 0x0000009502957220 */ /* 0x000fe20000410000 */
[----:B------:R4:W1:Y:S01]  /*9460*/  MUFU.EX2 R212, R17 ;  /* 0x0000001100d47308 */ /* 0x0008620000000800 */
[C---:B------:R-:W-:Y:S03]  /*9470*/  FMUL.FTZ R150, R0.reuse, R150 ;  /* 0x0000009600967220 */ /* 0x040fe60000410000 */
[----:B------:R-:W-:Y:S02]  /*9480*/  FMUL.FTZ R151, R0, R151 ;  /* 0x0000009700977220 */ /* 0x000fe40000410000 */
[C---:B------:R-:W-:Y:S02]  /*9490*/  FMUL.FTZ R152, R2.reuse, R152 ;  /* 0x0000009802987220 */ /* 0x040fe40000410000 */
[----:B------:R-:W-:Y:S02]  /*94a0*/  FMUL.FTZ R153, R2, R153 ;  /* 0x0000009902997220 */ /* 0x000fe40000410000 */
[----:B------:R1:W-:Y:S01]  /*94b0*/  MUFU.EX2 R195, R18 ;  /* 0x0000001200c37308 */ /* 0x0003e20000000800 */
[C---:B------:R-:W-:Y:S01]  /*94c0*/  HMMA.16816.F32.BF16 R148, R168.reuse, R186, R148 ;  /* 0x000000baa894723c */ /* 0x040fe20000041894 */
[----:B------:R-:W-:Y:S02]  /*94d0*/  LDSM.16.MT88.4 R184, [R219+0x900] ;  /* 0x00090000dbb8783b */ /* 0x000fe40000004200 */
[C---:B------:R-:W-:Y:S02]  /*94e0*/  FMUL.FTZ R154, R0.reuse, R154 ;  /* 0x0000009a009a7220 */ /* 0x040fe40000410000 */
[----:B------:R-:W-:Y:S02]  /*94f0*/  FMUL.FTZ R155, R0, R155 ;  /* 0x0000009b009b7220 */ /* 0x000fe40000410000 */
[C---:B---3--:R-:W-:Y:S02]  /*9500*/  FMUL.FTZ R16, R2.reuse, R180 ;  /* 0x000000b402107220 */ /* 0x048fe40000410000 */
[----:B------:R3:W2:Y:S03]  /*9510*/  MUFU.EX2 R194, R19 ;  /* 0x0000001300c27308 */ /* 0x0006a60000000800 */
[C---:B------:R-:W-:Y:S03]  /*9520*/  HMMA.16816.F32.BF16 R152, R168.reuse, R188, R152 ;  /* 0x000000bca898723c */ /* 0x040fe60000041898 */
[C---:B------:R-:W-:Y:S02]  /*9530*/  FMUL.FTZ R156, R2.reuse, R156 ;  /* 0x0000009c029c7220 */ /* 0x040fe40000410000 */
[----:B------:R-:W-:Y:S02]  /*9540*/  FMUL.FTZ R157, R2, R157 ;  /* 0x0000009d029d7220 */ /* 0x000fe40000410000 */
[C---:B------:R-:W-:Y:S02]  /*9550*/  FMUL.FTZ R158, R0.reuse, R158 ;  /* 0x0000009e009e7220 */ /* 0x040fe40000410000 */
[----:B------:R-:W-:Y:S03]  /*9560*/  FMUL.FTZ R159, R0, R159 ;  /* 0x0000009f009f7220 */ /* 0x000fe60000410000 */
[----:B----4-:R-:W-:Y:S02]  /*9570*/  FMUL.FTZ R17, R2, R181 ;  /* 0x000000b502117220 */ /* 0x010fe40000410000 */
[----:B-1----:R-:W-:Y:S02]  /*9580*/  FMUL.FTZ R18, R0, R182 ;  /* 0x000000b600127220 */ /* 0x002fe40000410000 */
[C---:B------:R-:W-:Y:S01]  /*9590*/  HMMA.16816.F32.BF16 R156, R168.reuse, R190, R156 ;  /* 0x000000bea89c723c */ /* 0x040fe2000004189c */
[----:B------:R-:W-:Y:S02]  /*95a0*/  LDSM.16.MT88.4 R188, [R219+0x3900] ;  /* 0x00390000dbbc783b */ /* 0x000fe40000004200 */
[----:B------:R-:W-:Y:S02]  /*95b0*/  FMUL.FTZ R160, R2, R160 ;  /* 0x000000a002a07220 */ /* 0x000fe40000410000 */
[----:B---3--:R-:W-:Y:S02]  /*95c0*/  FMUL.FTZ R19, R0, R183 ;  /* 0x000000b700137220 */ /* 0x008fe40000410000 */
[----:B------:R-:W1:Y:S01]  /*95d0*/  LDSM.16.MT88.4 R180, [R217+0x900] ;  /* 0x00090000d9b4783b */ /* 0x000e620000004200 */
[----:B------:R-:W-:Y:S04]  /*95e0*/  FMUL.FTZ R161, R2, R161 ;  /* 0x000000a102a17220 */ /* 0x000fe80000410000 */
[C---:B------:R-:W-:Y:S03]  /*95f0*/  HMMA.16816.F32.BF16 R16, R168.reuse, R172, R16 ;  /* 0x000000aca810723c */ /* 0x040fe60000041810 */
[C---:B------:R-:W-:Y:S02]  /*9600*/  FMUL.FTZ R162, R0.reuse, R162 ;  /* 0x000000a200a27220 */ /* 0x040fe40000410000 */
[----:B------:R-:W-:Y:S02]  /*9610*/  FMUL.FTZ R163, R0, R163 ;  /* 0x000000a300a37220 */ /* 0x000fe40000410000 */
[--C-:B------:R-:W-:Y:S02]  /*9620*/  FFMA.FTZ R49, R49, c[0x0][0x2d0], -R196.reuse ;  /* 0x0000b40031317a23 */ /* 0x100fe400000108c4 */
[--C-:B------:R-:W-:Y:S03]  /*9630*/  FFMA.FTZ R44, R44, c[0x0][0x2d0], -R196.reuse ;  /* 0x0000b4002c2c7a23 */ /* 0x100fe600000108c4 */
[----:B------:R-:W-:Y:S01]  /*9640*/  HMMA.16816.F32.BF16 R160, R168, R174, R160 ;  /* 0x000000aea8a0723c */ /* 0x000fe200000418a0 */
[----:B------:R-:W3:Y:S01]  /*9650*/  LDSM.16.MT88.4 R172, [R218+0x900] ;  /* 0x00090000daac783b */ /* 0x000ee20000004200 */
[----:B------:R-:W-:Y:S01]  /*9660*/  MUFU.EX2 R49, R49 ;  /* 0x0000003100317308 */ /* 0x000fe20000000800 */
[----:B------:R-:W-:Y:S02]  /*9670*/  FFMA.FTZ R45, R45, c[0x0][0x2d0], -R196 ;  /* 0x0000b4002d2d7a23 */ /* 0x000fe400000108c4 */
[--C-:B------:R-:W-:Y:S02]  /*9680*/  FFMA.FTZ R46, R46, c[0x0][0x2d0], -R166.reuse ;  /* 0x0000b4002e2e7a23 */ /* 0x100fe400000108a6 */
[----:B------:R-:W-:Y:S01]  /*9690*/  F2FP.BF16.PACK_AB R168, R214, R215 ;  /* 0x000000d7d6a8723e */ /* 0x000fe200000010ff */
[----:B------:R-:W-:Y:S01]  /*96a0*/  FFMA.FTZ R47, R47, c[0x0][0x2d0], -R166 ;  /* 0x0000b4002f2f7a23 */ /* 0x000fe200000108a6 */
[----:B------:R-:W-:Y:S03]  /*96b0*/  F2FP.BF16.PACK_AB R169, R197, R199 ;  /* 0x000000c7c5a9723e */ /* 0x000fe600000010ff */
[----:B------:R-:W-:Y:S01]  /*96c0*/  F2FP.BF16.PACK_AB R170, R212, R213 ;  /* 0x000000d5d4aa723e */ /* 0x000fe200000010ff */
[----:B------:R-:W-:Y:S01]  /*96d0*/  MUFU.EX2 R44, R44 ;  /* 0x0000002c002c7308 */ /* 0x000fe20000000800 */
[----:B--2---:R-:W-:Y:S01]  /*96e0*/  F2FP.BF16.PACK_AB R171, R194, R195 ;  /* 0x000000c3c2ab723e */ /* 0x004fe200000010ff */
[----:B------:R-:W-:Y:S02]  /*96f0*/  FFMA.FTZ R48, R48, c[0x0][0x2d0], -R196 ;  /* 0x0000b40030307a23 */ /* 0x000fe400000108c4 */
[--C-:B------:R-:W-:Y:S02]  /*9700*/  FFMA.FTZ R50, R50, c[0x0][0x2d0], -R166.reuse ;  /* 0x0000b40032327a23 */ /* 0x100fe400000108a6 */
[----:B------:R-:W-:Y:S02]  /*9710*/  FFMA.FTZ R166, R51, c[0x0][0x2d0], -R166 ;  /* 0x0000b40033a67a23 */ /* 0x000fe400000108a6 */
[C---:B------:R-:W-:Y:S02]  /*9720*/  HMMA.16816.F32.BF16 R4, R168.reuse, R176, R4 ;  /* 0x000000b0a804723c */ /* 0x040fe40000041804 */
[----:B------:R-:W-:Y:S06]  /*9730*/  MUFU.EX2 R45, R45 ;  /* 0x0000002d002d7308 */ /* 0x000fec0000000800 */
[C---:B------:R-:W-:Y:S01]  /*9740*/  HMMA.16816.F32.BF16 R8, R168.reuse, R178, R8 ;  /* 0x000000b2a808723c */ /* 0x040fe20000041808 */
[----:B------:R-:W2:Y:S03]  /*9750*/  LDSM.16.MT88.4 R176, [R216+0x3900] ;  /* 0x00390000d8b0783b */ /* 0x000ea60000004200 */
[----:B------:R-:W-:Y:S04]  /*9760*/  MUFU.EX2 R166, R166 ;  /* 0x000000a600a67308 */ /* 0x000fe80000000800 */
[C---:B-1----:R-:W-:Y:S06]  /*9770*/  HMMA.16816.F32.BF16 R52, R168.reuse, R180, R52 ;  /* 0x000000b4a834723c */ /* 0x042fec0000041834 */
[----:B------:R-:W-:Y:S02]  /*9780*/  MUFU.EX2 R46, R46 ;  /* 0x0000002e002e7308 */ /* 0x000fe40000000800 */
[C---:B------:R-:W-:Y:S01]  /*9790*/  HMMA.16816.F32.BF16 R56, R168.reuse, R182, R56 ;  /* 0x000000b6a838723c */ /* 0x040fe20000041838 */
[----:B------:R-:W1:Y:S07]  /*97a0*/  LDSM.16.MT88.4 R180, [R217+0x3900] ;  /* 0x00390000d9b4783b */ /* 0x000e6e0000004200 */
[C---:B------:R-:W-:Y:S01]  /*97b0*/  HMMA.16816.F32.BF16 R60, R168.reuse, R184, R60 ;  /* 0x000000b8a83c723c */ /* 0x040fe2000004183c */
[----:B------:R-:W-:Y:S07]  /*97c0*/  MUFU.EX2 R47, R47 ;  /* 0x0000002f002f7308 */ /* 0x000fee0000000800 */
[C---:B------:R-:W-:Y:S01]  /*97d0*/  HMMA.16816.F32.BF16 R64, R168.reuse, R186, R64 ;  /* 0x000000baa840723c */ /* 0x040fe20000041840 */
[----:B------:R-:W4:Y:S02]  /*97e0*/  LDSM.16.MT88.4 R184, [R218+0x3900] ;  /* 0x00390000dab8783b */ /* 0x000f240000004200 */
[----:B------:R-:W-:Y:S05]  /*97f0*/  MUFU.EX2 R48, R48 ;  /* 0x0000003000307308 */ /* 0x000fea0000000800 */
[C---:B---3--:R-:W-:Y:S05]  /*9800*/  HMMA.16816.F32.BF16 R68, R168.reuse, R172, R68 ;  /* 0x000000aca844723c */ /* 0x048fea0000041844 */
[----:B------:R-:W-:Y:S03]  /*9810*/  MUFU.EX2 R50, R50 ;  /* 0x0000003200327308 */ /* 0x000fe60000000800 */
[C---:B------:R-:W-:Y:S01]  /*9820*/  HMMA.16816.F32.BF16 R72, R168.reuse, R174, R72 ;  /* 0x000000aea848723c */ /* 0x040fe20000041848 */
[----:B------:R-:W3:Y:S07]  /*9830*/  LDSM.16.MT88.4 R172, [R216+0x6900] ;  /* 0x00690000d8ac783b */ /* 0x000eee0000004200 */
[C---:B--2---:R-:W-:Y:S08]  /*9840*/  HMMA.16816.F32.BF16 R76, R168.reuse, R176, R76 ;  /* 0x000000b0a84c723c */ /* 0x044ff0000004184c */
[C---:B------:R-:W-:Y:S01]  /*9850*/  HMMA.16816.F32.BF16 R80, R168.reuse, R178, R80 ;  /* 0x000000b2a850723c */ /* 0x040fe20000041850 */
[----:B------:R-:W2:Y:S07]  /*9860*/  LDSM.16.MT88.4 R176, [R217+0x6900] ;  /* 0x00690000d9b0783b */ /* 0x000eae0000004200 */
[C---:B-1----:R-:W-:Y:S08]  /*9870*/  HMMA.16816.F32.BF16 R84, R168.reuse, R180, R84 ;  /* 0x000000b4a854723c */ /* 0x042ff00000041854 */
[C---:B------:R-:W-:Y:S01]  /*9880*/  HMMA.16816.F32.BF16 R88, R168.reuse, R182, R88 ;  /* 0x000000b6a858723c */ /* 0x040fe20000041858 */
[----:B------:R-:W1:Y:S07]  /*9890*/  LDSM.16.MT88.4 R180, [R219+0x6900] ;  /* 0x00690000dbb4783b */ /* 0x000e6e0000004200 */
[C---:B------:R-:W-:Y:S08]  /*98a0*/  HMMA.16816.F32.BF16 R92, R168.reuse, R188, R92 ;  /* 0x000000bca85c723c */ /* 0x040ff0000004185c */
[C---:B------:R-:W-:Y:S01]  /*98b0*/  HMMA.16816.F32.BF16 R96, R168.reuse, R190, R96 ;  /* 0x000000bea860723c */ /* 0x040fe20000041860 */
[----:B------:R-:W-:Y:S07]  /*98c0*/  LDSM.16.MT88.4 R188, [R216+0x9900] ;  /* 0x00990000d8bc783b */ /* 0x000fee0000004200 */
[C---:B----4-:R-:W-:Y:S08]  /*98d0*/  HMMA.16816.F32.BF16 R100, R168.reuse, R184, R100 ;  /* 0x000000b8a864723c */ /* 0x050ff00000041864 */
[C---:B------:R-:W-:Y:S01]  /*98e0*/  HMMA.16816.F32.BF16 R104, R168.reuse, R186, R104 ;  /* 0x000000baa868723c */ /* 0x040fe20000041868 */
[----:B------:R-:W4:Y:S07]  /*98f0*/  LDSM.16.MT88.4 R184, [R218+0x6900] ;  /* 0x00690000dab8783b */ /* 0x000f2e0000004200 */
[C---:B---3--:R-:W-:Y:S08]  /*9900*/  HMMA.16816.F32.BF16 R108, R168.reuse, R172, R108 ;  /* 0x000000aca86c723c */ /* 0x048ff0000004186c */
[C---:B------:R-:W-:Y:S01]  /*9910*/  HMMA.16816.F32.BF16 R112, R168.reuse, R174, R112 ;  /* 0x000000aea870723c */ /* 0x040fe20000041870 */
[----:B------:R-:W3:Y:S07]  /*9920*/  LDSM.16.MT88.4 R172, [R217+0x9900] ;  /* 0x00990000d9ac783b */ /* 0x000eee0000004200 */
[C---:B--2---:R-:W-:Y:S08]  /*9930*/  HMMA.16816.F32.BF16 R116, R168.reuse, R176, R116 ;  /* 0x000000b0a874723c */ /* 0x044ff00000041874 */
[C---:B------:R-:W-:Y:S01]  /*9940*/  HMMA.16816.F32.BF16 R120, R168.reuse, R178, R120 ;  /* 0x000000b2a878723c */ /* 0x040fe20000041878 */
[----:B------:R-:W2:Y:S07]  /*9950*/  LDSM.16.MT88.4 R176, [R219+0x9900] ;  /* 0x00990000dbb0783b */ /* 0x000eae0000004200 */
[C---:B-1----:R-:W-:Y:S08]  /*9960*/  HMMA.16816.F32.BF16 R124, R168.reuse, R180, R124 ;  /* 0x000000b4a87c723c */ /* 0x042ff0000004187c */
[C---:B------:R-:W-:Y:S01]  /*9970*/  HMMA.16816.F32.BF16 R128, R168.reuse, R182, R128 ;  /* 0x000000b6a880723c */ /* 0x040fe20000041880 */
[----:B------:R-:W-:Y:S07]  /*9980*/  LDSM.16.MT88.4 R180, [R219+0x4100] ;  /* 0x00410000dbb4783b */ /* 0x000fee0000004200 */
[C---:B----4-:R-:W-:Y:S01]  /*9990*/  HMMA.16816.F32.BF16 R132, R168.reuse, R184, R132 ;  /* 0x000000b8a884723c */ /* 0x050fe20000041884 */
[----:B------:R-:W-:Y:S07]  /*99a0*/  MUFU.EX2 R185, R31 ;  /* 0x0000001f00b97308 */ /* 0x000fee0000000800 */
[C---:B------:R-:W-:Y:S03]  /*99b0*/  HMMA.16816.F32.BF16 R136, R168.reuse, R186, R136 ;  /* 0x000000baa888723c */ /* 0x040fe60000041888 */
[----:B------:R-:W-:Y:S05]  /*99c0*/  MUFU.EX2 R187, R27 ;  /* 0x0000001b00bb7308 */ /* 0x000fea0000000800 */
[C---:B------:R-:W-:Y:S05]  /*99d0*/  HMMA.16816.F32.BF16 R140, R168.reuse, R188, R140 ;  /* 0x000000bca88c723c */ /* 0x040fea000004188c */
[----:B------:R1:W4:Y:S03]  /*99e0*/  MUFU.EX2 R188, R26 ;  /* 0x0000001a00bc7308 */ /* 0x0003260000000800 */
[C---:B------:R-:W-:Y:S07]  /*99f0*/  HMMA.16816.F32.BF16 R144, R168.reuse, R190, R144 ;  /* 0x000000bea890723c */ /* 0x040fee0000041890 */
[----:B------:R4:W4:Y:S01]  /*9a00*/  MUFU.EX2 R186, R30 ;  /* 0x0000001e00ba7308 */ /* 0x0009220000000800 */
[C---:B---3--:R-:W-:Y:S08]  /*9a10*/  HMMA.16816.F32.BF16 R12, R168.reuse, R172, R12 ;  /* 0x000000aca80c723c */ /* 0x048ff0000004180c */
[C---:B------:R-:W-:Y:S01]  /*9a20*/  HMMA.16816.F32.BF16 R148, R168.reuse, R174, R148 ;  /* 0x000000aea894723c */ /* 0x040fe20000041894 */
[----:B------:R-:W3:Y:S01]  /*9a30*/  LDSM.16.MT88.4 R172, [R216+0x1100] ;  /* 0x00110000d8ac783b */ /* 0x000ee20000004200 */
[----:B------:R-:W-:Y:S05]  /*9a40*/  MUFU.EX2 R191, R37 ;  /* 0x0000002500bf7308 */ /* 0x000fea0000000800 */
[----:B-1----:R-:W1:Y:S01]  /*9a50*/  LDSM.16.MT88.4 R24, [R217+0x1100] ;  /* 0x00110000d918783b */ /* 0x002e620000004200 */
[C---:B--2---:R-:W-:Y:S04]  /*9a60*/  HMMA.16816.F32.BF16 R152, R168.reuse, R176, R152 ;  /* 0x000000b0a898723c */ /* 0x044fe80000041898 */
[----:B------:R-:W-:Y:S01]  /*9a70*/  MUFU.EX2 R190, R40 ;  /* 0x0000002800be7308 */ /* 0x000fe20000000800 */
[----:B----4-:R-:W-:Y:S03]  /*9a80*/  LDSM.16.MT88.4 R28, [R218+0xa100] ;  /* 0x00a10000da1c783b */ /* 0x010fe60000004200 */
[C---:B------:R-:W-:Y:S03]  /*9a90*/  HMMA.16816.F32.BF16 R156, R168.reuse, R178, R156 ;  /* 0x000000b2a89c723c */ /* 0x040fe6000004189c */
[----:B------:R-:W2:Y:S03]  /*9aa0*/  LDSM.16.MT88.4 R176, [R219+0x1100] ;  /* 0x00110000dbb0783b */ /* 0x000ea60000004200 */
[----:B------:R-:W-:Y:S02]  /*9ab0*/  MUFU.EX2 R189, R41 ;  /* 0x0000002900bd7308 */ /* 0x000fe40000000800 */
[C---:B------:R-:W-:Y:S07]  /*9ac0*/  HMMA.16816.F32.BF16 R16, R168.reuse, R20, R16 ;  /* 0x00000014a810723c */ /* 0x040fee0000041810 */
[----:B------:R-:W-:Y:S01]  /*9ad0*/  F2FP.BF16.PACK_AB R20, R210, R211 ;  /* 0x000000d3d214723e */ /* 0x000fe200000010ff */
[----:B------:R-:W-:Y:S01]  /*9ae0*/  HMMA.16816.F32.BF16 R160, R168, R22, R160 ;  /* 0x00000016a8a0723c */ /* 0x000fe200000418a0 */
[----:B------:R-:W4:Y:S01]  /*9af0*/  LDSM.16.MT88.4 R168, [R218+0x1100] ;  /* 0x00110000daa8783b */ /* 0x000f220000004200 */
[----:B------:R1:W-:Y:S02]  /*9b00*/  MUFU.EX2 R184, R42 ;  /* 0x0000002a00b87308 */ /* 0x0003e40000000800 */
[----:B------:R-:W-:Y:S03]  /*9b10*/  F2FP.BF16.PACK_AB R21, R192, R193 ;  /* 0x000000c1c015723e */ /* 0x000fe600000010ff */
[----:B------:R-:W-:Y:S02]  /*9b20*/  F2FP.BF16.PACK_AB R22, R208, R209 ;  /* 0x000000d1d016723e */ /* 0x000fe400000010ff */
[----:B------:R-:W-:Y:S07]  /*9b30*/  F2FP.BF16.PACK_AB R23, R187, R188 ;  /* 0x000000bcbb17723e */ /* 0x000fee00000010ff */
[C---:B---3--:R-:W-:Y:S08]  /*9b40*/  HMMA.16816.F32.BF16 R4, R20.reuse, R172, R4 ;  /* 0x000000ac1404723c */ /* 0x048ff00000041804 */
[C---:B------:R-:W-:Y:S01]  /*9b50*/  HMMA.16816.F32.BF16 R8, R20.reuse, R174, R8 ;  /* 0x000000ae1408723c */ /* 0x040fe20000041808 */
[----:B------:R-:W3:Y:S06]  /*9b60*/  LDSM.16.MT88.4 R172, [R216+0x4100] ;  /* 0x00410000d8ac783b */ /* 0x000eec0000004200 */
[----:B-1----:R-:W-:Y:S01]  /*9b70*/  LDSM.16.MT88.4 R40, [R218+0x2100] ;  /* 0x00210000da28783b */ /* 0x002fe20000004200 */
[C---:B------:R-:W-:Y:S08]  /*9b80*/  HMMA.16816.F32.BF16 R52, R20.reuse, R24, R52 ;  /* 0x000000181434723c */ /* 0x040ff00000041834 */
[C---:B------:R-:W-:Y:S01]  /*9b90*/  HMMA.16816.F32.BF16 R56, R20.reuse, R26, R56 ;  /* 0x0000001a1438723c */ /* 0x040fe20000041838 */
[----:B------:R-:W1:Y:S07]  /*9ba0*/  LDSM.16.MT88.4 R24, [R217+0x4100] ;  /* 0x00410000d918783b */ /* 0x000e6e0000004200 */
[C---:B--2---:R-:W-:Y:S08]  /*9bb0*/  HMMA.16816.F32.BF16 R60, R20.reuse, R176, R60 ;  /* 0x000000b0143c723c */ /* 0x044ff0000004183c */
[C---:B------:R-:W-:Y:S01]  /*9bc0*/  HMMA.16816.F32.BF16 R64, R20.reuse, R178, R64 ;  /* 0x000000b21440723c */ /* 0x040fe20000041840 */
[----:B------:R-:W2:Y:S07]  /*9bd0*/  LDSM.16.MT88.4 R176, [R218+0x4100] ;  /* 0x00410000dab0783b */ /* 0x000eae0000004200 */
[C---:B----4-:R-:W-:Y:S08]  /*9be0*/  HMMA.16816.F32.BF16 R68, R20.reuse, R168, R68 ;  /* 0x000000a81444723c */ /* 0x050ff00000041844 */
[C---:B------:R-:W-:Y:S01]  /*9bf0*/  HMMA.16816.F32.BF16 R72, R20.reuse, R170, R72 ;  /* 0x000000aa1448723c */ /* 0x040fe20000041848 */
[----:B------:R-:W4:Y:S07]  /*9c00*/  LDSM.16.MT88.4 R168, [R216+0x7100] ;  /* 0x00710000d8a8783b */ /* 0x000f2e0000004200 */
        /* <DEDUP_REMOVED lines=8> */
[----:B------:R-:W-:Y:S07]  /*9c90*/  LDSM.16.MT88.4 R180, [R216+0xa100] ;  /* 0x00a10000d8b4783b */ /* 0x000fee0000004200 */
[C---:B--2---:R-:W-:Y:S08]  /*9ca0*/  HMMA.16816.F32.BF16 R100, R20.reuse, R176, R100 ;  /* 0x000000b01464723c */ /* 0x044ff00000041864 */
[C---:B------:R-:W-:Y:S01]  /*9cb0*/  HMMA.16816.F32.BF16 R104, R20.reuse, R178, R104 ;  /* 0x000000b21468723c */ /* 0x040fe20000041868 */
[----:B------:R-:W2:Y:S07]  /*9cc0*/  LDSM.16.MT88.4 R176, [R218+0x7100] ;  /* 0x00710000dab0783b */ /* 0x000eae0000004200 */
[C---:B----4-:R-:W-:Y:S08]  /*9cd0*/  HMMA.16816.F32.BF16 R108, R20.reuse, R168, R108 ;  /* 0x000000a8146c723c */ /* 0x050ff0000004186c */
        /* <DEDUP_REMOVED lines=8> */
[C---:B--2---:R-:W-:Y:S07]  /*9d60*/  HMMA.16816.F32.BF16 R132, R20.reuse, R176, R132 ;  /* 0x000000b01484723c */ /* 0x044fee0000041884 */
[----:B------:R-:W-:Y:S01]  /*9d70*/  MOV R176, R205 ;  /* 0x000000cd00b07202 */ /* 0x000fe20000000f00 */
[C---:B------:R-:W-:Y:S01]  /*9d80*/  HMMA.16816.F32.BF16 R136, R20.reuse, R178, R136 ;  /* 0x000000b21488723c */ /* 0x040fe20000041888 */
[----:B------:R-:W2:Y:S01]  /*9d90*/  LDL.LU R178, [R1+0x4] ;  /* 0x0000040001b27983 */ /* 0x000ea20000300800 */
[----:B------:R-:W-:Y:S02]  /*9da0*/  MUFU.EX2 R205, R32 ;  /* 0x0000002000cd7308 */ /* 0x000fe40000000800 */
[----:B------:R-:W-:Y:S03]  /*9db0*/  MOV R177, R204 ;  /* 0x000000cc00b17202 */ /* 0x000fe60000000f00 */
[----:B------:R-:W-:Y:S01]  /*9dc0*/  MOV R179, R198 ;  /* 0x000000c600b37202 */ /* 0x000fe20000000f00 */
[C---:B------:R-:W-:Y:S04]  /*9dd0*/  HMMA.16816.F32.BF16 R140, R20.reuse, R180, R140 ;  /* 0x000000b4148c723c */ /* 0x040fe8000004188c */
[----:B------:R-:W3:Y:S04]  /*9de0*/  MUFU.EX2 R204, R33 ;  /* 0x0000002100cc7308 */ /* 0x000ee80000000800 */
[C---:B------:R-:W-:Y:S06]  /*9df0*/  HMMA.16816.F32.BF16 R144, R20.reuse, R182, R144 ;  /* 0x000000b61490723c */ /* 0x040fec0000041890 */
[----:B------:R-:W-:Y:S02]  /*9e00*/  MUFU.EX2 R183, R34 ;  /* 0x0000002200b77308 */ /* 0x000fe40000000800 */
[C---:B-1----:R-:W-:Y:S08]  /*9e10*/  HMMA.16816.F32.BF16 R12, R20.reuse, R24, R12 ;  /* 0x00000018140c723c */ /* 0x042ff0000004180c */
[C---:B------:R-:W-:Y:S01]  /*9e20*/  HMMA.16816.F32.BF16 R148, R20.reuse, R26, R148 ;  /* 0x0000001a1494723c */ /* 0x040fe20000041894 */
[----:B------:R1:W4:Y:S01]  /*9e30*/  MUFU.EX2 R182, R35 ;  /* 0x0000002300b67308 */ /* 0x0003220000000800 */
[----:B------:R-:W3:Y:S06]  /*9e40*/  LDSM.16.MT88.4 R24, [R216+0x1900] ;  /* 0x00190000d818783b */ /* 0x000eec0000004200 */
[C---:B------:R-:W-:Y:S03]  /*9e50*/  HMMA.16816.F32.BF16 R152, R20.reuse, R168, R152 ;  /* 0x000000a81498723c */ /* 0x040fe60000041898 */
[----:B------:R-:W2:Y:S05]  /*9e60*/  MUFU.EX2 R198, R36 ;  /* 0x0000002400c67308 */ /* 0x000eaa0000000800 */
[C---:B------:R-:W-:Y:S01]  /*9e70*/  HMMA.16816.F32.BF16 R156, R20.reuse, R170, R156 ;  /* 0x000000aa149c723c */ /* 0x040fe2000004189c */
[----:B------:R-:W-:Y:S04]  /*9e80*/  LDSM.16.MT88.4 R168, [R219+0x1900] ;  /* 0x00190000dba8783b */ /* 0x000fe80000004200 */
[----:B------:R-:W-:Y:S03]  /*9e90*/  MUFU.EX2 R181, R38 ;  /* 0x0000002600b57308 */ /* 0x000fe60000000800 */
[C---:B------:R-:W-:Y:S01]  /*9ea0*/  HMMA.16816.F32.BF16 R16, R20.reuse, R28, R16 ;  /* 0x0000001c1410723c */ /* 0x040fe20000041810 */
[----:B-1----:R-:W1:Y:S06]  /*9eb0*/  LDSM.16.MT88.4 R32, [R217+0x1900] ;  /* 0x00190000d920783b */ /* 0x002e6c0000004200 */
[----:B------:R4:W1:Y:S01]  /*9ec0*/  MUFU.EX2 R180, R39 ;  /* 0x0000002700b47308 */ /* 0x0008620000000800 */
[----:B------:R-:W-:Y:S01]  /*9ed0*/  HMMA.16816.F32.BF16 R160, R20, R30, R160 ;  /* 0x0000001e14a0723c */ /* 0x000fe200000418a0 */
[----:B------:R-:W1:Y:S06]  /*9ee0*/  LDSM.16.MT88.4 R28, [R218+0x1900] ;  /* 0x00190000da1c783b */ /* 0x000e6c0000004200 */
[----:B------:R-:W-:Y:S02]  /*9ef0*/  F2FP.BF16.PACK_AB R20, R206, R207 ;  /* 0x000000cfce14723e */ /* 0x000fe400000010ff */
[----:B------:R-:W-:Y:S03]  /*9f00*/  F2FP.BF16.PACK_AB R21, R185, R186 ;  /* 0x000000bab915723e */ /* 0x000fe600000010ff */
[----:B---3--:R-:W-:Y:S02]  /*9f10*/  F2FP.BF16.PACK_AB R22, R204, R205 ;  /* 0x000000cdcc16723e */ /* 0x008fe400000010ff */
[----:B----4-:R-:W-:Y:S07]  /*9f20*/  F2FP.BF16.PACK_AB R23, R182, R183 ;  /* 0x000000b7b617723e */ /* 0x010fee00000010ff */
[C---:B------:R-:W-:Y:S01]  /*9f30*/  HMMA.16816.F32.BF16 R4, R20.reuse, R24, R4 ;  /* 0x000000181404723c */ /* 0x040fe20000041804 */
[----:B------:R-:W-:Y:S07]  /*9f40*/  LDSM.16.MT88.4 R36, [R219+0x2100] ;  /* 0x00210000db24783b */ /* 0x000fee0000004200 */
[C---:B------:R-:W-:Y:S01]  /*9f50*/  HMMA.16816.F32.BF16 R8, R20.reuse, R26, R8 ;  /* 0x0000001a1408723c */ /* 0x040fe20000041808 */
[----:B------:R-:W3:Y:S07]  /*9f60*/  LDSM.16.MT88.4 R24, [R216+0x4900] ;  /* 0x00490000d818783b */ /* 0x000eee0000004200 */
[C---:B-1----:R-:W-:Y:S08]  /*9f70*/  HMMA.16816.F32.BF16 R52, R20.reuse, R32, R52 ;  /* 0x000000201434723c */ /* 0x042ff00000041834 */
[C---:B------:R-:W-:Y:S01]  /*9f80*/  HMMA.16816.F32.BF16 R56, R20.reuse, R34, R56 ;  /* 0x000000221438723c */ /* 0x040fe20000041838 */
[----:B------:R-:W1:Y:S07]  /*9f90*/  LDSM.16.MT88.4 R32, [R219+0x4900] ;  /* 0x00490000db20783b */ /* 0x000e6e0000004200 */
[C---:B------:R-:W-:Y:S08]  /*9fa0*/  HMMA.16816.F32.BF16 R60, R20.reuse, R168, R60 ;  /* 0x000000a8143c723c */ /* 0x040ff0000004183c */
[C---:B------:R-:W-:Y:S01]  /*9fb0*/  HMMA.16816.F32.BF16 R64, R20.reuse, R170, R64 ;  /* 0x000000aa1440723c */ /* 0x040fe20000041840 */
[----:B------:R-:W-:Y:S07]  /*9fc0*/  LDSM.16.MT88.4 R168, [R217+0x7900] ;  /* 0x00790000d9a8783b */ /* 0x000fee0000004200 */
[C---:B------:R-:W-:Y:S08]  /*9fd0*/  HMMA.16816.F32.BF16 R68, R20.reuse, R28, R68 ;  /* 0x0000001c1444723c */ /* 0x040ff00000041844 */
[C---:B------:R-:W-:Y:S01]  /*9fe0*/  HMMA.16816.F32.BF16 R72, R20.reuse, R30, R72 ;  /* 0x0000001e1448723c */ /* 0x040fe20000041848 */
[----:B------:R-:W4:Y:S07]  /*9ff0*/  LDSM.16.MT88.4 R28, [R218+0x4900] ;  /* 0x00490000da1c783b */ /* 0x000f2e0000004200 */
[C---:B---3--:R-:W-:Y:S08]  /*a000*/  HMMA.16816.F32.BF16 R76, R20.reuse, R24, R76 ;  /* 0x00000018144c723c */ /* 0x048ff0000004184c */
[C---:B------:R-:W-:Y:S01]  /*a010*/  HMMA.16816.F32.BF16 R80, R20.reuse, R26, R80 ;  /* 0x0000001a1450723c */ /* 0x040fe20000041850 */
[----:B------:R-:W3:Y:S07]  /*a020*/  LDSM.16.MT88.4 R24, [R216+0x7900] ;  /* 0x00790000d818783b */ /* 0x000eee0000004200 */
[C---:B------:R-:W-:Y:S08]  /*a030*/  HMMA.16816.F32.BF16 R84, R20.reuse, R172, R84 ;  /* 0x000000ac1454723c */ /* 0x040ff00000041854 */
[C---:B------:R-:W-:Y:S01]  /*a040*/  HMMA.16816.F32.BF16 R88, R20.reuse, R174, R88 ;  /* 0x000000ae1458723c */ /* 0x040fe20000041858 */
[----:B------:R-:W3:Y:S07]  /*a050*/  LDSM.16.MT88.4 R172, [R219+0x7900] ;  /* 0x00790000dbac783b */ /* 0x000eee0000004200 */
[C---:B-1----:R-:W-:Y:S08]  /*a060*/  HMMA.16816.F32.BF16 R92, R20.reuse, R32, R92 ;  /* 0x00000020145c723c */ /* 0x042ff0000004185c */
[C---:B------:R-:W-:Y:S01]  /*a070*/  HMMA.16816.F32.BF16 R96, R20.reuse, R34, R96 ;  /* 0x000000221460723c */ /* 0x040fe20000041860 */
[----:B------:R-:W-:Y:S07]  /*a080*/  LDSM.16.MT88.4 R32, [R217+0xa900] ;  /* 0x00a90000d920783b */ /* 0x000fee0000004200 */
[C---:B----4-:R-:W-:Y:S08]  /*a090*/  HMMA.16816.F32.BF16 R100, R20.reuse, R28, R100 ;  /* 0x0000001c1464723c */ /* 0x050ff00000041864 */
[C---:B------:R-:W-:Y:S01]  /*a0a0*/  HMMA.16816.F32.BF16 R104, R20.reuse, R30, R104 ;  /* 0x0000001e1468723c */ /* 0x040fe20000041868 */
[----:B------:R-:W1:Y:S07]  /*a0b0*/  LDSM.16.MT88.4 R28, [R218+0x7900] ;  /* 0x00790000da1c783b */ /* 0x000e6e0000004200 */
[C---:B---3--:R-:W-:Y:S08]  /*a0c0*/  HMMA.16816.F32.BF16 R108, R20.reuse, R24, R108 ;  /* 0x00000018146c723c */ /* 0x048ff0000004186c */
[C---:B------:R-:W-:Y:S01]  /*a0d0*/  HMMA.16816.F32.BF16 R112, R20.reuse, R26, R112 ;  /* 0x0000001a1470723c */ /* 0x040fe20000041870 */
[----:B------:R-:W3:Y:S07]  /*a0e0*/  LDSM.16.MT88.4 R24, [R216+0xa900] ;  /* 0x00a90000d818783b */ /* 0x000eee0000004200 */
[C---:B------:R-:W-:Y:S08]  /*a0f0*/  HMMA.16816.F32.BF16 R116, R20.reuse, R168, R116 ;  /* 0x000000a81474723c */ /* 0x040ff00000041874 */
[C---:B------:R-:W-:Y:S01]  /*a100*/  HMMA.16816.F32.BF16 R120, R20.reuse, R170, R120 ;  /* 0x000000aa1478723c */ /* 0x040fe20000041878 */
[----:B------:R-:W4:Y:S07]  /*a110*/  LDSM.16.MT88.4 R168, [R219+0xa900] ;  /* 0x00a90000dba8783b */ /* 0x000f2e0000004200 */
[C---:B------:R-:W-:Y:S08]  /*a120*/  HMMA.16816.F32.BF16 R124, R20.reuse, R172, R124 ;  /* 0x000000ac147c723c */ /* 0x040ff0000004187c */
[C---:B------:R-:W-:Y:S01]  /*a130*/  HMMA.16816.F32.BF16 R128, R20.reuse, R174, R128 ;  /* 0x000000ae1480723c */ /* 0x040fe20000041880 */
[----:B------:R-:W-:Y:S07]  /*a140*/  LDSM.16.MT88.4 R172, [R216+0x2900] ;  /* 0x00290000d8ac783b */ /* 0x000fee0000004200 */
[C---:B-1----:R-:W-:Y:S08]  /*a150*/  HMMA.16816.F32.BF16 R132, R20.reuse, R28, R132 ;  /* 0x0000001c1484723c */ /* 0x042ff00000041884 */
[C---:B------:R-:W-:Y:S01]  /*a160*/  HMMA.16816.F32.BF16 R136, R20.reuse, R30, R136 ;  /* 0x0000001e1488723c */ /* 0x040fe20000041888 */
[----:B------:R-:W1:Y:S07]  /*a170*/  LDSM.16.MT88.4 R28, [R218+0xa900] ;  /* 0x00a90000da1c783b */ /* 0x000e6e0000004200 */
[C---:B---3--:R-:W-:Y:S08]  /*a180*/  HMMA.16816.F32.BF16 R140, R20.reuse, R24, R140 ;  /* 0x00000018148c723c */ /* 0x048ff0000004188c */
[C---:B------:R-:W-:Y:S01]  /*a190*/  HMMA.16816.F32.BF16 R144, R20.reuse, R26, R144 ;  /* 0x0000001a1490723c */ /* 0x040fe20000041890 */
[----:B------:R-:W3:Y:S07]  /*a1a0*/  LDSM.16.MT88.4 R24, [R216+0x2100] ;  /* 0x00210000d818783b */ /* 0x000eee0000004200 */
[C---:B------:R-:W-:Y:S08]  /*a1b0*/  HMMA.16816.F32.BF16 R12, R20.reuse, R32, R12 ;  /* 0x00000020140c723c */ /* 0x040ff0000004180c */
[C---:B------:R-:W-:Y:S01]  /*a1c0*/  HMMA.16816.F32.BF16 R148, R20.reuse, R34, R148 ;  /* 0x000000221494723c */ /* 0x040fe20000041894 */
[----:B------:R-:W3:Y:S03]  /*a1d0*/  LDSM.16.MT88.4 R32, [R217+0x2100] ;  /* 0x00210000d920783b */ /* 0x000ee60000004200 */
[----:B--2---:R-:W-:Y:S04]  /*a1e0*/  FFMA.FTZ R0, R0, R178, R200 ;  /* 0x000000b200007223 */ /* 0x004fe800000100c8 */
[C---:B----4-:R-:W-:Y:S01]  /*a1f0*/  HMMA.16816.F32.BF16 R152, R20.reuse, R168, R152 ;  /* 0x000000a81498723c */ /* 0x050fe20000041898 */
[----:B------:R-:W2:Y:S03]  /*a200*/  LDL.LU R169, [R1] ;  /* 0x0000000001a97983 */ /* 0x000ea60000300800 */
[----:B------:R-:W-:Y:S04]  /*a210*/  FADD.FTZ R0, R203, R0 ;  /* 0x00000000cb007221 */ /* 0x000fe80000010000 */
[C---:B------:R-:W-:Y:S04]  /*a220*/  HMMA.16816.F32.BF16 R156, R20.reuse, R170, R156 ;  /* 0x000000aa149c723c */ /* 0x040fe8000004189c */
[----:B------:R-:W-:Y:S04]  /*a230*/  FADD.FTZ R0, R202, R0 ;  /* 0x00000000ca007221 */ /* 0x000fe80000010000 */
[C---:B-1----:R-:W-:Y:S04]  /*a240*/  HMMA.16816.F32.BF16 R16, R20.reuse, R28, R16 ;  /* 0x0000001c1410723c */ /* 0x042fe80000041810 */
[----:B------:R-:W-:Y:S04]  /*a250*/  FADD.FTZ R0, R201, R0 ;  /* 0x00000000c9007221 */ /* 0x000fe80000010000 */
[----:B------:R-:W-:Y:S01]  /*a260*/  HMMA.16816.F32.BF16 R160, R20, R30, R160 ;  /* 0x0000001e14a0723c */ /* 0x000fe200000418a0 */
[----:B------:R-:W1:Y:S03]  /*a270*/  LDSM.16.MT88.4 R28, [R216+0x5100] ;  /* 0x00510000d81c783b */ /* 0x000e660000004200 */
        /* <DEDUP_REMOVED lines=8> */
[C---:B---3--:R-:W-:Y:S03]  /*a300*/  HMMA.16816.F32.BF16 R4, R20.reuse, R24, R4 ;  /* 0x000000181404723c */ /* 0x048fe60000041804 */
[----:B------:R-:W-:Y:S04]  /*a310*/  FADD.FTZ R0, R193, R0 ;  /* 0x00000000c1007221 */ /* 0x000fe80000010000 */
[----:B------:R-:W-:Y:S01]  /*a320*/  FADD.FTZ R0, R192, R0 ;  /* 0x00000000c0007221 */ /* 0x000fe20000010000 */
[C---:B------:R-:W-:Y:S01]  /*a330*/  HMMA.16816.F32.BF16 R8, R20.reuse, R26, R8 ;  /* 0x0000001a1408723c */ /* 0x040fe20000041808 */
[----:B------:R-:W3:Y:S03]  /*a340*/  LDSM.16.MT88.4 R24, [R217+0x5100] ;  /* 0x00510000d918783b */ /* 0x000ee60000004200 */
[----:B------:R-:W-:Y:S04]  /*a350*/  FADD.FTZ R0, R188, R0 ;  /* 0x00000000bc007221 */ /* 0x000fe80000010000 */
[C---:B------:R-:W-:Y:S04]  /*a360*/  HMMA.16816.F32.BF16 R52, R20.reuse, R32, R52 ;  /* 0x000000201434723c */ /* 0x040fe80000041834 */
[----:B------:R-:W-:Y:S04]  /*a370*/  FADD.FTZ R0, R187, R0 ;  /* 0x00000000bb007221 */ /* 0x000fe80000010000 */
[C---:B------:R-:W-:Y:S01]  /*a380*/  HMMA.16816.F32.BF16 R56, R20.reuse, R34, R56 ;  /* 0x000000221438723c */ /* 0x040fe20000041838 */
[----:B------:R-:W4:Y:S03]  /*a390*/  LDSM.16.MT88.4 R32, [R219+0x5100] ;  /* 0x00510000db20783b */ /* 0x000f260000004200 */
        /* <DEDUP_REMOVED lines=11> */
[C---:B-1----:R-:W-:Y:S04]  /*a450*/  HMMA.16816.F32.BF16 R76, R20.reuse, R28, R76 ;  /* 0x0000001c144c723c */ /* 0x042fe8000004184c */
[----:B------:R-:W-:Y:S04]  /*a460*/  FADD.FTZ R0, R180, R0 ;  /* 0x00000000b4007221 */ /* 0x000fe80000010000 */
[C---:B------:R-:W-:Y:S01]  /*a470*/  HMMA.16816.F32.BF16 R80, R20.reuse, R30, R80 ;  /* 0x0000001e1450723c */ /* 0x040fe20000041850 */
[----:B------:R-:W-:Y:S03]  /*a480*/  LDSM.16.MT88.4 R28, [R219+0x8100] ;  /* 0x00810000db1c783b */ /* 0x000fe60000004200 */
[----:B------:R-:W-:Y:S04]  /*a490*/  FADD.FTZ R0, R184, R0 ;  /* 0x00000000b8007221 */ /* 0x000fe80000010000 */
[C---:B---3--:R-:W-:Y:S08]  /*a4a0*/  HMMA.16816.F32.BF16 R84, R20.reuse, R24, R84 ;  /* 0x000000181454723c */ /* 0x048ff00000041854 */
[C---:B------:R-:W-:Y:S01]  /*a4b0*/  HMMA.16816.F32.BF16 R88, R20.reuse, R26, R88 ;  /* 0x0000001a1458723c */ /* 0x040fe20000041858 */
[----:B------:R-:W1:Y:S07]  /*a4c0*/  LDSM.16.MT88.4 R24, [R217+0x8100] ;  /* 0x00810000d918783b */ /* 0x000e6e0000004200 */
[C---:B----4-:R-:W-:Y:S08]  /*a4d0*/  HMMA.16816.F32.BF16 R92, R20.reuse, R32, R92 ;  /* 0x00000020145c723c */ /* 0x050ff0000004185c */
        /* <DEDUP_REMOVED lines=13> */
[----:B------:R-:W1:Y:S07]  /*a5b0*/  LDSM.16.MT88.4 R28, [R219+0xb100] ;  /* 0x00b10000db1c783b */ /* 0x000e6e0000004200 */
[C---:B---3--:R-:W-:Y:S08]  /*a5c0*/  HMMA.16816.F32.BF16 R132, R20.reuse, R32, R132 ;  /* 0x000000201484723c */ /* 0x048ff00000041884 */
[C---:B------:R-:W-:Y:S01]  /*a5d0*/  HMMA.16816.F32.BF16 R136, R20.reuse, R34, R136 ;  /* 0x000000221488723c */ /* 0x040fe20000041888 */
[----:B------:R-:W3:Y:S07]  /*a5e0*/  LDSM.16.MT88.4 R32, [R218+0xb100] ;  /* 0x00b10000da20783b */ /* 0x000eee0000004200 */
        /* <DEDUP_REMOVED lines=8> */
[----:B------:R-:W4:Y:S07]  /*a670*/  LDSM.16.MT88.4 R28, [R218+0x2900] ;  /* 0x00290000da1c783b */ /* 0x000f2e0000004200 */
[C---:B---3--:R-:W-:Y:S08]  /*a680*/  HMMA.16816.F32.BF16 R16, R20.reuse, R32, R16 ;  /* 0x000000201410723c */ /* 0x048ff00000041810 */
[----:B------:R-:W-:Y:S01]  /*a690*/  HMMA.16816.F32.BF16 R160, R20, R34, R160 ;  /* 0x0000002214a0723c */ /* 0x000fe200000418a0 */
[----:B------:R-:W3:Y:S06]  /*a6a0*/  LDSM.16.MT88.4 R32, [R217+0x5900] ;  /* 0x00590000d920783b */ /* 0x000eec0000004200 */
[----:B------:R-:W-:Y:S01]  /*a6b0*/  F2FP.BF16.PACK_AB R20, R45, R44 ;  /* 0x0000002c2d14723e */ /* 0x000fe200000010ff */
[----:B--2---:R-:W-:Y:S01]  /*a6c0*/  FFMA.FTZ R2, R2, R169, R252 ;  /* 0x000000a902027223 */ /* 0x004fe200000100fc */
[----:B------:R-:W-:Y:S03]  /*a6d0*/  F2FP.BF16.PACK_AB R21, R47, R46 ;  /* 0x0000002e2f15723e */ /* 0x000fe600000010ff */
[----:B------:R-:W-:Y:S01]  /*a6e0*/  F2FP.BF16.PACK_AB R22, R49, R48 ;  /* 0x000000303116723e */ /* 0x000fe200000010ff */
[----:B------:R-:W-:Y:S01]  /*a6f0*/  FADD.FTZ R2, R179, R2 ;  /* 0x00000002b3027221 */ /* 0x000fe20000010000 */
[----:B------:R-:W-:Y:S03]  /*a700*/  F2FP.BF16.PACK_AB R23, R166, R50 ;  /* 0x00000032a617723e */ /* 0x000fe600000010ff */
[----:B------:R-:W-:Y:S04]  /*a710*/  FADD.FTZ R2, R176, R2 ;  /* 0x00000002b0027221 */ /* 0x000fe80000010000 */
[C---:B------:R-:W-:Y:S01]  /*a720*/  HMMA.16816.F32.BF16 R168, R20.reuse, R172, R4 ;  /* 0x000000ac14a8723c */ /* 0x040fe20000041804 */
[----:B------:R-:W2:Y:S02]  /*a730*/  LDSM.16.MT88.4 R4, [R219+0x5900] ;  /* 0x00590000db04783b */ /* 0x000ea40000004200 */
[----:B------:R-:W-:Y:S04]  /*a740*/  FADD.FTZ R2, R177, R2 ;  /* 0x00000002b1027221 */ /* 0x000fe80000010000 */
[----:B------:R-:W-:Y:S01]  /*a750*/  FADD.FTZ R2, R215, R2 ;  /* 0x00000002d7027221 */ /* 0x000fe20000010000 */
[C---:B------:R-:W-:Y:S01]  /*a760*/  HMMA.16816.F32.BF16 R172, R20.reuse, R174, R8 ;  /* 0x000000ae14ac723c */ /* 0x040fe20000041808 */
[----:B------:R-:W2:Y:S03]  /*a770*/  LDSM.16.MT88.4 R8, [R218+0x5900] ;  /* 0x00590000da08783b */ /* 0x000ea60000004200 */
[----:B------:R-:W-:Y:S04]  /*a780*/  FADD.FTZ R2, R214, R2 ;  /* 0x00000002d6027221 */ /* 0x000fe80000010000 */
[C---:B-1----:R-:W-:Y:S04]  /*a790*/  HMMA.16816.F32.BF16 R52, R20.reuse, R24, R52 ;  /* 0x000000181434723c */ /* 0x042fe80000041834 */
[----:B------:R-:W-:Y:S04]  /*a7a0*/  FADD.FTZ R2, R213, R2 ;  /* 0x00000002d5027221 */ /* 0x000fe80000010000 */
[C---:B------:R-:W-:Y:S01]  /*a7b0*/  HMMA.16816.F32.BF16 R56, R20.reuse, R26, R56 ;  /* 0x0000001a1438723c */ /* 0x040fe20000041838 */
[----:B------:R-:W1:Y:S03]  /*a7c0*/  LDSM.16.MT88.4 R24, [R216+0x8900] ;  /* 0x00890000d818783b */ /* 0x000e660000004200 */
[----:B------:R-:W-:Y:S04]  /*a7d0*/  FADD.FTZ R2, R212, R2 ;  /* 0x00000002d4027221 */ /* 0x000fe80000010000 */
[C---:B------:R-:W-:Y:S04]  /*a7e0*/  HMMA.16816.F32.BF16 R60, R20.reuse, R36, R60 ;  /* 0x00000024143c723c */ /* 0x040fe8000004183c */
[----:B------:R-:W-:Y:S04]  /*a7f0*/  FADD.FTZ R2, R211, R2 ;  /* 0x00000002d3027221 */ /* 0x000fe80000010000 */
[C---:B------:R-:W-:Y:S01]  /*a800*/  HMMA.16816.F32.BF16 R64, R20.reuse, R38, R64 ;  /* 0x000000261440723c */ /* 0x040fe20000041840 */
[----:B------:R-:W-:Y:S03]  /*a810*/  LDSM.16.MT88.4 R36, [R219+0x8900] ;  /* 0x00890000db24783b */ /* 0x000fe60000004200 */
[----:B------:R-:W-:Y:S04]  /*a820*/  FADD.FTZ R2, R210, R2 ;  /* 0x00000002d2027221 */ /* 0x000fe80000010000 */
[C---:B----4-:R-:W-:Y:S04]  /*a830*/  HMMA.16816.F32.BF16 R68, R20.reuse, R28, R68 ;  /* 0x0000001c1444723c */ /* 0x050fe80000041844 */
[----:B------:R-:W-:Y:S04]  /*a840*/  FADD.FTZ R2, R209, R2 ;  /* 0x00000002d1027221 */ /* 0x000fe80000010000 */
[C---:B------:R-:W-:Y:S01]  /*a850*/  HMMA.16816.F32.BF16 R72, R20.reuse, R30, R72 ;  /* 0x0000001e1448723c */ /* 0x040fe20000041848 */
[----:B------:R-:W4:Y:S03]  /*a860*/  LDSM.16.MT88.4 R28, [R217+0x8900] ;  /* 0x00890000d91c783b */ /* 0x000f260000004200 */
[----:B------:R-:W-:Y:S04]  /*a870*/  FADD.FTZ R2, R208, R2 ;  /* 0x00000002d0027221 */ /* 0x000fe80000010000 */
[C---:B------:R-:W-:Y:S04]  /*a880*/  HMMA.16816.F32.BF16 R76, R20.reuse, R40, R76 ;  /* 0x00000028144c723c */ /* 0x040fe8000004184c */
[----:B------:R-:W-:Y:S04]  /*a890*/  FADD.FTZ R2, R207, R2 ;  /* 0x00000002cf027221 */ /* 0x000fe80000010000 */
[C---:B------:R-:W-:Y:S01]  /*a8a0*/  HMMA.16816.F32.BF16 R80, R20.reuse, R42, R80 ;  /* 0x0000002a1450723c */ /* 0x040fe20000041850 */
[----:B------:R-:W1:Y:S03]  /*a8b0*/  LDSM.16.MT88.4 R40, [R218+0x8900] ;  /* 0x00890000da28783b */ /* 0x000e660000004200 */
[----:B------:R-:W-:Y:S04]  /*a8c0*/  FADD.FTZ R2, R206, R2 ;  /* 0x00000002ce027221 */ /* 0x000fe80000010000 */
[C---:B---3--:R-:W-:Y:S04]  /*a8d0*/  HMMA.16816.F32.BF16 R84, R20.reuse, R32, R84 ;  /* 0x000000201454723c */ /* 0x048fe80000041854 */
[----:B------:R-:W-:Y:S04]  /*a8e0*/  FADD.FTZ R2, R205, R2 ;  /* 0x00000002cd027221 */ /* 0x000fe80000010000 */
[C---:B------:R-:W-:Y:S04]  /*a8f0*/  HMMA.16816.F32.BF16 R88, R20.reuse, R34, R88 ;  /* 0x000000221458723c */ /* 0x040fe80000041858 */
[----:B------:R-:W-:Y:S04]  /*a900*/  FADD.FTZ R2, R204, R2 ;  /* 0x00000002cc027221 */ /* 0x000fe80000010000 */
[C---:B--2---:R-:W-:Y:S04]  /*a910*/  HMMA.16816.F32.BF16 R92, R20.reuse, R4, R92 ;  /* 0x00000004145c723c */ /* 0x044fe8000004185c */
[----:B------:R-:W-:Y:S04]  /*a920*/  FADD.FTZ R2, R198, R2 ;  /* 0x00000002c6027221 */ /* 0x000fe80000010000 */
[C---:B------:R-:W-:Y:S01]  /*a930*/  HMMA.16816.F32.BF16 R96, R20.reuse, R6, R96 ;  /* 0x000000061460723c */ /* 0x040fe20000041860 */
[----:B------:R-:W2:Y:S03]  /*a940*/  LDSM.16.MT88.4 R4, [R216+0xb900] ;  /* 0x00b90000d804783b */ /* 0x000ea60000004200 */
[----:B------:R-:W-:Y:S04]  /*a950*/  FADD.FTZ R2, R191, R2 ;  /* 0x00000002bf027221 */ /* 0x000fe80000010000 */
[C---:B------:R-:W-:Y:S04]  /*a960*/  HMMA.16816.F32.BF16 R100, R20.reuse, R8, R100 ;  /* 0x000000081464723c */ /* 0x040fe80000041864 */
[----:B------:R-:W-:Y:S04]  /*a970*/  FADD.FTZ R2, R190, R2 ;  /* 0x00000002be027221 */ /* 0x000fe80000010000 */
[C---:B------:R-:W-:Y:S01]  /*a980*/  HMMA.16816.F32.BF16 R104, R20.reuse, R10, R104 ;  /* 0x0000000a1468723c */ /* 0x040fe20000041868 */
[----:B------:R-:W3:Y:S03]  /*a990*/  LDSM.16.MT88.4 R8, [R217+0xb900] ;  /* 0x00b90000d908783b */ /* 0x000ee60000004200 */
[----:B------:R-:W-:Y:S04]  /*a9a0*/  FADD.FTZ R2, R189, R2 ;  /* 0x00000002bd027221 */ /* 0x000fe80000010000 */
[C---:B-1----:R-:W-:Y:S08]  /*a9b0*/  HMMA.16816.F32.BF16 R108, R20.reuse, R24, R108 ;  /* 0x00000018146c723c */ /* 0x042ff0000004186c */
[C---:B------:R-:W-:Y:S01]  /*a9c0*/  HMMA.16816.F32.BF16 R112, R20.reuse, R26, R112 ;  /* 0x0000001a1470723c */ /* 0x040fe20000041870 */
[----:B------:R-:W1:Y:S07]  /*a9d0*/  LDSM.16.MT88.4 R24, [R219+0xb900] ;  /* 0x00b90000db18783b */ /* 0x000e6e0000004200 */
[C---:B----4-:R-:W-:Y:S08]  /*a9e0*/  HMMA.16816.F32.BF16 R116, R20.reuse, R28, R116 ;  /* 0x0000001c1474723c */ /* 0x050ff00000041874 */
[C---:B------:R-:W-:Y:S08]  /*a9f0*/  HMMA.16816.F32.BF16 R120, R20.reuse, R30, R120 ;  /* 0x0000001e1478723c */ /* 0x040ff00000041878 */
[C---:B------:R-:W-:Y:S08]  /*aa00*/  HMMA.16816.F32.BF16 R124, R20.reuse, R36, R124 ;  /* 0x00000024147c723c */ /* 0x040ff0000004187c */
[C---:B------:R-:W-:Y:S08]  /*aa10*/  HMMA.16816.F32.BF16 R128, R20.reuse, R38, R128 ;  /* 0x000000261480723c */ /* 0x040ff00000041880 */
[C---:B------:R-:W-:Y:S08]  /*aa20*/  HMMA.16816.F32.BF16 R132, R20.reuse, R40, R132 ;  /* 0x000000281484723c */ /* 0x040ff00000041884 */
[C---:B------:R-:W-:Y:S08]  /*aa30*/  HMMA.16816.F32.BF16 R136, R20.reuse, R42, R136 ;  /* 0x0000002a1488723c */ /* 0x040ff00000041888 */
        /* <DEDUP_REMOVED lines=18> */
[----:B------:R1:W-:Y:S01]  /*ab60*/  STL [R1], R2 ;  /* 0x0000000201007387 */ /* 0x0003e20000100800 */
[----:B------:R-:W-:Y:S01]  /*ab70*/  FADD.FTZ R0, R166, R0 ;  /* 0x00000000a6007221 */ /* 0x000fe20000010000 */
[----:B------:R-:W-:Y:S04]  /*ab80*/  MOV R166, R3 ;  /* 0x0000000300a67202 */ /* 0x000fe80000000f00 */
[----:B------:R1:W-:Y:S01]  /*ab90*/  STL [R1+0x4], R0 ;  /* 0x0000040001007387 */ /* 0x0003e20000100800 */
[----:B------:R-:W-:-:S05]  /*aba0*/  @P0 BRA `(.L_x_685) ;  /* 0xffffbde000000947 */ /* 0x000fca000383ffff */
.L_x_684:
[----:B-1----:R-:W2:Y:S04]  /*abb0*/  LDL.LU R0, [R1] ;  /* 0x0000000001007983 */ /* 0x002ea80000300800 */
        /* <DEDUP_REMOVED lines=43> */
[----:B------:R-:W-:-:S05]  /*ae70*/  FMUL.FTZ R51, R4, R82 ;  /* 0x0000005204337220 */ /* 0x000fca0000410000 */
[----:B------:R-:W-:Y:S02]  /*ae80*/  F2FP.BF16.PACK_AB R51, R83, R51 ;  /* 0x000000335333723e */ /* 0x000fe400000010ff */
[----:B------:R-:W3:Y:S01]  /*ae90*/  LDL.LU R83, [R1+0x38] ;  /* 0x0000380001537983 */ /* 0x000ee20000300800 */
[C---:B------:R-:W-:Y:S02]  /*aea0*/  FMUL.FTZ R13, R0.reuse, R168 ;  /* 0x000000a8000d7220 */ /* 0x040fe40000410000 */
[C---:B------:R-:W-:Y:S02]  /*aeb0*/  FMUL.FTZ R168, R0.reuse, R56 ;  /* 0x0000003800a87220 */ /* 0x040fe40000410000 */
[C---:B------:R-:W-:Y:S02]  /*aec0*/  FMUL.FTZ R23, R0.reuse, R60 ;  /* 0x0000003c00177220 */ /* 0x040fe40000410000 */
[C---:B-----5:R-:W-:Y:S02]  /*aed0*/  FMUL.FTZ R167, R0.reuse, R64 ;  /* 0x0000004000a77220 */ /* 0x060fe40000410000 */
        /* <DEDUP_REMOVED lines=64> */
[----:B------:R-:W-:Y:S01]  /*b2e0*/  LEA.HI R0, R0, R2, RZ, 0x3 ;  /* 0x0000000200007211 */ /* 0x000fe200078f18ff */
[----:B------:R-:W-:-:S02]  /*b2f0*/  UIMAD.WIDE.U32 UR14, UR7, UR4, URZ ;  /* 0x00000004070e72a5 */ /* 0x000fc4000f8e003f */
[----:B------:R-:W-:Y:S01]  /*b300*/  UIMAD UR6, UR6, UR4, URZ ;  /* 0x00000004060672a4 */ /* 0x000fe2000f8e023f */
[----:B------:R-:W-:Y:S02]  /*b310*/  F2FP.BF16.PACK_AB R53, R15, R53 ;  /* 0x000000350f35723e */ /* 0x000fe400000010ff */
[----:B------:R-:W3:Y:S01]  /*b320*/  @P1 MUFU.LG2 R11, R11 ;  /* 0x0000000b000b1308 */ /* 0x000ee20000000c00 */
[----:B------:R-:W-:Y:S01]  /*b330*/  LOP3.LUT R0, R0, 0xfffffff8, RZ, 0xc0, !PT ;  /* 0xfffffff800007812 */ /* 0x000fe200078ec0ff */
[----:B------:R-:W4:Y:S03]  /*b340*/  S2R R15, SR_CTAID.Z ;  /* 0x00000000000f7919 */ /* 0x000f260000002700 */
[----:B------:R-:W-:Y:S01]  /*b350*/  IADD3 R10, R2, -R0, RZ ;  /* 0x80000000020a7210 */ /* 0x000fe20007ffe0ff */
[C---:B------:R-:W-:Y:S01]  /*b360*/  FMUL.FTZ R21, R4.reuse, R55 ;  /* 0x0000003704157220 */ /* 0x040fe20000410000 */
[----:B------:R-:W-:Y:S01]  /*b370*/  @P1 MOV R2, 0x3f317218 ;  /* 0x3f31721800021802 */ /* 0x000fe20000000f00 */
[C---:B------:R-:W-:Y:S01]  /*b380*/  FMUL.FTZ R25, R4.reuse, R63 ;  /* 0x0000003f04197220 */ /* 0x040fe20000410000 */
[----:B------:R-:W-:Y:S01]  /*b390*/  @P0 MOV R0, 0x3f317218 ;  /* 0x3f31721800000802 */ /* 0x000fe20000000f00 */
[----:B------:R-:W-:Y:S01]  /*b3a0*/  FMUL.FTZ R30, R4, R67 ;  /* 0x00000043041e7220 */ /* 0x000fe20000410000 */
[----:B------:R-:W-:Y:S01]  /*b3b0*/  MOV R9, UR15 ;  /* 0x0000000f00097c02 */ /* 0x000fe20008000f00 */
[----:B------:R-:W-:-:S02]  /*b3c0*/  @P1 FMUL.FTZ R9, R2, c[0x0][0x2d0] ;  /* 0x0000b40002091a20 */ /* 0x000fc40000410000 */
        /* <DEDUP_REMOVED lines=51> */
[----:B------:R-:W-:Y:S01]  /*b700*/  FMUL.FTZ R162, R4, R162 ;  /* 0x000000a204a27220 */ /* 0x000fe20000410000 */
[----:B------:R-:W3:Y:S01]  /*b710*/  S2R R82, SR_CTAID.X ;  /* 0x0000000000527919 */ /* 0x000ee20000002500 */
[----:B-1----:R-:W-:Y:S02]  /*b720*/  @P0 FMUL.FTZ R2, R6, 0.69314718246459960938 ;  /* 0x3f31721806020820 */ /* 0x002fe40000410000 */
[----:B------:R-:W-:Y:S01]  /*b730*/  @P0 FMUL.FTZ R0, R0, c[0x0][0x2d0] ;  /* 0x0000b40000000a20 */ /* 0x000fe20000410000 */
[----:B------:R-:W-:Y:S01]  /*b740*/  MOV R79, 0xff800000 ;  /* 0xff800000004f7802 */ /* 0x000fe20000000f00 */
[----:B------:R-:W-:Y:S01]  /*b750*/  FMUL.FTZ R55, R4, R74 ;  /* 0x0000004a04377220 */ /* 0x000fe20000410000 */
[----:B------:R-:W-:Y:S01]  /*b760*/  F2FP.BF16.PACK_AB R52, R81, R52 ;  /* 0x000000345134723e */ /* 0x000fe200000010ff */
[----:B------:R-:W-:Y:S01]  /*b770*/  @P0 FFMA.FTZ R79, R0, R3, R2 ;  /* 0x00000003004f0223 */ /* 0x000fe20000010002 */
[----:B------:R-:W-:Y:S01]  /*b780*/  SHF.R.S32.HI R0, RZ, 0x5, R190 ;  /* 0x00000005ff007819 */ /* 0x000fe200000114be */
[C---:B------:R-:W-:Y:S01]  /*b790*/  FMUL.FTZ R75, R4.reuse, R138 ;  /* 0x0000008a044b7220 */ /* 0x040fe20000410000 */
[----:B------:R-:W-:Y:S01]  /*b7a0*/  UIMAD UR5, UR7, UR5, UR6 ;  /* 0x00000005070572a4 */ /* 0x000fe2000f8e0206 */
[C---:B------:R-:W-:Y:S01]  /*b7b0*/  FMUL.FTZ R71, R4.reuse, R146 ;  /* 0x0000009204477220 */ /* 0x040fe20000410000 */
[----:B------:R-:W-:Y:S01]  /*b7c0*/  MOV R80, 0xff800000 ;  /* 0xff80000000507802 */ /* 0x000fe20000000f00 */
[C---:B------:R-:W-:Y:S01]  /*b7d0*/  FMUL.FTZ R67, R4.reuse, R150 ;  /* 0x0000009604437220 */ /* 0x040fe20000410000 */
[----:B------:R-:W-:Y:S01]  /*b7e0*/  UIADD3 UR10, UR13, UR10, URZ ;  /* 0x0000000a0d0a7290 */ /* 0x000fe2000fffe03f */
[----:B------:R-:W-:Y:S01]  /*b7f0*/  FMUL.FTZ R63, R4, R158 ;  /* 0x0000009e043f7220 */ /* 0x000fe20000410000 */
[----:B------:R-:W-:Y:S01]  /*b800*/  MOV R4, UR12 ;  /* 0x0000000c00047c02 */ /* 0x000fe20008000f00 */
[----:B------:R-:W2:Y:S01]  /*b810*/  LDL R84, [R1+0x40] ;  /* 0x0000400001547983 */ /* 0x000ea20000100800 */
[----:B------:R-:W-:-:S02]  /*b820*/  MOV R8, UR14 ;  /* 0x0000000e00087c02 */ /* 0x000fc40008000f00 */
[----:B------:R-:W-:Y:S01]  /*b830*/  SHF.R.S32.HI R3, RZ, 0x1f, R0 ;  /* 0x0000001fff037819 */ /* 0x000fe20000011400 */
[----:B------:R-:W-:Y:S01]  /*b840*/  UIADD3 UR5, UR15, UR5, URZ ;  /* 0x000000050f057290 */ /* 0x000fe2000fffe03f */
[----:B------:R-:W-:Y:S02]  /*b850*/  MOV R6, R4 ;  /* 0x0000000400067202 */ /* 0x000fe40000000f00 */
[----:B------:R-:W-:Y:S02]  /*b860*/  MOV R4, R8 ;  /* 0x0000000800047202 */ /* 0x000fe40000000f00 */
[----:B------:R-:W-:Y:S02]  /*b870*/  LEA.HI R3, R3, R0, RZ, 0x3 ;  /* 0x0000000003037211 */ /* 0x000fe400078f18ff */
[----:B----4-:R-:W-:Y:S02]  /*b880*/  SHF.R.S32.HI R8, RZ, 0x1f, R15 ;  /* 0x0000001fff087819 */ /* 0x010fe4000001140f */
[----:B------:R-:W-:Y:S01]  /*b890*/  LEA.HI R2, R14, R14, RZ, 0x1 ;  /* 0x0000000e0e027211 */ /* 0x000fe200078f08ff */
[----:B---3--:R-:W-:Y:S01]  /*b8a0*/  @P1 FMUL.FTZ R11, R11, 0.69314718246459960938 ;  /* 0x3f3172180b0b1820 */ /* 0x008fe20000410000 */
[----:B------:R-:W-:Y:S01]  /*b8b0*/  MOV R5, UR13 ;  /* 0x0000000d00057c02 */ /* 0x000fe20008000f00 */
[----:B------:R-:W-:Y:S01]  /*b8c0*/  IMAD R81, R8, c[0x0][0x3f0], RZ ;  /* 0x0000fc0008517a24 */ /* 0x000fe200078e02ff */
[----:B------:R-:W-:-:S02]  /*b8d0*/  MOV R5, UR5 ;  /* 0x0000000500057c02 */ /* 0x000fc40008000f00 */
[----:B------:R-:W-:Y:S02]  /*b8e0*/  LOP3.LUT R3, R3, 0xffffff8, RZ, 0xc0, !PT ;  /* 0x0ffffff803037812 */ /* 0x000fe400078ec0ff */
[----:B------:R-:W-:Y:S01]  /*b8f0*/  LOP3.LUT R2, R2, 0x1ffffffe, RZ, 0xc0, !PT ;  /* 0x1ffffffe02027812 */ /* 0x000fe200078ec0ff */
[----:B------:R-:W-:Y:S01]  /*b900*/  @P1 FFMA.FTZ R80, R9, R164, R11 ;  /* 0x000000a409501223 */ /* 0x000fe2000001000b */
[----:B------:R-:W-:Y:S02]  /*b910*/  F2FP.BF16.PACK_AB R55, R16, R55 ;  /* 0x000000371037723e */ /* 0x000fe400000010ff */
[C---:B------:R-:W-:Y:S02]  /*b920*/  IADD3 R9, R0.reuse, -R3, RZ ;  /* 0x8000000300097210 */ /* 0x040fe40007ffe0ff */
[----:B------:R-:W-:Y:S01]  /*b930*/  LEA R16, R0, R14, 0x9 ;  /* 0x0000000e00107211 */ /* 0x000fe200078e48ff */
[C---:B------:R-:W-:Y:S01]  /*b940*/  IMAD R0, R15.reuse, c[0x0][0x3f4], R81 ;  /* 0x0000fd000f007a24 */ /* 0x040fe200078e0251 */
[----:B------:R-:W-:Y:S01]  /*b950*/  IADD3 R11, R14, -R2, RZ ;  /* 0x800000020e0b7210 */ /* 0x000fe20007ffe0ff */
[----:B------:R-:W-:Y:S01]  /*b960*/  IMAD.WIDE.U32 R2, R15, c[0x0][0x3f0], R4 ;  /* 0x0000fc000f027a25 */ /* 0x000fe200078e0004 */
[----:B------:R-:W-:-:S03]  /*b970*/  MOV R7, UR10 ;  /* 0x0000000a00077c02 */ /* 0x000fc60008000f00 */
[----:B------:R-:W-:Y:S01]  /*b980*/  IMAD R78, R8, c[0x0][0x498], RZ ;  /* 0x00012600084e7a24 */ /* 0x000fe200078e02ff */
[----:B------:R-:W-:Y:S02]  /*b990*/  SHF.R.S32.HI R8, RZ, 0x2, R192 ;  /* 0x00000002ff087819 */ /* 0x000fe400000114c0 */
[C---:B------:R-:W-:Y:S02]  /*b9a0*/  LOP3.LUT R5, R10.reuse, 0x1, RZ, 0xc0, !PT ;  /* 0x000000010a057812 */ /* 0x040fe400078ec0ff */
[----:B------:R-:W-:Y:S02]  /*b9b0*/  IADD3 R3, R3, R0, RZ ;  /* 0x0000000003037210 */ /* 0x000fe40007ffe0ff */
[----:B------:R-:W-:Y:S01]  /*b9c0*/  LEA R0, R9, R8, 0x4 ;  /* 0x0000000809007211 */ /* 0x000fe200078e20ff */
[C---:B------:R-:W-:Y:S01]  /*b9d0*/  IMAD R78, R15.reuse, c[0x0][0x49c], R78 ;  /* 0x000127000f4e7a24 */ /* 0x040fe200078e024e */
[C---:B------:R-:W-:Y:S01]  /*b9e0*/  SHF.L.U32 R4, R10.reuse, 0x6, RZ ;  /* 0x000000060a047819 */ /* 0x040fe200000006ff */
[----:B------:R-:W-:Y:S01]  /*b9f0*/  IMAD.WIDE.U32 R14, R15, c[0x0][0x498], R6 ;  /* 0x000126000f0e7a25 */ /* 0x000fe200078e0006 */
[----:B------:R-:W-:-:S02]  /*ba00*/  R2P PR, R10, 0x6 ;  /* 0x000000060a007804 */ /* 0x000fc40000000000 */
[----:B------:R-:W-:Y:S02]  /*ba10*/  ISETP.NE.U32.AND P0, PT, R5, 0x1, PT ;  /* 0x000000010500780c */ /* 0x000fe40003f05070 */
[----:B------:R-:W-:Y:S02]  /*ba20*/  SHF.R.S32.HI R6, RZ, 0x1f, R165 ;  /* 0x0000001fff067819 */ /* 0x000fe400000114a5 */
[-C--:B------:R-:W-:Y:S02]  /*ba30*/  LEA R5, R11, R0.reuse, 0x3 ;  /* 0x000000000b057211 */ /* 0x080fe400078e18ff */
[----:B------:R-:W-:Y:S01]  /*ba40*/  LOP3.LUT R4, R4, 0x1c0, RZ, 0xc0, !PT ;  /* 0x000001c004047812 */ /* 0x000fe200078ec0ff */
[----:B------:R-:W-:Y:S01]  /*ba50*/  IMAD R81, R191, c[0x0][0x388], RZ ;  /* 0x0000e200bf517a24 */ /* 0x000fe200078e02ff */
[C---:B------:R-:W-:Y:S02]  /*ba60*/  LEA R0, R82.reuse, R0, 0x7 ;  /* 0x0000000052007211 */ /* 0x040fe400078e38ff */
[----:B------:R-:W-:Y:S01]  /*ba70*/  LEA R10, R82, R5, 0x7 ;  /* 0x00000005520a7211 */ /* 0x000fe200078e38ff */
[----:B------:R-:W-:Y:S01]  /*ba80*/  IMAD R5, R6, c[0x0][0x3e0], RZ ;  /* 0x0000f80006057a24 */ /* 0x000fe200078e02ff */
[----:B------:R-:W-:Y:S01]  /*ba90*/  LEA.HI R4, R4, R4, RZ, 0x1d ;  /* 0x0000000404047211 */ /* 0x000fe200078fe8ff */
[----:B------:R-:W-:Y:S01]  /*baa0*/  IMAD.WIDE.U32 R2, R165, c[0x0][0x3e0], R2 ;  /* 0x0000f800a5027a25 */ /* 0x000fe200078e0002 */
[----:B------:R-:W-:-:S02]  /*bab0*/  ISETP.GE.OR P5, PT, R0, R81, P3 ;  /* 0x000000510000720c */ /* 0x000fc40001fa6670 */
[----:B------:R-:W-:Y:S01]  /*bac0*/  IADD3 R6, R0, 0x8, RZ ;  /* 0x0000000800067810 */ /* 0x000fe20007ffe0ff */
[----:B------:R-:W-:Y:S01]  /*bad0*/  IMAD R0, R165, c[0x0][0x3e4], R5 ;  /* 0x0000f900a5007a24 */ /* 0x000fe200078e0205 */
[----:B------:R-:W-:Y:S01]  /*bae0*/  LEA R4, R16, R4, 0x1 ;  /* 0x0000000410047211 */ /* 0x000fe200078e08ff */
[----:B------:R-:W-:Y:S01]  /*baf0*/  @P4 IMAD.HI.U32 R7, R10, c[0x0][0x4ec], RZ ;  /* 0x00013b000a074a27 */ /* 0x000fe200078e00ff */
[----:B------:R-:W-:Y:S02]  /*bb00*/  F2FP.BF16.PACK_AB R13, R189, R13 ;  /* 0x0000000dbd0d723e */ /* 0x000fe400000010ff */
[----:B------:R-:W-:Y:S02]  /*bb10*/  F2FP.BF16.PACK_AB R12, R171, R12 ;  /* 0x0000000cab0c723e */ /* 0x000fe400000010ff */
[----:B------:R-:W-:Y:S02]  /*bb20*/  SHF.L.U32 R4, R4, 0x1, RZ ;  /* 0x0000000104047819 */ /* 0x000fe400000006ff */
[----:B------:R-:W-:-:S02]  /*bb30*/  IADD3 R3, R3, R0, RZ ;  /* 0x0000000003037210 */ /* 0x000fc40007ffe0ff */
[----:B------:R-:W-:Y:S02]  /*bb40*/  ISETP.GE.OR P3, PT, R6, R81, P3 ;  /* 0x000000510600720c */ /* 0x000fe40001f66670 */
[----:B------:R-:W-:Y:S02]  /*bb50*/  MOV R5, R10 ;  /* 0x0000000a00057202 */ /* 0x000fe40000000f00 */
[----:B------:R-:W-:Y:S02]  /*bb60*/  SHF.R.S32.HI R6, RZ, 0x1f, R166 ;  /* 0x0000001fff067819 */ /* 0x000fe400000114a6 */
[----:B------:R-:W-:Y:S01]  /*bb70*/  @P4 SHF.R.U32.HI R5, RZ, c[0x0][0x4f0], R7 ;  /* 0x00013c00ff054a19 */ /* 0x000fe20000011607 */
[----:B------:R-:W-:Y:S01]  /*bb80*/  STS [R4+0x80], R13 ;  /* 0x0000800d04007388 */ /* 0x000fe20000000800 */
[----:B------:R-:W-:-:S03]  /*bb90*/  IADD3 R8, R4, 0x80, RZ ;  /* 0x0000008004087810 */ /* 0x000fc60007ffe0ff */
[----:B------:R1:W-:Y:S01]  /*bba0*/  STS [R4+0x480], R12 ;  /* 0x0004800c04007388 */ /* 0x0003e20000000800 */
[----:B------:R-:W-:Y:S01]  /*bbb0*/  IMAD R6, R6, c[0x0][0x3d8], RZ ;  /* 0x0000f60006067a24 */ /* 0x000fe200078e02ff */
[----:B------:R-:W-:Y:S02]  /*bbc0*/  MOV R7, 0x20 ;  /* 0x0000002000077802 */ /* 0x000fe40000000f00 */
[----:B------:R-:W-:Y:S01]  /*bbd0*/  IADD3 R0, R4, 0x70, RZ ;  /* 0x0000007004007810 */ /* 0x000fe20007ffe0ff */
[----:B------:R-:W-:Y:S01]  /*bbe0*/  IMAD R16, R166, c[0x0][0x3dc], R6 ;  /* 0x0000f700a6107a24 */ /* 0x000fe200078e0206 */
[----:B------:R-:W-:Y:S02]  /*bbf0*/  @P0 IADD3 R0, R8, 0x10, RZ ;  /* 0x0000001008000810 */ /* 0x000fe40007ffe0ff */
[----:B------:R-:W-:Y:S02]  /*bc00*/  SEL R7, R7, 0xffffffe0, !P1 ;  /* 0xffffffe007077807 */ /* 0x000fe40004800000 */
[----:B------:R-:W-:-:S02]  /*bc10*/  SHF.R.S32.HI R6, RZ, 0x1f, R5 ;  /* 0x0000001fff067819 */ /* 0x000fc40000011405 */
[----:B------:R-:W-:Y:S02]  /*bc20*/  IADD3 R8, P0, R5, R14, RZ ;  /* 0x0000000e05087210 */ /* 0x000fe40007f1e0ff */
[----:B------:R-:W-:Y:S01]  /*bc30*/  IADD3 R14, R7, R0, RZ ;  /* 0x00000000070e7210 */ /* 0x000fe20007ffe0ff */
[----:B-1----:R-:W-:Y:S01]  /*bc40*/  IMAD.WIDE.U32 R12, R166, c[0x0][0x3d8], R2 ;  /* 0x0000f600a60c7a25 */ /* 0x002fe200078e0002 */
[----:B------:R-:W-:-:S05]  /*bc50*/  IADD3 R3, -R5, RZ, RZ ;  /* 0x000000ff05037210 */ /* 0x000fca0007ffe1ff */
[----:B------:R-:W-:Y:S01]  /*bc60*/  IMAD R3, R3, c[0x0][0x4e8], R10 ;  /* 0x00013a0003037a24 */ /* 0x000fe200078e020a */
[----:B------:R-:W-:Y:S02]  /*bc70*/  IADD3 R2, R4, R7, RZ ;  /* 0x0000000704027210 */ /* 0x000fe40007ffe0ff */
[----:B------:R-:W-:Y:S02]  /*bc80*/  IADD3.X R9, R6, R15, R78, P0, !PT ;  /* 0x0000000f06097210 */ /* 0x000fe400007fe44e */
[----:B------:R-:W-:Y:S01]  /*bc90*/  SHF.R.S32.HI R7, RZ, 0x1f, R3 ;  /* 0x0000001fff077819 */ /* 0x000fe20000011403 */
[----:B------:R1:W5:Y:S01]  /*bca0*/  LDL R78, [R1+0x8] ;  /* 0x00000800014e7983 */ /* 0x0003620000100800 */
[----:B------:R-:W-:Y:S02]  /*bcb0*/  MOV R6, 0x40 ;  /* 0x0000004000067802 */ /* 0x000fe40000000f00 */
[----:B------:R-:W-:Y:S01]  /*bcc0*/  F2FP.BF16.PACK_AB R17, R188, R17 ;  /* 0x00000011bc11723e */ /* 0x000fe200000010ff */
[----:B------:R-:W-:Y:S01]  /*bcd0*/  IMAD R7, R7, c[0x0][0x488], RZ ;  /* 0x0001220007077a24 */ /* 0x000fe200078e02ff */
[----:B------:R-:W-:-:S02]  /*bce0*/  SEL R6, R6, 0xffffffc0, !P2 ;  /* 0xffffffc006067807 */ /* 0x000fc40005000000 */
[----:B------:R-:W-:Y:S02]  /*bcf0*/  F2FP.BF16.PACK_AB R18, R175, R18 ;  /* 0x00000012af12723e */ /* 0x000fe400000010ff */
[----:B------:R-:W-:Y:S02]  /*bd00*/  F2FP.BF16.PACK_AB R19, R187, R19 ;  /* 0x00000013bb13723e */ /* 0x000fe400000010ff */
[----:B------:R-:W-:Y:S01]  /*bd10*/  F2FP.BF16.PACK_AB R22, R21, R22 ;  /* 0x000000161516723e */ /* 0x000fe200000010ff */
[----:B------:R-:W-:Y:S01]  /*bd20*/  IMAD R10, R3, c[0x0][0x48c], R7 ;  /* 0x00012300030a7a24 */ /* 0x000fe200078e0207 */
[----:B------:R-:W-:Y:S02]  /*bd30*/  F2FP.BF16.PACK_AB R21, R186, R168 ;  /* 0x000000a8ba15723e */ /* 0x000fe400000010ff */
[----:B------:R-:W-:Y:S01]  /*bd40*/  F2FP.BF16.PACK_AB R20, R59, R20 ;  /* 0x000000143b14723e */ /* 0x000fe200000010ff */
        /* <DEDUP_REMOVED lines=15> */
[----:B------:R-:W-:Y:S01]  /*be40*/  IADD3 R6, R14, R6, RZ ;  /* 0x000000060e067210 */ /* 0x000fe20007ffe0ff */
[----:B------:R-:W-:Y:S01]  /*be50*/  STS [R14], R21 ;  /* 0x000000150e007388 */ /* 0x000fe20000000800 */
[----:B------:R-:W-:-:S03]  /*be60*/  F2FP.BF16.PACK_AB R54, R169, R60 ;  /* 0x0000003ca936723e */ /* 0x000fc600000010ff */
[----:B------:R-:W-:Y:S01]  /*be70*/  STS [R14+0x400], R20 ;  /* 0x000400140e007388 */ /* 0x000fe20000000800 */
[----:B------:R-:W-:Y:S02]  /*be80*/  F2FP.BF16.PACK_AB R50, R85, R50 ;  /* 0x000000325532723e */ /* 0x000fe400000010ff */
[----:B------:R-:W-:Y:S01]  /*be90*/  F2FP.BF16.PACK_AB R49, R87, R49 ;  /* 0x000000315731723e */ /* 0x000fe200000010ff */
        /* <DEDUP_REMOVED lines=67> */
[----:B------:R-:W-:Y:S04]  /*c2d0*/  STS [R6+0x8400], R75 ;  /* 0x0084004b06007388 */ /* 0x000fe80000000800 */
[----:B------:R-:W-:Y:S04]  /*c2e0*/  STS [R4+0xc080], R74 ;  /* 0x00c0804a04007388 */ /* 0x000fe80000000800 */
[----:B------:R1:W-:Y:S04]  /*c2f0*/  STS [R4+0xc480], R73 ;  /* 0x00c4804904007388 */ /* 0x0003e80000000800 */
[----:B---3--:R3:W5:Y:S04]  /*c300*/  LDL R77, [R1+0x2c] ;  /* 0x00002c00014d7983 */ /* 0x0087680000100800 */
[----:B----4-:R3:W5:Y:S01]  /*c310*/  LDL R76, [R1+0x28] ;  /* 0x00002800014c7983 */ /* 0x0107620000100800 */
[----:B-1----:R-:W-:-:S03]  /*c320*/  SHF.L.U32 R4, R83, 0x1, RZ ;  /* 0x0000000153047819 */ /* 0x002fc600000006ff */
[----:B------:R3:W5:Y:S01]  /*c330*/  LDL.64 R82, [R1+0x18] ;  /* 0x0000180001527983 */ /* 0x0007620000100a00 */
        /* <DEDUP_REMOVED lines=8> */
[----:B------:R-:W-:Y:S02]  /*c3c0*/  LEA R15, P0, R8, c[0x0][0x450], 0x2 ;  /* 0x00011400080f7a11 */ /* 0x000fe400078010ff */
[----:B------:R-:W-:Y:S01]  /*c3d0*/  IADD3 R9, R9, R10, RZ ;  /* 0x0000000a09097210 */ /* 0x000fe20007ffe0ff */
        /* <DEDUP_REMOVED lines=25> */
[----:B------:R-:W4:Y:S04]  /*c570*/  SHFL.IDX PT, R9, R9, 0x1, 0x1c1f ;  /* 0x003c1f0009097f89 */ /* 0x000f2800000e0000 */
[----:B-1----:R1:W-:Y:S04]  /*c580*/  @!P5 ST.E [R10.64], R80 ;  /* 0x000000500a00d985 */ /* 0x0023e8000c101908 */
[----:B----4-:R3:W-:Y:S04]  /*c590*/  @!P3 ST.E [R8.64], R79 ;  /* 0x0000004f0800b985 */ /* 0x0107e8000c101908 */
[----:B------:R3:W4:Y:S04]  /*c5a0*/  LDS.128 R40, [R4+0x1080] ;  /* 0x0010800004287984 */ /* 0x0007280000000c00 */
[----:B------:R3:W1:Y:S04]  /*c5b0*/  LDS.128 R56, [R4+0x2080] ;  /* 0x0020800004387984 */ /* 0x0006680000000c00 */
[----:B------:R3:W2:Y:S04]  /*c5c0*/  LDS.128 R68, [R4+0x3080] ;  /* 0x0030800004447984 */ /* 0x0006a80000000c00 */
[----:B------:R3:W2:Y:S04]  /*c5d0*/  LDS.128 R36, [R4+0x5080] ;  /* 0x0050800004247984 */ /* 0x0006a80000000c00 */
[----:B------:R3:W3:Y:S04]  /*c5e0*/  LDS.128 R52, [R4+0x6080] ;  /* 0x0060800004347984 */ /* 0x0006e80000000c00 */
[----:B------:R1:W3:Y:S04]  /*c5f0*/  LDS.128 R64, [R4+0x7080] ;  /* 0x0070800004407984 */ /* 0x0002e80000000c00 */
[----:B------:R1:W3:Y:S04]  /*c600*/  LDS.128 R32, [R4+0x9080] ;  /* 0x0090800004207984 */ /* 0x0002e80000000c00 */
[----:B------:R2:W3:Y:S04]  /*c610*/  LDS.128 R48, [R4+0xa080] ;  /* 0x00a0800004307984 */ /* 0x0004e80000000c00 */
[----:B------:R3:W3:Y:S04]  /*c620*/  LDS.128 R60, [R4+0xb080] ;  /* 0x00b08000043c7984 */ /* 0x0006e80000000c00 */
[----:B------:R3:W3:Y:S04]  /*c630*/  LDS.128 R28, [R4+0xd080] ;  /* 0x00d08000041c7984 */ /* 0x0006e80000000c00 */
[----:B------:R3:W3:Y:S04]  /*c640*/  LDS.128 R44, [R4+0xe080] ;  /* 0x00e08000042c7984 */ /* 0x0006e80000000c00 */
[----:B------:R3:W3:Y:S01]  /*c650*/  LDS.128 R72, [R4+0xf080] ;  /* 0x00f0800004487984 */ /* 0x0006e20000000c00 */
[----:B------:R-:W-:-:S02]  /*c660*/  IADD3 R0, R13, R16, RZ ;  /* 0x000000100d007210 */ /* 0x000fc40007ffe0ff */
[----:B-1----:R-:W-:-:S04]  /*c670*/  LEA R11, P0, R12, c[0x0][0x380], 0x1 ;  /* 0x0000e0000c0b7a11 */ /* 0x002fc800078008ff */
[----:B------:R-:W-:Y:S02]  /*c680*/  LEA.HI.X R10, R12, c[0x0][0x384], R0, 0x1, P0 ;  /* 0x0000e1000c0a7a11 */ /* 0x000fe400000f0c00 */
[----:B--2---:R-:W-:Y:S01]  /*c690*/  ISETP.GE.AND P0, PT, R84, R81, PT ;  /* 0x000000515400720c */ /* 0x004fe20003f06270 */
[----:B------:R1:W2:Y:S01]  /*c6a0*/  SHFL.IDX PT, R2, R11, RZ, 0x181f ;  /* 0x00181fff0b027589 */ /* 0x0002a200000e0000 */
[----:B------:R-:W-:Y:S03]  /*c6b0*/  BSSY B0, `(.L_x_686) ;  /* 0x000001c000007945 */ /* 0x000fe60003800000 */
[----:B------:R1:W1:Y:S08]  /*c6c0*/  SHFL.IDX PT, R3, R10, RZ, 0x181f ;  /* 0x00181fff0a037589 */ /* 0x00027000000e0000 */
[----:B------:R-:W-:Y:S05]  /*c6d0*/  @P0 BRA `(.L_x_687) ;  /* 0x0000019000000947 */ /* 0x000fea0003800000 */
[----:B----4-:R-:W4:Y:S01]  /*c6e0*/  LDS.128 R24, [R4+0x80] ;  /* 0x0000800004187984 */ /* 0x010f220000000c00 */
[----:B-----5:R-:W-:-:S02]  /*c6f0*/  ISETP.GE.AND P2, PT, R78, c[0x0][0x3c8], PT ;  /* 0x0000f2004e007a0c */ /* 0x020fc40003f46270 */
[----:B------:R-:W-:Y:S01]  /*c700*/  ISETP.GE.AND P1, PT, R77, c[0x0][0x3c8], PT ;  /* 0x0000f2004d007a0c */ /* 0x000fe20003f26270 */
[----:B------:R-:W3:Y:S01]  /*c710*/  LDS.128 R20, [R4+0x4080] ;  /* 0x0040800004147984 */ /* 0x000ee20000000c00 */
[----:B------:R-:W-:Y:S02]  /*c720*/  ISETP.GE.AND P0, PT, R76, c[0x0][0x3c8], PT ;  /* 0x0000f2004c007a0c */ /* 0x000fe40003f06270 */
[----:B------:R-:W-:Y:S01]  /*c730*/  ISETP.GE.AND P3, PT, R82, c[0x0][0x3c8], PT ;  /* 0x0000f20052007a0c */ /* 0x000fe20003f66270 */
[----:B------:R-:W2:Y:S04]  /*c740*/  LDS.128 R16, [R4+0x8080] ;  /* 0x0080800004107984 */ /* 0x000ea80000000c00 */
[----:B------:R1:W2:Y:S04]  /*c750*/  LDS.128 R12, [R4+0xc080] ;  /* 0x00c08000040c7984 */ /* 0x0002a80000000c00 */
[----:B------:R-:W-:-:S02]  /*c760*/  @!P1 SHF.R.S32.HI R0, RZ, 0x1f, R77 ;  /* 0x0000001fff009819 */ /* 0x000fc4000001144d */
[----:B------:R-:W-:Y:S02]  /*c770*/  @!P0 SHF.R.S32.HI R5, RZ, 0x1f, R76 ;  /* 0x0000001fff058819 */ /* 0x000fe4000001144c */
[----:B-123--:R-:W-:Y:S01]  /*c780*/  @!P3 IMAD.WIDE R8, R82, 0x2, R2 ;  /* 0x000000025208b825 */ /* 0x00efe200078e0202 */
[----:B------:R-:W-:-:S04]  /*c790*/  @!P2 SHF.R.S32.HI R4, RZ, 0x1f, R78 ;  /* 0x0000001fff04a819 */ /* 0x000fc8000001144e */
[----:B------:R-:W-:Y:S01]  /*c7a0*/  @!P2 LEA.HI R6, R4, R78, RZ, 0x3 ;  /* 0x0000004e0406a211 */ /* 0x000fe200078f18ff */
[----:B----4-:R1:W-:Y:S01]  /*c7b0*/  @!P3 ST.E.128 [R8.64], R24 ;  /* 0x000000180800b985 */ /* 0x0103e2000c101d08 */
        /* <DEDUP_REMOVED lines=11> */
.L_x_687:
[----:B----4-:R-:W-:Y:S05]  /*c870*/  BSYNC B0 ;  /* 0x0000000000007941 */ /* 0x010fea0003800000 */
.L_x_686:
[----:B------:R-:W-:Y:S01]  /*c880*/  IADD3 R0, R84, 0x20, RZ ;  /* 0x0000002054007810 */ /* 0x000fe20007ffe0ff */
[----:B-1----:R1:W4:Y:S01]  /*c890*/  SHFL.IDX PT, R3, R10, 0x1, 0x181f ;  /* 0x00381f000a037f89 */ /* 0x00232200000e0000 */
[----:B------:R-:W-:Y:S02]  /*c8a0*/  BSSY B0, `(.L_x_688) ;  /* 0x0000019000007945 */ /* 0x000fe40003800000 */
[----:B------:R-:W-:Y:S01]  /*c8b0*/  ISETP.GE.AND P0, PT, R0, R81, PT ;  /* 0x000000510000720c */ /* 0x000fe20003f06270 */
[----:B--2---:R1:W2:-:S12]  /*c8c0*/  SHFL.IDX PT, R2, R11, 0x1, 0x181f ;  /* 0x00381f000b027f89 */ /* 0x00429800000e0000 */
[----:B------:R-:W-:Y:S05]  /*c8d0*/  @P0 BRA `(.L_x_689) ;  /* 0x0000015000000947 */ /* 0x000fea0003800000 */
[----:B-----5:R-:W-:Y:S02]  /*c8e0*/  ISETP.GE.AND P2, PT, R78, c[0x0][0x3c8], PT ;  /* 0x0000f2004e007a0c */ /* 0x020fe40003f46270 */
        /* <DEDUP_REMOVED lines=20> */
.L_x_689:
[----:B------:R-:W-:Y:S05]  /*ca30*/  BSYNC B0 ;  /* 0x0000000000007941 */ /* 0x000fea0003800000 */
.L_x_688:
[----:B------:R-:W-:Y:S01]  /*ca40*/  IADD3 R0, R84, 0x40, RZ ;  /* 0x0000004054007810 */ /* 0x000fe20007ffe0ff */
[----:B--2-4-:R2:W4:Y:S01]  /*ca50*/  SHFL.IDX PT, R3, R10, 0x2, 0x181f ;  /* 0x00581f000a037f89 */ /* 0x01452200000e0000 */
[----:B------:R-:W-:Y:S02]  /*ca60*/  BSSY B0, `(.L_x_690) ;  /* 0x0000019000007945 */ /* 0x000fe40003800000 */
[----:B------:R-:W-:Y:S01]  /*ca70*/  ISETP.GE.AND P0, PT, R0, R81, PT ;  /* 0x000000510000720c */ /* 0x000fe20003f06270 */
[----:B------:R2:W1:-:S12]  /*ca80*/  SHFL.IDX PT, R2, R11, 0x2, 0x181f ;  /* 0x00581f000b027f89 */ /* 0x00045800000e0000 */
        /* <DEDUP_REMOVED lines=22> */
.L_x_691:
[----:B------:R-:W-:Y:S05]  /*cbf0*/  BSYNC B0 ;  /* 0x0000000000007941 */ /* 0x000fea0003800000 */
.L_x_690:
[----:B------:R-:W-:Y:S01]  /*cc00*/  IADD3 R0, R84, 0x60, RZ ;  /* 0x0000006054007810 */ /* 0x000fe20007ffe0ff */
[----:B-1--4-:R1:W4:Y:S03]  /*cc10*/  SHFL.IDX PT, R3, R10, 0x3, 0x181f ;  /* 0x00781f000a037f89 */ /* 0x01232600000e0000 */
[----:B------:R-:W-:Y:S01]  /*cc20*/  ISETP.GE.AND P0, PT, R0, R81, PT ;  /* 0x000000510000720c */ /* 0x000fe20003f06270 */
[----:B------:R1:W2:-:S12]  /*cc30*/  SHFL.IDX PT, R2, R11, 0x3, 0x181f ;  /* 0x00781f000b027f89 */ /* 0x00029800000e0000 */
[----:B------:R-:W-:Y:S05]  /*cc40*/  @P0 EXIT ;  /* 0x000000000000094d */ /* 0x000fea0003800000 */
[----:B-----5:R-:W-:Y:S02]  /*cc50*/  ISETP.GE.AND P1, PT, R78, c[0x0][0x3c8], PT ;  /* 0x0000f2004e007a0c */ /* 0x020fe40003f26270 */
[----:B------:R-:W-:Y:S02]  /*cc60*/  ISETP.GE.AND P0, PT, R77, c[0x0][0x3c8], PT ;  /* 0x0000f2004d007a0c */ /* 0x000fe40003f06270 */
[----:B------:R-:W-:-:S09]  /*cc70*/  ISETP.GE.AND P2, PT, R82, c[0x0][0x3c8], PT ;  /* 0x0000f20052007a0c */ /* 0x000fd20003f46270 */
[----:B---3--:R-:W-:Y:S02]  /*cc80*/  @!P1 SHF.R.S32.HI R4, RZ, 0x1f, R78 ;  /* 0x0000001fff049819 */ /* 0x008fe4000001144e */
        /* <DEDUP_REMOVED lines=19> */
.L_x_692:
        /* <DEDUP_REMOVED lines=12> */
.L_x_1539:


//--------------------- .text._ZN7cutlass13device_kernelIN5flash19enable_sm80_to_sm89INS1_16FlashAttnFwdSm80INS1_25CollectiveMainloopFwdSm80ILi8ELi1ELb0EN4cute5tupleIJNS5_1CILi128EEENS7_ILi96EEENS7_ILi256EEEEEELi256ENS_10bfloat16_tEfNS_4arch4Sm80ELb0ELb0ELb0ELb1ELb0ELb0ELb1ELb0EEENS1_21CollectiveEpilogueFwdINS6_IJS8_SA_S9_EEENS6_IJNS7_ILi1EEESI_SI_EEESC_SE_Li256ELb1ELb1ELb0ELb0EEENS1_19SingleTileSchedulerILb1ELb0ELb1ELi128EEEEEEEEEvNT_6ParamsE --------------------------
	.section	.text._ZN7cutlass13device_kernelIN5flash19enable_sm80_to_sm89INS1_16FlashAttnFwdSm80INS1_25CollectiveMainloopFwdSm80ILi8ELi1ELb0EN4cute5tupleIJNS5_1CILi128EEENS7_ILi96EEENS7_ILi256EEEEEELi256ENS_10bfloat16_tEfNS_4arch4Sm80ELb0ELb0ELb0ELb1ELb0ELb0ELb1ELb0EEENS1_21CollectiveEpilogueFwdINS6_IJS8_SA_S9_EEENS6_IJNS7_ILi1EEESI_SI_EEESC_SE_Li256ELb1ELb1ELb0ELb0EEENS1_19SingleTileSchedulerILb1ELb0ELb1ELi128EEEEEEEEEvNT_6ParamsE,"ax",@progbits
	.sectioninfo	@"SHI_REGISTERS=255"
	.align	128
.text._ZN7cutlass13device_kernelIN5flash19enable_sm80_to_sm89INS1_16FlashAttnFwdSm80INS1_25CollectiveMainloopFwdSm80ILi8ELi1ELb0EN4cute5tupleIJNS5_1CILi128EEENS7_ILi96EEENS7_ILi256EEEEEELi256ENS_10bfloat16_tEfNS_4arch4Sm80ELb0ELb0ELb0ELb1ELb0ELb0ELb1ELb0EEENS1_21CollectiveEpilogueFwdINS6_IJS8_SA_S9_EEENS6_IJNS7_ILi1EEESI_SI_EEESC_SE_Li256ELb1ELb1ELb0ELb0EEENS1_19SingleTileSchedulerILb1ELb0ELb1ELi128EEEEEEEEEvNT_6ParamsE:
        .type           _ZN7cutlass13device_kernelIN5flash19enable_sm80_to_sm89INS1_16FlashAttnFwdSm80INS1_25CollectiveMainloopFwdSm80ILi8ELi1ELb0EN4cute5tupleIJNS5_1CILi128EEENS7_ILi96EEENS7_ILi256EEEEEELi256ENS_10bfloat16_tEfNS_4arch4Sm80ELb0ELb0ELb0ELb1ELb0ELb0ELb1ELb0EEENS1_21CollectiveEpilogueFwdINS6_IJS8_SA_S9_EEENS6_IJNS7_ILi1EEESI_SI_EEESC_SE_Li256ELb1ELb1ELb0ELb0EEENS1_19SingleTileSchedulerILb1ELb0ELb1ELi128EEEEEEEEEvNT_6ParamsE,@function
        .size           _ZN7cutlass13device_kernelIN5flash19enable_sm80_to_sm89INS1_16FlashAttnFwdSm80INS1_25CollectiveMainloopFwdSm80ILi8ELi1ELb0EN4cute5tupleIJNS5_1CILi128EEENS7_ILi96EEENS7_ILi256EEEEEELi256ENS_10bfloat16_tEfNS_4arch4Sm80ELb0ELb0ELb0ELb1ELb0ELb0ELb1ELb0EEENS1_21CollectiveEpilogueFwdINS6_IJS8_SA_S9_EEENS6_IJNS7_ILi1EEESI_SI_EEESC_SE_Li256ELb1ELb1ELb0ELb0EEENS1_19SingleTileSchedulerILb1ELb0ELb1ELi128EEEEEEEEEvNT_6ParamsE,(.L_x_1540 - _ZN7cutlass13device_kernelIN5flash19enable_sm80_to_sm89INS1_16FlashAttnFwdSm80INS1_25CollectiveMainloopFwdSm80ILi8ELi1ELb0EN4cute5tupleIJNS5_1CILi128EEENS7_ILi96EEENS7_ILi256EEEEEELi256ENS_10bfloat16_tEfNS_4arch4Sm80ELb0ELb0ELb0ELb1ELb0ELb0ELb1ELb0EEENS1_21CollectiveEpilogueFwdINS6_IJS8_SA_S9_EEENS6_IJNS7_ILi1EEESI_SI_EEESC_SE_Li256ELb1ELb1ELb0ELb0EEENS1_19SingleTileSchedulerILb1ELb0ELb1ELi128EEEEEEEEEvNT_6ParamsE)
        .other          _ZN7cutlass13device_kernelIN5flash19enable_sm80_to_sm89INS1_16FlashAttnFwdSm80INS1_25CollectiveMainloopFwdSm80ILi8ELi1ELb0EN4cute5tupleIJNS5_1CILi128EEENS7_ILi96EEENS7_ILi256EEEEEELi256ENS_10bfloat16_tEfNS_4arch4Sm80ELb0ELb0ELb0ELb1ELb0ELb0ELb1ELb0EEENS1_21CollectiveEpilogueFwdINS6_IJS8_SA_S9_EEENS6_IJNS7_ILi1EEESI_SI_EEESC_SE_Li256ELb1ELb1ELb0ELb0EEENS1_19SingleTileSchedulerILb1ELb0ELb1ELi128EEEEEEEEEvNT_6ParamsE,@"STO_CUDA_ENTRY STV_DEFAULT"
_ZN7cutlass13device_kernelIN5flash19enable_sm80_to_sm89INS1_16FlashAttnFwdSm80INS1_25CollectiveMainloopFwdSm80ILi8ELi1ELb0EN4cute5tupleIJNS5_1CILi128EEENS7_ILi96EEENS7_ILi256EEEEEELi256ENS_10bfloat16_tEfNS_4arch4Sm80ELb0ELb0ELb0ELb1ELb0ELb0ELb1ELb0EEENS1_21CollectiveEpilogueFwdINS6_IJS8_SA_S9_EEENS6_IJNS7_ILi1EEESI_SI_EEESC_SE_Li256ELb1ELb1ELb0ELb0EEENS1_19SingleTileSchedulerILb1ELb0ELb1ELi128EEEEEEEEEvNT_6ParamsE:
        /* <DEDUP_REMOVED lines=17> */
.L_x_694:
        /* <DEDUP_REMOVED lines=8> */
.L_x_696:
[----:B------:R-:W-:-:S05]  /*0190*/  MOV R0, c[0x0][0x54c] ;  /* 0x0001530000007a02 */ /* 0x000fca0000000f00 */
.L_x_695:
[----:B-----5:R-:W-:Y:S01]  /*01a0*/  IMAD R0, R0, c[0x0][0x548], RZ ;  /* 0x0001520000007a24 */ /* 0x020fe200078e02ff */
[----:B-1----:R-:W-:-:S04]  /*01b0*/  SHF.L.U32 R2, R48, 0x7, RZ ;  /* 0x0000000730027819 */ /* 0x002fc800000006ff */
[----:B------:R-:W-:-:S04]  /*01c0*/  ISETP.GE.AND P0, PT, R2, R0, PT ;  /* 0x000000000200720c */ /* 0x000fc80003f06270 */
[----:B------:R-:W-:-:S05]  /*01d0*/  SEL R0, R5, 0xffffffff, !P0 ;  /* 0xffffffff05007807 */ /* 0x000fca0004000000 */
[----:B------:R1:W-:Y:S01]  /*01e0*/  STL [R1+0x8], R0 ;  /* 0x0000080001007387 */ /* 0x0003e20000100800 */
[----:B------:R-:W-:Y:S05]  /*01f0*/  BRA `(.L_x_697) ;  /* 0x0000013000007947 */ /* 0x000fea0003800000 */
.L_x_693:
[----:B---3--:R-:W-:-:S04]  /*0200*/  ISETP.NE.U32.AND P0, PT, RZ, c[0x0][0x568], PT ;  /* 0x00015a00ff007a0c */ /* 0x008fc80003f05070 */
[----:B------:R-:W-:-:S13]  /*0210*/  ISETP.NE.AND.EX P0, PT, RZ, c[0x0][0x56c], PT, P0 ;  /* 0x00015b00ff007a0c */ /* 0x000fda0003f05300 */
[----:B------:R-:W-:Y:S05]  /*0220*/  @!P0 BRA `(.L_x_698) ;  /* 0x0000002000008947 */ /* 0x000fea0003800000 */
[----:B------:R1:W5:Y:S01]  /*0230*/  LDG.E R0, [R2.64] ;  /* 0x0000000402007981 */ /* 0x000362000c1e1900 */
[----:B------:R-:W-:Y:S05]  /*0240*/  BRA `(.L_x_699) ;  /* 0x0000009000007947 */ /* 0x000fea0003800000 */
.L_x_698:
        /* <DEDUP_REMOVED lines=8> */
.L_x_700:
[----:B------:R-:W-:-:S05]  /*02d0*/  MOV R0, c[0x0][0x54c] ;  /* 0x0001530000007a02 */ /* 0x000fca0000000f00 */
.L_x_699:
[----:B-----5:R-:W-:Y:S01]  /*02e0*/  IMAD R0, R0, c[0x0][0x548], RZ ;  /* 0x0001520000007a24 */ /* 0x020fe200078e02ff */
[----:B-1----:R-:W-:-:S04]  /*02f0*/  SHF.L.U32 R2, R48, 0x7, RZ ;  /* 0x0000000730027819 */ /* 0x002fc800000006ff */
[----:B------:R-:W-:-:S04]  /*0300*/  ISETP.GE.AND P0, PT, R2, R0, PT ;  /* 0x000000000200720c */ /* 0x000fc80003f06270 */
[----:B------:R-:W-:-:S05]  /*0310*/  SEL R0, R5, 0xffffffff, !P0 ;  /* 0xffffffff05007807 */ /* 0x000fca0004000000 */
[----:B------:R1:W-:Y:S04]  /*0320*/  STL [R1+0x8], R0 ;  /* 0x0000080001007387 */ /* 0x0003e80000100800 */
.L_x_697:
        /* <DEDUP_REMOVED lines=28> */
.L_x_701:
[----:B------:R-:W-:-:S04]  /*04f0*/  ISETP.NE.U32.AND P0, PT, RZ, c[0x0][0x368], PT ;  /* 0x0000da00ff007a0c */ /* 0x000fc80003f05070 */
[----:B------:R-:W-:-:S13]  /*0500*/  ISETP.NE.AND.EX P0, PT, RZ, c[0x0][0x36c], PT, P0 ;  /* 0x0000db00ff007a0c */ /* 0x000fda0003f05300 */
[----:B------:R-:W-:Y:S05]  /*0510*/  @!P0 BRA `(.L_x_702) ;  /* 0x0000003000008947 */ /* 0x000fea0003800000 */
[----:B--2---:R-:W-:-:S05]  /*0520*/  IMAD.WIDE R2, R49, R27, c[0x0][0x368] ;  /* 0x0000da0031027625 */ /* 0x004fca00078e021b */
[----:B------:R1:W5:Y:S01]  /*0530*/  LDG.E R0, [R2.64] ;  /* 0x0000000402007981 */ /* 0x000362000c1e1900 */
[----:B------:R-:W-:Y:S05]  /*0540*/  BRA `(.L_x_703) ;  /* 0x0000004000007947 */ /* 0x000fea0003800000 */
.L_x_702:
[----:B------:R-:W-:Y:S05]  /*0550*/  @!P4 BRA `(.L_x_703) ;  /* 0x000000300000c947 */ /* 0x000fea0003800000 */
[----:B------:R1:W3:Y:S04]  /*0560*/  LDG.E R0, [R2.64] ;  /* 0x0000000402007981 */ /* 0x0002e8000c1e1900 */
[----:B-12---:R-:W3:Y:S02]  /*0570*/  LDG.E R2, [R2.64+0x4] ;  /* 0x0000040402027981 */ /* 0x006ee4000c1e1900 */
[----:B---3--:R-:W-:-:S05]  /*0580*/  IADD3 R0, -R0, R2, RZ ;  /* 0x0000000200007210 */ /* 0x008fca0007ffe1ff */
.L_x_703:
[--C-:B-----5:R-:W-:Y:S01]  /*0590*/  IMAD.IADD R141, R0, 0x1, -R11.reuse ;  /* 0x00000001008d7824 */ /* 0x120fe200078e0a0b */
[----:B------:R-:W-:Y:S01]  /*05a0*/  PLOP3.LUT P2, PT, PT, PT, PT, 0x80, 0x0 ;  /* 0x000000000000781c */ /* 0x000fe20003f4f070 */
[----:B------:R-:W-:Y:S01]  /*05b0*/  IMAD.IADD R12, R12, 0x1, R11 ;  /* 0x000000010c0c7824 */ /* 0x000fe200078e020b */
[----:B------:R-:W-:Y:S01]  /*05c0*/  CS2R R162, SRZ ;  /* 0x0000000000a27805 */ /* 0x000fe2000001ff00 */
[----:B------:R-:W-:Y:S01]  /*05d0*/  CS2R R14, SRZ ;  /* 0x00000000000e7805 */ /* 0x000fe2000001ff00 */
[C---:B------:R-:W-:Y:S01]  /*05e0*/  IADD3 R0, R141.reuse, 0x5f, RZ ;  /* 0x0000005f8d007810 */ /* 0x040fe20007ffe0ff */
[----:B------:R-:W-:Y:S01]  /*05f0*/  IMAD.MOV.U32 R182, RZ, RZ, RZ ;  /* 0x000000ffffb67224 */ /* 0x000fe200078e00ff */
[----:B------:R-:W-:Y:S01]  /*0600*/  ISETP.GE.AND P0, PT, R141, 0x1, PT ;  /* 0x000000018d00780c */ /* 0x000fe20003f06270 */
[----:B--2---:R-:W-:Y:S01]  /*0610*/  CS2R R8, SRZ ;  /* 0x0000000000087805 */ /* 0x004fe2000001ff00 */
[----:B------:R-:W-:Y:S01]  /*0620*/  MOV R160, RZ ;  /* 0x000000ff00a07202 */ /* 0x000fe20000000f00 */
[----:B------:R-:W-:Y:S01]  /*0630*/  IMAD.HI R0, R0, 0x2aaaaaab, RZ ;  /* 0x2aaaaaab00007827 */ /* 0x000fe200078e02ff */
[----:B------:R-:W-:Y:S01]  /*0640*/  MOV R11, RZ ;  /* 0x000000ff000b7202 */ /* 0x000fe20000000f00 */
[----:B------:R-:W-:Y:S01]  /*0650*/  CS2R R156, SRZ ;  /* 0x00000000009c7805 */ /* 0x000fe2000001ff00 */
[----:B------:R-:W-:Y:S01]  /*0660*/  CS2R R154, SRZ ;  /* 0x00000000009a7805 */ /* 0x000fe2000001ff00 */
[----:B------:R-:W-:Y:S01]  /*0670*/  IMAD.MOV.U32 R180, RZ, RZ, RZ ;  /* 0x000000ffffb47224 */ /* 0x000fe200078e00ff */
[----:B-1----:R-:W-:Y:S01]  /*0680*/  SHF.R.U32.HI R2, RZ, 0x1f, R0 ;  /* 0x0000001fff027819 */ /* 0x002fe20000011600 */
[----:B------:R-:W-:Y:S01]  /*0690*/  IMAD.MOV.U32 R158, RZ, RZ, RZ ;  /* 0x000000ffff9e7224 */ /* 0x000fe200078e00ff */
[----:B------:R-:W-:Y:S01]  /*06a0*/  CS2R R16, SRZ ;  /* 0x0000000000107805 */ /* 0x000fe2000001ff00 */
[----:B------:R-:W-:Y:S01]  /*06b0*/  MOV R152, RZ ;  /* 0x000000ff00987202 */ /* 0x000fe20000000f00 */
[----:B------:R-:W-:Y:S01]  /*06c0*/  IMAD.MOV.U32 R150, RZ, RZ, RZ ;  /* 0x000000ffff967224 */ /* 0x000fe200078e00ff */
[----:B------:R-:W-:Y:S01]  /*06d0*/  LEA.HI.SX32 R149, R0, R2, 0x1c ;  /* 0x0000000200957211 */ /* 0x000fe200078fe2ff */
[----:B------:R-:W-:Y:S01]  /*06e0*/  CS2R R18, SRZ ;  /* 0x0000000000127805 */ /* 0x000fe2000001ff00 */
[----:B------:R-:W-:Y:S01]  /*06f0*/  MOV R148, RZ ;  /* 0x000000ff00947202 */ /* 0x000fe20000000f00 */
[----:B------:R-:W-:Y:S01]  /*0700*/  IMAD.MOV.U32 R178, RZ, RZ, RZ ;  /* 0x000000ffffb27224 */ /* 0x000fe200078e00ff */
[----:B------:R-:W-:Y:S01]  /*0710*/  CS2R R20, SRZ ;  /* 0x0000000000147805 */ /* 0x000fe2000001ff00 */
[----:B------:R1:W-:Y:S01]  /*0720*/  STL [R1+0x28], R149 ;  /* 0x0000289501007387 */ /* 0x0003e20000100800 */
[----:B------:R-:W-:Y:S01]  /*0730*/  MOV R176, RZ ;  /* 0x000000ff00b07202 */ /* 0x000fe20000000f00 */
[----:B------:R-:W-:Y:S01]  /*0740*/  IMAD.MOV.U32 R146, RZ, RZ, RZ ;  /* 0x000000ffff927224 */ /* 0x000fe200078e00ff */
[----:B------:R-:W-:Y:S01]  /*0750*/  CS2R R22, SRZ ;  /* 0x0000000000167805 */ /* 0x000fe2000001ff00 */
[----:B------:R-:W-:Y:S01]  /*0760*/  MOV R144, RZ ;  /* 0x000000ff00907202 */ /* 0x000fe20000000f00 */
[----:B------:R-:W-:Y:S01]  /*0770*/  IMAD.MOV.U32 R142, RZ, RZ, RZ ;  /* 0x000000ffff8e7224 */ /* 0x000fe200078e00ff */
[----:B------:R-:W-:Y:S01]  /*0780*/  CS2R R24, SRZ ;  /* 0x0000000000187805 */ /* 0x000fe2000001ff00 */
[----:B------:R-:W-:Y:S01]  /*0790*/  MOV R140, RZ ;  /* 0x000000ff008c7202 */ /* 0x000fe20000000f00 */
[----:B------:R-:W-:Y:S01]  /*07a0*/  IMAD.MOV.U32 R138, RZ, RZ, RZ ;  /* 0x000000ffff8a7224 */ /* 0x000fe200078e00ff */
        /* <DEDUP_REMOVED lines=53> */
[----:B------:R-:W-:Y:S01]  /*0b00*/  IMAD.MOV.U32 R52, RZ, RZ, RZ ;  /* 0x000000ffff347224 */ /* 0x000fe200078e00ff */
[----:B------:R-:W-:Y:S01]  /*0b10*/  CS2R R174, SRZ ;  /* 0x0000000000ae7805 */ /* 0x000fe2000001ff00 */
[----:B------:R-:W-:Y:S01]  /*0b20*/  CS2R R172, SRZ ;  /* 0x0000000000ac7805 */ /* 0x000fe2000001ff00 */
[----:B------:R-:W-:Y:S01]  /*0b30*/  CS2R R170, SRZ ;  /* 0x0000000000aa7805 */ /* 0x000fe2000001ff00 */
[----:B------:R-:W-:Y:S01]  /*0b40*/  MOV R168, RZ ;  /* 0x000000ff00a87202 */ /* 0x000fe20000000f00 */
[----:B------:R-:W-:Y:S01]  /*0b50*/  CS2R R50, SRZ ;  /* 0x0000000000327805 */ /* 0x000fe2000001ff00 */
        /* <DEDUP_REMOVED lines=9> */
[----:B------:R-:W-:Y:S01]  /*0bf0*/  SHF.R.S32.HI R15, RZ, 0x1f, R49 ;  /* 0x0000001fff0f7819 */ /* 0x000fe20000011431 */
[----:B------:R-:W-:Y:S01]  /*0c00*/  IMAD R0, R0, c[0x0][0x178], RZ ;  /* 0x00005e0000007a24 */ /* 0x000fe200078e02ff */
[-C--:B------:R-:W-:Y:S01]  /*0c10*/  LEA.HI R4, R35, R145.reuse, RZ, 0x3 ;  /* 0x0000009123047211 */ /* 0x080fe200078f18ff */
[----:B------:R-:W-:Y:S01]  /*0c20*/  IMAD R29, R13, c[0x0][0x2c4], RZ ;  /* 0x0000b1000d1d7a24 */ /* 0x000fe200078e02ff */
[----:B------:R-:W-:Y:S01]  /*0c30*/  LEA.HI R14, R35, R145, RZ, 0x4 ;  /* 0x00000091230e7211 */ /* 0x000fe200078f20ff */
[----:B------:R-:W-:Y:S01]  /*0c40*/  IMAD R0, R10, c[0x0][0x17c], R0 ;  /* 0x00005f000a007a24 */ /* 0x000fe200078e0200 */
[----:B------:R-:W-:Y:S01]  /*0c50*/  ISETP.NE.AND P0, PT, R5, 0x1, PT ;  /* 0x000000010500780c */ /* 0x000fe20003f05270 */
[----:B------:R-:W-:Y:S01]  /*0c60*/  BSSY B0, `(.L_x_705) ;  /* 0x00000b5000007945 */ /* 0x000fe20003800000 */
[----:B------:R-:W-:-:S02]  /*0c70*/  SHF.R.S32.HI R6, RZ, 0x4, R14 ;  /* 0x00000004ff067819 */ /* 0x000fc4000001140e */
[----:B------:R-:W-:Y:S02]  /*0c80*/  SHF.R.S32.HI R23, RZ, 0x3, R4 ;  /* 0x00000003ff177819 */ /* 0x000fe40000011404 */
[----:B------:R-:W-:-:S03]  /*0c90*/  SHF.R.S32.HI R11, RZ, 0x1f, R12 ;  /* 0x0000001fff0b7819 */ /* 0x000fc6000001140c */
[----:B------:R-:W-:Y:S02]  /*0ca0*/  IMAD R31, R48, 0x80, R23 ;  /* 0x00000080301f7824 */ /* 0x000fe400078e0217 */
[----:B-1----:R-:W-:-:S03]  /*0cb0*/  IMAD.WIDE.U32 R2, R10, c[0x0][0x178], RZ ;  /* 0x00005e000a027a25 */ /* 0x002fc600078e00ff */
[----:B------:R-:W-:Y:S02]  /*0cc0*/  IADD3 R8, R31, 0x20, RZ ;  /* 0x000000201f087810 */ /* 0x000fe40007ffe0ff */
[----:B---3--:R-:W-:Y:S01]  /*0cd0*/  SHF.R.S32.HI R37, RZ, 0x1f, R36 ;  /* 0x0000001fff257819 */ /* 0x008fe20000011424 */
[----:B------:R-:W-:Y:S01]  /*0ce0*/  IMAD.IADD R3, R3, 0x1, R0 ;  /* 0x0000000103037824 */ /* 0x000fe200078e0200 */
[----:B------:R-:W-:-:S03]  /*0cf0*/  LOP3.LUT R0, R4, 0xfffffff8, RZ, 0xc0, !PT ;  /* 0xfffffff804007812 */ /* 0x000fc600078ec0ff */
[----:B------:R-:W-:Y:S02]  /*0d00*/  IMAD R4, R37, c[0x0][0x1b8], RZ ;  /* 0x00006e0025047a24 */ /* 0x000fe400078e02ff */
[----:B------:R-:W-:Y:S01]  /*0d10*/  IMAD.IADD R26, R145, 0x1, -R0 ;  /* 0x00000001911a7824 */ /* 0x000fe200078e0a00 */
[----:B------:R-:W-:Y:S01]  /*0d20*/  LEA.HI R0, R14, R6, RZ, 0x1 ;  /* 0x000000060e007211 */ /* 0x000fe200078f08ff */
[----:B------:R-:W-:Y:S02]  /*0d30*/  IMAD R4, R36, c[0x0][0x1bc], R4 ;  /* 0x00006f0024047a24 */ /* 0x000fe400078e0204 */
[----:B------:R-:W-:Y:S01]  /*0d40*/  IMAD R5, R26, 0x20, R23 ;  /* 0x000000201a057824 */ /* 0x000fe200078e0217 */
[----:B------:R-:W-:Y:S01]  /*0d50*/  LOP3.LUT R0, R0, 0xfffffffe, RZ, 0xc0, !PT ;  /* 0xfffffffe00007812 */ /* 0x000fe200078ec0ff */
[----:B------:R-:W-:-:S04]  /*0d60*/  IMAD.WIDE.U32 R2, R36, c[0x0][0x1b8], R2 ;  /* 0x00006e0024027a25 */ /* 0x000fc800078e0002 */
[----:B------:R-:W-:Y:S02]  /*0d70*/  IMAD R5, R48, 0x80, R5 ;  /* 0x0000008030057824 */ /* 0x000fe400078e0205 */
[----:B------:R-:W-:Y:S01]  /*0d80*/  IMAD.IADD R32, R6, 0x1, -R0 ;  /* 0x0000000106207824 */ /* 0x000fe200078e0a00 */
[----:B------:R-:W-:Y:S01]  /*0d90*/  SEL R6, R15, RZ, !P3 ;  /* 0x000000ff0f067207 */ /* 0x000fe20005800000 */
[----:B------:R-:W-:-:S04]  /*0da0*/  @P0 IMAD.HI.U32 R7, R5, c[0x0][0x2c8], RZ ;  /* 0x0000b20005070a27 */ /* 0x000fc800078e00ff */
[----:B------:R-:W-:Y:S01]  /*0db0*/  IMAD.IADD R3, R3, 0x1, R4 ;  /* 0x0000000103037824 */ /* 0x000fe200078e0204 */
[----:B------:R-:W-:Y:S01]  /*0dc0*/  SEL R4, R49, RZ, !P3 ;  /* 0x000000ff31047207 */ /* 0x000fe20005800000 */
[----:B------:R-:W-:Y:S01]  /*0dd0*/  IMAD.MOV.U32 R0, RZ, RZ, R5 ;  /* 0x000000ffff007224 */ /* 0x000fe200078e0005 */
[----:B------:R-:W-:Y:S01]  /*0de0*/  @P0 SHF.R.U32.HI R0, RZ, c[0x0][0x2cc], R7 ;  /* 0x0000b300ff000a19 */ /* 0x000fe20000011607 */
[----:B------:R-:W-:Y:S01]  /*0df0*/  IMAD R6, R6, c[0x0][0x1c0], RZ ;  /* 0x0000700006067a24 */ /* 0x000fe200078e02ff */
[----:B------:R-:W-:Y:S01]  /*0e00*/  ISETP.GE.AND P0, PT, R8, R29, PT ;  /* 0x0000001d0800720c */ /* 0x000fe20003f06270 */
[C---:B------:R-:W-:Y:S01]  /*0e10*/  IMAD.WIDE.U32 R2, R4.reuse, c[0x0][0x1c0], R2 ;  /* 0x0000700004027a25 */ /* 0x040fe200078e0002 */
[----:B------:R-:W-:Y:S02]  /*0e20*/  SHF.R.S32.HI R7, RZ, 0x1f, R0 ;  /* 0x0000001fff077819 */ /* 0x000fe40000011400 */
[----:B------:R-:W-:Y:S01]  /*0e30*/  P2R R30, PR, RZ, 0x1 ;  /* 0x00000001ff1e7803 */ /* 0x000fe20000000000 */
[----:B------:R-:W-:-:S02]  /*0e40*/  IMAD R6, R4, c[0x0][0x1c4], R6 ;  /* 0x0000710004067a24 */ /* 0x000fc400078e0206 */
[----:B------:R-:W-:Y:S02]  /*0e50*/  IMAD.MOV R4, RZ, RZ, -R0 ;  /* 0x000000ffff047224 */ /* 0x000fe400078e0a00 */
[----:B------:R-:W-:Y:S02]  /*0e60*/  IMAD.SHL.U32 R8, R23, 0x40, RZ ;  /* 0x0000004017087824 */ /* 0x000fe400078e00ff */
[----:B------:R-:W-:Y:S02]  /*0e70*/  IMAD.IADD R3, R3, 0x1, R6 ;  /* 0x0000000103037824 */ /* 0x000fe400078e0206 */
[----:B------:R-:W-:Y:S01]  /*0e80*/  IMAD R5, R4, c[0x0][0x2c4], R5 ;  /* 0x0000b10004057a24 */ /* 0x000fe200078e0205 */
[----:B------:R-:W-:Y:S01]  /*0e90*/  LOP3.LUT R4, R8, 0x1c0, RZ, 0xc0, !PT ;  /* 0x000001c008047812 */ /* 0x000fe200078ec0ff */
[----:B------:R-:W-:Y:S02]  /*0ea0*/  IMAD R6, R7, c[0x0][0x1b0], RZ ;  /* 0x00006c0007067a24 */ /* 0x000fe400078e02ff */
[----:B------:R-:W-:Y:S01]  /*0eb0*/  IMAD.SHL.U32 R8, R26, 0x8, RZ ;  /* 0x000000081a087824 */ /* 0x000fe200078e00ff */
[----:B------:R-:W-:Y:S01]  /*0ec0*/  SHF.R.U32.HI R9, RZ, 0x3, R4 ;  /* 0x00000003ff097819 */ /* 0x000fe20000011604 */
[----:B------:R-:W-:-:S02]  /*0ed0*/  IMAD R6, R0, c[0x0][0x1b4], R6 ;  /* 0x00006d0000067a24 */ /* 0x000fc400078e0206 */
[----:B------:R-:W-:Y:S01]  /*0ee0*/  IMAD.WIDE.U32 R2, R0, c[0x0][0x1b0], R2 ;  /* 0x00006c0000027a25 */ /* 0x000fe200078e0002 */
[----:B------:R-:W-:Y:S02]  /*0ef0*/  IADD3 R0, P0, R12, R23, RZ ;  /* 0x000000170c007210 */ /* 0x000fe40007f1e0ff */
[----:B------:R-:W-:Y:S01]  /*0f00*/  LOP3.LUT R10, R4, 0x38, R8, 0xf8, !PT ;  /* 0x00000038040a7812 */ /* 0x000fe200078ef808 */
[----:B------:R-:W-:Y:S01]  /*0f10*/  IMAD.IADD R3, R3, 0x1, R6 ;  /* 0x0000000103037824 */ /* 0x000fe200078e0206 */
[----:B------:R-:W-:Y:S02]  /*0f20*/  SHF.R.S32.HI R4, RZ, 0x1f, R5 ;  /* 0x0000001fff047819 */ /* 0x000fe40000011405 */
[----:B------:R-:W-:Y:S01]  /*0f30*/  IADD3 R7, R8, 0x80, RZ ;  /* 0x0000008008077810 */ /* 0x000fe20007ffe0ff */
[----:B------:R-:W-:Y:S01]  /*0f40*/  IMAD.WIDE.U32 R2, R5, c[0x0][0x1a8], R2 ;  /* 0x00006a0005027a25 */ /* 0x000fe200078e0002 */
[----:B------:R-:W-:Y:S02]  /*0f50*/  LEA.HI.X.SX32 R6, R23, R11, 0x1, P0 ;  /* 0x0000000b17067211 */ /* 0x000fe400000f0eff */
[----:B------:R-:W-:Y:S01]  /*0f60*/  ISETP.GE.AND P6, PT, R7, c[0x0][0x1d4], PT ;  /* 0x0000750007007a0c */ /* 0x000fe20003fc6270 */
[----:B------:R-:W-:Y:S01]  /*0f70*/  IMAD R4, R4, c[0x0][0x1a8], RZ ;  /* 0x00006a0004047a24 */ /* 0x000fe200078e02ff */
[----:B------:R-:W-:Y:S01]  /*0f80*/  LOP3.LUT R10, R10, R9, RZ, 0x3c, !PT ;  /* 0x000000090a0a7212 */ /* 0x000fe200078e3cff */
[C---:B------:R-:W-:Y:S01]  /*0f90*/  IMAD R7, R6.reuse, c[0x0][0x1e0], RZ ;  /* 0x0000780006077a24 */ /* 0x040fe200078e02ff */
[----:B------:R-:W-:Y:S01]  /*0fa0*/  SHF.R.S32.HI R9, RZ, 0x1f, R8 ;  /* 0x0000001fff097819 */ /* 0x000fe20000011408 */
[----:B------:R-:W-:Y:S01]  /*0fb0*/  IMAD R6, R6, c[0x0][0x208], RZ ;  /* 0x0000820006067a24 */ /* 0x000fe200078e02ff */
[----:B------:R-:W-:Y:S01]  /*0fc0*/  LEA R28, P1, R2, c[0x0][0x160], 0x1 ;  /* 0x00005800021c7a11 */ /* 0x000fe200078208ff */
[----:B------:R-:W-:Y:S01]  /*0fd0*/  IMAD R4, R5, c[0x0][0x1ac], R4 ;  /* 0x00006b0005047a24 */ /* 0x000fe200078e0204 */
[----:B------:R-:W-:Y:S01]  /*0fe0*/  ISETP.GE.AND P0, PT, R31, R29, PT ;  /* 0x0000001d1f00720c */ /* 0x000fe20003f06270 */
[----:B------:R-:W-:-:S02]  /*0ff0*/  IMAD R24, R0, c[0x0][0x1e4], R7 ;  /* 0x0000790000187a24 */ /* 0x000fc400078e0207 */
[C---:B------:R-:W-:Y:S02]  /*1000*/  IMAD R27, R0.reuse, c[0x0][0x20c], R6 ;  /* 0x00008300001b7a24 */ /* 0x040fe400078e0206 */
[----:B------:R-:W-:-:S04]  /*1010*/  IMAD.WIDE.U32 R6, R0, c[0x0][0x1e0], R8 ;  /* 0x0000780000067a25 */ /* 0x000fc800078e0008 */
[----:B------:R-:W-:-:S04]  /*1020*/  IMAD.WIDE.U32 R12, R0, c[0x0][0x208], R8 ;  /* 0x00008200000c7a25 */ /* 0x000fc800078e0008 */
[----:B------:R-:W-:Y:S01]  /*1030*/  IMAD.IADD R0, R3, 0x1, R4 ;  /* 0x0000000103007824 */ /* 0x000fe200078e0204 */
[----:B------:R-:W-:Y:S01]  /*1040*/  LOP3.LUT R3, R14, 0xfffffff0, RZ, 0xc0, !PT ;  /* 0xfffffff00e037812 */ /* 0x000fe200078ec0ff */
[----:B------:R-:W-:Y:S01]  /*1050*/  IMAD.SHL.U32 R14, R26, 0x8, RZ ;  /* 0x000000081a0e7824 */ /* 0x000fe200078e00ff */
[----:B------:R-:W-:Y:S01]  /*1060*/  LEA.HI R4, R35, R145, RZ, 0x6 ;  /* 0x0000009123047211 */ /* 0x000fe200078f30ff */
[----:B------:R-:W-:Y:S01]  /*1070*/  IMAD.IADD R7, R7, 0x1, R24 ;  /* 0x0000000107077824 */ /* 0x000fe200078e0218 */
[----:B------:R-:W-:Y:S01]  /*1080*/  LEA.HI.X R25, R2, c[0x0][0x164], R0, 0x1, P1 ;  /* 0x0000590002197a11 */ /* 0x000fe200008f0c00 */
[----:B------:R-:W-:Y:S01]  /*1090*/  IMAD.IADD R0, R145, 0x1, -R3 ;  /* 0x0000000191007824 */ /* 0x000fe200078e0a03 */
[----:B------:R-:W1:Y:S01]  /*10a0*/  SHFL.IDX PT, R2, R28, RZ, 0x181f ;  /* 0x00181fff1c027589 */ /* 0x000e6200000e0000 */
[----:B------:R-:W-:Y:S01]  /*10b0*/  IMAD.SHL.U32 R4, R4, 0x8, RZ ;  /* 0x0000000804047824 */ /* 0x000fe200078e00ff */
[----:B------:R-:W-:Y:S01]  /*10c0*/  IADD3 R33, R14, 0xc0, RZ ;  /* 0x000000c00e217810 */ /* 0x000fe20007ffe0ff */
[----:B------:R-:W-:Y:S01]  /*10d0*/  IMAD.WIDE.U32 R6, R36, c[0x0][0x1e8], R6 ;  /* 0x00007a0024067a25 */ /* 0x000fe200078e0006 */
[----:B------:R-:W3:Y:S01]  /*10e0*/  SHFL.IDX PT, R3, R25, RZ, 0x181f ;  /* 0x00181fff19037589 */ /* 0x000ee200000e0000 */
[----:B------:R-:W-:-:S02]  /*10f0*/  IADD3 R34, R14, 0x80, RZ ;  /* 0x000000800e227810 */ /* 0x000fc40007ffe0ff */
[----:B------:R-:W-:Y:S02]  /*1100*/  LOP3.LUT R251, R10, 0xfffffe00, R4, 0xf8, !PT ;  /* 0xfffffe000afb7812 */ /* 0x000fe400078ef804 */
[----:B------:R-:W-:Y:S02]  /*1110*/  SHF.R.S32.HI R4, RZ, 0x1f, R0 ;  /* 0x0000001fff047819 */ /* 0x000fe40000011400 */
[----:B------:R-:W-:Y:S02]  /*1120*/  @!P0 SHF.R.S32.HI R10, RZ, 0x1f, R34 ;  /* 0x0000001fff0a8819 */ /* 0x000fe40000011422 */
[----:B------:R-:W-:Y:S02]  /*1130*/  LEA.HI R22, R4, R0, RZ, 0x3 ;  /* 0x0000000004167211 */ /* 0x000fe400078f18ff */
[----:B------:R-:W-:Y:S02]  /*1140*/  @!P0 SHF.R.S32.HI R4, RZ, 0x1f, R33 ;  /* 0x0000001fff048819 */ /* 0x000fe40000011421 */
[----:B------:R-:W-:-:S02]  /*1150*/  LOP3.LUT R11, R22, 0xfffffff8, RZ, 0xc0, !PT ;  /* 0xfffffff8160b7812 */ /* 0x000fc400078ec0ff */
[----:B------:R-:W-:Y:S02]  /*1160*/  @!P0 LEA.HI R18, R4, R33, RZ, 0x3 ;  /* 0x0000002104128211 */ /* 0x000fe400078f18ff */
[----:B------:R-:W-:Y:S01]  /*1170*/  @!P0 LEA.HI R17, R10, R34, RZ, 0x3 ;  /* 0x000000220a118211 */ /* 0x000fe200078f18ff */
[----:B------:R-:W-:Y:S01]  /*1180*/  IMAD.IADD R19, R0, 0x1, -R11 ;  /* 0x0000000100137824 */ /* 0x000fe200078e0a0b */
[----:B------:R-:W-:Y:S01]  /*1190*/  ISETP.GE.AND P5, PT, R34, c[0x0][0x198], PT ;  /* 0x0000660022007a0c */ /* 0x000fe20003fa6270 */
[----:B------:R-:W-:Y:S01]  /*11a0*/  @!P0 IMAD.SHL.U32 R0, R251, 0x2, RZ ;  /* 0x00000002fb008824 */ /* 0x000fe200078e00ff */
[C---:B-1----:R-:W-:Y:S02]  /*11b0*/  @!P0 LEA R10, P1, R14.reuse, R2, 0x1 ;  /* 0x000000020e0a8211 */ /* 0x042fe400078208ff */
[----:B------:R-:W-:Y:S02]  /*11c0*/  ISETP.GE.AND P3, PT, R33, c[0x0][0x198], PT ;  /* 0x0000660021007a0c */ /* 0x000fe40003f66270 */
[----:B---3--:R-:W-:-:S02]  /*11d0*/  @!P0 LEA.HI.X R11, R14, R3, R9, 0x1, P1 ;  /* 0x000000030e0b8211 */ /* 0x008fc400008f0c09 */
[----:B------:R-:W-:Y:S02]  /*11e0*/  @!P0 LOP3.LUT R18, R18, 0xfffffff8, RZ, 0xc0, !PT ;  /* 0xfffffff812128812 */ /* 0x000fe400078ec0ff */
[--C-:B--2---:R-:W-:Y:S01]  /*11f0*/  @P2 SHF.R.S32.HI R5, RZ, 0x1f, R16.reuse ;  /* 0x0000001fff052819 */ /* 0x104fe20000011410 */
[----:B------:R-:W-:Y:S01]  /*1200*/  @!P2 IMAD.MOV.U32 R5, RZ, RZ, R15 ;  /* 0x000000ffff05a224 */ /* 0x000fe200078e000f */
[----:B------:R-:W-:Y:S01]  /*1210*/  IADD3 R15, R8, 0x40, RZ ;  /* 0x00000040080f7810 */ /* 0x000fe20007ffe0ff */
[----:B------:R-:W-:Y:S02]  /*1220*/  @P2 IMAD.MOV.U32 R4, RZ, RZ, R16 ;  /* 0x000000ffff042224 */ /* 0x000fe400078e0010 */
[----:B------:R-:W-:Y:S01]  /*1230*/  @!P2 IMAD.MOV.U32 R4, RZ, RZ, R49 ;  /* 0x000000ffff04a224 */ /* 0x000fe200078e0031 */
[----:B------:R-:W-:Y:S02]  /*1240*/  @!P0 SHF.R.S32.HI R16, RZ, 0x1f, R15 ;  /* 0x0000001fff108819 */ /* 0x000fe4000001140f */
[----:B------:R-:W-:-:S02]  /*1250*/  ISETP.GE.AND P2, PT, R14, c[0x0][0x198], PT ;  /* 0x000066000e007a0c */ /* 0x000fc40003f46270 */
[----:B------:R-:W-:Y:S02]  /*1260*/  @!P0 LEA.HI R16, R16, R15, RZ, 0x3 ;  /* 0x0000000f10108211 */ /* 0x000fe400078f18ff */
[----:B------:R-:W-:Y:S02]  /*1270*/  ISETP.GE.AND P1, PT, R15, c[0x0][0x198], PT ;  /* 0x000066000f007a0c */ /* 0x000fe40003f26270 */
[----:B------:R-:W-:Y:S01]  /*1280*/  SEL R21, R4, RZ, !P4 ;  /* 0x000000ff04157207 */ /* 0x000fe20006000000 */
[----:B------:R-:W-:Y:S01]  /*1290*/  IMAD.MOV.U32 R4, RZ, RZ, R12 ;  /* 0x000000ffff047224 */ /* 0x000fe200078e000c */
[----:B------:R-:W-:Y:S02]  /*12a0*/  @!P0 LOP3.LUT R16, R16, 0xfffffff8, RZ, 0xc0, !PT ;  /* 0xfffffff810108812 */ /* 0x000fe400078ec0ff */
[----:B------:R-:W-:Y:S02]  /*12b0*/  @!P0 LOP3.LUT R12, R17, 0xfffffff8, RZ, 0xc0, !PT ;  /* 0xfffffff8110c8812 */ /* 0x000fe400078ec0ff */
[----:B------:R-:W-:Y:S01]  /*12c0*/  SEL R20, R5, RZ, !P4 ;  /* 0x000000ff05147207 */ /* 0x000fe20006000000 */
[----:B------:R-:W-:Y:S01]  /*12d0*/  IMAD.IADD R5, R13, 0x1, R27 ;  /* 0x000000010d057824 */ /* 0x000fe200078e021b */
[----:B------:R-:W-:Y:S01]  /*12e0*/  @!PT LDS RZ, [RZ] ;  /* 0x00000000fffff984 */ /* 0x000fe20000000800 */
[----:B------:R1:W-:Y:S01]  /*12f0*/  @!P0 LDGSTS.E.BYPASS.LTC128B.128 [R0+0x18100], [R10.64], !P2 ;  /* 0x181000000a008fae */ /* 0x0003e2000d101d44 */
[----:B------:R-:W-:-:S04]  /*1300*/  @!P0 IMAD.WIDE R16, R16, 0x2, R2 ;  /* 0x0000000210108825 */ /* 0x000fc800078e0202 */
[--C-:B------:R-:W-:Y:S01]  /*1310*/  @!P0 IMAD.WIDE R12, R12, 0x2, R2.reuse ;  /* 0x000000020c0c8825 */ /* 0x100fe200078e0202 */
[----:B------:R2:W-:Y:S03]  /*1320*/  @!P0 LDGSTS.E.BYPASS.LTC128B.128 [R0+0x1c100], [R16.64], !P1 ;  /* 0x1c10000010008fae */ /* 0x0005e6000c901d44 */
[----:B------:R-:W-:Y:S01]  /*1330*/  @!P0 IMAD.WIDE R2, R18, 0x2, R2 ;  /* 0x0000000212028825 */ /* 0x000fe200078e0202 */
[----:B------:R3:W-:Y:S01]  /*1340*/  @!P0 LDGSTS.E.BYPASS.LTC128B.128 [R0+0x20100], [R12.64], !P5 ;  /* 0x201000000c008fae */ /* 0x0007e2000e901d44 */
[----:B------:R-:W-:-:S03]  /*1350*/  ISETP.GE.AND P5, PT, R15, c[0x0][0x1d4], PT ;  /* 0x000075000f007a0c */ /* 0x000fc60003fa6270 */
[----:B------:R2:W-:Y:S01]  /*1360*/  @!P0 LDGSTS.E.BYPASS.LTC128B.128 [R0+0x24100], [R2.64], !P3 ;  /* 0x2410000002008fae */ /* 0x0005e2000d901d44 */
[----:B------:R-:W-:Y:S02]  /*1370*/  LOP3.LUT P0, RZ, R19, 0x2, RZ, 0xc0, !PT ;  /* 0x0000000213ff7812 */ /* 0x000fe4000780c0ff */
[----:B------:R-:W-:Y:S01]  /*1380*/  ISETP.GE.AND P3, PT, R8, c[0x0][0x1d4], PT ;  /* 0x0000750008007a0c */ /* 0x000fe20003f66270 */
[----:B-1----:R-:W-:Y:S02]  /*1390*/  IMAD R11, R37, c[0x0][0x210], RZ ;  /* 0x00008400250b7a24 */ /* 0x002fe400078e02ff */
[----:B------:R-:W-:Y:S02]  /*13a0*/  IMAD.SHL.U32 R10, R32, 0x8, RZ ;  /* 0x00000008200a7824 */ /* 0x000fe400078e00ff */
[----:B------:R-:W-:Y:S02]  /*13b0*/  IMAD R11, R36, c[0x0][0x214], R11 ;  /* 0x00008500240b7a24 */ /* 0x000fe400078e020b */
[----:B---3--:R-:W-:-:S02]  /*13c0*/  IMAD.MOV.U32 R13, RZ, RZ, 0x10 ;  /* 0x00000010ff0d7424 */ /* 0x008fc400078e00ff */
[----:B------:R-:W-:Y:S02]  /*13d0*/  IMAD R12, R37, c[0x0][0x1e8], RZ ;  /* 0x00007a00250c7a24 */ /* 0x000fe400078e02ff */
[----:B--2---:R-:W-:Y:S02]  /*13e0*/  IMAD.SHL.U32 R0, R19, 0x40, RZ ;  /* 0x0000004013007824 */ /* 0x004fe400078e00ff */
[----:B------:R-:W-:Y:S01]  /*13f0*/  IMAD.WIDE.U32 R2, R36, c[0x0][0x210], R4 ;  /* 0x0000840024027a25 */ /* 0x000fe200078e0004 */
[----:B------:R-:W-:Y:S02]  /*1400*/  SEL R4, R13, 0xfffffff0, !P0 ;  /* 0xfffffff00d047807 */ /* 0x000fe40004000000 */
[----:B------:R-:W-:Y:S01]  /*1410*/  LOP3.LUT R0, R0, 0x1c0, RZ, 0xc0, !PT ;  /* 0x000001c000007812 */ /* 0x000fe200078ec0ff */
[----:B------:R-:W-:Y:S01]  /*1420*/  IMAD.IADD R11, R3, 0x1, R11 ;  /* 0x00000001030b7824 */ /* 0x000fe200078e020b */
[----:B------:R-:W-:Y:S01]  /*1430*/  LOP3.LUT P0, RZ, R19, 0x4, RZ, 0xc0, !PT ;  /* 0x0000000413ff7812 */ /* 0x000fe2000780c0ff */
[----:B------:R-:W-:Y:S01]  /*1440*/  IMAD.MOV.U32 R3, RZ, RZ, 0x20 ;  /* 0x00000020ff037424 */ /* 0x000fe200078e00ff */
[----:B------:R-:W-:Y:S01]  /*1450*/  LOP3.LUT R5, R0, 0x8, R10, 0xf8, !PT ;  /* 0x0000000800057812 */ /* 0x000fe200078ef80a */
[----:B------:R-:W-:Y:S01]  /*1460*/  IMAD R12, R36, c[0x0][0x1ec], R12 ;  /* 0x00007b00240c7a24 */ /* 0x000fe200078e020c */
[----:B------:R-:W-:Y:S01]  /*1470*/  SHF.R.U32.HI R0, RZ, 0x3, R0 ;  /* 0x00000003ff007819 */ /* 0x000fe20000011600 */
[----:B------:R-:W-:Y:S01]  /*1480*/  IMAD.MOV.U32 R10, RZ, RZ, R2 ;  /* 0x000000ffff0a7224 */ /* 0x000fe200078e0002 */
[----:B------:R-:W-:Y:S01]  /*1490*/  SEL R2, R3, 0xffffffe0, !P0 ;  /* 0xffffffe003027807 */ /* 0x000fe20004000000 */
[----:B------:R-:W-:Y:S01]  /*14a0*/  IMAD.IADD R13, R7, 0x1, R12 ;  /* 0x00000001070d7824 */ /* 0x000fe200078e020c */
[----:B------:R-:W-:Y:S01]  /*14b0*/  LOP3.LUT R17, R5, R0, RZ, 0x3c, !PT ;  /* 0x0000000005117212 */ /* 0x000fe200078e3cff */
[----:B------:R-:W-:Y:S01]  /*14c0*/  IMAD.MOV.U32 R12, RZ, RZ, R6 ;  /* 0x000000ffff0c7224 */ /* 0x000fe200078e0006 */
[----:B------:R-:W-:Y:S01]  /*14d0*/  ISETP.NE.AND P0, PT, R30, RZ, PT ;  /* 0x000000ff1e00720c */ /* 0x000fe20003f05270 */
[C---:B------:R-:W-:Y:S01]  /*14e0*/  IMAD R3, R20.reuse, c[0x0][0x1f0], RZ ;  /* 0x00007c0014037a24 */ /* 0x040fe200078e02ff */
[----:B------:R1:W2:Y:S01]  /*14f0*/  SHFL.IDX PT, R6, R28, 0x1, 0x181f ;  /* 0x00381f001c067f89 */ /* 0x0002a200000e0000 */
[----:B------:R-:W-:Y:S01]  /*1500*/  IMAD R0, R20, c[0x0][0x218], RZ ;  /* 0x0000860014007a24 */ /* 0x000fe200078e02ff */
[----:B------:R-:W-:Y:S01]  /*1510*/  SEL R20, RZ, 0x1, P3 ;  /* 0x00000001ff147807 */ /* 0x000fe20001800000 */
[C---:B------:R-:W-:Y:S01]  /*1520*/  IMAD R16, R21.reuse, c[0x0][0x1f4], R3 ;  /* 0x00007d0015107a24 */ /* 0x040fe200078e0203 */
[----:B------:R1:W3:Y:S01]  /*1530*/  SHFL.IDX PT, R7, R25, 0x1, 0x181f ;  /* 0x00381f0019077f89 */ /* 0x0002e200000e0000 */
[----:B------:R-:W-:-:S04]  /*1540*/  IMAD.WIDE.U32 R42, R21, c[0x0][0x1f0], R12 ;  /* 0x00007c00152a7a25 */ /* 0x000fc800078e000c */
[C---:B------:R-:W-:Y:S01]  /*1550*/  IMAD R3, R21.reuse, c[0x0][0x21c], R0 ;  /* 0x0000870015037a24 */ /* 0x040fe200078e0200 */
[----:B------:R1:W-:Y:S01]  /*1560*/  STL.64 [R1+0x20], R42 ;  /* 0x0000202a01007387 */ /* 0x0003e20000100a00 */
[----:B------:R-:W-:Y:S01]  /*1570*/  IMAD.WIDE.U32 R38, R21, c[0x0][0x218], R10 ;  /* 0x0000860015267a25 */ /* 0x000fe200078e000a */
[----:B------:R-:W-:-:S03]  /*1580*/  IADD3 R0, R8, 0xc0, RZ ;  /* 0x000000c008007810 */ /* 0x000fc60007ffe0ff */
[----:B------:R-:W-:Y:S01]  /*1590*/  IMAD.IADD R45, R43, 0x1, R16 ;  /* 0x000000012b2d7824 */ /* 0x000fe200078e0210 */
[----:B------:R1:W-:Y:S01]  /*15a0*/  STL.64 [R1+0x38], R38 ;  /* 0x0000382601007387 */ /* 0x0003e20000100a00 */
[----:B------:R-:W-:Y:S01]  /*15b0*/  IMAD.IADD R41, R39, 0x1, R3 ;  /* 0x0000000127297824 */ /* 0x000fe200078e0203 */
[----:B------:R-:W-:Y:S01]  /*15c0*/  ISETP.GE.AND P4, PT, R0, c[0x0][0x1d4], PT ;  /* 0x0000750000007a0c */ /* 0x000fe20003f86270 */
[----:B------:R-:W-:Y:S01]  /*15d0*/  IMAD.SHL.U32 R5, R22, 0x40, RZ ;  /* 0x0000004016057824 */ /* 0x000fe200078e00ff */
[----:B------:R1:W-:Y:S04]  /*15e0*/  STL [R1+0x1c], R45 ;  /* 0x00001c2d01007387 */ /* 0x0003e80000100800 */
[----:B------:R1:W-:Y:S01]  /*15f0*/  STL [R1+0x34], R41 ;  /* 0x0000342901007387 */ /* 0x0003e20000100800 */
[----:B------:R-:W-:Y:S01]  /*1600*/  LOP3.LUT R5, R17, 0xfffffe00, R5, 0xf8, !PT ;  /* 0xfffffe0011057812 */ /* 0x000fe200078ef805 */
[----:B------:R-:W-:Y:S05]  /*1610*/  @P0 BRA `(.L_x_706) ;  /* 0x0000019000000947 */ /* 0x000fea0003800000 */
[C---:B--2---:R-:W-:Y:S02]  /*1620*/  IADD3 R3, R14.reuse, 0x80, RZ ;  /* 0x000000800e037810 */ /* 0x044fe40007ffe0ff */
[----:B------:R-:W-:-:S02]  /*1630*/  IADD3 R13, R14, 0xc0, RZ ;  /* 0x000000c00e0d7810 */ /* 0x000fc40007ffe0ff */
[----:B------:R-:W-:Y:S02]  /*1640*/  SHF.R.S32.HI R0, RZ, 0x1f, R15 ;  /* 0x0000001fff007819 */ /* 0x000fe4000001140f */
[----:B------:R-:W-:Y:S02]  /*1650*/  SHF.R.S32.HI R16, RZ, 0x1f, R3 ;  /* 0x0000001fff107819 */ /* 0x000fe40000011403 */
[----:B------:R-:W-:Y:S02]  /*1660*/  LEA R10, P0, R14, R6, 0x1 ;  /* 0x000000060e0a7211 */ /* 0x000fe400078008ff */
[----:B------:R-:W-:Y:S02]  /*1670*/  SHF.R.S32.HI R17, RZ, 0x1f, R13 ;  /* 0x0000001fff117819 */ /* 0x000fe4000001140d */
[----:B------:R-:W-:Y:S02]  /*1680*/  LEA.HI R12, R0, R15, RZ, 0x3 ;  /* 0x0000000f000c7211 */ /* 0x000fe400078f18ff */
[----:B------:R-:W-:-:S02]  /*1690*/  P2R R19, PR, RZ, 0x8 ;  /* 0x00000008ff137803 */ /* 0x000fc40000000000 */
[----:B------:R-:W-:Y:S02]  /*16a0*/  LEA.HI R3, R16, R3, RZ, 0x3 ;  /* 0x0000000310037211 */ /* 0x000fe400078f18ff */
[----:B---3--:R-:W-:Y:S02]  /*16b0*/  LEA.HI.X R11, R14, R7, R9, 0x1, P0 ;  /* 0x000000070e0b7211 */ /* 0x008fe400000f0c09 */
[----:B------:R-:W-:Y:S02]  /*16c0*/  LEA.HI R0, R17, R13, RZ, 0x3 ;  /* 0x0000000d11007211 */ /* 0x000fe400078f18ff */
[----:B------:R-:W-:Y:S02]  /*16d0*/  ISETP.GE.AND P3, PT, R34, c[0x0][0x198], PT ;  /* 0x0000660022007a0c */ /* 0x000fe40003f66270 */
[----:B------:R-:W-:Y:S02]  /*16e0*/  ISETP.GE.AND P0, PT, R33, c[0x0][0x198], PT ;  /* 0x0000660021007a0c */ /* 0x000fe40003f06270 */
[----:B------:R-:W-:-:S02]  /*16f0*/  LOP3.LUT R12, R12, 0xfffffff8, RZ, 0xc0, !PT ;  /* 0xfffffff80c0c7812 */ /* 0x000fc400078ec0ff */
[----:B------:R-:W-:Y:S02]  /*1700*/  LOP3.LUT R3, R3, 0xfffffff8, RZ, 0xc0, !PT ;  /* 0xfffffff803037812 */ /* 0x000fe400078ec0ff */
[----:B------:R-:W-:Y:S01]  /*1710*/  LOP3.LUT R18, R0, 0xfffffff8, RZ, 0xc0, !PT ;  /* 0xfffffff800127812 */ /* 0x000fe200078ec0ff */
[----:B------:R-:W-:Y:S02]  /*1720*/  IMAD.SHL.U32 R0, R251, 0x2, RZ ;  /* 0x00000002fb007824 */ /* 0x000fe400078e00ff */
[----:B------:R-:W-:-:S03]  /*1730*/  IMAD.WIDE R16, R12, 0x2, R6 ;  /* 0x000000020c107825 */ /* 0x000fc600078e0206 */
[----:B------:R2:W-:Y:S01]  /*1740*/  LDGSTS.E.BYPASS.LTC128B.128 [R0+0x19100], [R10.64], !P2 ;  /* 0x191000000a007fae */ /* 0x0005e2000d101d44 */
[----:B------:R-:W-:-:S03]  /*1750*/  IMAD.WIDE R12, R3, 0x2, R6 ;  /* 0x00000002030c7825 */ /* 0x000fc600078e0206 */
[----:B------:R2:W-:Y:S01]  /*1760*/  LDGSTS.E.BYPASS.LTC128B.128 [R0+0x1d100], [R16.64], !P1 ;  /* 0x1d10000010007fae */ /* 0x0005e2000c901d44 */
[----:B------:R-:W-:-:S03]  /*1770*/  IMAD.WIDE R6, R18, 0x2, R6 ;  /* 0x0000000212067825 */ /* 0x000fc600078e0206 */
[----:B------:R2:W-:Y:S01]  /*1780*/  LDGSTS.E.BYPASS.LTC128B.128 [R0+0x21100], [R12.64], !P3 ;  /* 0x211000000c007fae */ /* 0x0005e2000d901d44 */
[----:B------:R-:W-:-:S03]  /*1790*/  ISETP.NE.AND P3, PT, R19, RZ, PT ;  /* 0x000000ff1300720c */ /* 0x000fc60003f65270 */
[----:B------:R2:W-:Y:S05]  /*17a0*/  LDGSTS.E.BYPASS.LTC128B.128 [R0+0x25100], [R6.64], !P0 ;  /* 0x2510000006007fae */ /* 0x0005ea000c101d44 */
.L_x_706:
[----:B--2---:R-:W-:Y:S05]  /*17b0*/  BSYNC B0 ;  /* 0x0000000000007941 */ /* 0x004fea0003800000 */
.L_x_705:
[----:B------:R-:W-:Y:S01]  /*17c0*/  IADD3 R0, R31, 0x40, RZ ;  /* 0x000000401f007810 */ /* 0x000fe20007ffe0ff */
[----:B---3--:R2:W3:Y:S01]  /*17d0*/  SHFL.IDX PT, R7, R25, 0x2, 0x181f ;  /* 0x00581f0019077f89 */ /* 0x0084e200000e0000 */
[----:B------:R-:W-:Y:S02]  /*17e0*/  BSSY B0, `(.L_x_707) ;  /* 0x000001e000007945 */ /* 0x000fe40003800000 */
[----:B------:R-:W-:Y:S01]  /*17f0*/  ISETP.GE.AND P0, PT, R0, R29, PT ;  /* 0x0000001d0000720c */ /* 0x000fe20003f06270 */
[----:B------:R2:W4:-:S12]  /*1800*/  SHFL.IDX PT, R6, R28, 0x2, 0x181f ;  /* 0x00581f001c067f89 */ /* 0x00051800000e0000 */
[----:B------:R-:W-:Y:S05]  /*1810*/  @P0 BRA `(.L_x_708) ;  /* 0x000001a000000947 */ /* 0x000fea0003800000 */
[C---:B------:R-:W-:Y:S02]  /*1820*/  IADD3 R3, R14.reuse, 0x80, RZ ;  /* 0x000000800e037810 */ /* 0x040fe40007ffe0ff */
[C---:B------:R-:W-:Y:S02]  /*1830*/  IADD3 R13, R14.reuse, 0xc0, RZ ;  /* 0x000000c00e0d7810 */ /* 0x040fe40007ffe0ff */
[----:B------:R-:W-:Y:S02]  /*1840*/  SHF.R.S32.HI R0, RZ, 0x1f, R15 ;  /* 0x0000001fff007819 */ /* 0x000fe4000001140f */
[----:B------:R-:W-:Y:S02]  /*1850*/  SHF.R.S32.HI R16, RZ, 0x1f, R3 ;  /* 0x0000001fff107819 */ /* 0x000fe40000011403 */
[----:B----4-:R-:W-:Y:S02]  /*1860*/  LEA R10, P0, R14, R6, 0x1 ;  /* 0x000000060e0a7211 */ /* 0x010fe400078008ff */
[----:B------:R-:W-:-:S02]  /*1870*/  SHF.R.S32.HI R17, RZ, 0x1f, R13 ;  /* 0x0000001fff117819 */ /* 0x000fc4000001140d */
[----:B------:R-:W-:Y:S02]  /*1880*/  LEA.HI R12, R0, R15, RZ, 0x3 ;  /* 0x0000000f000c7211 */ /* 0x000fe400078f18ff */
[----:B------:R-:W-:Y:S02]  /*1890*/  P2R R19, PR, RZ, 0x8 ;  /* 0x00000008ff137803 */ /* 0x000fe40000000000 */
[----:B------:R-:W-:Y:S02]  /*18a0*/  LEA.HI R3, R16, R3, RZ, 0x3 ;  /* 0x0000000310037211 */ /* 0x000fe400078f18ff */
[----:B---3--:R-:W-:Y:S02]  /*18b0*/  LEA.HI.X R11, R14, R7, R9, 0x1, P0 ;  /* 0x000000070e0b7211 */ /* 0x008fe400000f0c09 */
[----:B------:R-:W-:Y:S02]  /*18c0*/  LEA.HI R0, R17, R13, RZ, 0x3 ;  /* 0x0000000d11007211 */ /* 0x000fe400078f18ff */
[----:B------:R-:W-:-:S02]  /*18d0*/  ISETP.GE.AND P3, PT, R34, c[0x0][0x198], PT ;  /* 0x0000660022007a0c */ /* 0x000fc40003f66270 */
[----:B------:R-:W-:Y:S02]  /*18e0*/  ISETP.GE.AND P0, PT, R33, c[0x0][0x198], PT ;  /* 0x0000660021007a0c */ /* 0x000fe40003f06270 */
[----:B------:R-:W-:Y:S02]  /*18f0*/  LOP3.LUT R12, R12, 0xfffffff8, RZ, 0xc0, !PT ;  /* 0xfffffff80c0c7812 */ /* 0x000fe400078ec0ff */
[----:B------:R-:W-:Y:S02]  /*1900*/  LOP3.LUT R3, R3, 0xfffffff8, RZ, 0xc0, !PT ;  /* 0xfffffff803037812 */ /* 0x000fe400078ec0ff */
[----:B------:R-:W-:Y:S01]  /*1910*/  LOP3.LUT R18, R0, 0xfffffff8, RZ, 0xc0, !PT ;  /* 0xfffffff800127812 */ /* 0x000fe200078ec0ff */
[----:B------:R-:W-:Y:S02]  /*1920*/  IMAD.SHL.U32 R0, R251, 0x2, RZ ;  /* 0x00000002fb007824 */ /* 0x000fe400078e00ff */
[----:B------:R-:W-:-:S03]  /*1930*/  IMAD.WIDE R16, R12, 0x2, R6 ;  /* 0x000000020c107825 */ /* 0x000fc600078e0206 */
[----:B------:R-:W-:Y:S01]  /*1940*/  @!PT LDS RZ, [RZ] ;  /* 0x00000000fffff984 */ /* 0x000fe20000000800 */
[----:B------:R3:W-:Y:S01]  /*1950*/  LDGSTS.E.BYPASS.LTC128B.128 [R0+0x1a100], [R10.64], !P2 ;  /* 0x1a1000000a007fae */ /* 0x0007e2000d101d44 */
[----:B------:R-:W-:-:S03]  /*1960*/  IMAD.WIDE R12, R3, 0x2, R6 ;  /* 0x00000002030c7825 */ /* 0x000fc600078e0206 */
[----:B------:R3:W-:Y:S01]  /*1970*/  LDGSTS.E.BYPASS.LTC128B.128 [R0+0x1e100], [R16.64], !P1 ;  /* 0x1e10000010007fae */ /* 0x0007e2000c901d44 */
[----:B------:R-:W-:-:S03]  /*1980*/  IMAD.WIDE R6, R18, 0x2, R6 ;  /* 0x0000000212067825 */ /* 0x000fc600078e0206 */
[----:B------:R3:W-:Y:S01]  /*1990*/  LDGSTS.E.BYPASS.LTC128B.128 [R0+0x22100], [R12.64], !P3 ;  /* 0x221000000c007fae */ /* 0x0007e2000d901d44 */
[----:B------:R-:W-:-:S03]  /*19a0*/  ISETP.NE.AND P3, PT, R19, RZ, PT ;  /* 0x000000ff1300720c */ /* 0x000fc60003f65270 */
[----:B------:R3:W-:Y:S05]  /*19b0*/  LDGSTS.E.BYPASS.LTC128B.128 [R0+0x26100], [R6.64], !P0 ;  /* 0x2610000006007fae */ /* 0x0007ea000c101d44 */
.L_x_708:
[----:B------:R-:W-:Y:S05]  /*19c0*/  BSYNC B0 ;  /* 0x0000000000007941 */ /* 0x000fea0003800000 */
.L_x_707:
[----:B---3--:R-:W-:Y:S01]  /*19d0*/  IADD3 R0, R31, 0x60, RZ ;  /* 0x000000601f007810 */ /* 0x008fe20007ffe0ff */
[----:B------:R3:W1:Y:S01]  /*19e0*/  SHFL.IDX PT, R7, R25, 0x3, 0x181f ;  /* 0x00781f0019077f89 */ /* 0x00066200000e0000 */
[----:B------:R-:W-:Y:S01]  /*19f0*/  MOV R140, 0x60 ;  /* 0x00000060008c7802 */ /* 0x000fe20000000f00 */
[----:B------:R-:W-:Y:S01]  /*1a00*/  BSSY B0, `(.L_x_709) ;  /* 0x000001f000007945 */ /* 0x000fe20003800000 */
[----:B------:R-:W-:Y:S01]  /*1a10*/  ISETP.GE.AND P0, PT, R0, R29, PT ;  /* 0x0000001d0000720c */ /* 0x000fe20003f06270 */
[----:B----4-:R3:W4:Y:S02]  /*1a20*/  SHFL.IDX PT, R6, R28, 0x3, 0x181f ;  /* 0x00781f001c067f89 */ /* 0x01072400000e0000 */
[C---:B------:R-:W-:Y:S02]  /*1a30*/  IMAD R3, R140.reuse, c[0x0][0x1e4], RZ ;  /* 0x000079008c037a24 */ /* 0x040fe400078e02ff */
[----:B------:R-:W-:-:S05]  /*1a40*/  IMAD.WIDE.U32 R146, R140, c[0x0][0x1e0], RZ ;  /* 0x000078008c927a25 */ /* 0x000fca00078e00ff */
[----:B------:R-:W-:-:S03]  /*1a50*/  IADD3 R143, R147, R3, RZ ;  /* 0x00000003938f7210 */ /* 0x000fc60007ffe0ff */
[----:B------:R-:W-:Y:S05]  /*1a60*/  @P0 BRA `(.L_x_710) ;  /* 0x0000018000000947 */ /* 0x000fea0003800000 */
[C---:B----4-:R-:W-:Y:S01]  /*1a70*/  LEA R8, P0, R14.reuse, R6, 0x1 ;  /* 0x000000060e087211 */ /* 0x050fe200078008ff */
[----:B------:R-:W-:Y:S01]  /*1a80*/  IMAD.SHL.U32 R12, R251, 0x2, RZ ;  /* 0x00000002fb0c7824 */ /* 0x000fe200078e00ff */
[C---:B------:R-:W-:Y:S02]  /*1a90*/  IADD3 R3, R14.reuse, 0xc0, RZ ;  /* 0x000000c00e037810 */ /* 0x040fe40007ffe0ff */
[----:B-1----:R-:W-:Y:S02]  /*1aa0*/  LEA.HI.X R9, R14, R7, R9, 0x1, P0 ;  /* 0x000000070e097211 */ /* 0x002fe400000f0c09 */
[----:B------:R-:W-:Y:S02]  /*1ab0*/  SHF.R.S32.HI R0, RZ, 0x1f, R15 ;  /* 0x0000001fff007819 */ /* 0x000fe4000001140f */
[----:B------:R-:W-:Y:S01]  /*1ac0*/  SHF.R.S32.HI R10, RZ, 0x1f, R3 ;  /* 0x0000001fff0a7819 */ /* 0x000fe20000011403 */
[----:B------:R-:W-:Y:S01]  /*1ad0*/  @!PT LDS RZ, [RZ] ;  /* 0x00000000fffff984 */ /* 0x000fe20000000800 */
[----:B------:R1:W-:Y:S01]  /*1ae0*/  LDGSTS.E.BYPASS.LTC128B.128 [R12+0x1b100], [R8.64], !P2 ;  /* 0x1b100000080c7fae */ /* 0x0003e2000d101d44 */
[----:B------:R-:W-:-:S02]  /*1af0*/  LEA.HI R0, R0, R15, RZ, 0x3 ;  /* 0x0000000f00007211 */ /* 0x000fc400078f18ff */
[----:B------:R-:W-:Y:S02]  /*1b00*/  LEA.HI R3, R10, R3, RZ, 0x3 ;  /* 0x000000030a037211 */ /* 0x000fe400078f18ff */
[----:B------:R-:W-:Y:S02]  /*1b10*/  ISETP.GE.AND P2, PT, R34, c[0x0][0x198], PT ;  /* 0x0000660022007a0c */ /* 0x000fe40003f46270 */
[----:B------:R-:W-:Y:S02]  /*1b20*/  ISETP.GE.AND P0, PT, R33, c[0x0][0x198], PT ;  /* 0x0000660021007a0c */ /* 0x000fe40003f06270 */
[----:B------:R-:W-:Y:S02]  /*1b30*/  LOP3.LUT R0, R0, 0xfffffff8, RZ, 0xc0, !PT ;  /* 0xfffffff800007812 */ /* 0x000fe400078ec0ff */
[----:B------:R-:W-:-:S03]  /*1b40*/  LOP3.LUT R3, R3, 0xfffffff8, RZ, 0xc0, !PT ;  /* 0xfffffff803037812 */ /* 0x000fc600078ec0ff */
[----:B------:R-:W-:-:S05]  /*1b50*/  IMAD.WIDE R10, R0, 0x2, R6 ;  /* 0x00000002000a7825 */ /* 0x000fca00078e0206 */
[----:B------:R4:W-:Y:S01]  /*1b60*/  LDGSTS.E.BYPASS.LTC128B.128 [R12+0x1f100], [R10.64], !P1 ;  /* 0x1f1000000a0c7fae */ /* 0x0009e2000c901d44 */
[----:B-1----:R-:W-:-:S04]  /*1b70*/  IADD3 R8, R14, 0x80, RZ ;  /* 0x000000800e087810 */ /* 0x002fc80007ffe0ff */
[----:B------:R-:W-:-:S04]  /*1b80*/  SHF.R.S32.HI R9, RZ, 0x1f, R8 ;  /* 0x0000001fff097819 */ /* 0x000fc80000011408 */
[----:B------:R-:W-:-:S04]  /*1b90*/  LEA.HI R8, R9, R8, RZ, 0x3 ;  /* 0x0000000809087211 */ /* 0x000fc800078f18ff */
[----:B------:R-:W-:-:S05]  /*1ba0*/  LOP3.LUT R8, R8, 0xfffffff8, RZ, 0xc0, !PT ;  /* 0xfffffff808087812 */ /* 0x000fca00078ec0ff */
[----:B------:R-:W-:-:S04]  /*1bb0*/  IMAD.WIDE R8, R8, 0x2, R6 ;  /* 0x0000000208087825 */ /* 0x000fc800078e0206 */
[----:B------:R-:W-:Y:S01]  /*1bc0*/  IMAD.WIDE R6, R3, 0x2, R6 ;  /* 0x0000000203067825 */ /* 0x000fe200078e0206 */
[----:B------:R4:W-:Y:S04]  /*1bd0*/  LDGSTS.E.BYPASS.LTC128B.128 [R12+0x23100], [R8.64], !P2 ;  /* 0x23100000080c7fae */ /* 0x0009e8000d101d44 */
[----:B------:R4:W-:Y:S02]  /*1be0*/  LDGSTS.E.BYPASS.LTC128B.128 [R12+0x27100], [R6.64], !P0 ;  /* 0x27100000060c7fae */ /* 0x0009e4000c101d44 */
.L_x_710:
[----:B------:R-:W-:Y:S05]  /*1bf0*/  BSYNC B0 ;  /* 0x0000000000007941 */ /* 0x000fea0003800000 */
.L_x_709:
[C---:B------:R-:W-:Y:S01]  /*1c00*/  IMAD R140, R149.reuse, -0x60, R140 ;  /* 0xffffffa0958c7824 */ /* 0x040fe200078e028c */
[----:B------:R-:W0:Y:S01]  /*1c10*/  LDGDEPBAR ;  /* 0x00000000000079af */ /* 0x000e220000000000 */
[----:B----4-:R-:W-:Y:S01]  /*1c20*/  IADD3 R12, R149, -0x1, RZ ;  /* 0xffffffff950c7810 */ /* 0x010fe20007ffe0ff */
[----:B------:R-:W-:Y:S01]  /*1c30*/  IMAD.MOV.U32 R150, RZ, RZ, R44 ;  /* 0x000000ffff967224 */ /* 0x000fe200078e002c */
[----:B------:R-:W-:Y:S01]  /*1c40*/  SEL R3, RZ, 0x4, P6 ;  /* 0x00000004ff037807 */ /* 0x000fe20003000000 */
[----:B------:R-:W-:Y:S01]  /*1c50*/  IMAD.MOV.U32 R151, RZ, RZ, R45 ;  /* 0x000000ffff977224 */ /* 0x000fe200078e002d */
[----:B------:R-:W-:Y:S01]  /*1c60*/  IADD3 R18, R140, R141, -R23 ;  /* 0x0000008d8c127210 */ /* 0x000fe20007ffe817 */
[----:B------:R-:W-:Y:S01]  /*1c70*/  IMAD R0, R143, R12, RZ ;  /* 0x0000000c8f007224 */ /* 0x000fe200078e02ff */
[----:B------:R-:W-:Y:S01]  /*1c80*/  SHF.R.S32.HI R10, RZ, 0x1f, R12 ;  /* 0x0000001fff0a7819 */ /* 0x000fe2000001140c */
[----:B------:R-:W-:Y:S01]  /*1c90*/  IMAD.MOV.U32 R150, RZ, RZ, R42 ;  /* 0x000000ffff967224 */ /* 0x000fe200078e002a */
[C---:B------:R-:W-:Y:S01]  /*1ca0*/  ISETP.GE.AND P2, PT, R18.reuse, 0x1, PT ;  /* 0x000000011200780c */ /* 0x040fe20003f46270 */
[----:B------:R-:W-:Y:S01]  /*1cb0*/  IMAD.SHL.U32 R251, R251, 0x2, RZ ;  /* 0x00000002fbfb7824 */ /* 0x000fe200078e00ff */
[----:B------:R-:W-:Y:S01]  /*1cc0*/  ISETP.GE.AND P1, PT, R18, 0x21, PT ;  /* 0x000000211200780c */ /* 0x000fe20003f26270 */
[-C--:B------:R-:W-:Y:S01]  /*1cd0*/  IMAD.WIDE.U32 R8, R12, R146.reuse, R150 ;  /* 0x000000920c087225 */ /* 0x080fe200078e0096 */
[----:B------:R-:W-:Y:S01]  /*1ce0*/  LEA.HI R142, R35, R145, RZ, 0x5 ;  /* 0x00000091238e7211 */ /* 0x000fe200078f28ff */
[----:B------:R-:W-:Y:S01]  /*1cf0*/  STL.64 [R1+0x18], R150 ;  /* 0x0000189601007387 */ /* 0x000fe20000100a00 */
[----:B------:R-:W-:Y:S01]  /*1d00*/  P2R R72, PR, RZ, 0x20 ;  /* 0x00000020ff487803 */ /* 0x000fe20000000000 */
[----:B------:R-:W-:-:S02]  /*1d10*/  IMAD R0, R10, R146, R0 ;  /* 0x000000920a007224 */ /* 0x000fc400078e0200 */
[----:B------:R-:W-:Y:S02]  /*1d20*/  IMAD.MOV.U32 R144, RZ, RZ, c[0x0][0x1e0] ;  /* 0x00007800ff907624 */ /* 0x000fe400078e00ff */
[----:B------:R-:W-:Y:S01]  /*1d30*/  IMAD.IADD R0, R9, 0x1, R0 ;  /* 0x0000000109007824 */ /* 0x000fe200078e0200 */
[----:B------:R-:W-:Y:S01]  /*1d40*/  BAR.SYNC.DEFER_BLOCKING 0x0 ;  /* 0x0000000000007b1d */ /* 0x000fe20000010000 */
[----:B------:R-:W-:Y:S01]  /*1d50*/  @P2 LEA R6, P0, R8, c[0x0][0x1c8], 0x1 ;  /* 0x0000720008062a11 */ /* 0x000fe200078008ff */
[----:B------:R-:W-:Y:S02]  /*1d60*/  IMAD.MOV.U32 R148, RZ, RZ, c[0x0][0x1e4] ;  /* 0x00007900ff947624 */ /* 0x000fe400078e00ff */
[----:B------:R-:W-:Y:S01]  /*1d70*/  IMAD.WIDE.U32 R14, R144, 0x40, RZ ;  /* 0x00000040900e7825 */ /* 0x000fe200078e00ff */
[----:B-1----:R-:W-:Y:S02]  /*1d80*/  @P2 LEA.HI.X R7, R8, c[0x0][0x1cc], R0, 0x1, P0 ;  /* 0x0000730008072a11 */ /* 0x002fe400000f0c00 */
[----:B------:R-:W-:Y:S01]  /*1d90*/  ISETP.GE.AND P0, PT, R18, 0x41, PT ;  /* 0x000000411200780c */ /* 0x000fe20003f06270 */
[----:B------:R-:W-:-:S02]  /*1da0*/  IMAD.SHL.U32 R13, R148, 0x40, RZ ;  /* 0x00000040940d7824 */ /* 0x000fc400078e00ff */
[----:B------:R-:W-:Y:S02]  /*1db0*/  IMAD.MOV.U32 R16, RZ, RZ, R40 ;  /* 0x000000ffff107224 */ /* 0x000fe400078e0028 */
[----:B------:R-:W-:Y:S02]  /*1dc0*/  IMAD.MOV.U32 R17, RZ, RZ, R41 ;  /* 0x000000ffff117224 */ /* 0x000fe400078e0029 */
[----:B------:R-:W-:-:S05]  /*1dd0*/  IMAD.MOV.U32 R16, RZ, RZ, R38 ;  /* 0x000000ffff107224 */ /* 0x000fca00078e0026 */
[----:B------:R1:W-:Y:S04]  /*1de0*/  STL.64 [R1+0x30], R16 ;  /* 0x0000301001007387 */ /* 0x0003e80000100a00 */
[----:B------:R-:W-:Y:S01]  /*1df0*/  @!PT LDS RZ, [RZ] ;  /* 0x00000000fffff984 */ /* 0x000fe20000000800 */
[----:B------:R-:W-:Y:S01]  /*1e00*/  @!PT LDS RZ, [RZ] ;  /* 0x00000000fffff984 */ /* 0x000fe20000000800 */
[----:B------:R-:W-:Y:S01]  /*1e10*/  @!PT LDS RZ, [RZ] ;  /* 0x00000000fffff984 */ /* 0x000fe20000000800 */
[----:B------:R4:W-:Y:S04]  /*1e20*/  @P2 LDGSTS.E.BYPASS.LTC128B.128 [R251+0xc100], [R6.64], !P3 ;  /* 0x0c10000006fb2fae */ /* 0x0009e8000d901d44 */
[----:B------:R4:W-:Y:S04]  /*1e30*/  @P2 LDGSTS.E.BYPASS.LTC128B.128 [R251+0xf100], [R6.64+0x80], !P5 ;  /* 0x0f10008006fb2fae */ /* 0x0009e8000e901d44 */
[----:B------:R4:W-:Y:S04]  /*1e40*/  @P2 LDGSTS.E.BYPASS.LTC128B.128 [R251+0x12100], [R6.64+0x100], !P6 ;  /* 0x1210010006fb2fae */ /* 0x0009e8000f101d44 */
[----:B------:R4:W-:Y:S02]  /*1e50*/  @P2 LDGSTS.E.BYPASS.LTC128B.128 [R251+0x15100], [R6.64+0x180], !P4 ;  /* 0x1510018006fb2fae */ /* 0x0009e4000e101d44 */
[----:B----4-:R-:W-:-:S02]  /*1e60*/  @P1 LEA R7, P2, R144, R8, 0x5 ;  /* 0x0000000890071211 */ /* 0x010fc400078428ff */
[----:B------:R-:W-:Y:S02]  /*1e70*/  SEL R6, RZ, 0x2, P5 ;  /* 0x00000002ff067807 */ /* 0x000fe40002800000 */
[----:B------:R-:W-:Y:S02]  /*1e80*/  @P1 LEA.HI.X R11, R144, R0, R148, 0x5, P2 ;  /* 0x00000000900b1211 */ /* 0x000fe400010f2c94 */
[----:B------:R-:W-:Y:S01]  /*1e90*/  @P0 IADD3 R9, P2, R8, R14, RZ ;  /* 0x0000000e08090210 */ /* 0x000fe20007f5e0ff */
[----:B------:R-:W-:Y:S01]  /*1ea0*/  IMAD R8, R10, c[0x0][0x208], RZ ;  /* 0x000082000a087a24 */ /* 0x000fe200078e02ff */
[----:B------:R-:W-:Y:S01]  /*1eb0*/  IADD3 R19, R3, R6, R20 ;  /* 0x0000000603137210 */ /* 0x000fe20007ffe014 */
[----:B------:R-:W-:Y:S01]  /*1ec0*/  IMAD.SHL.U32 R14, R23, 0x8, RZ ;  /* 0x00000008170e7824 */ /* 0x000fe200078e00ff */
[----:B------:R-:W-:Y:S01]  /*1ed0*/  @P0 IADD3.X R15, R0, R15, R13, P2, !PT ;  /* 0x0000000f000f0210 */ /* 0x000fe200017fe40d */
[----:B------:R-:W-:Y:S01]  /*1ee0*/  IMAD R3, R12, c[0x0][0x20c], R8 ;  /* 0x000083000c037a24 */ /* 0x000fe200078e0208 */
[----:B------:R-:W-:Y:S01]  /*1ef0*/  @P1 LEA R10, P2, R7, c[0x0][0x1c8], 0x1 ;  /* 0x00007200070a1a11 */ /* 0x000fe200078408ff */
[----:B------:R-:W-:-:S02]  /*1f00*/  IMAD.SHL.U32 R0, R26, 0x40, RZ ;  /* 0x000000401a007824 */ /* 0x000fc400078e00ff */
[----:B------:R-:W-:Y:S01]  /*1f10*/  IMAD.WIDE.U32 R12, R12, c[0x0][0x208], RZ ;  /* 0x000082000c0c7a25 */ /* 0x000fe200078e00ff */
[----:B------:R-:W-:Y:S02]  /*1f20*/  @P1 LEA.HI.X R11, R7, c[0x0][0x1cc], R11, 0x1, P2 ;  /* 0x00007300070b1a11 */ /* 0x000fe400010f0c0b */
[----:B------:R-:W-:Y:S01]  /*1f30*/  @P0 LEA R8, P2, R9, c[0x0][0x1c8], 0x1 ;  /* 0x0000720009080a11 */ /* 0x000fe200078408ff */
[----:B------:R-:W-:Y:S01]  /*1f40*/  IMAD.IADD R3, R13, 0x1, R3 ;  /* 0x000000010d037824 */ /* 0x000fe200078e0203 */
[----:B------:R-:W-:Y:S01]  /*1f50*/  LOP3.LUT R0, R0, 0x1c0, RZ, 0xc0, !PT ;  /* 0x000001c000007812 */ /* 0x000fe200078ec0ff */
[----:B------:R4:W-:Y:S01]  /*1f60*/  @P1 LDGSTS.E.BYPASS.LTC128B.128 [R251+0xd100], [R10.64], !P3 ;  /* 0x0d1000000afb1fae */ /* 0x0009e2000d901d44 */
[----:B------:R-:W-:Y:S01]  /*1f70*/  @P0 LEA.HI.X R9, R9, c[0x0][0x1cc], R15, 0x1, P2 ;  /* 0x0000730009090a11 */ /* 0x000fe200010f0c0f */
[----:B------:R-:W-:Y:S01]  /*1f80*/  IMAD.WIDE.U32 R12, R12, 0x60, R16 ;  /* 0x000000600c0c7825 */ /* 0x000fe200078e0010 */
[----:B------:R-:W-:Y:S01]  /*1f90*/  LOP3.LUT R14, R0, 0x8, R14, 0xf8, !PT ;  /* 0x00000008000e7812 */ /* 0x000fe200078ef80e */
[----:B------:R4:W-:Y:S01]  /*1fa0*/  @P1 LDGSTS.E.BYPASS.LTC128B.128 [R251+0x10100], [R10.64+0x80], !P5 ;  /* 0x101000800afb1fae */ /* 0x0009e2000e901d44 */
[----:B------:R-:W-:Y:S01]  /*1fb0*/  SHF.R.U32.HI R6, RZ, 0x3, R0 ;  /* 0x00000003ff067819 */ /* 0x000fe20000011600 */
[----:B------:R-:W-:Y:S01]  /*1fc0*/  IMAD R0, R3, 0x60, RZ ;  /* 0x0000006003007824 */ /* 0x000fe200078e02ff */
[----:B------:R-:W-:Y:S01]  /*1fd0*/  SEL R7, RZ, 0x8, P4 ;  /* 0x00000008ff077807 */ /* 0x000fe20002000000 */
[----:B------:R4:W-:Y:S01]  /*1fe0*/  @P1 LDGSTS.E.BYPASS.LTC128B.128 [R251+0x13100], [R10.64+0x100], !P6 ;  /* 0x131001000afb1fae */ /* 0x0009e2000f101d44 */
[----:B------:R-:W-:Y:S01]  /*1ff0*/  LOP3.LUT R14, R14, R6, RZ, 0x3c, !PT ;  /* 0x000000060e0e7212 */ /* 0x000fe200078e3cff */
[----:B------:R-:W-:Y:S01]  /*2000*/  IMAD.IADD R3, R13, 0x1, R0 ;  /* 0x000000010d037824 */ /* 0x000fe200078e0200 */
[----:B------:R-:W-:Y:S01]  /*2010*/  LEA R6, P2, R12, c[0x0][0x1f8], 0x1 ;  /* 0x00007e000c067a11 */ /* 0x000fe200078408ff */
[----:B------:R4:W-:Y:S01]  /*2020*/  @P1 LDGSTS.E.BYPASS.LTC128B.128 [R251+0x16100], [R10.64+0x180], !P4 ;  /* 0x161001800afb1fae */ /* 0x0009e2000e101d44 */
[----:B------:R-:W-:-:S02]  /*2030*/  IMAD.IADD R19, R19, 0x1, R7 ;  /* 0x0000000113137824 */ /* 0x000fc400078e0207 */
[----:B------:R-:W-:Y:S01]  /*2040*/  LEA.HI.X R7, R12, c[0x0][0x1fc], R3, 0x1, P2 ;  /* 0x00007f000c077a11 */ /* 0x000fe200010f0c03 */
[----:B------:R4:W-:Y:S01]  /*2050*/  @P0 LDGSTS.E.BYPASS.LTC128B.128 [R251+0xe100], [R8.64], !P3 ;  /* 0x0e10000008fb0fae */ /* 0x0009e2000d901d44 */
[----:B------:R-:W-:Y:S01]  /*2060*/  IMAD.MOV.U32 R3, RZ, RZ, c[0x0][0x208] ;  /* 0x00008200ff037624 */ /* 0x000fe200078e00ff */
[----:B------:R-:W-:Y:S01]  /*2070*/  LOP3.LUT P2, RZ, R26, 0x2, RZ, 0xc0, !PT ;  /* 0x000000021aff7812 */ /* 0x000fe2000784c0ff */
[----:B------:R-:W-:Y:S01]  /*2080*/  IMAD.MOV.U32 R12, RZ, RZ, 0x6 ;  /* 0x00000006ff0c7424 */ /* 0x000fe200078e00ff */
[----:B------:R4:W-:Y:S01]  /*2090*/  @P0 LDGSTS.E.BYPASS.LTC128B.128 [R251+0x11100], [R8.64+0x80], !P5 ;  /* 0x1110008008fb0fae */ /* 0x0009e2000e901d44 */
[----:B------:R-:W-:Y:S01]  /*20a0*/  IMAD.SHL.U32 R56, R3, 0x40, RZ ;  /* 0x0000004003387824 */ /* 0x000fe200078e00ff */
[----:B------:R-:W-:Y:S01]  /*20b0*/  LOP3.LUT P5, RZ, R19, 0x2, RZ, 0xc0, !PT ;  /* 0x0000000213ff7812 */ /* 0x000fe200078ac0ff */
[----:B------:R-:W-:Y:S01]  /*20c0*/  IMAD R0, R32, 0x200, R14 ;  /* 0x0000020020007824 */ /* 0x000fe200078e020e */
[----:B------:R4:W-:Y:S01]  /*20d0*/  @P0 LDGSTS.E.BYPASS.LTC128B.128 [R251+0x14100], [R8.64+0x100], !P6 ;  /* 0x1410010008fb0fae */ /* 0x0009e2000f101d44 */
[----:B------:R-:W-:-:S02]  /*20e0*/  SHF.L.U64.HI R27, R3, R12, c[0x0][0x20c] ;  /* 0x00008300031b7619 */ /* 0x000fc4000001020c */
[----:B------:R-:W-:Y:S01]  /*20f0*/  IMAD.SHL.U32 R167, R0, 0x2, RZ ;  /* 0x0000000200a77824 */ /* 0x000fe200078e00ff */
[----:B------:R4:W-:Y:S01]  /*2100*/  @P0 LDGSTS.E.BYPASS.LTC128B.128 [R251+0x17100], [R8.64+0x180], !P4 ;  /* 0x1710018008fb0fae */ /* 0x0009e2000e101d44 */
[--C-:B------:R-:W-:Y:S01]  /*2110*/  IADD3 R24, P1, P0, R56, 0x80, R6.reuse ;  /* 0x0000008038187810 */ /* 0x100fe2000783e006 */
[----:B------:R-:W-:Y:S02]  /*2120*/  IMAD.SHL.U32 R0, R142, 0x20, RZ ;  /* 0x000000208e007824 */ /* 0x000fe400078e00ff */
[----:B------:R-:W0:Y:S01]  /*2130*/  LDGDEPBAR ;  /* 0x00000000000079af */ /* 0x000e220000000000 */
[----:B--23--:R-:W-:Y:S02]  /*2140*/  IADD3.X R25, R27, RZ, R7, P1, P0 ;  /* 0x000000ff1b197210 */ /* 0x00cfe40000fe0407 */
[----:B------:R-:W-:Y:S02]  /*2150*/  IADD3 R22, P1, P0, R56, 0x100, R6 ;  /* 0x0000010038167810 */ /* 0x000fe4000783e006 */
[----:B------:R-:W-:-:S02]  /*2160*/  LOP3.LUT R0, R0, 0x7ffffc00, RZ, 0xc0, !PT ;  /* 0x7ffffc0000007812 */ /* 0x000fc400078ec0ff */
[--C-:B------:R-:W-:Y:S02]  /*2170*/  IADD3.X R23, R27, RZ, R7.reuse, P1, P0 ;  /* 0x000000ff1b177210 */ /* 0x100fe40000fe0407 */
[----:B------:R-:W-:Y:S01]  /*2180*/  IADD3 R20, P1, P0, R56, 0x180, R6 ;  /* 0x0000018038147810 */ /* 0x000fe2000783e006 */
[----:B------:R-:W-:Y:S01]  /*2190*/  IMAD.IADD R0, R5, 0x1, R0 ;  /* 0x0000000105007824 */ /* 0x000fe200078e0200 */
[----:B------:R-:W-:Y:S02]  /*21a0*/  IADD3 R3, R167, 0xc100, RZ ;  /* 0x0000c100a7037810 */ /* 0x000fe40007ffe0ff */
[----:B------:R-:W-:Y:S01]  /*21b0*/  IADD3.X R21, R27, RZ, R7, P1, P0 ;  /* 0x000000ff1b157210 */ /* 0x000fe20000fe0407 */
[----:B------:R-:W-:Y:S01]  /*21c0*/  IMAD.SHL.U32 R222, R0, 0x2, RZ ;  /* 0x0000000200de7824 */ /* 0x000fe200078e00ff */
[C---:B------:R-:W-:Y:S01]  /*21d0*/  ISETP.LT.OR P1, PT, R18.reuse, 0x1, P3 ;  /* 0x000000011200780c */ /* 0x040fe20001f21670 */
[----:B------:R-:W-:Y:S01]  /*21e0*/  IMAD.MOV.U32 R0, RZ, RZ, 0x40 ;  /* 0x00000040ff007424 */ /* 0x000fe200078e00ff */
[----:B------:R-:W-:Y:S01]  /*21f0*/  ISETP.LT.OR P0, PT, R18, 0x1, !P5 ;  /* 0x000000011200780c */ /* 0x000fe20006f01670 */
[--C-:B------:R-:W-:Y:S01]  /*2200*/  IMAD R223, R4, 0x2, R222.reuse ;  /* 0x0000000204df7824 */ /* 0x100fe200078e02de */
[----:B------:R-:W-:Y:S01]  /*2210*/  IADD3 R226, R167, 0xc120, RZ ;  /* 0x0000c120a7e27810 */ /* 0x000fe20007ffe0ff */
[C---:B------:R-:W-:Y:S01]  /*2220*/  IMAD R225, R2.reuse, 0x2, R222 ;  /* 0x0000000202e17824 */ /* 0x040fe200078e02de */
[----:B------:R-:W-:Y:S01]  /*2230*/  @P2 IADD3 R226, R3, -0x20, RZ ;  /* 0xffffffe003e22810 */ /* 0x000fe20007ffe0ff */
[----:B------:R-:W-:Y:S01]  /*2240*/  IMAD R224, R2, 0x2, R223 ;  /* 0x0000000202e07824 */ /* 0x000fe200078e02df */
[----:B-1----:R-:W-:Y:S01]  /*2250*/  IADD3 R16, P2, R56, R6, RZ ;  /* 0x0000000638107210 */ /* 0x002fe20007f5e0ff */
[----:B------:R-:W-:-:S04]  /*2260*/  DEPBAR.LE SB0, 0x1 ;  /* 0x000080400000791a */ /* 0x000fc80000000000 */
[----:B------:R-:W-:-:S04]  /*2270*/  DEPBAR.LE SB0, 0x0 ;  /* 0x000080000000791a */ /* 0x000fc80000000000 */
[----:B------:R-:W-:Y:S01]  /*2280*/  BAR.SYNC.DEFER_BLOCKING 0x0 ;  /* 0x0000000000007b1d */ /* 0x000fe20000010000 */
[----:B------:R-:W-:Y:S01]  /*2290*/  IMAD.X R17, R27, 0x1, R7, P2 ;  /* 0x000000011b117824 */ /* 0x000fe200010e0607 */
[----:B------:R-:W-:Y:S02]  /*22a0*/  LOP3.LUT P2, RZ, R19, 0x8, RZ, 0xc0, !PT ;  /* 0x0000000813ff7812 */ /* 0x000fe4000784c0ff */
[C---:B------:R-:W-:Y:S02]  /*22b0*/  IADD3 R249, R226.reuse, 0x800, RZ ;  /* 0x00000800e2f97810 */ /* 0x040fe40007ffe0ff */
[C---:B------:R-:W-:Y:S02]  /*22c0*/  IADD3 R248, R226.reuse, 0x1000, RZ ;  /* 0x00001000e2f87810 */ /* 0x040fe40007ffe0ff */
[C---:B------:R-:W-:Y:S02]  /*22d0*/  IADD3 R247, R226.reuse, 0x1800, RZ ;  /* 0x00001800e2f77810 */ /* 0x040fe40007ffe0ff */
[----:B------:R-:W-:-:S02]  /*22e0*/  IADD3 R246, R226, 0x2000, RZ ;  /* 0x00002000e2f67810 */ /* 0x000fc40007ffe0ff */
[C---:B------:R-:W-:Y:S02]  /*22f0*/  IADD3 R245, R226.reuse, 0x2800, RZ ;  /* 0x00002800e2f57810 */ /* 0x040fe40007ffe0ff */
[C---:B------:R-:W-:Y:S02]  /*2300*/  IADD3 R244, R226.reuse, 0x3000, RZ ;  /* 0x00003000e2f47810 */ /* 0x040fe40007ffe0ff */
[C---:B------:R-:W-:Y:S02]  /*2310*/  IADD3 R243, R226.reuse, 0x3800, RZ ;  /* 0x00003800e2f37810 */ /* 0x040fe40007ffe0ff */
[C---:B------:R-:W-:Y:S02]  /*2320*/  IADD3 R242, R226.reuse, 0x4000, RZ ;  /* 0x00004000e2f27810 */ /* 0x040fe40007ffe0ff */
[C---:B------:R-:W-:Y:S02]  /*2330*/  IADD3 R241, R226.reuse, 0x4800, RZ ;  /* 0x00004800e2f17810 */ /* 0x040fe40007ffe0ff */
[C---:B------:R-:W-:Y:S01]  /*2340*/  IADD3 R240, R226.reuse, 0x5000, RZ ;  /* 0x00005000e2f07810 */ /* 0x040fe20007ffe0ff */
[----:B----4-:R-:W-:Y:S01]  /*2350*/  LDSM.16.M88.4 R8, [R222+0x18100] ;  /* 0x01810000de08783b */ /* 0x010fe20000000200 */
[----:B------:R-:W-:-:S02]  /*2360*/  IADD3 R239, R226, 0x5800, RZ ;  /* 0x00005800e2ef7810 */ /* 0x000fc40007ffe0ff */
[C---:B------:R-:W-:Y:S01]  /*2370*/  IADD3 R238, R226.reuse, 0x6000, RZ ;  /* 0x00006000e2ee7810 */ /* 0x040fe20007ffe0ff */
[----:B------:R-:W-:Y:S01]  /*2380*/  LDSM.16.M88.4 R12, [R223+0x18100] ;  /* 0x01810000df0c783b */ /* 0x000fe20000000200 */
        /* <DEDUP_REMOVED lines=8> */
[----:B------:R-:W1:Y:S01]  /*2410*/  LDSM.16.M88.4 R52, [R167+0xd100] ;  /* 0x00d10000a734783b */ /* 0x000e620000000200 */
[C---:B------:R-:W-:Y:S02]  /*2420*/  IADD3 R231, R226.reuse, 0x9800, RZ ;  /* 0x00009800e2e77810 */ /* 0x040fe40007ffe0ff */
[C---:B------:R-:W-:Y:S01]  /*2430*/  IADD3 R230, R226.reuse, 0xa000, RZ ;  /* 0x0000a000e2e67810 */ /* 0x040fe20007ffe0ff */
[----:B------:R-:W2:Y:S01]  /*2440*/  LDSM.16.M88.4 R48, [R167+0xd900] ;  /* 0x00d90000a730783b */ /* 0x000ea20000000200 */
[C---:B------:R-:W-:Y:S02]  /*2450*/  IADD3 R229, R226.reuse, 0xa800, RZ ;  /* 0x0000a800e2e57810 */ /* 0x040fe40007ffe0ff */
[C---:B------:R-:W-:Y:S01]  /*2460*/  IADD3 R228, R226.reuse, 0xb000, RZ ;  /* 0x0000b000e2e47810 */ /* 0x040fe20007ffe0ff */
[----:B------:R-:W3:Y:S01]  /*2470*/  LDSM.16.M88.4 R44, [R167+0xe100] ;  /* 0x00e10000a72c783b */ /* 0x000ee20000000200 */
[----:B------:R-:W-:-:S03]  /*2480*/  IADD3 R227, R226, 0xb800, RZ ;  /* 0x0000b800e2e37810 */ /* 0x000fc60007ffe0ff */
[----:B------:R-:W4:Y:S04]  /*2490*/  LDSM.16.M88.4 R40, [R167+0xe900] ;  /* 0x00e90000a728783b */ /* 0x000f280000000200 */
[----:B------:R-:W-:Y:S04]  /*24a0*/  LDSM.16.M88.4 R36, [R226] ;  /* 0x00000000e224783b */ /* 0x000fe80000000200 */
[----:B------:R-:W-:Y:S04]  /*24b0*/  LDSM.16.M88.4 R80, [R226+0x800] ;  /* 0x00080000e250783b */ /* 0x000fe80000000200 */
[----:B------:R-:W-:Y:S04]  /*24c0*/  LDSM.16.M88.4 R96, [R226+0x1000] ;  /* 0x00100000e260783b */ /* 0x000fe80000000200 */
[----:B------:R-:W-:Y:S04]  /*24d0*/  LDSM.16.M88.4 R100, [R226+0x1800] ;  /* 0x00180000e264783b */ /* 0x000fe80000000200 */
[----:B------:R-:W5:Y:S04]  /*24e0*/  LDSM.16.M88.4 R116, [R226+0x2000] ;  /* 0x00200000e274783b */ /* 0x000f680000000200 */
[----:B------:R-:W4:Y:S04]  /*24f0*/  LDSM.16.M88.4 R120, [R226+0x2800] ;  /* 0x00280000e278783b */ /* 0x000f280000000200 */
[----:B------:R-:W-:Y:S01]  /*2500*/  @!PT LDS RZ, [RZ] ;  /* 0x00000000fffff984 */ /* 0x000fe20000000800 */
[----:B------:R-:W-:Y:S01]  /*2510*/  @!PT LDS RZ, [RZ] ;  /* 0x00000000fffff984 */ /* 0x000fe20000000800 */
[----:B------:R-:W-:Y:S01]  /*2520*/  @!PT LDS RZ, [RZ] ;  /* 0x00000000fffff984 */ /* 0x000fe20000000800 */
[----:B------:R3:W-:Y:S01]  /*2530*/  LDGSTS.E.BYPASS.LTC128B.128 [R251+0x100], [R6.64], !P1 ;  /* 0x0010000006fb7fae */ /* 0x0007e2000c901d44 */
[----:B------:R-:W-:Y:S01]  /*2540*/  LOP3.LUT P1, RZ, R19, 0x4, RZ, 0xc0, !PT ;  /* 0x0000000413ff7812 */ /* 0x000fe2000782c0ff */
[----:B-1----:R-:W-:Y:S02]  /*2550*/  HMMA.16816.F32.BF16 R60, R8, R54, RZ ;  /* 0x00000036083c723c */ /* 0x002fe400000418ff */
[----:B------:R1:W-:Y:S01]  /*2560*/  LDGSTS.E.BYPASS.LTC128B.128 [R251+0x3100], [R6.64+0x80], !P0 ;  /* 0x0310008006fb7fae */ /* 0x0003e2000c101d44 */
[----:B------:R-:W-:-:S05]  /*2570*/  ISETP.LT.OR P0, PT, R18, 0x1, !P1 ;  /* 0x000000011200780c */ /* 0x000fca0004f01670 */
[C---:B--2---:R-:W-:Y:S08]  /*2580*/  HMMA.16816.F32.BF16 R64, R8.reuse, R48, RZ ;  /* 0x000000300840723c */ /* 0x044ff000000418ff */
[----:B------:R1:W-:Y:S01]  /*2590*/  LDGSTS.E.BYPASS.LTC128B.128 [R251+0x6100], [R6.64+0x100], !P0 ;  /* 0x0610010006fb7fae */ /* 0x0003e2000c101d44 */
[C---:B------:R-:W-:Y:S01]  /*25a0*/  ISETP.LT.OR P0, PT, R18.reuse, 0x1, !P2 ;  /* 0x000000011200780c */ /* 0x040fe20005701670 */
[C---:B------:R-:W-:Y:S08]  /*25b0*/  HMMA.16816.F32.BF16 R76, R8.reuse, R50, RZ ;  /* 0x00000032084c723c */ /* 0x040ff000000418ff */
[----:B---3--:R-:W-:Y:S04]  /*25c0*/  HMMA.16816.F32.BF16 R84, R8, R44, RZ ;  /* 0x0000002c0854723c */ /* 0x008fe800000418ff */
[----:B------:R1:W-:Y:S01]  /*25d0*/  LDGSTS.E.BYPASS.LTC128B.128 [R251+0x9100], [R6.64+0x180], !P0 ;  /* 0x0910018006fb7fae */ /* 0x0003e2000c101d44 */
[----:B------:R-:W-:-:S03]  /*25e0*/  ISETP.LT.OR P0, PT, R18, 0x21, P3 ;  /* 0x000000211200780c */ /* 0x000fc60001f01670 */
[C---:B------:R-:W-:Y:S08]  /*25f0*/  HMMA.16816.F32.BF16 R92, R8.reuse, R46, RZ ;  /* 0x0000002e085c723c */ /* 0x040ff000000418ff */
[----:B----4-:R-:W-:Y:S02]  /*2600*/  HMMA.16816.F32.BF16 R104, R8, R40, RZ ;  /* 0x000000280868723c */ /* 0x010fe400000418ff */
[----:B------:R2:W-:Y:S01]  /*2610*/  LDGSTS.E.BYPASS.LTC128B.128 [R251+0x1100], [R16.64], !P0 ;  /* 0x0110000010fb7fae */ /* 0x0005e2000c101d44 */
[----:B------:R-:W-:-:S02]  /*2620*/  ISETP.LT.OR P0, PT, R18, 0x21, !P5 ;  /* 0x000000211200780c */ /* 0x000fc40006f01670 */
[----:B------:R-:W-:-:S03]  /*2630*/  ISETP.LT.OR P5, PT, R18, 0x41, !P5 ;  /* 0x000000411200780c */ /* 0x000fc60006fa1670 */
[----:B------:R-:W-:Y:S08]  /*2640*/  HMMA.16816.F32.BF16 R88, R8, R42, RZ ;  /* 0x0000002a0858723c */ /* 0x000ff000000418ff */
[----:B------:R3:W-:Y:S01]  /*2650*/  LDGSTS.E.BYPASS.LTC128B.128 [R251+0x4100], [R24.64], !P0 ;  /* 0x0410000018fb7fae */ /* 0x0007e2000c101d44 */
[----:B------:R-:W-:Y:S01]  /*2660*/  LOP3.LUT P0, RZ, R26, 0x4, RZ, 0xc0, !PT ;  /* 0x000000041aff7812 */ /* 0x000fe2000780c0ff */
[----:B-----5:R-:W-:Y:S03]  /*2670*/  HMMA.16816.F32.BF16 R84, R12, R116, R84 ;  /* 0x000000740c54723c */ /* 0x020fe60000041854 */
[----:B------:R-:W-:-:S02]  /*2680*/  SEL R0, R0, 0xffffffc0, !P0 ;  /* 0xffffffc000007807 */ /* 0x000fc40004000000 */
[C---:B------:R-:W-:Y:S02]  /*2690*/  ISETP.LT.OR P0, PT, R18.reuse, 0x21, !P1 ;  /* 0x000000211200780c */ /* 0x040fe40004f01670 */
[----:B------:R-:W-:Y:S01]  /*26a0*/  ISETP.LT.OR P1, PT, R18, 0x41, !P1 ;  /* 0x000000411200780c */ /* 0x000fe20004f21670 */
[----:B------:R-:W-:Y:S01]  /*26b0*/  IMAD.IADD R221, R167, 0x1, R0 ;  /* 0x00000001a7dd7824 */ /* 0x000fe200078e0200 */
[----:B------:R-:W-:Y:S01]  /*26c0*/  HMMA.16816.F32.BF16 R92, R12, R118, R92 ;  /* 0x000000760c5c723c */ /* 0x000fe2000004185c */
[----:B------:R-:W-:-:S07]  /*26d0*/  IMAD.IADD R220, R0, 0x1, R226 ;  /* 0x0000000100dc7824 */ /* 0x000fce00078e02e2 */
[----:B------:R-:W-:Y:S01]  /*26e0*/  HMMA.16816.F32.BF16 R88, R12, R122, R88 ;  /* 0x0000007a0c58723c */ /* 0x000fe20000041858 */
[----:B------:R4:W-:Y:S01]  /*26f0*/  LDGSTS.E.BYPASS.LTC128B.128 [R251+0x7100], [R22.64], !P0 ;  /* 0x0710000016fb7fae */ /* 0x0009e2000c101d44 */
[----:B-1----:R-:W-:-:S05]  /*2700*/  IADD3 R6, P0, R16, R56, RZ ;  /* 0x0000003810067210 */ /* 0x002fca0007f1e0ff */
[----:B------:R-:W-:Y:S01]  /*2710*/  IMAD.X R7, R17, 0x1, R27, P0 ;  /* 0x0000000111077824 */ /* 0x000fe200000e061b */
[C---:B------:R-:W-:Y:S01]  /*2720*/  ISETP.LT.OR P0, PT, R18.reuse, 0x21, !P2 ;  /* 0x000000211200780c */ /* 0x040fe20005701670 */
[C---:B---3--:R-:W-:Y:S08]  /*2730*/  HMMA.16816.F32.BF16 R24, R8.reuse, R28, RZ ;  /* 0x0000001c0818723c */ /* 0x048ff000000418ff */
[----:B------:R-:W-:Y:S04]  /*2740*/  HMMA.16816.F32.BF16 R56, R8, R52, RZ ;  /* 0x000000340838723c */ /* 0x000fe800000418ff */
[----:B------:R4:W-:Y:S01]  /*2750*/  LDGSTS.E.BYPASS.LTC128B.128 [R251+0xa100], [R20.64], !P0 ;  /* 0x0a10000014fb7fae */ /* 0x0009e2000c101d44 */
[----:B------:R-:W-:-:S11]  /*2760*/  ISETP.LT.OR P0, PT, R18, 0x41, P3 ;  /* 0x000000411200780c */ /* 0x000fd60001f01670 */
[C---:B------:R-:W-:Y:S02]  /*2770*/  HMMA.16816.F32.BF16 R68, R12.reuse, R36, R24 ;  /* 0x000000240c44723c */ /* 0x040fe40000041818 */
[----:B------:R1:W-:Y:S01]  /*2780*/  LDGSTS.E.BYPASS.LTC128B.128 [R251+0x2100], [R6.64], !P0 ;  /* 0x0210000006fb7fae */ /* 0x0003e2000c101d44 */
[----:B------:R-:W-:Y:S02]  /*2790*/  ISETP.LT.OR P0, PT, R18, 0x41, !P2 ;  /* 0x000000411200780c */ /* 0x000fe40005701670 */
[----:B------:R-:W-:Y:S01]  /*27a0*/  ISETP.GE.AND P2, PT, R141, 0x61, PT ;  /* 0x000000618d00780c */ /* 0x000fe20003f46270 */
[----:B------:R1:W-:Y:S01]  /*27b0*/  LDGSTS.E.BYPASS.LTC128B.128 [R251+0x5100], [R6.64+0x80], !P5 ;  /* 0x0510008006fb7fae */ /* 0x0003e2000e901d44 */
[----:B------:R-:W-:Y:S01]  /*27c0*/  ISETP.NE.AND P5, PT, R72, RZ, PT ;  /* 0x000000ff4800720c */ /* 0x000fe20003fa5270 */
[----:B------:R-:W-:Y:S02]  /*27d0*/  HMMA.16816.F32.BF16 R24, R12, R98, R60 ;  /* 0x000000620c18723c */ /* 0x000fe4000004183c */
[----:B------:R1:W-:Y:S06]  /*27e0*/  LDGSTS.E.BYPASS.LTC128B.128 [R251+0x8100], [R6.64+0x100], !P1 ;  /* 0x0810010006fb7fae */ /* 0x0003ec000c901d44 */
[C---:B----4-:R-:W-:Y:S01]  /*27f0*/  HMMA.16816.F32.BF16 R20, R8.reuse, R30, RZ ;  /* 0x0000001e0814723c */ /* 0x050fe200000418ff */
[----:B------:R1:W-:Y:S04]  /*2800*/  LDGSTS.E.BYPASS.LTC128B.128 [R251+0xb100], [R6.64+0x180], !P0 ;  /* 0x0b10018006fb7fae */ /* 0x0003e8000c101d44 */
[----:B------:R-:W-:Y:S03]  /*2810*/  LDSM.16.M88.4 R48, [R221+0xc100] ;  /* 0x00c10000dd30783b */ /* 0x000fe60000000200 */
[C---:B------:R-:W-:Y:S01]  /*2820*/  HMMA.16816.F32.BF16 R28, R8.reuse, R32, RZ ;  /* 0x00000020081c723c */ /* 0x040fe200000418ff */
[----:B------:R-:W-:Y:S04]  /*2830*/  LDSM.16.M88.4 R44, [R221+0xc900] ;  /* 0x00c90000dd2c783b */ /* 0x000fe80000000200 */
[----:B------:R-:W-:Y:S03]  /*2840*/  LDSM.16.M88.4 R40, [R221+0xd100] ;  /* 0x00d10000dd28783b */ /* 0x000fe60000000200 */
[----:B------:R-:W-:Y:S01]  /*2850*/  HMMA.16816.F32.BF16 R32, R8, R34, RZ ;  /* 0x000000220820723c */ /* 0x000fe200000418ff */
[----:B------:R-:W3:Y:S04]  /*2860*/  LDSM.16.M88.4 R8, [R225+0x18100] ;  /* 0x01810000e108783b */ /* 0x000ee80000000200 */
[----:B------:R-:W-:Y:S03]  /*2870*/  LDSM.16.M88.4 R108, [R221+0xe900] ;  /* 0x00e90000dd6c783b */ /* 0x000fe60000000200 */
[C---:B------:R-:W-:Y:S01]  /*2880*/  HMMA.16816.F32.BF16 R52, R12.reuse, R38, R20 ;  /* 0x000000260c34723c */ /* 0x040fe20000041814 */
[----:B--2---:R-:W-:Y:S04]  /*2890*/  LDSM.16.M88.4 R16, [R224+0x18100] ;  /* 0x01810000e010783b */ /* 0x004fe80000000200 */
[----:B------:R-:W-:Y:S03]  /*28a0*/  LDSM.16.M88.4 R112, [R220] ;  /* 0x00000000dc70783b */ /* 0x000fe60000000200 */
[C---:B------:R-:W-:Y:S01]  /*28b0*/  HMMA.16816.F32.BF16 R36, R12.reuse, R80, R28 ;  /* 0x000000500c24723c */ /* 0x040fe2000004181c */
[----:B------:R-:W-:Y:S04]  /*28c0*/  LDSM.16.M88.4 R116, [R226+0x4800] ;  /* 0x00480000e274783b */ /* 0x000fe80000000200 */
[----:B------:R-:W-:Y:S03]  /*28d0*/  LDSM.16.M88.4 R124, [R167+0x15900] ;  /* 0x01590000a77c783b */ /* 0x000fe60000000200 */
[C---:B------:R-:W-:Y:S01]  /*28e0*/  HMMA.16816.F32.BF16 R20, R12.reuse, R100, R64 ;  /* 0x000000640c14723c */ /* 0x040fe20000041840 */
[----:B------:R-:W-:Y:S04]  /*28f0*/  LDSM.16.M88.4 R136, [R221+0x15100] ;  /* 0x01510000dd88783b */ /* 0x000fe80000000200 */
[----:B------:R-:W-:Y:S03]  /*2900*/  LDSM.16.M88.4 R128, [R221+0x15900] ;  /* 0x01590000dd80783b */ /* 0x000fe60000000200 */
[C---:B------:R-:W-:Y:S01]  /*2910*/  HMMA.16816.F32.BF16 R64, R12.reuse, R102, R76 ;  /* 0x000000660c40723c */ /* 0x040fe2000004184c */
[----:B------:R-:W2:Y:S04]  /*2920*/  LDSM.16.M88.4 R100, [R221+0xe100] ;  /* 0x00e10000dd64783b */ /* 0x000ea80000000200 */
[----:B------:R-:W-:Y:S03]  /*2930*/  LDSM.16.M88.4 R76, [R220+0x800] ;  /* 0x00080000dc4c783b */ /* 0x000fe60000000200 */
[C---:B------:R-:W-:Y:S01]  /*2940*/  HMMA.16816.F32.BF16 R28, R12.reuse, R96, R56 ;  /* 0x000000600c1c723c */ /* 0x040fe20000041838 */
[----:B------:R-:W4:Y:S04]  /*2950*/  LDSM.16.M88.4 R56, [R221+0xd900] ;  /* 0x00d90000dd38783b */ /* 0x000f280000000200 */
[----:B------:R-:W-:Y:S03]  /*2960*/  LDSM.16.M88.4 R132, [R221+0x16100] ;  /* 0x01610000dd84783b */ /* 0x000fe60000000200 */
[C---:B------:R-:W-:Y:S01]  /*2970*/  HMMA.16816.F32.BF16 R32, R12.reuse, R82, R32 ;  /* 0x000000520c20723c */ /* 0x040fe20000041820 */
[----:B------:R-:W0:Y:S07]  /*2980*/  LDGDEPBAR ;  /* 0x00000000000079af */ /* 0x000e2e0000000000 */
[----:B------:R-:W-:Y:S08]  /*2990*/  HMMA.16816.F32.BF16 R96, R12, R120, R104 ;  /* 0x000000780c60723c */ /* 0x000ff00000041868 */
[C---:B---3--:R-:W-:Y:S01]  /*29a0*/  HMMA.16816.F32.BF16 R12, R8.reuse, R48, R68 ;  /* 0x00000030080c723c */ /* 0x048fe20000041844 */
[----:B------:R-:W-:Y:S07]  /*29b0*/  LDSM.16.M88.4 R68, [R220+0x1000] ;  /* 0x00100000dc44783b */ /* 0x000fee0000000200 */
[C---:B------:R-:W-:Y:S08]  /*29c0*/  HMMA.16816.F32.BF16 R72, R8.reuse, R44, R36 ;  /* 0x0000002c0848723c */ /* 0x040ff00000041824 */
[C---:B------:R-:W-:Y:S01]  /*29d0*/  HMMA.16816.F32.BF16 R60, R8.reuse, R46, R32 ;  /* 0x0000002e083c723c */ /* 0x040fe20000041820 */
[----:B------:R-:W3:Y:S07]  /*29e0*/  LDSM.16.M88.4 R44, [R220+0x1800] ;  /* 0x00180000dc2c783b */ /* 0x000eee0000000200 */
[C---:B------:R-:W-:Y:S08]  /*29f0*/  HMMA.16816.F32.BF16 R80, R8.reuse, R50, R52 ;  /* 0x000000320850723c */ /* 0x040ff00000041834 */
[C---:B------:R-:W-:Y:S08]  /*2a00*/  HMMA.16816.F32.BF16 R52, R8.reuse, R40, R28 ;  /* 0x000000280834723c */ /* 0x040ff0000004181c */
[C---:B------:R-:W-:Y:S08]  /*2a10*/  HMMA.16816.F32.BF16 R48, R8.reuse, R42, R24 ;  /* 0x0000002a0830723c */ /* 0x040ff00000041818 */
[C---:B--2---:R-:W-:Y:S08]  /*2a20*/  HMMA.16816.F32.BF16 R32, R8.reuse, R100, R84 ;  /* 0x000000640820723c */ /* 0x044ff00000041854 */
[C---:B------:R-:W-:Y:S08]  /*2a30*/  HMMA.16816.F32.BF16 R28, R8.reuse, R102, R92 ;  /* 0x00000066081c723c */ /* 0x040ff0000004185c */
[C---:B------:R-:W-:Y:S08]  /*2a40*/  HMMA.16816.F32.BF16 R24, R8.reuse, R108, R96 ;  /* 0x0000006c0818723c */ /* 0x040ff00000041860 */
[----:B------:R-:W-:Y:S08]  /*2a50*/  HMMA.16816.F32.BF16 R104, R8, R110, R88 ;  /* 0x0000006e0868723c */ /* 0x000ff00000041858 */
[----:B------:R-:W-:Y:S01]  /*2a60*/  HMMA.16816.F32.BF16 R100, R16, R112, R12 ;  /* 0x000000701064723c */ /* 0x000fe2000004180c */
[----:B------:R-:W2:Y:S07]  /*2a70*/  LDSM.16.M88.4 R12, [R220+0x2000] ;  /* 0x00200000dc0c783b */ /* 0x000eae0000000200 */
[C---:B----4-:R-:W-:Y:S01]  /*2a80*/  HMMA.16816.F32.BF16 R40, R8.reuse, R56, R20 ;  /* 0x000000380828723c */ /* 0x050fe20000041814 */
[----:B------:R-:W-:Y:S07]  /*2a90*/  LDSM.16.M88.4 R20, [R220+0x2800] ;  /* 0x00280000dc14783b */ /* 0x000fee0000000200 */
[----:B------:R-:W-:Y:S01]  /*2aa0*/  HMMA.16816.F32.BF16 R36, R8, R58, R64 ;  /* 0x0000003a0824723c */ /* 0x000fe20000041840 */
[----:B------:R-:W-:Y:S04]  /*2ab0*/  LDSM.16.M88.4 R8, [R222+0x1c100] ;  /* 0x01c10000de08783b */ /* 0x000fe80000000200 */
[----:B------:R-:W-:Y:S03]  /*2ac0*/  LDSM.16.M88.4 R64, [R167+0x10900] ;  /* 0x01090000a740783b */ /* 0x000fe60000000200 */
[C---:B------:R-:W-:Y:S01]  /*2ad0*/  HMMA.16816.F32.BF16 R108, R16.reuse, R76, R72 ;  /* 0x0000004c106c723c */ /* 0x040fe20000041848 */
[----:B------:R-:W4:Y:S04]  /*2ae0*/  LDSM.16.M88.4 R72, [R167+0xf100] ;  /* 0x00f10000a748783b */ /* 0x000f280000000200 */
[----:B------:R-:W-:Y:S03]  /*2af0*/  LDSM.16.M88.4 R56, [R167+0x11900] ;  /* 0x01190000a738783b */ /* 0x000fe60000000200 */
[C---:B------:R-:W-:Y:S01]  /*2b00*/  HMMA.16816.F32.BF16 R96, R16.reuse, R78, R60 ;  /* 0x0000004e1060723c */ /* 0x040fe2000004183c */
[----:B------:R-:W5:Y:S04]  /*2b10*/  LDSM.16.M88.4 R60, [R167+0x10100] ;  /* 0x01010000a73c783b */ /* 0x000f680000000200 */
[----:B------:R-:W-:Y:S03]  /*2b20*/  LDSM.16.M88.4 R76, [R167+0x11100] ;  /* 0x01110000a74c783b */ /* 0x000fe60000000200 */
[C---:B---3--:R-:W-:Y:S01]  /*2b30*/  HMMA.16816.F32.BF16 R88, R16.reuse, R44, R40 ;  /* 0x0000002c1058723c */ /* 0x048fe20000041828 */
[----:B------:R-:W3:Y:S07]  /*2b40*/  LDSM.16.M88.4 R40, [R167+0xf900] ;  /* 0x00f90000a728783b */ /* 0x000eee0000000200 */
[C---:B------:R-:W-:Y:S08]  /*2b50*/  HMMA.16816.F32.BF16 R120, R16.reuse, R68, R52 ;  /* 0x000000441078723c */ /* 0x040ff00000041834 */
[C---:B------:R-:W-:Y:S08]  /*2b60*/  HMMA.16816.F32.BF16 R112, R16.reuse, R114, R80 ;  /* 0x000000721070723c */ /* 0x040ff00000041850 */
[C---:B------:R-:W-:Y:S01]  /*2b70*/  HMMA.16816.F32.BF16 R92, R16.reuse, R70, R48 ;  /* 0x00000046105c723c */ /* 0x040fe20000041830 */
[----:B------:R-:W-:Y:S07]  /*2b80*/  LDSM.16.M88.4 R48, [R226+0x3000] ;  /* 0x00300000e230783b */ /* 0x000fee0000000200 */
[C---:B--2---:R-:W-:Y:S08]  /*2b90*/  HMMA.16816.F32.BF16 R80, R16.reuse, R14, R28 ;  /* 0x0000000e1050723c */ /* 0x044ff0000004181c */
[----:B------:R-:W-:Y:S01]  /*2ba0*/  HMMA.16816.F32.BF16 R68, R16, R12, R32 ;  /* 0x0000000c1044723c */ /* 0x000fe20000041820 */
[----:B------:R-:W-:Y:S04]  /*2bb0*/  LDSM.16.M88.4 R12, [R223+0x1c100] ;  /* 0x01c10000df0c783b */ /* 0x000fe80000000200 */
[----:B------:R-:W-:Y:S03]  /*2bc0*/  LDSM.16.M88.4 R32, [R226+0x3800] ;  /* 0x00380000e220783b */ /* 0x000fe60000000200 */
[----:B----4-:R-:W-:Y:S01]  /*2bd0*/  HMMA.16816.F32.BF16 R28, R8, R72, R100 ;  /* 0x00000048081c723c */ /* 0x010fe20000041864 */
[----:B------:R-:W2:Y:S07]  /*2be0*/  LDSM.16.M88.4 R100, [R226+0x4000] ;  /* 0x00400000e264783b */ /* 0x000eae0000000200 */
[C---:B------:R-:W-:Y:S08]  /*2bf0*/  HMMA.16816.F32.BF16 R84, R16.reuse, R46, R36 ;  /* 0x0000002e1054723c */ /* 0x040ff00000041824 */
[C---:B------:R-:W-:Y:S08]  /*2c00*/  HMMA.16816.F32.BF16 R52, R16.reuse, R20, R24 ;  /* 0x000000141034723c */ /* 0x040ff00000041818 */
[----:B------:R-:W-:Y:S08]  /*2c10*/  HMMA.16816.F32.BF16 R36, R16, R22, R104 ;  /* 0x000000161024723c */ /* 0x000ff00000041868 */
[C---:B-----5:R-:W-:Y:S01]  /*2c20*/  HMMA.16816.F32.BF16 R44, R8.reuse, R60, R120 ;  /* 0x0000003c082c723c */ /* 0x060fe20000041878 */
[----:B------:R-:W4:Y:S07]  /*2c30*/  LDSM.16.M88.4 R120, [R226+0x5000] ;  /* 0x00500000e278783b */ /* 0x000f2e0000000200 */
[C---:B---3--:R-:W-:Y:S08]  /*2c40*/  HMMA.16816.F32.BF16 R20, R8.reuse, R40, R108 ;  /* 0x000000280814723c */ /* 0x048ff0000004186c */
[C---:B------:R-:W-:Y:S08]  /*2c50*/  HMMA.16816.F32.BF16 R16, R8.reuse, R42, R96 ;  /* 0x0000002a0810723c */ /* 0x040ff00000041860 */
[C---:B------:R-:W-:Y:S08]  /*2c60*/  HMMA.16816.F32.BF16 R40, R8.reuse, R62, R92 ;  /* 0x0000003e0828723c */ /* 0x040ff0000004185c */
[C---:B------:R-:W-:Y:S01]  /*2c70*/  HMMA.16816.F32.BF16 R108, R8.reuse, R78, R80 ;  /* 0x0000004e086c723c */ /* 0x040fe20000041850 */
[----:B------:R-:W3:Y:S07]  /*2c80*/  LDSM.16.M88.4 R80, [R226+0x5800] ;  /* 0x00580000e250783b */ /* 0x000eee0000000200 */
[C---:B------:R-:W-:Y:S01]  /*2c90*/  HMMA.16816.F32.BF16 R24, R8.reuse, R74, R112 ;  /* 0x0000004a0818723c */ /* 0x040fe20000041870 */
[----:B------:R-:W-:Y:S07]  /*2ca0*/  LDSM.16.M88.4 R72, [R221+0xf100] ;  /* 0x00f10000dd48783b */ /* 0x000fee0000000200 */
[C---:B------:R-:W-:Y:S08]  /*2cb0*/  HMMA.16816.F32.BF16 R60, R8.reuse, R64, R88 ;  /* 0x00000040083c723c */ /* 0x040ff00000041858 */
[C---:B------:R-:W-:Y:S08]  /*2cc0*/  HMMA.16816.F32.BF16 R64, R8.reuse, R66, R84 ;  /* 0x000000420840723c */ /* 0x040ff00000041854 */
[C---:B------:R-:W-:Y:S08]  /*2cd0*/  HMMA.16816.F32.BF16 R68, R8.reuse, R76, R68 ;  /* 0x0000004c0844723c */ /* 0x040ff00000041844 */
[C---:B------:R-:W-:Y:S01]  /*2ce0*/  HMMA.16816.F32.BF16 R112, R8.reuse, R56, R52 ;  /* 0x000000380870723c */ /* 0x040fe20000041834 */
[----:B------:R-:W-:Y:S07]  /*2cf0*/  LDSM.16.M88.4 R52, [R221+0x10100] ;  /* 0x01010000dd34783b */ /* 0x000fee0000000200 */
[----:B------:R-:W-:Y:S01]  /*2d00*/  HMMA.16816.F32.BF16 R104, R8, R58, R36 ;  /* 0x0000003a0868723c */ /* 0x000fe20000041824 */
[----:B------:R-:W5:Y:S04]  /*2d10*/  LDSM.16.M88.4 R8, [R225+0x1c100] ;  /* 0x01c10000e108783b */ /* 0x000f680000000200 */
[----:B------:R-:W1:Y:S03]  /*2d20*/  LDSM.16.M88.4 R56, [R221+0xf900] ;  /* 0x00f90000dd38783b */ /* 0x000e660000000200 */
[C---:B--2---:R-:W-:Y:S01]  /*2d30*/  HMMA.16816.F32.BF16 R76, R12.reuse, R100, R44 ;  /* 0x000000640c4c723c */ /* 0x044fe2000004182c */
[----:B------:R-:W2:Y:S07]  /*2d40*/  LDSM.16.M88.4 R44, [R221+0x11100] ;  /* 0x01110000dd2c783b */ /* 0x000eae0000000200 */
[C---:B------:R-:W-:Y:S08]  /*2d50*/  HMMA.16816.F32.BF16 R96, R12.reuse, R48, R28 ;  /* 0x000000300c60723c */ /* 0x040ff0000004181c */
[C---:B------:R-:W-:Y:S01]  /*2d60*/  HMMA.16816.F32.BF16 R92, R12.reuse, R50, R24 ;  /* 0x000000320c5c723c */ /* 0x040fe20000041818 */
[----:B------:R-:W1:Y:S07]  /*2d70*/  LDSM.16.M88.4 R48, [R221+0x10900] ;  /* 0x01090000dd30783b */ /* 0x000e6e0000000200 */
[C---:B------:R-:W-:Y:S01]  /*2d80*/  HMMA.16816.F32.BF16 R88, R12.reuse, R32, R20 ;  /* 0x000000200c58723c */ /* 0x040fe20000041814 */
[----:B------:R-:W-:Y:S07]  /*2d90*/  LDSM.16.M88.4 R20, [R224+0x1c100] ;  /* 0x01c10000e014783b */ /* 0x000fee0000000200 */
[C---:B------:R-:W-:Y:S01]  /*2da0*/  HMMA.16816.F32.BF16 R36, R12.reuse, R116, R60 ;  /* 0x000000740c24723c */ /* 0x040fe2000004183c */
[----:B------:R-:W1:Y:S07]  /*2db0*/  LDSM.16.M88.4 R60, [R221+0x11900] ;  /* 0x01190000dd3c783b */ /* 0x000e6e0000000200 */
[C---:B------:R-:W-:Y:S08]  /*2dc0*/  HMMA.16816.F32.BF16 R84, R12.reuse, R34, R16 ;  /* 0x000000220c54723c */ /* 0x040ff00000041810 */
[C---:B----4-:R-:W-:Y:S01]  /*2dd0*/  HMMA.16816.F32.BF16 R24, R12.reuse, R122, R108 ;  /* 0x0000007a0c18723c */ /* 0x050fe2000004186c */
[----:B------:R-:W-:Y:S07]  /*2de0*/  LDSM.16.M88.4 R108, [R220+0x4800] ;  /* 0x00480000dc6c783b */ /* 0x000fee0000000200 */
[C---:B------:R-:W-:Y:S01]  /*2df0*/  HMMA.16816.F32.BF16 R40, R12.reuse, R102, R40 ;  /* 0x000000660c28723c */ /* 0x040fe20000041828 */
[----:B------:R-:W-:Y:S07]  /*2e00*/  LDSM.16.M88.4 R100, [R220+0x3000] ;  /* 0x00300000dc64783b */ /* 0x000fee0000000200 */
[C---:B------:R-:W-:Y:S01]  /*2e10*/  HMMA.16816.F32.BF16 R32, R12.reuse, R118, R64 ;  /* 0x000000760c20723c */ /* 0x040fe20000041840 */
[----:B------:R-:W-:Y:S07]  /*2e20*/  LDSM.16.M88.4 R116, [R167+0x16100] ;  /* 0x01610000a774783b */ /* 0x000fee0000000200 */
[C---:B------:R-:W-:Y:S01]  /*2e30*/  HMMA.16816.F32.BF16 R28, R12.reuse, R120, R68 ;  /* 0x000000780c1c723c */ /* 0x040fe20000041844 */
[----:B------:R-:W-:Y:S07]  /*2e40*/  LDSM.16.M88.4 R120, [R167+0x16900] ;  /* 0x01690000a778783b */ /* 0x000fee0000000200 */
[C---:B---3--:R-:W-:Y:S01]  /*2e50*/  HMMA.16816.F32.BF16 R16, R12.reuse, R80, R112 ;  /* 0x000000500c10723c */ /* 0x048fe20000041870 */
[----:B------:R-:W-:Y:S07]  /*2e60*/  LDSM.16.M88.4 R112, [R226+0x6800] ;  /* 0x00680000e270783b */ /* 0x000fee0000000200 */
[----:B------:R-:W-:Y:S01]  /*2e70*/  HMMA.16816.F32.BF16 R12, R12, R82, R104 ;  /* 0x000000520c0c723c */ /* 0x000fe20000041868 */
[----:B------:R-:W-:Y:S07]  /*2e80*/  LDSM.16.M88.4 R104, [R220+0x4000] ;  /* 0x00400000dc68783b */ /* 0x000fee0000000200 */
[C---:B-----5:R-:W-:Y:S01]  /*2e90*/  HMMA.16816.F32.BF16 R64, R8.reuse, R72, R96 ;  /* 0x000000480840723c */ /* 0x060fe20000041860 */
[----:B------:R-:W3:Y:S07]  /*2ea0*/  LDSM.16.M88.4 R96, [R220+0x3800] ;  /* 0x00380000dc60783b */ /* 0x000eee0000000200 */
[C---:B-1----:R-:W-:Y:S08]  /*2eb0*/  HMMA.16816.F32.BF16 R80, R8.reuse, R56, R88 ;  /* 0x000000380850723c */ /* 0x042ff00000041858 */
[C---:B------:R-:W-:Y:S08]  /*2ec0*/  HMMA.16816.F32.BF16 R56, R8.reuse, R58, R84 ;  /* 0x0000003a0838723c */ /* 0x040ff00000041854 */
[C---:B--2---:R-:W-:Y:S01]  /*2ed0*/  HMMA.16816.F32.BF16 R84, R8.reuse, R46, R24 ;  /* 0x0000002e0854723c */ /* 0x044fe20000041818 */
[----:B------:R-:W1:Y:S07]  /*2ee0*/  LDSM.16.M88.4 R24, [R220+0x5800] ;  /* 0x00580000dc18783b */ /* 0x000e6e0000000200 */
[C---:B------:R-:W-:Y:S08]  /*2ef0*/  HMMA.16816.F32.BF16 R68, R8.reuse, R74, R92 ;  /* 0x0000004a0844723c */ /* 0x040ff0000004185c */
[C---:B------:R-:W-:Y:S08]  /*2f00*/  HMMA.16816.F32.BF16 R72, R8.reuse, R54, R40 ;  /* 0x000000360848723c */ /* 0x040ff00000041828 */
[C---:B------:R-:W-:Y:S08]  /*2f10*/  HMMA.16816.F32.BF16 R36, R8.reuse, R48, R36 ;  /* 0x000000300824723c */ /* 0x040ff00000041824 */
[C---:B------:R-:W-:Y:S01]  /*2f20*/  HMMA.16816.F32.BF16 R40, R8.reuse, R62, R12 ;  /* 0x0000003e0828723c */ /* 0x040fe2000004180c */
[----:B------:R-:W2:Y:S07]  /*2f30*/  LDSM.16.M88.4 R12, [R220+0x5000] ;  /* 0x00500000dc0c783b */ /* 0x000eae0000000200 */
[C---:B------:R-:W-:Y:S01]  /*2f40*/  HMMA.16816.F32.BF16 R76, R8.reuse, R52, R76 ;  /* 0x00000034084c723c */ /* 0x040fe2000004184c */
[----:B------:R-:W-:Y:S07]  /*2f50*/  LDSM.16.M88.4 R52, [R167+0x12900] ;  /* 0x01290000a734783b */ /* 0x000fee0000000200 */
[C---:B------:R-:W-:Y:S08]  /*2f60*/  HMMA.16816.F32.BF16 R88, R8.reuse, R50, R32 ;  /* 0x000000320858723c */ /* 0x040ff00000041820 */
[C---:B------:R-:W-:Y:S08]  /*2f70*/  HMMA.16816.F32.BF16 R92, R8.reuse, R44, R28 ;  /* 0x0000002c085c723c */ /* 0x040ff0000004181c */
[----:B------:R-:W-:Y:S01]  /*2f80*/  HMMA.16816.F32.BF16 R16, R8, R60, R16 ;  /* 0x0000003c0810723c */ /* 0x000fe20000041810 */
[----:B------:R-:W4:Y:S07]  /*2f90*/  LDSM.16.M88.4 R8, [R222+0x20100] ;  /* 0x02010000de08783b */ /* 0x000f2e0000000200 */
[C---:B---3--:R-:W-:Y:S01]  /*2fa0*/  HMMA.16816.F32.BF16 R48, R20.reuse, R96, R80 ;  /* 0x000000601430723c */ /* 0x048fe20000041850 */
[----:B------:R-:W-:Y:S07]  /*2fb0*/  LDSM.16.M88.4 R80, [R167+0x13900] ;  /* 0x01390000a750783b */ /* 0x000fee0000000200 */
[C---:B------:R-:W-:Y:S08]  /*2fc0*/  HMMA.16816.F32.BF16 R28, R20.reuse, R102, R68 ;  /* 0x00000066141c723c */ /* 0x040ff00000041844 */
[C---:B------:R-:W-:Y:S01]  /*2fd0*/  HMMA.16816.F32.BF16 R56, R20.reuse, R98, R56 ;  /* 0x000000621438723c */ /* 0x040fe20000041838 */
[----:B------:R-:W-:Y:S07]  /*2fe0*/  LDSM.16.M88.4 R96, [R167+0x14100] ;  /* 0x01410000a760783b */ /* 0x000fee0000000200 */
[C---:B------:R-:W-:Y:S01]  /*2ff0*/  HMMA.16816.F32.BF16 R68, R20.reuse, R108, R36 ;  /* 0x0000006c1444723c */ /* 0x040fe20000041824 */
[----:B------:R-:W3:Y:S07]  /*3000*/  LDSM.16.M88.4 R36, [R167+0x12100] ;  /* 0x01210000a724783b */ /* 0x000eee0000000200 */
[C---:B------:R-:W-:Y:S01]  /*3010*/  HMMA.16816.F32.BF16 R32, R20.reuse, R100, R64 ;  /* 0x000000641420723c */ /* 0x040fe20000041840 */
[----:B------:R-:W5:Y:S07]  /*3020*/  LDSM.16.M88.4 R64, [R167+0x13100] ;  /* 0x01310000a740783b */ /* 0x000f6e0000000200 */
[C---:B------:R-:W-:Y:S08]  /*3030*/  HMMA.16816.F32.BF16 R60, R20.reuse, R104, R76 ;  /* 0x00000068143c723c */ /* 0x040ff0000004184c */
[C---:B------:R-:W-:Y:S01]  /*3040*/  HMMA.16816.F32.BF16 R72, R20.reuse, R106, R72 ;  /* 0x0000006a1448723c */ /* 0x040fe20000041848 */
[----:B------:R-:W3:Y:S07]  /*3050*/  LDSM.16.M88.4 R104, [R167+0x14900] ;  /* 0x01490000a768783b */ /* 0x000eee0000000200 */
[C---:B-1----:R-:W-:Y:S01]  /*3060*/  HMMA.16816.F32.BF16 R76, R20.reuse, R24, R16 ;  /* 0x00000018144c723c */ /* 0x042fe20000041810 */
[----:B------:R-:W1:Y:S07]  /*3070*/  LDSM.16.M88.4 R16, [R223+0x20100] ;  /* 0x02010000df10783b */ /* 0x000e6e0000000200 */
[C---:B--2---:R-:W-:Y:S08]  /*3080*/  HMMA.16816.F32.BF16 R92, R20.reuse, R12, R92 ;  /* 0x0000000c145c723c */ /* 0x044ff0000004185c */
[C---:B------:R-:W-:Y:S01]  /*3090*/  HMMA.16816.F32.BF16 R88, R20.reuse, R110, R88 ;  /* 0x0000006e1458723c */ /* 0x040fe20000041858 */
[----:B------:R-:W2:Y:S07]  /*30a0*/  LDSM.16.M88.4 R108, [R226+0x6000] ;  /* 0x00600000e26c783b */ /* 0x000eae0000000200 */
[C---:B------:R-:W-:Y:S08]  /*30b0*/  HMMA.16816.F32.BF16 R84, R20.reuse, R14, R84 ;  /* 0x0000000e1454723c */ /* 0x040ff00000041854 */
[----:B------:R-:W-:Y:S08]  /*30c0*/  HMMA.16816.F32.BF16 R44, R20, R26, R40 ;  /* 0x0000001a142c723c */ /* 0x000ff00000041828 */
[C---:B----4-:R-:W-:Y:S08]  /*30d0*/  HMMA.16816.F32.BF16 R20, R8.reuse, R52, R48 ;  /* 0x000000340814723c */ /* 0x050ff00000041830 */
[C---:B------:R-:W-:Y:S01]  /*30e0*/  HMMA.16816.F32.BF16 R12, R8.reuse, R54, R56 ;  /* 0x00000036080c723c */ /* 0x040fe20000041838 */
[----:B------:R-:W-:Y:S07]  /*30f0*/  LDSM.16.M88.4 R56, [R226+0x8000] ;  /* 0x00800000e238783b */ /* 0x000fee0000000200 */
[C---:B---3--:R-:W-:Y:S08]  /*3100*/  HMMA.16816.F32.BF16 R24, R8.reuse, R38, R28 ;  /* 0x000000260818723c */ /* 0x048ff0000004181c */
[C---:B------:R-:W-:Y:S08]  /*3110*/  HMMA.16816.F32.BF16 R100, R8.reuse, R96, R92 ;  /* 0x000000600864723c */ /* 0x040ff0000004185c */
[C---:B-----5:R-:W-:Y:S08]  /*3120*/  HMMA.16816.F32.BF16 R28, R8.reuse, R66, R72 ;  /* 0x00000042081c723c */ /* 0x060ff00000041848 */
[C---:B------:R-:W-:Y:S08]  /*3130*/  HMMA.16816.F32.BF16 R92, R8.reuse, R104, R76 ;  /* 0x00000068085c723c */ /* 0x040ff0000004184c */
[C---:B------:R-:W-:Y:S01]  /*3140*/  HMMA.16816.F32.BF16 R40, R8.reuse, R36, R32 ;  /* 0x000000240828723c */ /* 0x040fe20000041820 */
[----:B------:R-:W3:Y:S07]  /*3150*/  LDSM.16.M88.4 R36, [R226+0x7000] ;  /* 0x00700000e224783b */ /* 0x000eee0000000200 */
[----:B------:R-:W-:Y:S08]  /*3160*/  HMMA.16816.F32.BF16 R72, R8, R82, R88 ;  /* 0x000000520848723c */ /* 0x000ff00000041858 */
[----:B-1----:R-:W-:Y:S01]  /*3170*/  HMMA.16816.F32.BF16 R76, R16, R112, R20 ;  /* 0x00000070104c723c */ /* 0x002fe20000041814 */
[----:B------:R-:W1:Y:S07]  /*3180*/  LDSM.16.M88.4 R20, [R226+0x8800] ;  /* 0x00880000e214783b */ /* 0x000e6e0000000200 */
[C---:B------:R-:W-:Y:S01]  /*3190*/  HMMA.16816.F32.BF16 R88, R8.reuse, R106, R44 ;  /* 0x0000006a0858723c */ /* 0x040fe2000004182c */
[----:B------:R-:W4:Y:S07]  /*31a0*/  LDSM.16.M88.4 R44, [R226+0x7800] ;  /* 0x00780000e22c783b */ /* 0x000f2e0000000200 */
[C---:B------:R-:W-:Y:S01]  /*31b0*/  HMMA.16816.F32.BF16 R32, R8.reuse, R64, R60 ;  /* 0x000000400820723c */ /* 0x040fe2000004183c */
[----:B------:R-:W-:Y:S07]  /*31c0*/  LDSM.16.M88.4 R60, [R221+0x12100] ;  /* 0x01210000dd3c783b */ /* 0x000fee0000000200 */
[----:B------:R-:W-:Y:S08]  /*31d0*/  HMMA.16816.F32.BF16 R64, R8, R80, R68 ;  /* 0x000000500840723c */ /* 0x000ff00000041844 */
[----:B------:R-:W-:Y:S01]  /*31e0*/  HMMA.16816.F32.BF16 R68, R16, R114, R12 ;  /* 0x000000721044723c */ /* 0x000fe2000004180c */
[----:B------:R-:W5:Y:S07]  /*31f0*/  LDSM.16.M88.4 R12, [R225+0x20100] ;  /* 0x02010000e10c783b */ /* 0x000f6e0000000200 */
[----:B------:R-:W-:Y:S01]  /*3200*/  HMMA.16816.F32.BF16 R96, R8, R98, R84 ;  /* 0x000000620860723c */ /* 0x000fe20000041854 */
[----:B------:R-:W4:Y:S07]  /*3210*/  LDSM.16.M88.4 R8, [R221+0x12900] ;  /* 0x01290000dd08783b */ /* 0x000f2e0000000200 */
[C---:B--2---:R-:W-:Y:S08]  /*3220*/  HMMA.16816.F32.BF16 R84, R16.reuse, R108, R40 ;  /* 0x0000006c1054723c */ /* 0x044ff00000041828 */
[C---:B------:R-:W-:Y:S01]  /*3230*/  HMMA.16816.F32.BF16 R80, R16.reuse, R110, R24 ;  /* 0x0000006e1050723c */ /* 0x040fe20000041818 */
[----:B------:R-:W-:Y:S07]  /*3240*/  LDSM.16.M88.4 R24, [R221+0x13100] ;  /* 0x01310000dd18783b */ /* 0x000fee0000000200 */
[C---:B---3--:R-:W-:Y:S08]  /*3250*/  HMMA.16816.F32.BF16 R52, R16.reuse, R36, R32 ;  /* 0x000000241034723c */ /* 0x048ff00000041820 */
[C---:B------:R-:W-:Y:S08]  /*3260*/  HMMA.16816.F32.BF16 R48, R16.reuse, R38, R28 ;  /* 0x000000261030723c */ /* 0x040ff0000004181c */
[C---:B-1----:R-:W-:Y:S08]  /*3270*/  HMMA.16816.F32.BF16 R112, R16.reuse, R20, R92 ;  /* 0x000000141070723c */ /* 0x042ff0000004185c */
[C---:B------:R-:W-:Y:S01]  /*3280*/  HMMA.16816.F32.BF16 R108, R16.reuse, R22, R88 ;  /* 0x00000016106c723c */ /* 0x040fe20000041858 */
[----:B------:R-:W1:Y:S07]  /*3290*/  LDSM.16.M88.4 R20, [R221+0x13900] ;  /* 0x01390000dd14783b */ /* 0x000e6e0000000200 */
[C---:B----4-:R-:W-:Y:S01]  /*32a0*/  HMMA.16816.F32.BF16 R40, R16.reuse, R44, R64 ;  /* 0x0000002c1028723c */ /* 0x050fe20000041840 */
[----:B------:R-:W-:Y:S07]  /*32b0*/  LDSM.16.M88.4 R64, [R220+0x6000] ;  /* 0x00600000dc40783b */ /* 0x000fee0000000200 */
[C---:B------:R-:W-:Y:S01]  /*32c0*/  HMMA.16816.F32.BF16 R36, R16.reuse, R46, R72 ;  /* 0x0000002e1024723c */ /* 0x040fe20000041848 */
[----:B------:R-:W-:Y:S04]  /*32d0*/  LDSM.16.M88.4 R72, [R220+0x6800] ;  /* 0x00680000dc48783b */ /* 0x000fe80000000200 */
[----:B------:R-:W-:Y:S03]  /*32e0*/  LDSM.16.M88.4 R44, [R220+0x8800] ;  /* 0x00880000dc2c783b */ /* 0x000fe60000000200 */
[C---:B------:R-:W-:Y:S08]  /*32f0*/  HMMA.16816.F32.BF16 R32, R16.reuse, R56, R100 ;  /* 0x000000381020723c */ /* 0x040ff00000041864 */
[----:B------:R-:W-:Y:S01]  /*3300*/  HMMA.16816.F32.BF16 R28, R16, R58, R96 ;  /* 0x0000003a101c723c */ /* 0x000fe20000041860 */
[----:B------:R-:W2:Y:S07]  /*3310*/  LDSM.16.M88.4 R16, [R221+0x14100] ;  /* 0x01410000dd10783b */ /* 0x000eae0000000200 */
[C---:B-----5:R-:W-:Y:S08]  /*3320*/  HMMA.16816.F32.BF16 R104, R12.reuse, R60, R84 ;  /* 0x0000003c0c68723c */ /* 0x060ff00000041854 */
[C---:B------:R-:W-:Y:S01]  /*3330*/  HMMA.16816.F32.BF16 R100, R12.reuse, R62, R80 ;  /* 0x0000003e0c64723c */ /* 0x040fe20000041850 */
[----:B------:R-:W3:Y:S07]  /*3340*/  LDSM.16.M88.4 R60, [R221+0x14900] ;  /* 0x01490000dd3c783b */ /* 0x000eee0000000200 */
[C---:B------:R-:W-:Y:S08]  /*3350*/  HMMA.16816.F32.BF16 R96, R12.reuse, R8, R76 ;  /* 0x000000080c60723c */ /* 0x040ff0000004184c */
[C---:B------:R-:W-:Y:S01]  /*3360*/  HMMA.16816.F32.BF16 R92, R12.reuse, R10, R68 ;  /* 0x0000000a0c5c723c */ /* 0x040fe20000041844 */
[----:B------:R-:W4:Y:S04]  /*3370*/  LDSM.16.M88.4 R8, [R224+0x20100] ;  /* 0x02010000e008783b */ /* 0x000f280000000200 */
[----:B------:R-:W-:Y:S03]  /*3380*/  LDSM.16.M88.4 R68, [R220+0x7000] ;  /* 0x00700000dc44783b */ /* 0x000fe60000000200 */
[C---:B-1----:R-:W-:Y:S08]  /*3390*/  HMMA.16816.F32.BF16 R80, R12.reuse, R20, R40 ;  /* 0x000000140c50723c */ /* 0x042ff00000041828 */
[C---:B--2---:R-:W-:Y:S01]  /*33a0*/  HMMA.16816.F32.BF16 R56, R12.reuse, R16, R32 ;  /* 0x000000100c38723c */ /* 0x044fe20000041820 */
[----:B------:R-:W-:Y:S07]  /*33b0*/  LDSM.16.M88.4 R32, [R167+0x15100] ;  /* 0x01510000a720783b */ /* 0x000fee0000000200 */
[C---:B------:R-:W-:Y:S01]  /*33c0*/  HMMA.16816.F32.BF16 R40, R12.reuse, R18, R28 ;  /* 0x000000120c28723c */ /* 0x040fe2000004181c */
[----:B------:R-:W1:Y:S07]  /*33d0*/  LDSM.16.M88.4 R16, [R222+0x24100] ;  /* 0x02410000de10783b */ /* 0x000e6e0000000200 */
[C---:B------:R-:W-:Y:S01]  /*33e0*/  HMMA.16816.F32.BF16 R84, R12.reuse, R24, R52 ;  /* 0x000000180c54723c */ /* 0x040fe20000041834 */
[----:B------:R-:W2:Y:S07]  /*33f0*/  LDSM.16.M88.4 R52, [R220+0x7800] ;  /* 0x00780000dc34783b */ /* 0x000eae0000000200 */
[C---:B------:R-:W-:Y:S01]  /*3400*/  HMMA.16816.F32.BF16 R88, R12.reuse, R26, R48 ;  /* 0x0000001a0c58723c */ /* 0x040fe20000041830 */
[----:B------:R-:W5:Y:S07]  /*3410*/  LDSM.16.M88.4 R48, [R220+0x8000] ;  /* 0x00800000dc30783b */ /* 0x000f6e0000000200 */
[C---:B------:R-:W-:Y:S08]  /*3420*/  HMMA.16816.F32.BF16 R76, R12.reuse, R22, R36 ;  /* 0x000000160c4c723c */ /* 0x040ff00000041824 */
[----:B---3--:R-:W-:Y:S08]  /*3430*/  HMMA.16816.F32.BF16 R24, R12, R62, R108 ;  /* 0x0000003e0c18723c */ /* 0x008ff0000004186c */
[----:B----4-:R-:W-:Y:S08]  /*3440*/  HMMA.16816.F32.BF16 R20, R8, R64, R104 ;  /* 0x000000400814723c */ /* 0x010ff00000041868 */
[----:B------:R-:W-:Y:S08]  /*3450*/  HMMA.16816.F32.BF16 R36, R12, R60, R112 ;  /* 0x0000003c0c24723c */ /* 0x000ff00000041870 */
[C---:B------:R-:W-:Y:S08]  /*3460*/  HMMA.16816.F32.BF16 R12, R8.reuse, R66, R100 ;  /* 0x00000042080c723c */ /* 0x040ff00000041864 */
[C---:B------:R-:W-:Y:S08]  /*3470*/  HMMA.16816.F32.BF16 R28, R8.reuse, R72, R96 ;  /* 0x00000048081c723c */ /* 0x040ff00000041860 */
[C---:B------:R-:W-:Y:S01]  /*3480*/  HMMA.16816.F32.BF16 R64, R8.reuse, R74, R92 ;  /* 0x0000004a0840723c */ /* 0x040fe2000004185c */
[----:B------:R-:W-:Y:S07]  /*3490*/  LDSM.16.M88.4 R72, [R226+0x9800] ;  /* 0x00980000e248783b */ /* 0x000fee0000000200 */
[----:B------:R-:W-:Y:S01]  /*34a0*/  HMMA.16816.F32.BF16 R96, R8, R46, R24 ;  /* 0x0000002e0860723c */ /* 0x000fe20000041818 */
[----:B------:R-:W3:Y:S07]  /*34b0*/  LDSM.16.M88.4 R24, [R167+0x17100] ;  /* 0x01710000a718783b */ /* 0x000eee0000000200 */
[----:B-1----:R-:W-:Y:S01]  /*34c0*/  HMMA.16816.F32.BF16 R92, R16, R32, R20 ;  /* 0x00000020105c723c */ /* 0x002fe20000041814 */
[----:B------:R-:W1:Y:S07]  /*34d0*/  LDSM.16.M88.4 R20, [R167+0x17900] ;  /* 0x01790000a714783b */ /* 0x000e6e0000000200 */
[C---:B------:R-:W-:Y:S08]  /*34e0*/  HMMA.16816.F32.BF16 R60, R8.reuse, R68, R84 ;  /* 0x00000044083c723c */ /* 0x040ff00000041854 */
[C---:B------:R-:W-:Y:S08]  /*34f0*/  HMMA.16816.F32.BF16 R88, R8.reuse, R70, R88 ;  /* 0x000000460858723c */ /* 0x040ff00000041858 */
[C---:B--2---:R-:W-:Y:S08]  /*3500*/  HMMA.16816.F32.BF16 R68, R8.reuse, R52, R80 ;  /* 0x000000340844723c */ /* 0x044ff00000041850 */
[C---:B------:R-:W-:Y:S08]  /*3510*/  HMMA.16816.F32.BF16 R100, R8.reuse, R54, R76 ;  /* 0x000000360864723c */ /* 0x040ff0000004184c */
[C---:B-----5:R-:W-:Y:S01]  /*3520*/  HMMA.16816.F32.BF16 R112, R8.reuse, R48, R56 ;  /* 0x000000300870723c */ /* 0x060fe20000041838 */
[----:B------:R-:W-:Y:S07]  /*3530*/  LDSM.16.M88.4 R56, [R226+0xb800] ;  /* 0x00b80000e238783b */ /* 0x000fee0000000200 */
[C---:B------:R-:W-:Y:S08]  /*3540*/  HMMA.16816.F32.BF16 R108, R8.reuse, R50, R40 ;  /* 0x00000032086c723c */ /* 0x040ff00000041828 */
[----:B------:R-:W-:Y:S01]  /*3550*/  HMMA.16816.F32.BF16 R104, R8, R44, R36 ;  /* 0x0000002c0868723c */ /* 0x000fe20000041824 */
[----:B------:R-:W-:Y:S04]  /*3560*/  LDSM.16.M88.4 R8, [R223+0x24100] ;  /* 0x02410000df08783b */ /* 0x000fe80000000200 */
[----:B------:R-:W2:Y:S03]  /*3570*/  LDSM.16.M88.4 R36, [R226+0x9000] ;  /* 0x00900000e224783b */ /* 0x000ea60000000200 */
[C---:B------:R-:W-:Y:S01]  /*3580*/  HMMA.16816.F32.BF16 R84, R16.reuse, R34, R12 ;  /* 0x000000221054723c */ /* 0x040fe2000004180c */
[----:B------:R-:W4:Y:S07]  /*3590*/  LDSM.16.M88.4 R12, [R225+0x24100] ;  /* 0x02410000e10c783b */ /* 0x000f2e0000000200 */
[C---:B------:R-:W-:Y:S01]  /*35a0*/  HMMA.16816.F32.BF16 R52, R16.reuse, R116, R60 ;  /* 0x000000741034723c */ /* 0x040fe2000004183c */
[----:B------:R-:W5:Y:S07]  /*35b0*/  LDSM.16.M88.4 R60, [R226+0xb000] ;  /* 0x00b00000e23c783b */ /* 0x000f6e0000000200 */
[C---:B------:R-:W-:Y:S08]  /*35c0*/  HMMA.16816.F32.BF16 R80, R16.reuse, R124, R28 ;  /* 0x0000007c1050723c */ /* 0x040ff0000004181c */
[C---:B---3--:R-:W-:Y:S08]  /*35d0*/  HMMA.16816.F32.BF16 R32, R16.reuse, R24, R112 ;  /* 0x000000181020723c */ /* 0x048ff00000041870 */
[C---:B------:R-:W-:Y:S08]  /*35e0*/  HMMA.16816.F32.BF16 R28, R16.reuse, R26, R108 ;  /* 0x0000001a101c723c */ /* 0x040ff0000004186c */
[C---:B-1----:R-:W-:Y:S08]  /*35f0*/  HMMA.16816.F32.BF16 R24, R16.reuse, R20, R104 ;  /* 0x000000141018723c */ /* 0x042ff00000041868 */
[C---:B------:R-:W-:Y:S01]  /*3600*/  HMMA.16816.F32.BF16 R76, R16.reuse, R126, R64 ;  /* 0x0000007e104c723c */ /* 0x040fe20000041840 */
[----:B------:R-:W1:Y:S07]  /*3610*/  LDSM.16.M88.4 R64, [R226+0xa800] ;  /* 0x00a80000e240783b */ /* 0x000e6e0000000200 */
[C---:B------:R-:W-:Y:S08]  /*3620*/  HMMA.16816.F32.BF16 R20, R16.reuse, R22, R96 ;  /* 0x000000161014723c */ /* 0x040ff00000041860 */
[C---:B------:R-:W-:Y:S08]  /*3630*/  HMMA.16816.F32.BF16 R48, R16.reuse, R118, R88 ;  /* 0x000000761030723c */ /* 0x040ff00000041858 */
[C---:B------:R-:W-:Y:S01]  /*3640*/  HMMA.16816.F32.BF16 R44, R16.reuse, R120, R68 ;  /* 0x00000078102c723c */ /* 0x040fe20000041844 */
[----:B------:R-:W3:Y:S07]  /*3650*/  LDSM.16.M88.4 R68, [R226+0xa000] ;  /* 0x00a00000e244783b */ /* 0x000eee0000000200 */
[----:B------:R-:W-:Y:S08]  /*3660*/  HMMA.16816.F32.BF16 R40, R16, R122, R100 ;  /* 0x0000007a1028723c */ /* 0x000ff00000041864 */
[C---:B--2---:R-:W-:Y:S08]  /*3670*/  HMMA.16816.F32.BF16 R16, R8.reuse, R36, R92 ;  /* 0x000000240810723c */ /* 0x044ff0000004185c */
[C---:B------:R-:W-:Y:S01]  /*3680*/  HMMA.16816.F32.BF16 R88, R8.reuse, R58, R20 ;  /* 0x0000003a0858723c */ /* 0x040fe20000041814 */
[----:B------:R-:W2:Y:S07]  /*3690*/  LDSM.16.M88.4 R20, [R221+0x16900] ;  /* 0x01690000dd14783b */ /* 0x000eae0000000200 */
[----:B------:R-:W-:Y:S08]  /*36a0*/  HMMA.16816.F32.BF16 R36, R8, R38, R84 ;  /* 0x000000260824723c */ /* 0x000ff00000041854 */
[----:B----4-:R-:W-:Y:S01]  /*36b0*/  HMMA.16816.F32.BF16 R84, R12, R136, R16 ;  /* 0x000000880c54723c */ /* 0x010fe20000041810 */
[----:B------:R-:W4:Y:S07]  /*36c0*/  LDSM.16.M88.4 R16, [R221+0x17100] ;  /* 0x01710000dd10783b */ /* 0x000f2e0000000200 */
[C---:B-----5:R-:W-:Y:S01]  /*36d0*/  HMMA.16816.F32.BF16 R104, R8.reuse, R62, R28 ;  /* 0x0000003e0868723c */ /* 0x060fe2000004181c */
[----:B------:R-:W5:Y:S07]  /*36e0*/  LDSM.16.M88.4 R28, [R221+0x17900] ;  /* 0x01790000dd1c783b */ /* 0x000f6e0000000200 */
[C---:B-1----:R-:W-:Y:S08]  /*36f0*/  HMMA.16816.F32.BF16 R120, R8.reuse, R64, R44 ;  /* 0x000000400878723c */ /* 0x042ff0000004182c */
[C---:B------:R-:W-:Y:S01]  /*3700*/  HMMA.16816.F32.BF16 R116, R8.reuse, R66, R40 ;  /* 0x000000420874723c */ /* 0x040fe20000041828 */
[----:B------:R-:W-:Y:S07]  /*3710*/  LDSM.16.M88.4 R64, [R220+0xb000] ;  /* 0x00b00000dc40783b */ /* 0x000fee0000000200 */
[C---:B------:R-:W-:Y:S01]  /*3720*/  HMMA.16816.F32.BF16 R112, R8.reuse, R60, R32 ;  /* 0x0000003c0870723c */ /* 0x040fe20000041820 */
[----:B------:R-:W-:Y:S07]  /*3730*/  LDSM.16.M88.4 R60, [R220+0xb800] ;  /* 0x00b80000dc3c783b */ /* 0x000fee0000000200 */
[C---:B------:R-:W-:Y:S01]  /*3740*/  HMMA.16816.F32.BF16 R100, R8.reuse, R72, R80 ;  /* 0x000000480864723c */ /* 0x040fe20000041850 */
[----:B------:R-:W-:Y:S07]  /*3750*/  LDSM.16.M88.4 R80, [R220+0x9000] ;  /* 0x00900000dc50783b */ /* 0x000fee0000000200 */
[C---:B------:R-:W-:Y:S01]  /*3760*/  HMMA.16816.F32.BF16 R108, R8.reuse, R74, R76 ;  /* 0x0000004a086c723c */ /* 0x040fe2000004184c */
[----:B------:R-:W-:Y:S04]  /*3770*/  LDSM.16.M88.4 R76, [R220+0x9800] ;  /* 0x00980000dc4c783b */ /* 0x000fe80000000200 */
[----:B------:R-:W-:Y:S03]  /*3780*/  LDSM.16.M88.4 R72, [R220+0xa000] ;  /* 0x00a00000dc48783b */ /* 0x000fe60000000200 */
[C---:B---3--:R-:W-:Y:S08]  /*3790*/  HMMA.16816.F32.BF16 R96, R8.reuse, R68, R52 ;  /* 0x000000440860723c */ /* 0x048ff00000041834 */
[C---:B------:R-:W-:Y:S01]  /*37a0*/  HMMA.16816.F32.BF16 R124, R8.reuse, R70, R48 ;  /* 0x00000046087c723c */ /* 0x040fe20000041830 */
[----:B------:R-:W-:Y:S07]  /*37b0*/  LDSM.16.M88.4 R68, [R220+0xa800] ;  /* 0x00a80000dc44783b */ /* 0x000fee0000000200 */
[----:B------:R-:W-:Y:S01]  /*37c0*/  HMMA.16816.F32.BF16 R92, R8, R56, R24 ;  /* 0x00000038085c723c */ /* 0x000fe20000041818 */
[----:B------:R-:W1:Y:S01]  /*37d0*/  LDSM.16.M88.4 R8, [R224+0x24100] ;  /* 0x02410000e008783b */ /* 0x000e620000000200 */
[----:B------:R-:W-:-:S06]  /*37e0*/  DEPBAR.LE SB0, 0x0 ;  /* 0x000080000000791a */ /* 0x000fcc0000000000 */
[C---:B------:R-:W-:Y:S08]  /*37f0*/  HMMA.16816.F32.BF16 R56, R12.reuse, R138, R36 ;  /* 0x0000008a0c38723c */ /* 0x040ff00000041824 */
[C---:B--2---:R-:W-:Y:S08]  /*3800*/  HMMA.16816.F32.BF16 R36, R12.reuse, R20, R120 ;  /* 0x000000140c24723c */ /* 0x044ff00000041878 */
[C---:B------:R-:W-:Y:S08]  /*3810*/  HMMA.16816.F32.BF16 R32, R12.reuse, R22, R116 ;  /* 0x000000160c20723c */ /* 0x040ff00000041874 */
[C---:B----4-:R-:W-:Y:S08]  /*3820*/  HMMA.16816.F32.BF16 R24, R12.reuse, R16, R112 ;  /* 0x000000100c18723c */ /* 0x050ff00000041870 */
[C---:B------:R-:W-:Y:S08]  /*3830*/  HMMA.16816.F32.BF16 R20, R12.reuse, R18, R104 ;  /* 0x000000120c14723c */ /* 0x040ff00000041868 */
[C---:B------:R-:W-:Y:S08]  /*3840*/  HMMA.16816.F32.BF16 R52, R12.reuse, R128, R100 ;  /* 0x000000800c34723c */ /* 0x040ff00000041864 */
[C---:B------:R-:W-:Y:S08]  /*3850*/  HMMA.16816.F32.BF16 R48, R12.reuse, R130, R108 ;  /* 0x000000820c30723c */ /* 0x040ff0000004186c */
[C---:B------:R-:W-:Y:S08]  /*3860*/  HMMA.16816.F32.BF16 R44, R12.reuse, R132, R96 ;  /* 0x000000840c2c723c */ /* 0x040ff00000041860 */
[C---:B------:R-:W-:Y:S08]  /*3870*/  HMMA.16816.F32.BF16 R40, R12.reuse, R134, R124 ;  /* 0x000000860c28723c */ /* 0x040ff0000004187c */
[C---:B-----5:R-:W-:Y:S08]  /*3880*/  HMMA.16816.F32.BF16 R16, R12.reuse, R28, R92 ;  /* 0x0000001c0c10723c */ /* 0x060ff0000004185c */
[----:B------:R-:W-:Y:S08]  /*3890*/  HMMA.16816.F32.BF16 R12, R12, R30, R88 ;  /* 0x0000001e0c0c723c */ /* 0x000ff00000041858 */
[C---:B-1----:R-:W-:Y:S08]  /*38a0*/  HMMA.16816.F32.BF16 R36, R8.reuse, R68, R36 ;  /* 0x000000440824723c */ /* 0x042ff00000041824 */
[C---:B------:R-:W-:Y:S08]  /*38b0*/  HMMA.16816.F32.BF16 R68, R8.reuse, R70, R32 ;  /* 0x000000460844723c */ /* 0x040ff00000041820 */
[C---:B------:R-:W-:Y:S08]  /*38c0*/  HMMA.16816.F32.BF16 R32, R8.reuse, R64, R24 ;  /* 0x000000400820723c */ /* 0x040ff00000041818 */
[C---:B------:R-:W-:Y:S08]  /*38d0*/  HMMA.16816.F32.BF16 R52, R8.reuse, R76, R52 ;  /* 0x0000004c0834723c */ /* 0x040ff00000041834 */
[C---:B------:R-:W-:Y:S07]  /*38e0*/  HMMA.16816.F32.BF16 R24, R8.reuse, R60, R16 ;  /* 0x0000003c0818723c */ /* 0x040fee0000041810 */
[----:B------:R-:W-:Y:S01]  /*38f0*/  P2R R18, PR, RZ, 0x4 ;  /* 0x00000004ff127803 */ /* 0x000fe20000000000 */
        /* <DEDUP_REMOVED lines=9> */
[----:B------:R-:W-:-:S04]  /*3990*/  IADD3 R0, R149, -0x2, RZ ;  /* 0xfffffffe95007810 */ /* 0x000fc80007ffe0ff */
[----:B------:R-:W-:Y:S01]  /*39a0*/  SHF.R.S32.HI R6, RZ, 0x1f, R0 ;  /* 0x0000001fff067819 */ /* 0x000fe20000011400 */
[----:B------:R-:W-:Y:S02]  /*39b0*/  IMAD R3, R143, R0, RZ ;  /* 0x000000008f037224 */ /* 0x000fe400078e02ff */
[----:B------:R-:W-:-:S04]  /*39c0*/  IMAD.WIDE.U32 R8, R0, R146, R150 ;  /* 0x0000009200087225 */ /* 0x000fc800078e0096 */
[----:B------:R-:W-:Y:S01]  /*39d0*/  IMAD R0, R6, R146, R3 ;  /* 0x0000009206007224 */ /* 0x000fe200078e0203 */
[----:B------:R-:W-:Y:S02]  /*39e0*/  LEA R6, P0, R8, c[0x0][0x1c8], 0x1 ;  /* 0x0000720008067a11 */ /* 0x000fe400078008ff */
[C---:B------:R-:W-:Y:S01]  /*39f0*/  SHF.L.U64.HI R3, R144.reuse, 0x6, R148 ;  /* 0x0000000690037819 */ /* 0x040fe20000010294 */
[----:B------:R-:W-:Y:S02]  /*3a00*/  IMAD.IADD R0, R9, 0x1, R0 ;  /* 0x0000000109007824 */ /* 0x000fe400078e0200 */
[----:B------:R-:W-:-:S03]  /*3a10*/  IMAD.SHL.U32 R9, R144, 0x40, RZ ;  /* 0x0000004090097824 */ /* 0x000fc600078e00ff */
        /* <DEDUP_REMOVED lines=26> */
.L_x_711:
[----:B------:R-:W-:Y:S01]  /*3bc0*/  LOP3.LUT R0, R142, 0xffffffe0, RZ, 0xc0, !PT ;  /* 0xffffffe08e007812 */ /* 0x000fe200078ec0ff */
[----:B-1----:R-:W-:Y:S01]  /*3bd0*/  IMAD.IADD R6, R141, 0x1, R140 ;  /* 0x000000018d067824 */ /* 0x002fe200078e028c */
[----:B------:R-:W-:Y:S01]  /*3be0*/  STL [R1+0x54], R224 ;  /* 0x000054e001007387 */ /* 0x000fe20000100800 */
[----:B------:R-:W-:-:S02]  /*3bf0*/  IMAD.SHL.U32 R216, R5, 0x2, RZ ;  /* 0x0000000205d87824 */ /* 0x000fc400078e00ff */
[----:B------:R-:W-:Y:S01]  /*3c00*/  IMAD.IADD R0, R145, 0x1, -R0 ;  /* 0x0000000191007824 */ /* 0x000fe200078e0a00 */
[----:B------:R1:W-:Y:S01]  /*3c10*/  STL [R1+0x50], R223 ;  /* 0x000050df01007387 */ /* 0x0003e20000100800 */
[----:B------:R-:W-:Y:S01]  /*3c20*/  IMAD R217, R4, 0x2, R216 ;  /* 0x0000000204d97824 */ /* 0x000fe200078e02d8 */
[C---:B------:R-:W-:Y:S02]  /*3c30*/  LEA R219, R2.reuse, R216, 0x1 ;  /* 0x000000d802db7211 */ /* 0x040fe400078e08ff */
[----:B------:R-:W-:Y:S01]  /*3c40*/  SHF.R.S32.HI R3, RZ, 0x1f, R0 ;  /* 0x0000001fff037819 */ /* 0x000fe20000011400 */
[----:B------:R-:W-:Y:S01]  /*3c50*/  STL [R1+0x4c], R222 ;  /* 0x00004cde01007387 */ /* 0x000fe20000100800 */
[----:B------:R-:W-:Y:S02]  /*3c60*/  IMAD R218, R2, 0x2, R217 ;  /* 0x0000000202da7824 */ /* 0x000fe400078e02d9 */
[----:B------:R-:W-:Y:S01]  /*3c70*/  LEA.HI R3, R3, R0, RZ, 0x2 ;  /* 0x0000000003037211 */ /* 0x000fe200078f10ff */
[----:B------:R-:W-:Y:S03]  /*3c80*/  STL [R1+0x48], R221 ;  /* 0x000048dd01007387 */ /* 0x000fe60000100800 */
[----:B------:R-:W-:Y:S01]  /*3c90*/  LOP3.LUT R3, R3, 0x7ffffffc, RZ, 0xc0, !PT ;  /* 0x7ffffffc03037812 */ /* 0x000fe200078ec0ff */
[----:B------:R-:W-:Y:S03]  /*3ca0*/  STL [R1+0x44], R220 ;  /* 0x000044dc01007387 */ /* 0x000fe60000100800 */
[----:B------:R-:W-:Y:S01]  /*3cb0*/  IADD3 R0, R0, -R3, RZ ;  /* 0x8000000300007210 */ /* 0x000fe20007ffe0ff */
[----:B------:R-:W-:Y:S04]  /*3cc0*/  STL [R1+0x40], R167 ;  /* 0x000040a701007387 */ /* 0x000fe80000100800 */
[----:B------:R-:W-:Y:S01]  /*3cd0*/  IMAD R0, R0, -0x2, R6 ;  /* 0xfffffffe00007824 */ /* 0x000fe200078e0206 */
[----:B------:R-:W-:Y:S04]  /*3ce0*/  LDSM.16.MT88.4 R72, [R219+0x3100] ;  /* 0x00310000db48783b */ /* 0x000fe80000004200 */
[C---:B------:R-:W-:Y:S01]  /*3cf0*/  ISETP.GT.AND P0, PT, R0.reuse, RZ, PT ;  /* 0x000000ff0000720c */ /* 0x040fe20003f04270 */
[----:B------:R-:W-:Y:S01]  /*3d00*/  LDSM.16.MT88.4 R88, [R216+0x6100] ;  /* 0x00610000d858783b */ /* 0x000fe20000004200 */
[----:B------:R-:W-:-:S02]  /*3d10*/  ISETP.GT.AND P1, PT, R0, 0x1, PT ;  /* 0x000000010000780c */ /* 0x000fc40003f24270 */
[----:B------:R-:W-:Y:S01]  /*3d20*/  FSEL R14, R86, -INF , P0 ;  /* 0xff800000560e7808 */ /* 0x000fe20000000000 */
[----:B------:R-:W-:Y:S01]  /*3d30*/  LDSM.16.MT88.4 R80, [R218+0x3100] ;  /* 0x00310000da50783b */ /* 0x000fe20000004200 */
[----:B------:R-:W-:Y:S02]  /*3d40*/  FSEL R7, R84, -INF , P0 ;  /* 0xff80000054077808 */ /* 0x000fe40000000000 */
[C---:B------:R-:W-:Y:S01]  /*3d50*/  ISETP.GT.AND P0, PT, R0.reuse, 0x8, PT ;  /* 0x000000080000780c */ /* 0x040fe20003f04270 */
[----:B------:R-:W-:Y:S01]  /*3d60*/  LDSM.16.MT88.4 R92, [R219+0x6100] ;  /* 0x00610000db5c783b */ /* 0x000fe20000004200 */
[----:B------:R-:W-:Y:S02]  /*3d70*/  FSEL R8, R85, -INF , P1 ;  /* 0xff80000055087808 */ /* 0x000fe40000800000 */
[----:B------:R-:W-:Y:S01]  /*3d80*/  FSEL R15, R87, -INF , P1 ;  /* 0xff800000570f7808 */ /* 0x000fe20000800000 */
[----:B------:R-:W0:Y:S01]  /*3d90*/  LDGDEPBAR ;  /* 0x00000000000079af */ /* 0x000e220000000000 */
[----:B------:R-:W-:-:S02]  /*3da0*/  ISETP.GT.AND P1, PT, R0, 0x9, PT ;  /* 0x000000090000780c */ /* 0x000fc40003f24270 */
[----:B------:R-:W-:Y:S01]  /*3db0*/  FSEL R9, R56, -INF , P0 ;  /* 0xff80000038097808 */ /* 0x000fe20000000000 */
[----:B------:R-:W-:Y:S01]  /*3dc0*/  LDSM.16.MT88.4 R84, [R216+0x3900] ;  /* 0x00390000d854783b */ /* 0x000fe20000004200 */
        /* <DEDUP_REMOVED lines=20> */
[----:B------:R-:W-:Y:S02]  /*3f10*/  ISETP.GT.AND P0, PT, R0, 0x20, PT ;  /* 0x000000200000780c */ /* 0x000fe40003f04270 */
        /* <DEDUP_REMOVED lines=19> */
[C---:B------:R-:W-:Y:S02]  /*4050*/  ISETP.GT.AND P0, PT, R0.reuse, 0x30, PT ;  /* 0x000000300000780c */ /* 0x040fe40003f04270 */
[----:B------:R-:W-:Y:S02]  /*4060*/  FSEL R104, R41, -INF , P1 ;  /* 0xff80000029687808 */ /* 0x000fe40000800000 */
[----:B------:R-:W-:Y:S02]  /*4070*/  FMNMX.FTZ R3, R105, R3, !PT ;  /* 0x0000000369037209 */ /* 0x000fe40007810000 */
[----:B------:R-:W-:Y:S02]  /*4080*/  FMNMX.FTZ R6, R21, R6, !PT ;  /* 0x0000000615067209 */ /* 0x000fe40007810000 */
[----:B------:R-:W-:Y:S02]  /*4090*/  ISETP.GT.AND P2, PT, R0, 0x31, PT ;  /* 0x000000310000780c */ /* 0x000fe40003f44270 */
[----:B------:R-:W-:-:S02]  /*40a0*/  FSEL R205, R36, -INF , P0 ;  /* 0xff80000024cd7808 */ /* 0x000fc40000000000 */
[----:B------:R-:W-:Y:S02]  /*40b0*/  FMNMX.FTZ R3, R104, R3, !PT ;  /* 0x0000000368037209 */ /* 0x000fe40007810000 */
[----:B------:R-:W-:Y:S02]  /*40c0*/  FMNMX.FTZ R6, R28, R6, !PT ;  /* 0x000000061c067209 */ /* 0x000fe40007810000 */
[----:B------:R-:W-:Y:S02]  /*40d0*/  FSEL R115, R43, -INF , P1 ;  /* 0xff8000002b737808 */ /* 0x000fe40000800000 */
[----:B------:R-:W-:Y:S01]  /*40e0*/  ISETP.GT.AND P1, PT, R0, 0x38, PT ;  /* 0x000000380000780c */ /* 0x000fe20003f24270 */
[----:B------:R-:W-:Y:S01]  /*40f0*/  LDSM.16.MT88.4 R40, [R216+0x900] ;  /* 0x00090000d828783b */ /* 0x000fe20000004200 */
[----:B------:R-:W-:Y:S02]  /*4100*/  FSEL R204, R37, -INF , P2 ;  /* 0xff80000025cc7808 */ /* 0x000fe40001000000 */
[----:B------:R-:W-:-:S02]  /*4110*/  FMNMX.FTZ R3, R205, R3, !PT ;  /* 0x00000003cd037209 */ /* 0x000fc40007810000 */
[----:B------:R-:W-:Y:S02]  /*4120*/  FMNMX.FTZ R6, R29, R6, !PT ;  /* 0x000000061d067209 */ /* 0x000fe40007810000 */
[----:B------:R-:W-:Y:S02]  /*4130*/  FSEL R206, R38, -INF , P0 ;  /* 0xff80000026ce7808 */ /* 0x000fe40000000000 */
[----:B------:R-:W-:Y:S02]  /*4140*/  ISETP.GT.AND P0, PT, R0, 0x39, PT ;  /* 0x000000390000780c */ /* 0x000fe40003f04270 */
        /* <DEDUP_REMOVED lines=15> */
[----:B------:R-:W-:-:S02]  /*4240*/  FSEL R212, R33, -INF , P0 ;  /* 0xff80000021d47808 */ /* 0x000fc40000000000 */
[C---:B------:R-:W-:Y:S02]  /*4250*/  ISETP.GT.AND P1, PT, R0.reuse, 0x48, PT ;  /* 0x000000480000780c */ /* 0x040fe40003f24270 */
        /* <DEDUP_REMOVED lines=15> */
[----:B------:R-:W-:Y:S01]  /*4350*/  FSEL R101, R24, -INF , P1 ;  /* 0xff80000018657808 */ /* 0x000fe20000800000 */
[----:B------:R-:W-:Y:S01]  /*4360*/  IMAD.MOV.U32 R2, RZ, RZ, R50 ;  /* 0x000000ffff027224 */ /* 0x000fe200078e0032 */
[----:B------:R-:W-:Y:S02]  /*4370*/  FMNMX.FTZ R3, R211, R3, !PT ;  /* 0x00000003d3037209 */ /* 0x000fe40007810000 */
[----:B------:R-:W-:-:S02]  /*4380*/  FSEL R207, R39, -INF , P2 ;  /* 0xff80000027cf7808 */ /* 0x000fc40001000000 */
[----:B------:R-:W-:Y:S01]  /*4390*/  FMNMX.FTZ R6, R206, R6, !PT ;  /* 0x00000006ce067209 */ /* 0x000fe20007810000 */
[----:B------:R-:W-:Y:S01]  /*43a0*/  LDSM.16.MT88.4 R36, [R217+0x900] ;  /* 0x00090000d924783b */ /* 0x000fe20000004200 */
[----:B------:R-:W-:Y:S02]  /*43b0*/  FSEL R116, R26, -INF , P1 ;  /* 0xff8000001a747808 */ /* 0x000fe40000800000 */
[----:B------:R-:W-:Y:S02]  /*43c0*/  FSEL R98, R27, -INF , P0 ;  /* 0xff8000001b627808 */ /* 0x000fe40000000000 */
[----:B------:R-:W-:Y:S02]  /*43d0*/  FSEL R109, R25, -INF , P0 ;  /* 0xff800000196d7808 */ /* 0x000fe40000000000 */
[----:B------:R-:W-:Y:S01]  /*43e0*/  ISETP.GT.AND P1, PT, R0, 0x58, PT ;  /* 0x000000580000780c */ /* 0x000fe20003f24270 */
[----:B------:R-:W-:Y:S01]  /*43f0*/  LDSM.16.MT88.4 R24, [R217+0x100] ;  /* 0x00010000d918783b */ /* 0x000fe20000004200 */
[----:B------:R-:W-:-:S02]  /*4400*/  FMNMX.FTZ R3, R101, R3, !PT ;  /* 0x0000000365037209 */ /* 0x000fc40007810000 */
[----:B------:R-:W-:Y:S02]  /*4410*/  ISETP.GT.AND P0, PT, R0, 0x59, PT ;  /* 0x000000590000780c */ /* 0x000fe40003f04270 */
[----:B------:R-:W-:Y:S02]  /*4420*/  FMNMX.FTZ R0, R207, R6, !PT ;  /* 0x00000006cf007209 */ /* 0x000fe40007810000 */
[----:B------:R-:W-:Y:S02]  /*4430*/  FSEL R120, R60, -INF , P1 ;  /* 0xff8000003c787808 */ /* 0x000fe40000800000 */
[----:B------:R-:W-:Y:S02]  /*4440*/  FMNMX.FTZ R164, R109, R3, !PT ;  /* 0x000000036da47209 */ /* 0x000fe40007810000 */
[----:B------:R-:W-:Y:S02]  /*4450*/  FMNMX.FTZ R0, R208, R0, !PT ;  /* 0x00000000d0007209 */ /* 0x000fe40007810000 */
[----:B------:R-:W-:-:S02]  /*4460*/  FSEL R111, R61, -INF , P0 ;  /* 0xff8000003d6f7808 */ /* 0x000fc40000000000 */
[----:B------:R-:W-:Y:S02]  /*4470*/  FMNMX.FTZ R164, R120, R164, !PT ;  /* 0x000000a478a47209 */ /* 0x000fe40007810000 */
[----:B------:R-:W-:Y:S02]  /*4480*/  FMNMX.FTZ R0, R209, R0, !PT ;  /* 0x00000000d1007209 */ /* 0x000fe40007810000 */
[----:B------:R-:W-:Y:S02]  /*4490*/  FMNMX.FTZ R164, R111, R164, !PT ;  /* 0x000000a46fa47209 */ /* 0x000fe40007810000 */
[----:B------:R-:W-:Y:S02]  /*44a0*/  FMNMX.FTZ R0, R102, R0, !PT ;  /* 0x0000000066007209 */ /* 0x000fe40007810000 */
[----:B------:R-:W-:Y:S01]  /*44b0*/  FSEL R110, R62, -INF , P1 ;  /* 0xff8000003e6e7808 */ /* 0x000fe20000800000 */
[----:B------:R-:W2:Y:S01]  /*44c0*/  SHFL.BFLY PT, R3, R164, 0x2, 0x1f ;  /* 0x0c401f00a4037f89 */ /* 0x000ea200000e0000 */
[----:B------:R-:W-:-:S02]  /*44d0*/  FMNMX.FTZ R0, R108, R0, !PT ;  /* 0x000000006c007209 */ /* 0x000fc40007810000 */
[----:B-1----:R-:W-:Y:S02]  /*44e0*/  FSEL R223, R63, -INF , P0 ;  /* 0xff8000003fdf7808 */ /* 0x002fe40000000000 */
[----:B------:R-:W-:Y:S01]  /*44f0*/  FMNMX.FTZ R0, R250, R0, !PT ;  /* 0x00000000fa007209 */ /* 0x000fe20007810000 */
[----:B------:R-:W-:Y:S01]  /*4500*/  LDSM.16.MT88.4 R60, [R219+0x3900] ;  /* 0x00390000db3c783b */ /* 0x000fe20000004200 */
[----:B------:R-:W-:Y:S02]  /*4510*/  ISETP.NE.AND P2, PT, R18, RZ, PT ;  /* 0x000000ff1200720c */ /* 0x000fe40003f45270 */
[----:B------:R-:W-:Y:S01]  /*4520*/  FMNMX.FTZ R0, R50, R0, !PT ;  /* 0x0000000032007209 */ /* 0x000fe20007810000 */
[----:B------:R-:W-:Y:S03]  /*4530*/  LDSM.16.MT88.4 R16, [R216+0x100] ;  /* 0x00010000d810783b */ /* 0x000fe60000004200 */
[----:B------:R-:W-:-:S04]  /*4540*/  FMNMX.FTZ R0, R116, R0, !PT ;  /* 0x0000000074007209 */ /* 0x000fc80007810000 */
[----:B------:R-:W-:-:S04]  /*4550*/  FMNMX.FTZ R0, R98, R0, !PT ;  /* 0x0000000062007209 */ /* 0x000fc80007810000 */
[----:B------:R-:W-:Y:S02]  /*4560*/  FMNMX.FTZ R0, R110, R0, !PT ;  /* 0x000000006e007209 */ /* 0x000fe40007810000 */
[----:B--2---:R-:W-:Y:S02]  /*4570*/  FMNMX.FTZ R164, R164, R3, !PT ;  /* 0x00000003a4a47209 */ /* 0x004fe40007810000 */
[----:B------:R-:W-:-:S03]  /*4580*/  FMNMX.FTZ R3, R223, R0, !PT ;  /* 0x00000000df037209 */ /* 0x000fc60007810000 */
[----:B------:R-:W1:Y:S04]  /*4590*/  SHFL.BFLY PT, R0, R164, 0x1, 0x1f ;  /* 0x0c201f00a4007f89 */ /* 0x000e6800000e0000 */
[----:B------:R-:W2:Y:S01]  /*45a0*/  SHFL.BFLY PT, R6, R3, 0x2, 0x1f ;  /* 0x0c401f0003067f89 */ /* 0x000ea200000e0000 */
[----:B-1----:R-:W-:Y:S02]  /*45b0*/  FMNMX.FTZ R164, R164, R0, !PT ;  /* 0x00000000a4a47209 */ /* 0x002fe40007810000 */
[----:B--2---:R-:W-:-:S03]  /*45c0*/  FMNMX.FTZ R3, R3, R6, !PT ;  /* 0x0000000603037209 */ /* 0x004fc60007810000 */
[C---:B------:R-:W-:Y:S01]  /*45d0*/  FMUL.FTZ R12, R164.reuse, c[0x0][0x2d0] ;  /* 0x0000b400a40c7a20 */ /* 0x040fe20000410000 */
[----:B------:R-:W-:Y:S01]  /*45e0*/  FSETP.NEU.FTZ.AND P0, PT, R164, -INF , PT ;  /* 0xff800000a400780b */ /* 0x000fe20003f1d000 */
[----:B------:R-:W1:Y:S03]  /*45f0*/  SHFL.BFLY PT, R6, R3, 0x1, 0x1f ;  /* 0x0c201f0003067f89 */ /* 0x000e6600000e0000 */
[----:B------:R-:W-:-:S05]  /*4600*/  FSEL R12, R12, RZ, P0 ;  /* 0x000000ff0c0c7208 */ /* 0x000fca0000000000 */
[----:B------:R-:W-:-:S04]  /*4610*/  FFMA.FTZ R0, R7, c[0x0][0x2d0], -R12 ;  /* 0x0000b40007007a23 */ /* 0x000fc8000001080c */
[----:B------:R2:W-:Y:S01]  /*4620*/  MUFU.EX2 R252, R0 ;  /* 0x0000000000fc7308 */ /* 0x0005e20000000800 */
[----:B-1----:R-:W-:Y:S01]  /*4630*/  FMNMX.FTZ R3, R3, R6, !PT ;  /* 0x0000000603037209 */ /* 0x002fe20007810000 */
[--C-:B------:R-:W-:Y:S02]  /*4640*/  FFMA.FTZ R6, R11, c[0x0][0x2d0], -R12.reuse ;  /* 0x0000b4000b067a23 */ /* 0x100fe4000001080c */
[----:B--2---:R-:W-:Y:S01]  /*4650*/  FFMA.FTZ R0, R8, c[0x0][0x2d0], -R12 ;  /* 0x0000b40008007a23 */ /* 0x004fe2000001080c */
[----:B------:R-:W-:-:S03]  /*4660*/  FSETP.NEU.FTZ.AND P0, PT, R3, -INF , PT ;  /* 0xff8000000300780b */ /* 0x000fc60003f1d000 */
[----:B------:R1:W-:Y:S08]  /*4670*/  MUFU.EX2 R97, R6 ;  /* 0x0000000600617308 */ /* 0x0003f00000000800 */
[----:B------:R2:W3:Y:S01]  /*4680*/  MUFU.EX2 R215, R0 ;  /* 0x0000000000d77308 */ /* 0x0004e20000000800 */
[----:B-1----:R-:W-:Y:S02]  /*4690*/  FFMA.FTZ R6, R13, c[0x0][0x2d0], -R12 ;  /* 0x0000b4000d067a23 */ /* 0x002fe4000001080c */
[----:B------:R-:W-:-:S05]  /*46a0*/  IMAD.MOV.U32 R13, RZ, RZ, R109 ;  /* 0x000000ffff0d7224 */ /* 0x000fca00078e006d */
[----:B------:R-:W-:Y:S01]  /*46b0*/  MUFU.EX2 R214, R6 ;  /* 0x0000000600d67308 */ /* 0x000fe20000000800 */
[----:B--2---:R-:W-:Y:S01]  /*46c0*/  FFMA.FTZ R0, R9, c[0x0][0x2d0], -R12 ;  /* 0x0000b40009007a23 */ /* 0x004fe2000001080c */
[----:B---3--:R-:W-:-:S06]  /*46d0*/  F2FP.BF16.PACK_AB R8, R215, R252 ;  /* 0x000000fcd708723e */ /* 0x008fcc00000010ff */
[----:B------:R1:W-:Y:S02]  /*46e0*/  MUFU.EX2 R167, R0 ;  /* 0x0000000000a77308 */ /* 0x0003e40000000800 */
[----:B-1----:R-:W-:-:S06]  /*46f0*/  FFMA.FTZ R0, R10, c[0x0][0x2d0], -R12 ;  /* 0x0000b4000a007a23 */ /* 0x002fcc000001080c */
[----:B------:R1:W2:Y:S02]  /*4700*/  MUFU.EX2 R117, R0 ;  /* 0x0000000000757308 */ /* 0x0002a40000000800 */
[----:B-1----:R-:W-:Y:S01]  /*4710*/  FMUL.FTZ R0, R3, c[0x0][0x2d0] ;  /* 0x0000b40003007a20 */ /* 0x002fe20000410000 */
[----:B--2---:R-:W-:-:S04]  /*4720*/  F2FP.BF16.PACK_AB R10, R117, R167 ;  /* 0x000000a7750a723e */ /* 0x004fc800000010ff */
[----:B------:R-:W-:-:S05]  /*4730*/  FSEL R0, R0, RZ, P0 ;  /* 0x000000ff00007208 */ /* 0x000fca0000000000 */
[--C-:B------:R-:W-:Y:S02]  /*4740*/  FFMA.FTZ R5, R14, c[0x0][0x2d0], -R0.reuse ;  /* 0x0000b4000e057a23 */ /* 0x100fe40000010800 */
[--C-:B------:R-:W-:Y:S02]  /*4750*/  FFMA.FTZ R4, R21, c[0x0][0x2d0], -R0.reuse ;  /* 0x0000b40015047a23 */ /* 0x100fe40000010800 */
[----:B------:R1:W-:Y:S08]  /*4760*/  MUFU.EX2 R14, R5 ;  /* 0x00000005000e7308 */ /* 0x0003f00000000800 */
[----:B------:R2:W-:Y:S01]  /*4770*/  MUFU.EX2 R96, R4 ;  /* 0x0000000400607308 */ /* 0x0005e20000000800 */
[----:B-1----:R-:W-:-:S07]  /*4780*/  FFMA.FTZ R5, R15, c[0x0][0x2d0], -R0 ;  /* 0x0000b4000f057a23 */ /* 0x002fce0000010800 */
[----:B------:R1:W3:Y:S01]  /*4790*/  MUFU.EX2 R220, R5 ;  /* 0x0000000500dc7308 */ /* 0x0002e20000000800 */
[----:B--2---:R-:W-:-:S07]  /*47a0*/  FFMA.FTZ R4, R22, c[0x0][0x2d0], -R12 ;  /* 0x0000b40016047a23 */ /* 0x004fce000001080c */
[----:B------:R2:W-:Y:S01]  /*47b0*/  MUFU.EX2 R224, R4 ;  /* 0x0000000400e07308 */ /* 0x0005e20000000800 */
[----:B-1----:R-:W-:Y:S01]  /*47c0*/  FFMA.FTZ R5, R20, c[0x0][0x2d0], -R0 ;  /* 0x0000b40014057a23 */ /* 0x002fe20000010800 */
[----:B---3--:R-:W-:-:S06]  /*47d0*/  F2FP.BF16.PACK_AB R9, R220, R14 ;  /* 0x0000000edc09723e */ /* 0x008fcc00000010ff */
[----:B------:R-:W1:Y:S01]  /*47e0*/  MUFU.EX2 R99, R5 ;  /* 0x0000000500637308 */ /* 0x000e620000000800 */
[----:B--2---:R-:W-:-:S07]  /*47f0*/  FFMA.FTZ R4, R23, c[0x0][0x2d0], -R12 ;  /* 0x0000b40017047a23 */ /* 0x004fce000001080c */
[----:B------:R2:W3:Y:S01]  /*4800*/  MUFU.EX2 R15, R4 ;  /* 0x00000004000f7308 */ /* 0x0004e20000000800 */
[----:B-1----:R-:W-:-:S07]  /*4810*/  F2FP.BF16.PACK_AB R11, R96, R99 ;  /* 0x00000063600b723e */ /* 0x002fce00000010ff */
[----:B------:R-:W-:Y:S01]  /*4820*/  HMMA.16816.F32.BF16 R32, R8, R16, RZ ;  /* 0x000000100820723c */ /* 0x000fe200000418ff */
[----:B--2---:R-:W-:Y:S01]  /*4830*/  FFMA.FTZ R4, R28, c[0x0][0x2d0], -R0 ;  /* 0x0000b4001c047a23 */ /* 0x004fe20000010800 */
[----:B---3--:R-:W-:-:S03]  /*4840*/  F2FP.BF16.PACK_AB R6, R15, R224 ;  /* 0x000000e00f06723e */ /* 0x008fc600000010ff */
[----:B------:R1:W-:Y:S03]  /*4850*/  MUFU.EX2 R103, R4 ;  /* 0x0000000400677308 */ /* 0x0003e60000000800 */
        /* <DEDUP_REMOVED lines=16> */
[----:B------:R-:W-:Y:S01]  /*4960*/  HMMA.16816.F32.BF16 R180, R4, R38, R16 ;  /* 0x0000002604b4723c */ /* 0x000fe20000041810 */
[----:B------:R-:W2:Y:S07]  /*4970*/  LDSM.16.MT88.4 R36, [R216+0x3100] ;  /* 0x00310000d824783b */ /* 0x000eae0000004200 */
[----:B------:R-:W-:Y:S01]  /*4980*/  HMMA.16816.F32.BF16 R28, R8, R44, RZ ;  /* 0x0000002c081c723c */ /* 0x000fe200000418ff */
[----:B------:R-:W3:Y:S07]  /*4990*/  LDSM.16.MT88.4 R44, [R217+0x3100] ;  /* 0x00310000d92c783b */ /* 0x000eee0000004200 */
[----:B------:R-:W-:Y:S01]  /*49a0*/  HMMA.16816.F32.BF16 R200, R4, R40, R32 ;  /* 0x0000002804c8723c */ /* 0x000fe20000041820 */
[----:B------:R-:W4:Y:S07]  /*49b0*/  LDSM.16.MT88.4 R32, [R218+0x900] ;  /* 0x00090000da20783b */ /* 0x000f2e0000004200 */
[C---:B-1----:R-:W-:Y:S08]  /*49c0*/  HMMA.16816.F32.BF16 R16, R8.reuse, R50, RZ ;  /* 0x000000320810723c */ /* 0x042ff000000418ff */
[----:B------:R-:W-:Y:S08]  /*49d0*/  HMMA.16816.F32.BF16 R20, R8, R48, RZ ;  /* 0x000000300814723c */ /* 0x000ff000000418ff */
[C---:B------:R-:W-:Y:S08]  /*49e0*/  HMMA.16816.F32.BF16 R172, R4.reuse, R52, R28 ;  /* 0x0000003404ac723c */ /* 0x040ff0000004181c */
[----:B------:R-:W-:Y:S08]  /*49f0*/  HMMA.16816.F32.BF16 R192, R4, R54, R24 ;  /* 0x0000003604c0723c */ /* 0x000ff00000041818 */
[C---:B--2---:R-:W-:Y:S08]  /*4a00*/  HMMA.16816.F32.BF16 R52, R8.reuse, R36, RZ ;  /* 0x000000240834723c */ /* 0x044ff000000418ff */
[C---:B------:R-:W-:Y:S08]  /*4a10*/  HMMA.16816.F32.BF16 R48, R8.reuse, R38, RZ ;  /* 0x000000260830723c */ /* 0x040ff000000418ff */
[C---:B---3--:R-:W-:Y:S08]  /*4a20*/  HMMA.16816.F32.BF16 R36, R8.reuse, R46, RZ ;  /* 0x0000002e0824723c */ /* 0x048ff000000418ff */
[C---:B------:R-:W-:Y:S08]  /*4a30*/  HMMA.16816.F32.BF16 R28, R8.reuse, R74, RZ ;  /* 0x0000004a081c723c */ /* 0x040ff000000418ff */
[----:B------:R-:W-:Y:S08]  /*4a40*/  HMMA.16816.F32.BF16 R40, R8, R44, RZ ;  /* 0x0000002c0828723c */ /* 0x000ff000000418ff */
[C---:B----4-:R-:W-:Y:S08]  /*4a50*/  HMMA.16816.F32.BF16 R176, R4.reuse, R34, R16 ;  /* 0x0000002204b0723c */ /* 0x050ff00000041810 */
[----:B------:R-:W-:Y:S08]  /*4a60*/  HMMA.16816.F32.BF16 R184, R4, R32, R20 ;  /* 0x0000002004b8723c */ /* 0x000ff00000041814 */
[C---:B------:R-:W-:Y:S08]  /*4a70*/  HMMA.16816.F32.BF16 R16, R8.reuse, R88, RZ ;  /* 0x000000580810723c */ /* 0x040ff000000418ff */
[C---:B------:R-:W-:Y:S08]  /*4a80*/  HMMA.16816.F32.BF16 R24, R8.reuse, R80, RZ ;  /* 0x000000500818723c */ /* 0x040ff000000418ff */
[----:B------:R-:W-:Y:S01]  /*4a90*/  HMMA.16816.F32.BF16 R20, R8, R82, RZ ;  /* 0x000000520814723c */ /* 0x000fe200000418ff */
[----:B------:R-:W-:Y:S07]  /*4aa0*/  LDSM.16.MT88.4 R80, [R218+0x6900] ;  /* 0x00690000da50783b */ /* 0x000fee0000004200 */
[C---:B------:R-:W-:Y:S01]  /*4ab0*/  HMMA.16816.F32.BF16 R128, R4.reuse, R66, R36 ;  /* 0x000000420480723c */ /* 0x040fe20000041824 */
[----:B------:R-:W1:Y:S07]  /*4ac0*/  LDSM.16.MT88.4 R36, [R216+0x9100] ;  /* 0x00910000d824783b */ /* 0x000e6e0000004200 */
[C---:B------:R-:W-:Y:S01]  /*4ad0*/  HMMA.16816.F32.BF16 R168, R4.reuse, R62, R28 ;  /* 0x0000003e04a8723c */ /* 0x040fe2000004181c */
[----:B------:R-:W2:Y:S07]  /*4ae0*/  LDSM.16.MT88.4 R28, [R218+0x6100] ;  /* 0x00610000da1c783b */ /* 0x000eae0000004200 */
[----:B------:R-:W-:Y:S01]  /*4af0*/  HMMA.16816.F32.BF16 R144, R4, R84, R52 ;  /* 0x000000540490723c */ /* 0x000fe20000041834 */
[----:B------:R-:W-:Y:S06]  /*4b00*/  LDSM.16.MT88.4 R52, [R219+0x9100] ;  /* 0x00910000db34783b */ /* 0x000fec0000004200 */
[----:B------:R-:W-:Y:S01]  /*4b10*/  MOV R85, R117 ;  /* 0x0000007500557202 */ /* 0x000fe20000000f00 */
[----:B------:R-:W-:Y:S01]  /*4b20*/  IMAD.MOV.U32 R84, RZ, RZ, R116 ;  /* 0x000000ffff547224 */ /* 0x000fe200078e0074 */
[----:B------:R-:W-:Y:S01]  /*4b30*/  HMMA.16816.F32.BF16 R44, R8, R90, RZ ;  /* 0x0000005a082c723c */ /* 0x000fe200000418ff */
[----:B------:R-:W-:Y:S07]  /*4b40*/  LDSM.16.MT88.4 R88, [R217+0x6900] ;  /* 0x00690000d958783b */ /* 0x000fee0000004200 */
[C---:B------:R-:W-:Y:S01]  /*4b50*/  HMMA.16816.F32.BF16 R116, R4.reuse, R86, R48 ;  /* 0x000000560474723c */ /* 0x040fe20000041830 */
[----:B------:R-:W3:Y:S06]  /*4b60*/  LDSM.16.MT88.4 R48, [R219+0x6900] ;  /* 0x00690000db30783b */ /* 0x000eec0000004200 */
[----:B------:R-:W-:Y:S01]  /*4b70*/  IMAD.MOV.U32 R87, RZ, RZ, R120 ;  /* 0x000000ffff577224 */ /* 0x000fe200078e0078 */
[----:B------:R-:W-:Y:S01]  /*4b80*/  HMMA.16816.F32.BF16 R124, R4, R64, R40 ;  /* 0x00000040047c723c */ /* 0x000fe20000041828 */
[----:B------:R-:W4:Y:S01]  /*4b90*/  LDSM.16.MT88.4 R40, [R217+0x9100] ;  /* 0x00910000d928783b */ /* 0x000f220000004200 */
[----:B------:R-:W-:-:S03]  /*4ba0*/  MOV R86, R111 ;  /* 0x0000006f00567202 */ /* 0x000fc60000000f00 */
[----:B------:R-:W1:Y:S03]  /*4bb0*/  LDSM.16.MT88.4 R64, [R218+0x9100] ;  /* 0x00910000da40783b */ /* 0x000e660000004200 */
[----:B------:R-:W-:Y:S01]  /*4bc0*/  HMMA.16816.F32.BF16 R32, R8, R72, RZ ;  /* 0x000000480820723c */ /* 0x000fe200000418ff */
[----:B------:R-:W-:Y:S07]  /*4bd0*/  LDSM.16.MT88.4 R72, [R217+0x9900] ;  /* 0x00990000d948783b */ /* 0x000fee0000004200 */
[C---:B------:R-:W-:Y:S08]  /*4be0*/  HMMA.16816.F32.BF16 R156, R4.reuse, R68, R16 ;  /* 0x00000044049c723c */ /* 0x040ff00000041810 */
[C---:B------:R-:W-:Y:S08]  /*4bf0*/  HMMA.16816.F32.BF16 R148, R4.reuse, R56, R24 ;  /* 0x000000380494723c */ /* 0x040ff00000041818 */
[----:B------:R-:W-:Y:S08]  /*4c00*/  HMMA.16816.F32.BF16 R160, R4, R58, R20 ;  /* 0x0000003a04a0723c */ /* 0x000ff00000041814 */
[C---:B------:R-:W-:Y:S08]  /*4c10*/  HMMA.16816.F32.BF16 R16, R8.reuse, R92, RZ ;  /* 0x0000005c0810723c */ /* 0x040ff000000418ff */
[C---:B------:R-:W-:Y:S08]  /*4c20*/  HMMA.16816.F32.BF16 R24, R8.reuse, R76, RZ ;  /* 0x0000004c0818723c */ /* 0x040ff000000418ff */
[----:B------:R-:W-:Y:S01]  /*4c30*/  HMMA.16816.F32.BF16 R20, R8, R78, RZ ;  /* 0x0000004e0814723c */ /* 0x000fe200000418ff */
[----:B------:R-:W3:Y:S07]  /*4c40*/  LDSM.16.MT88.4 R76, [R216+0x9900] ;  /* 0x00990000d84c783b */ /* 0x000eee0000004200 */
[C---:B------:R-:W-:Y:S01]  /*4c50*/  HMMA.16816.F32.BF16 R152, R4.reuse, R70, R44 ;  /* 0x000000460498723c */ /* 0x040fe2000004182c */
[----:B------:R-:W3:Y:S07]  /*4c60*/  LDSM.16.MT88.4 R68, [R219+0x9900] ;  /* 0x00990000db44783b */ /* 0x000eee0000004200 */
[----:B------:R-:W-:Y:S08]  /*4c70*/  HMMA.16816.F32.BF16 R136, R4, R60, R32 ;  /* 0x0000003c0488723c */ /* 0x000ff00000041820 */
[C---:B-1----:R-:W-:Y:S08]  /*4c80*/  HMMA.16816.F32.BF16 R32, R8.reuse, R36, RZ ;  /* 0x000000240820723c */ /* 0x042ff000000418ff */
[C---:B--2---:R-:W-:Y:S08]  /*4c90*/  HMMA.16816.F32.BF16 R56, R8.reuse, R28, RZ ;  /* 0x0000001c0838723c */ /* 0x044ff000000418ff */
[C---:B------:R-:W-:Y:S08]  /*4ca0*/  HMMA.16816.F32.BF16 R44, R8.reuse, R30, RZ ;  /* 0x0000001e082c723c */ /* 0x040ff000000418ff */
[C---:B------:R-:W-:Y:S08]  /*4cb0*/  HMMA.16816.F32.BF16 R28, R8.reuse, R38, RZ ;  /* 0x00000026081c723c */ /* 0x040ff000000418ff */
[----:B------:R-:W-:Y:S08]  /*4cc0*/  HMMA.16816.F32.BF16 R60, R8, R94, RZ ;  /* 0x0000005e083c723c */ /* 0x000ff000000418ff */
[----:B---3--:R-:W-:Y:S07]  /*4cd0*/  HMMA.16816.F32.BF16 R120, R4, R48, R16 ;  /* 0x000000300478723c */ /* 0x008fee0000041810 */
[----:B------:R-:W-:Y:S01]  /*4ce0*/  IMAD.MOV.U32 R49, RZ, RZ, R100 ;  /* 0x000000ffff317224 */ /* 0x000fe200078e0064 */
[----:B------:R-:W-:Y:S01]  /*4cf0*/  HMMA.16816.F32.BF16 R16, R8, R52, RZ ;  /* 0x000000340810723c */ /* 0x000fe200000418ff */
[----:B------:R-:W-:-:S07]  /*4d00*/  MOV R48, R101 ;  /* 0x0000006500307202 */ /* 0x000fce0000000f00 */
[C---:B------:R-:W-:Y:S07]  /*4d10*/  HMMA.16816.F32.BF16 R140, R4.reuse, R88, R24 ;  /* 0x00000058048c723c */ /* 0x040fee0000041818 */
[----:B------:R-:W-:Y:S01]  /*4d20*/  IMAD.MOV.U32 R89, RZ, RZ, R110 ;  /* 0x000000ffff597224 */ /* 0x000fe200078e006e */
[----:B------:R-:W-:Y:S01]  /*4d30*/  HMMA.16816.F32.BF16 R132, R4, R90, R20 ;  /* 0x0000005a0484723c */ /* 0x000fe20000041814 */
[----:B------:R-:W-:-:S06]  /*4d40*/  MOV R88, R108 ;  /* 0x0000006c00587202 */ /* 0x000fcc0000000f00 */
[----:B------:R-:W-:Y:S01]  /*4d50*/  IMAD.MOV.U32 R90, RZ, RZ, R103 ;  /* 0x000000ffff5a7224 */ /* 0x000fe200078e0067 */
[----:B----4-:R-:W-:Y:S01]  /*4d60*/  HMMA.16816.F32.BF16 R24, R8, R40, RZ ;  /* 0x000000280818723c */ /* 0x010fe200000418ff */
[----:B------:R-:W-:-:S07]  /*4d70*/  IMAD.MOV.U32 R91, RZ, RZ, R102 ;  /* 0x000000ffff5b7224 */ /* 0x000fce00078e0066 */
[C---:B------:R-:W-:Y:S08]  /*4d80*/  HMMA.16816.F32.BF16 R20, R8.reuse, R42, RZ ;  /* 0x0000002a0814723c */ /* 0x040ff000000418ff */
[C---:B------:R-:W-:Y:S08]  /*4d90*/  HMMA.16816.F32.BF16 R36, R8.reuse, R54, RZ ;  /* 0x000000360824723c */ /* 0x040ff000000418ff */
[C---:B------:R-:W-:Y:S07]  /*4da0*/  HMMA.16816.F32.BF16 R52, R8.reuse, R64, RZ ;  /* 0x000000400834723c */ /* 0x040fee00000418ff */
[----:B------:R-:W-:Y:S01]  /*4db0*/  IMAD.MOV.U32 R65, RZ, RZ, R99 ;  /* 0x000000ffff417224 */ /* 0x000fe200078e0063 */
[----:B------:R-:W-:Y:S01]  /*4dc0*/  HMMA.16816.F32.BF16 R40, R8, R66, RZ ;  /* 0x000000420828723c */ /* 0x000fe200000418ff */
[----:B------:R-:W1:Y:S07]  /*4dd0*/  LDSM.16.MT88.4 R8, [R218+0x9900] ;  /* 0x00990000da08783b */ /* 0x000e6e0000004200 */
[C---:B------:R-:W-:Y:S07]  /*4de0*/  HMMA.16816.F32.BF16 R92, R4.reuse, R76, R32 ;  /* 0x0000004c045c723c */ /* 0x040fee0000041820 */
        /* <DEDUP_REMOVED lines=8> */
[----:B------:R-:W-:-:S04]  /*4e70*/  IMAD.MOV.U32 R50, RZ, RZ, R96 ;  /* 0x000000ffff327224 */ /* 0x000fc800078e0060 */
[----:B------:R-:W-:Y:S01]  /*4e80*/  MOV R31, R49 ;  /* 0x00000031001f7202 */ /* 0x000fe20000000f00 */
[----:B------:R-:W-:Y:S01]  /*4e90*/  IMAD.MOV.U32 R49, RZ, RZ, R2 ;  /* 0x000000ffff317224 */ /* 0x000fe200078e0002 */
[----:B------:R-:W-:Y:S01]  /*4ea0*/  HMMA.16816.F32.BF16 R96, R4, R82, R44 ;  /* 0x000000520460723c */ /* 0x000fe2000004182c */
[----:B------:R-:W-:Y:S02]  /*4eb0*/  FFMA.FTZ R2, R107, c[0x0][0x2d0], -R12 ;  /* 0x0000b4006b027a23 */ /* 0x000fe4000001080c */
[----:B------:R-:W-:Y:S01]  /*4ec0*/  IMAD.MOV.U32 R30, RZ, RZ, R86 ;  /* 0x000000ffff1e7224 */ /* 0x000fe200078e0056 */
[----:B------:R-:W-:Y:S01]  /*4ed0*/  MOV R86, R15 ;  /* 0x0000000f00567202 */ /* 0x000fe20000000f00 */
[----:B------:R-:W-:-:S03]  /*4ee0*/  IMAD.MOV.U32 R28, RZ, RZ, R65 ;  /* 0x000000ffff1c7224 */ /* 0x000fc600078e0041 */
[----:B------:R-:W-:Y:S01]  /*4ef0*/  HMMA.16816.F32.BF16 R44, R4, R68, R16 ;  /* 0x00000044042c723c */ /* 0x000fe20000041810 */
[----:B------:R-:W2:Y:S01]  /*4f00*/  LDSM.16.MT88.4 R16, [R216+0x1100] ;  /* 0x00110000d810783b */ /* 0x000ea20000004200 */
[----:B------:R-:W-:-:S05]  /*4f10*/  MOV R62, R86 ;  /* 0x00000056003e7202 */ /* 0x000fca0000000f00 */
[----:B------:R-:W-:Y:S01]  /*4f20*/  MOV R69, R252 ;  /* 0x000000fc00457202 */ /* 0x000fe20000000f00 */
[C---:B------:R-:W-:Y:S01]  /*4f30*/  HMMA.16816.F32.BF16 R100, R4.reuse, R80, R56 ;  /* 0x000000500464723c */ /* 0x040fe20000041838 */
[----:B------:R3:W-:Y:S07]  /*4f40*/  MUFU.EX2 R252, R2 ;  /* 0x0000000200fc7308 */ /* 0x0007ee0000000800 */
[C---:B------:R-:W-:Y:S01]  /*4f50*/  HMMA.16816.F32.BF16 R80, R4.reuse, R72, R24 ;  /* 0x000000480450723c */ /* 0x040fe20000041818 */
[----:B------:R-:W-:Y:S07]  /*4f60*/  LDSM.16.MT88.4 R24, [R219+0x1100] ;  /* 0x00110000db18783b */ /* 0x000fee0000004200 */
[----:B------:R-:W-:Y:S01]  /*4f70*/  HMMA.16816.F32.BF16 R72, R4, R74, R20 ;  /* 0x0000004a0448723c */ /* 0x000fe20000041814 */
[----:B---3--:R-:W-:-:S04]  /*4f80*/  FFMA.FTZ R2, R106, c[0x0][0x2d0], -R12 ;  /* 0x0000b4006a027a23 */ /* 0x008fc8000001080c */
[----:B------:R3:W4:Y:S02]  /*4f90*/  MUFU.EX2 R29, R2 ;  /* 0x00000002001d7308 */ /* 0x0007240000000800 */
[----:B------:R-:W-:Y:S01]  /*4fa0*/  IMAD.MOV.U32 R23, RZ, RZ, R48 ;  /* 0x000000ffff177224 */ /* 0x000fe200078e0030 */
[C---:B-1----:R-:W-:Y:S01]  /*4fb0*/  HMMA.16816.F32.BF16 R52, R4.reuse, R8, R52 ;  /* 0x000000080434723c */ /* 0x042fe20000041834 */
[----:B------:R-:W-:Y:S01]  /*4fc0*/  IMAD.MOV.U32 R20, RZ, RZ, R85 ;  /* 0x000000ffff147224 */ /* 0x000fe200078e0055 */
[----:B------:R-:W-:Y:S01]  /*4fd0*/  MOV R21, R84 ;  /* 0x0000005400157202 */ /* 0x000fe20000000f00 */
[----:B------:R-:W-:Y:S02]  /*4fe0*/  IMAD.MOV.U32 R85, RZ, RZ, R250 ;  /* 0x000000ffff557224 */ /* 0x000fe400078e00fa */
[----:B------:R-:W-:Y:S02]  /*4ff0*/  IMAD.MOV.U32 R22, RZ, RZ, R87 ;  /* 0x000000ffff167224 */ /* 0x000fe400078e0057 */
[----:B------:R-:W-:Y:S01]  /*5000*/  IMAD.MOV.U32 R87, RZ, RZ, R14 ;  /* 0x000000ffff577224 */ /* 0x000fe200078e000e */
[----:B------:R-:W-:Y:S01]  /*5010*/  HMMA.16816.F32.BF16 R40, R4, R10, R40 ;  /* 0x0000000a0428723c */ /* 0x000fe20000041828 */
[----:B------:R-:W1:Y:S01]  /*5020*/  LDSM.16.MT88.4 R8, [R217+0x1100] ;  /* 0x00110000d908783b */ /* 0x000e620000004200 */
[----:B------:R-:W-:-:S02]  /*5030*/  IMAD.MOV.U32 R84, RZ, RZ, R224 ;  /* 0x000000ffff547224 */ /* 0x000fc400078e00e0 */
[----:B------:R-:W-:Y:S02]  /*5040*/  IMAD.MOV.U32 R63, RZ, RZ, R87 ;  /* 0x000000ffff3f7224 */ /* 0x000fe400078e0057 */
[--C-:B---3--:R-:W-:Y:S02]  /*5050*/  FFMA.FTZ R2, R105, c[0x0][0x2d0], -R12.reuse ;  /* 0x0000b40069027a23 */ /* 0x108fe4000001080c */
[----:B------:R-:W-:Y:S02]  /*5060*/  HMMA.16816.F32.BF16 R36, R4, R70, R36 ;  /* 0x000000460424723c */ /* 0x000fe40000041824 */
[----:B------:R3:W-:Y:S05]  /*5070*/  MUFU.EX2 R15, R2 ;  /* 0x00000002000f7308 */ /* 0x0007ea0000000800 */
[----:B----4-:R-:W-:Y:S01]  /*5080*/  F2FP.BF16.PACK_AB R4, R29, R252 ;  /* 0x000000fc1d04723e */ /* 0x010fe200000010ff */
[----:B---3--:R-:W-:-:S04]  /*5090*/  FFMA.FTZ R2, R104, c[0x0][0x2d0], -R12 ;  /* 0x0000b40068027a23 */ /* 0x008fc8000001080c */
[----:B------:R3:W-:Y:S02]  /*50a0*/  MUFU.EX2 R48, R2 ;  /* 0x0000000200307308 */ /* 0x0007e40000000800 */
[----:B---3--:R-:W-:-:S06]  /*50b0*/  FFMA.FTZ R2, R112, c[0x0][0x2d0], -R0 ;  /* 0x0000b40070027a23 */ /* 0x008fcc0000010800 */
[----:B------:R3:W-:Y:S02]  /*50c0*/  MUFU.EX2 R250, R2 ;  /* 0x0000000200fa7308 */ /* 0x0007e40000000800 */
[----:B---3--:R-:W-:-:S06]  /*50d0*/  FFMA.FTZ R2, R113, c[0x0][0x2d0], -R0 ;  /* 0x0000b40071027a23 */ /* 0x008fcc0000010800 */
[----:B------:R3:W4:Y:S02]  /*50e0*/  MUFU.EX2 R61, R2 ;  /* 0x00000002003d7308 */ /* 0x0007240000000800 */
[----:B---3--:R-:W-:Y:S01]  /*50f0*/  FFMA.FTZ R2, R114, c[0x0][0x2d0], -R0 ;  /* 0x0000b40072027a23 */ /* 0x008fe20000010800 */
[----:B----4-:R-:W-:-:S05]  /*5100*/  F2FP.BF16.PACK_AB R5, R61, R250 ;  /* 0x000000fa3d05723e */ /* 0x010fca00000010ff */
[----:B------:R3:W-:Y:S02]  /*5110*/  MUFU.EX2 R14, R2 ;  /* 0x00000002000e7308 */ /* 0x0007e40000000800 */
[----:B---3--:R-:W-:-:S06]  /*5120*/  FFMA.FTZ R2, R115, c[0x0][0x2d0], -R0 ;  /* 0x0000b40073027a23 */ /* 0x008fcc0000010800 */
[----:B------:R3:W4:Y:S02]  /*5130*/  MUFU.EX2 R224, R2 ;  /* 0x0000000200e07308 */ /* 0x0007240000000800 */
[----:B---3--:R-:W-:Y:S01]  /*5140*/  IMAD.MOV.U32 R2, RZ, RZ, R48 ;  /* 0x000000ffff027224 */ /* 0x008fe200078e0030 */
[----:B----4-:R-:W-:Y:S01]  /*5150*/  F2FP.BF16.PACK_AB R7, R224, R14 ;  /* 0x0000000ee007723e */ /* 0x010fe200000010ff */
[----:B------:R-:W-:-:S03]  /*5160*/  IMAD.MOV.U32 R48, RZ, RZ, R84 ;  /* 0x000000ffff307224 */ /* 0x000fc600078e0054 */
[----:B------:R-:W-:-:S07]  /*5170*/  F2FP.BF16.PACK_AB R6, R2, R15 ;  /* 0x0000000f0206723e */ /* 0x000fce00000010ff */
[C---:B--2---:R-:W-:Y:S07]  /*5180*/  HMMA.16816.F32.BF16 R56, R4.reuse, R16, R200 ;  /* 0x000000100438723c */ /* 0x044fee00000418c8 */
[----:B------:R-:W-:Y:S01]  /*5190*/  MOV R203, R85 ;  /* 0x0000005500cb7202 */ /* 0x000fe20000000f00 */
[----:B------:R-:W-:Y:S01]  /*51a0*/  HMMA.16816.F32.BF16 R64, R4, R18, R196 ;  /* 0x000000120440723c */ /* 0x000fe200000418c4 */
[----:B------:R-:W2:Y:S01]  /*51b0*/  LDSM.16.MT88.4 R16, [R216+0x4100] ;  /* 0x00410000d810783b */ /* 0x000ea20000004200 */
[----:B------:R-:W-:Y:S01]  /*51c0*/  MOV R202, R33 ;  /* 0x0000002100ca7202 */ /* 0x000fe20000000f00 */
[----:B------:R-:W-:-:S02]  /*51d0*/  IMAD.MOV.U32 R201, RZ, RZ, R34 ;  /* 0x000000ffffc97224 */ /* 0x000fc400078e0022 */
[----:B------:R-:W-:Y:S02]  /*51e0*/  IMAD.MOV.U32 R200, RZ, RZ, R35 ;  /* 0x000000ffffc87224 */ /* 0x000fe400078e0023 */
[----:B------:R-:W-:Y:S01]  /*51f0*/  MOV R196, R50 ;  /* 0x0000003200c47202 */ /* 0x000fe20000000f00 */
[----:B-1----:R-:W-:Y:S01]  /*5200*/  HMMA.16816.F32.BF16 R76, R4, R8, R188 ;  /* 0x00000008044c723c */ /* 0x002fe200000418bc */
[----:B------:R-:W-:Y:S01]  /*5210*/  IMAD.MOV.U32 R197, RZ, RZ, R51 ;  /* 0x000000ffffc57224 */ /* 0x000fe200078e0033 */
[----:B------:R-:W-:Y:S01]  /*5220*/  MOV R199, R61 ;  /* 0x0000003d00c77202 */ /* 0x000fe20000000f00 */
[----:B------:R-:W-:-:S04]  /*5230*/  IMAD.MOV.U32 R198, RZ, RZ, R60 ;  /* 0x000000ffffc67224 */ /* 0x000fc800078e003c */
[----:B------:R-:W-:Y:S01]  /*5240*/  MOV R191, R21 ;  /* 0x0000001500bf7202 */ /* 0x000fe20000000f00 */
[----:B------:R-:W-:Y:S01]  /*5250*/  HMMA.16816.F32.BF16 R84, R4, R10, R180 ;  /* 0x0000000a0454723c */ /* 0x000fe200000418b4 */
[----:B------:R-:W-:Y:S01]  /*5260*/  IMAD.MOV.U32 R190, RZ, RZ, R22 ;  /* 0x000000ffffbe7224 */ /* 0x000fe200078e0016 */
[----:B------:R-:W-:Y:S01]  /*5270*/  LDSM.16.MT88.4 R8, [R217+0x4100] ;  /* 0x00410000d908783b */ /* 0x000fe20000004200 */
[----:B------:R-:W-:Y:S01]  /*5280*/  IMAD.MOV.U32 R189, RZ, RZ, R23 ;  /* 0x000000ffffbd7224 */ /* 0x000fe200078e0017 */
[----:B------:R-:W-:-:S03]  /*5290*/  MOV R188, R28 ;  /* 0x0000001c00bc7202 */ /* 0x000fc60000000f00 */
[----:B------:R-:W-:Y:S02]  /*52a0*/  IMAD.MOV.U32 R182, RZ, RZ, R20 ;  /* 0x000000ffffb67224 */ /* 0x000fe400078e0014 */
[----:B------:R-:W1:Y:S01]  /*52b0*/  LDSM.16.MT88.4 R20, [R218+0x1100] ;  /* 0x00110000da14783b */ /* 0x000e620000004200 */
[----:B------:R-:W-:Y:S02]  /*52c0*/  IMAD.MOV.U32 R183, RZ, RZ, R69 ;  /* 0x000000ffffb77224 */ /* 0x000fe400078e0045 */
[----:B------:R-:W-:Y:S01]  /*52d0*/  IMAD.MOV.U32 R180, RZ, RZ, R32 ;  /* 0x000000ffffb47224 */ /* 0x000fe200078e0020 */
[----:B------:R-:W-:Y:S01]  /*52e0*/  HMMA.16816.F32.BF16 R68, R4, R24, R172 ;  /* 0x000000180444723c */ /* 0x000fe200000418ac */
[----:B------:R-:W3:Y:S01]  /*52f0*/  LDSM.16.MT88.4 R32, [R219+0x4100] ;  /* 0x00410000db20783b */ /* 0x000ee20000004200 */
[----:B------:R-:W-:-:S05]  /*5300*/  IMAD.MOV.U32 R181, RZ, RZ, R29 ;  /* 0x000000ffffb57224 */ /* 0x000fca00078e001d */
[----:B------:R-:W-:Y:S01]  /*5310*/  MOV R175, R48 ;  /* 0x0000003000af7202 */ /* 0x000fe20000000f00 */
[----:B------:R-:W-:Y:S02]  /*5320*/  IMAD.MOV.U32 R174, RZ, RZ, R49 ;  /* 0x000000ffffae7224 */ /* 0x000fe400078e0031 */
[----:B------:R-:W-:Y:S01]  /*5330*/  IMAD.MOV.U32 R172, RZ, RZ, R62 ;  /* 0x000000ffffac7224 */ /* 0x000fe200078e003e */
[----:B--2---:R-:W-:Y:S01]  /*5340*/  HMMA.16816.F32.BF16 R112, R4, R16, R144 ;  /* 0x000000100470723c */ /* 0x004fe20000041890 */
[----:B------:R-:W-:-:S07]  /*5350*/  IMAD.MOV.U32 R173, RZ, RZ, R63 ;  /* 0x000000ffffad7224 */ /* 0x000fce00078e003f */
[C---:B------:R-:W-:Y:S01]  /*5360*/  HMMA.16816.F32.BF16 R116, R4.reuse, R18, R116 ;  /* 0x000000120474723c */ /* 0x040fe20000041874 */
[----:B------:R-:W2:Y:S07]  /*5370*/  LDSM.16.MT88.4 R16, [R216+0x7100] ;  /* 0x00710000d810783b */ /* 0x000eae0000004200 */
        /* <DEDUP_REMOVED lines=8> */
[C---:B---3--:R-:W-:Y:S07]  /*5400*/  HMMA.16816.F32.BF16 R144, R4.reuse, R34, R168 ;  /* 0x000000220490723c */ /* 0x048fee00000418a8 */
[----:B------:R-:W-:Y:S01]  /*5410*/  MOV R168, R196 ;  /* 0x000000c400a87202 */ /* 0x000fe20000000f00 */
[----:B--2---:R-:W-:Y:S01]  /*5420*/  HMMA.16816.F32.BF16 R192, R4, R16, R156 ;  /* 0x0000001004c0723c */ /* 0x004fe2000004189c */
[----:B------:R-:W-:Y:S01]  /*5430*/  IMAD.MOV.U32 R169, RZ, RZ, R197 ;  /* 0x000000ffffa97224 */ /* 0x000fe200078e00c5 */
[----:B------:R-:W-:Y:S01]  /*5440*/  MOV R171, R199 ;  /* 0x000000c700ab7202 */ /* 0x000fe20000000f00 */
[----:B------:R-:W-:-:S02]  /*5450*/  IMAD.MOV.U32 R170, RZ, RZ, R198 ;  /* 0x000000ffffaa7224 */ /* 0x000fc400078e00c6 */
[----:B------:R-:W-:Y:S02]  /*5460*/  IMAD.MOV.U32 R35, RZ, RZ, R172 ;  /* 0x000000ffff237224 */ /* 0x000fe400078e00ac */
[----:B------:R-:W-:Y:S01]  /*5470*/  IMAD.MOV.U32 R156, RZ, RZ, R188 ;  /* 0x000000ffff9c7224 */ /* 0x000fe200078e00bc */
[----:B------:R-:W-:Y:S01]  /*5480*/  MOV R157, R189 ;  /* 0x000000bd009d7202 */ /* 0x000fe20000000f00 */
[----:B------:R-:W-:Y:S01]  /*5490*/  IMAD.MOV.U32 R158, RZ, RZ, R190 ;  /* 0x000000ffff9e7224 */ /* 0x000fe200078e00be */
[----:B-1----:R-:W-:Y:S01]  /*54a0*/  HMMA.16816.F32.BF16 R196, R4, R22, R160 ;  /* 0x0000001604c4723c */ /* 0x002fe200000418a0 */
[----:B------:R-:W-:Y:S02]  /*54b0*/  IMAD.MOV.U32 R159, RZ, RZ, R191 ;  /* 0x000000ffff9f7224 */ /* 0x000fe400078e00bf */
[----:B------:R-:W-:-:S04]  /*54c0*/  IMAD.MOV.U32 R34, RZ, RZ, R173 ;  /* 0x000000ffff227224 */ /* 0x000fc800078e00ad */
[----:B------:R-:W-:Y:S01]  /*54d0*/  MOV R162, R180 ;  /* 0x000000b400a27202 */ /* 0x000fe20000000f00 */
[C---:B------:R-:W-:Y:S01]  /*54e0*/  HMMA.16816.F32.BF16 R188, R4.reuse, R18, R152 ;  /* 0x0000001204bc723c */ /* 0x040fe20000041898 */
[----:B------:R-:W-:Y:S01]  /*54f0*/  IMAD.MOV.U32 R163, RZ, RZ, R181 ;  /* 0x000000ffffa37224 */ /* 0x000fe200078e00b5 */
[----:B------:R-:W-:Y:S01]  /*5500*/  LDSM.16.MT88.4 R16, [R216+0xa100] ;  /* 0x00a10000d810783b */ /* 0x000fe20000004200 */
[----:B------:R-:W-:Y:S02]  /*5510*/  IMAD.MOV.U32 R160, RZ, RZ, R174 ;  /* 0x000000ffffa07224 */ /* 0x000fe400078e00ae */
[----:B------:R-:W-:Y:S02]  /*5520*/  IMAD.MOV.U32 R161, RZ, RZ, R175 ;  /* 0x000000ffffa17224 */ /* 0x000fe400078e00af */
[----:B------:R-:W-:Y:S01]  /*5530*/  MOV R154, R182 ;  /* 0x000000b6009a7202 */ /* 0x000fe20000000f00 */
[----:B------:R-:W-:Y:S01]  /*5540*/  IMAD.MOV.U32 R155, RZ, RZ, R183 ;  /* 0x000000ffff9b7224 */ /* 0x000fe200078e00b7 */
[C---:B------:R-:W-:Y:S07]  /*5550*/  HMMA.16816.F32.BF16 R136, R4.reuse, R32, R136 ;  /* 0x000000200488723c */ /* 0x040fee0000041888 */
[----:B------:R-:W-:Y:S01]  /*5560*/  IMAD.MOV.U32 R33, RZ, RZ, R30 ;  /* 0x000000ffff217224 */ /* 0x000fe200078e001e */
[----:B----4-:R-:W-:Y:S01]  /*5570*/  HMMA.16816.F32.BF16 R184, R4, R8, R140 ;  /* 0x0000000804b8723c */ /* 0x010fe2000004188c */
[----:B------:R-:W-:-:S02]  /*5580*/  MOV R32, R31 ;  /* 0x0000001f00207202 */ /* 0x000fc40000000f00 */
[----:B------:R-:W1:Y:S05]  /*5590*/  LDSM.16.MT88.4 R28, [R219+0x7100] ;  /* 0x00710000db1c783b */ /* 0x000e6a0000004200 */
[C---:B------:R-:W-:Y:S01]  /*55a0*/  HMMA.16816.F32.BF16 R180, R4.reuse, R10, R132 ;  /* 0x0000000a04b4723c */ /* 0x040fe20000041884 */
[----:B------:R-:W2:Y:S07]  /*55b0*/  LDSM.16.MT88.4 R8, [R217+0xa100] ;  /* 0x00a10000d908783b */ /* 0x000eae0000004200 */
[C---:B------:R-:W-:Y:S01]  /*55c0*/  HMMA.16816.F32.BF16 R148, R4.reuse, R20, R148 ;  /* 0x000000140494723c */ /* 0x040fe20000041894 */
[----:B------:R-:W3:Y:S07]  /*55d0*/  LDSM.16.MT88.4 R20, [R218+0x7100] ;  /* 0x00710000da14783b */ /* 0x000eee0000004200 */
[C---:B-1----:R-:W-:Y:S07]  /*55e0*/  HMMA.16816.F32.BF16 R176, R4.reuse, R28, R120 ;  /* 0x0000001c04b0723c */ /* 0x042fee0000041878 */
[----:B------:R-:W-:Y:S01]  /*55f0*/  IMAD.MOV.U32 R29, RZ, RZ, R159 ;  /* 0x000000ffff1d7224 */ /* 0x000fe200078e009f */
[----:B--2---:R-:W-:Y:S01]  /*5600*/  HMMA.16816.F32.BF16 R140, R4, R8, R80 ;  /* 0x00000008048c723c */ /* 0x004fe20000041850 */
[----:B------:R-:W-:-:S07]  /*5610*/  IMAD.MOV.U32 R28, RZ, RZ, R160 ;  /* 0x000000ffff1c7224 */ /* 0x000fce00078e00a0 */
[C---:B------:R-:W-:Y:S01]  /*5620*/  HMMA.16816.F32.BF16 R132, R4.reuse, R10, R72 ;  /* 0x0000000a0484723c */ /* 0x040fe20000041848 */
[----:B------:R-:W1:Y:S07]  /*5630*/  LDSM.16.MT88.4 R8, [R218+0xa100] ;  /* 0x00a10000da08783b */ /* 0x000e6e0000004200 */
[C---:B------:R-:W-:Y:S07]  /*5640*/  HMMA.16816.F32.BF16 R172, R4.reuse, R30, R108 ;  /* 0x0000001e04ac723c */ /* 0x040fee000004186c */
[----:B------:R-:W-:Y:S01]  /*5650*/  IMAD.MOV.U32 R109, RZ, RZ, R156 ;  /* 0x000000ffff6d7224 */ /* 0x000fe200078e009c */
[----:B------:R-:W-:Y:S01]  /*5660*/  MOV R31, R158 ;  /* 0x0000009e001f7202 */ /* 0x000fe20000000f00 */
[----:B------:R-:W-:Y:S01]  /*5670*/  IMAD.MOV.U32 R108, RZ, RZ, R157 ;  /* 0x000000ffff6c7224 */ /* 0x000fe200078e009d */
[----:B------:R-:W-:Y:S01]  /*5680*/  MOV R110, R155 ;  /* 0x0000009b006e7202 */ /* 0x000fe20000000f00 */
[----:B---3--:R-:W-:Y:S01]  /*5690*/  HMMA.16816.F32.BF16 R156, R4, R20, R100 ;  /* 0x00000014049c723c */ /* 0x008fe20000041864 */
[----:B------:R-:W-:Y:S01]  /*56a0*/  IMAD.MOV.U32 R111, RZ, RZ, R154 ;  /* 0x000000ffff6f7224 */ /* 0x000fe200078e009a */
[----:B------:R-:W-:-:S05]  /*56b0*/  MOV R30, R161 ;  /* 0x000000a1001e7202 */ /* 0x000fca0000000f00 */
[----:B------:R-:W-:Y:S01]  /*56c0*/  MOV R21, R168 ;  /* 0x000000a800157202 */ /* 0x000fe20000000f00 */
[----:B------:R-:W-:Y:S01]  /*56d0*/  IMAD.MOV.U32 R100, RZ, RZ, R169 ;  /* 0x000000ffff647224 */ /* 0x000fe200078e00a9 */
[----:B------:R-:W-:Y:S01]  /*56e0*/  MOV R102, R171 ;  /* 0x000000ab00667202 */ /* 0x000fe20000000f00 */
[----:B------:R-:W-:Y:S01]  /*56f0*/  IMAD.MOV.U32 R101, RZ, RZ, R170 ;  /* 0x000000ffff657224 */ /* 0x000fe200078e00aa */
[----:B------:R-:W-:Y:S01]  /*5700*/  HMMA.16816.F32.BF16 R152, R4, R18, R88 ;  /* 0x000000120498723c */ /* 0x000fe20000041858 */
[----:B------:R-:W-:Y:S02]  /*5710*/  IMAD.MOV.U32 R20, RZ, RZ, R163 ;  /* 0x000000ffff147224 */ /* 0x000fe400078e00a3 */
[----:B------:R-:W-:-:S05]  /*5720*/  IMAD.MOV.U32 R103, RZ, RZ, R162 ;  /* 0x000000ffff677224 */ /* 0x000fca00078e00a2 */
[C---:B------:R-:W-:Y:S07]  /*5730*/  HMMA.16816.F32.BF16 R168, R4.reuse, R22, R96 ;  /* 0x0000001604a8723c */ /* 0x040fee0000041860 */
[----:B------:R-:W-:Y:S01]  /*5740*/  IMAD.MOV.U32 R97, RZ, RZ, R2 ;  /* 0x000000ffff617224 */ /* 0x000fe200078e0002 */
[----:B------:R-:W-:Y:S01]  /*5750*/  MOV R99, R220 ;  /* 0x000000dc00637202 */ /* 0x000fe20000000f00 */
[----:B------:R-:W-:Y:S01]  /*5760*/  FFMA.FTZ R2, R205, c[0x0][0x2d0], -R12 ;  /* 0x0000b400cd027a23 */ /* 0x000fe2000001080c */
[----:B------:R-:W-:Y:S01]  /*5770*/  HMMA.16816.F32.BF16 R160, R4, R16, R92 ;  /* 0x0000001004a0723c */ /* 0x000fe2000004185c */
[----:B------:R-:W-:-:S02]  /*5780*/  IMAD.MOV.U32 R98, RZ, RZ, R13 ;  /* 0x000000ffff627224 */ /* 0x000fc400078e000d */
[----:B------:R2:W-:Y:S04]  /*5790*/  MUFU.EX2 R13, R2 ;  /* 0x00000002000d7308 */ /* 0x0005e80000000800 */
[----:B------:R-:W-:Y:S01]  /*57a0*/  MOV R17, R100 ;  /* 0x0000006400117202 */ /* 0x000fe20000000f00 */
[----:B------:R-:W-:Y:S01]  /*57b0*/  IMAD.MOV.U32 R100, RZ, RZ, R108 ;  /* 0x000000ffff647224 */ /* 0x000fe200078e006c */
[----:B------:R-:W-:Y:S01]  /*57c0*/  HMMA.16816.F32.BF16 R120, R4, R24, R44 ;  /* 0x000000180478723c */ /* 0x000fe2000004182c */
[----:B------:R-:W-:Y:S02]  /*57d0*/  IMAD.MOV.U32 R108, RZ, RZ, R111 ;  /* 0x000000ffff6c7224 */ /* 0x000fe400078e006f */
[----:B------:R-:W-:-:S05]  /*57e0*/  IMAD.MOV.U32 R111, RZ, RZ, R32 ;  /* 0x000000ffff6f7224 */ /* 0x000fca00078e0020 */
[----:B------:R-:W-:Y:S01]  /*57f0*/  HMMA.16816.F32.BF16 R92, R4, R26, R36 ;  /* 0x0000001a045c723c */ /* 0x000fe20000041824 */
[----:B------:R-:W-:Y:S01]  /*5800*/  LDSM.16.MT88.4 R24, [R218+0x1900] ;  /* 0x00190000da18783b */ /* 0x000fe20000004200 */
[----:B--2---:R-:W-:-:S04]  /*5810*/  FFMA.FTZ R2, R204, c[0x0][0x2d0], -R12 ;  /* 0x0000b400cc027a23 */ /* 0x004fc8000001080c */
[----:B------:R2:W-:Y:S02]  /*5820*/  MUFU.EX2 R220, R2 ;  /* 0x0000000200dc7308 */ /* 0x0005e40000000800 */
[----:B-1----:R-:W-:Y:S01]  /*5830*/  HMMA.16816.F32.BF16 R72, R4, R8, R52 ;  /* 0x000000080448723c */ /* 0x002fe20000041834 */
[----:B--2---:R-:W-:-:S05]  /*5840*/  FFMA.FTZ R2, R166, c[0x0][0x2d0], -R12 ;  /* 0x0000b400a6027a23 */ /* 0x004fca000001080c */
[----:B------:R1:W2:Y:S02]  /*5850*/  MUFU.EX2 R96, R2 ;  /* 0x0000000200607308 */ /* 0x0002a40000000800 */
[----:B-1----:R-:W-:Y:S02]  /*5860*/  FFMA.FTZ R2, R165, c[0x0][0x2d0], -R12 ;  /* 0x0000b400a5027a23 */ /* 0x002fe4000001080c */
[----:B------:R-:W-:Y:S02]  /*5870*/  IMAD.MOV.U32 R165, RZ, RZ, R97 ;  /* 0x000000ffffa57224 */ /* 0x000fe400078e0061 */
[----:B------:R-:W-:Y:S02]  /*5880*/  IMAD.MOV.U32 R97, RZ, RZ, R98 ;  /* 0x000000ffff617224 */ /* 0x000fe400078e0062 */
[----:B------:R1:W3:Y:S01]  /*5890*/  MUFU.EX2 R88, R2 ;  /* 0x0000000200587308 */ /* 0x0002e20000000800 */
[----:B------:R-:W-:Y:S01]  /*58a0*/  MOV R98, R99 ;  /* 0x0000006300627202 */ /* 0x000fe20000000f00 */
[----:B------:R-:W-:-:S02]  /*58b0*/  IMAD.MOV.U32 R99, RZ, RZ, R20 ;  /* 0x000000ffff637224 */ /* 0x000fc400078e0014 */
        /* <DEDUP_REMOVED lines=8> */
[----:B------:R-:W-:Y:S02]  /*5940*/  IMAD.MOV.U32 R110, RZ, RZ, R35 ;  /* 0x000000ffff6e7224 */ /* 0x000fe400078e0023 */
[----:B------:R-:W-:-:S02]  /*5950*/  IMAD.MOV.U32 R16, RZ, RZ, R20 ;  /* 0x000000ffff107224 */ /* 0x000fc400078e0014 */
[----:B-1----:R-:W-:Y:S02]  /*5960*/  FFMA.FTZ R2, R206, c[0x0][0x2d0], -R0 ;  /* 0x0000b400ce027a23 */ /* 0x002fe40000010800 */
[----:B------:R-:W-:Y:S01]  /*5970*/  IMAD.MOV.U32 R91, RZ, RZ, R99 ;  /* 0x000000ffff5b7224 */ /* 0x000fe200078e0063 */
[----:B------:R-:W-:Y:S01]  /*5980*/  MOV R83, R16 ;  /* 0x0000001000537202 */ /* 0x000fe20000000f00 */
[----:B------:R1:W-:Y:S01]  /*5990*/  MUFU.EX2 R252, R2 ;  /* 0x0000000200fc7308 */ /* 0x0003e20000000800 */
[----:B------:R-:W-:Y:S02]  /*59a0*/  IMAD.MOV.U32 R99, RZ, RZ, R31 ;  /* 0x000000ffff637224 */ /* 0x000fe400078e001f */
[----:B------:R-:W-:Y:S01]  /*59b0*/  IMAD.MOV.U32 R81, RZ, RZ, R90 ;  /* 0x000000ffff517224 */ /* 0x000fe200078e005a */
[----:B------:R-:W-:Y:S01]  /*59c0*/  MOV R205, R83 ;  /* 0x0000005300cd7202 */ /* 0x000fe20000000f00 */
[----:B------:R-:W-:Y:S02]  /*59d0*/  IMAD.MOV.U32 R31, RZ, RZ, R250 ;  /* 0x000000ffff1f7224 */ /* 0x000fe400078e00fa */
[----:B------:R-:W-:Y:S01]  /*59e0*/  IMAD.MOV.U32 R82, RZ, RZ, R91 ;  /* 0x000000ffff527224 */ /* 0x000fe200078e005b */
[----:B------:R-:W-:Y:S01]  /*59f0*/  MOV R91, R97 ;  /* 0x00000061005b7202 */ /* 0x000fe20000000f00 */
[----:B------:R-:W-:-:S02]  /*5a00*/  IMAD.MOV.U32 R97, RZ, RZ, R99 ;  /* 0x000000ffff617224 */ /* 0x000fc400078e0063 */
[----:B------:R-:W-:Y:S01]  /*5a10*/  IMAD.MOV.U32 R204, RZ, RZ, R82 ;  /* 0x000000ffffcc7224 */ /* 0x000fe200078e0052 */
[----:B------:R-:W-:Y:S01]  /*5a20*/  MOV R166, R91 ;  /* 0x0000005b00a67202 */ /* 0x000fe20000000f00 */
[----:B-1----:R-:W-:Y:S02]  /*5a30*/  FFMA.FTZ R2, R207, c[0x0][0x2d0], -R0 ;  /* 0x0000b400cf027a23 */ /* 0x002fe40000010800 */
[----:B--2---:R-:W-:Y:S02]  /*5a40*/  IMAD.MOV.U32 R207, RZ, RZ, R96 ;  /* 0x000000ffffcf7224 */ /* 0x004fe400078e0060 */
[----:B------:R-:W-:Y:S01]  /*5a50*/  IMAD.MOV.U32 R96, RZ, RZ, R101 ;  /* 0x000000ffff607224 */ /* 0x000fe200078e0065 */
[----:B------:R-:W-:Y:S01]  /*5a60*/  MOV R101, R109 ;  /* 0x0000006d00657202 */ /* 0x000fe20000000f00 */
[----:B------:R1:W2:Y:S01]  /*5a70*/  MUFU.EX2 R250, R2 ;  /* 0x0000000200fa7308 */ /* 0x0002a20000000800 */
[----:B------:R-:W-:Y:S01]  /*5a80*/  MOV R109, R34 ;  /* 0x00000022006d7202 */ /* 0x000fe20000000f00 */
[----:B------:R-:W-:Y:S01]  /*5a90*/  IMAD.MOV.U32 R90, RZ, RZ, R96 ;  /* 0x000000ffff5a7224 */ /* 0x000fe200078e0060 */
[----:B------:R-:W-:Y:S01]  /*5aa0*/  HMMA.16816.F32.BF16 R32, R4, R10, R40 ;  /* 0x0000000a0420723c */ /* 0x000fe20000041828 */
[----:B------:R-:W-:Y:S01]  /*5ab0*/  IMAD.MOV.U32 R96, RZ, RZ, R98 ;  /* 0x000000ffff607224 */ /* 0x000fe200078e0062 */
[----:B------:R-:W-:Y:S01]  /*5ac0*/  MOV R98, R100 ;  /* 0x0000006400627202 */ /* 0x000fe20000000f00 */
[----:B------:R-:W-:Y:S01]  /*5ad0*/  IMAD.MOV.U32 R99, RZ, RZ, R101 ;  /* 0x000000ffff637224 */ /* 0x000fe200078e0065 */
[----:B------:R-:W-:Y:S01]  /*5ae0*/  MOV R101, R30 ;  /* 0x0000001e00657202 */ /* 0x000fe20000000f00 */
[----:B------:R-:W-:Y:S01]  /*5af0*/  IMAD.MOV.U32 R100, RZ, RZ, R102 ;  /* 0x000000ffff647224 */ /* 0x000fe200078e0066 */
[----:B------:R-:W4:Y:S01]  /*5b00*/  LDSM.16.MT88.4 R8, [R219+0x1900] ;  /* 0x00190000db08783b */ /* 0x000f220000004200 */
[----:B------:R-:W-:Y:S01]  /*5b10*/  FFMA.FTZ R4, R208, c[0x0][0x2d0], -R0 ;  /* 0x0000b400d0047a23 */ /* 0x000fe20000010800 */
[----:B---3--:R-:W-:Y:S01]  /*5b20*/  F2FP.BF16.PACK_AB R6, R88, R207 ;  /* 0x000000cf5806723e */ /* 0x008fe200000010ff */
[----:B------:R-:W-:-:S02]  /*5b30*/  IMAD.MOV.U32 R208, RZ, RZ, R21 ;  /* 0x000000ffffd07224 */ /* 0x000fc400078e0015 */
[----:B------:R-:W3:Y:S01]  /*5b40*/  LDSM.16.MT88.4 R20, [R216+0x1900] ;  /* 0x00190000d814783b */ /* 0x000ee20000004200 */
[----:B------:R-:W-:Y:S01]  /*5b50*/  IMAD.MOV.U32 R102, RZ, RZ, R31 ;  /* 0x000000ffff667224 */ /* 0x000fe200078e001f */
[----:B------:R-:W-:Y:S01]  /*5b60*/  MOV R31, R214 ;  /* 0x000000d6001f7202 */ /* 0x000fe20000000f00 */
[----:B-1----:R-:W-:Y:S01]  /*5b70*/  FFMA.FTZ R2, R209, c[0x0][0x2d0], -R0 ;  /* 0x0000b400d1027a23 */ /* 0x002fe20000010800 */
[----:B------:R1:W-:Y:S01]  /*5b80*/  MUFU.EX2 R214, R4 ;  /* 0x0000000400d67308 */ /* 0x0003e20000000800 */
[----:B------:R-:W-:Y:S01]  /*5b90*/  IMAD.MOV.U32 R30, RZ, RZ, R215 ;  /* 0x000000ffff1e7224 */ /* 0x000fe200078e00d7 */
[----:B------:R-:W-:Y:S01]  /*5ba0*/  MOV R209, R89 ;  /* 0x0000005900d17202 */ /* 0x000fe20000000f00 */
[----:B------:R-:W-:Y:S01]  /*5bb0*/  IMAD.MOV.U32 R89, RZ, RZ, R17 ;  /* 0x000000ffff597224 */ /* 0x000fe200078e0011 */
[----:B--2---:R-:W-:Y:S01]  /*5bc0*/  F2FP.BF16.PACK_AB R5, R250, R252 ;  /* 0x000000fcfa05723e */ /* 0x004fe200000010ff */
[----:B------:R-:W2:Y:S01]  /*5bd0*/  LDSM.16.MT88.4 R16, [R217+0x1900] ;  /* 0x00190000d910783b */ /* 0x000ea20000004200 */
[----:B------:R-:W-:-:S02]  /*5be0*/  IMAD.MOV.U32 R91, RZ, RZ, R102 ;  /* 0x000000ffff5b7224 */ /* 0x000fc400078e0066 */
[----:B------:R-:W4:Y:S01]  /*5bf0*/  MUFU.EX2 R215, R2 ;  /* 0x0000000200d77308 */ /* 0x000f220000000800 */
[----:B-1----:R-:W-:Y:S02]  /*5c00*/  F2FP.BF16.PACK_AB R4, R220, R13 ;  /* 0x0000000ddc04723e */ /* 0x002fe400000010ff */
[----:B----4-:R-:W-:Y:S01]  /*5c10*/  F2FP.BF16.PACK_AB R7, R215, R214 ;  /* 0x000000d6d707723e */ /* 0x010fe200000010ff */
[----:B------:R-:W-:-:S06]  /*5c20*/  IMAD.MOV.U32 R2, RZ, RZ, R81 ;  /* 0x000000ffff027224 */ /* 0x000fcc00078e0051 */
[C---:B------:R-:W-:Y:S08]  /*5c30*/  HMMA.16816.F32.BF16 R80, R4.reuse, R8, R68 ;  /* 0x000000080450723c */ /* 0x040ff00000041844 */
[C---:B---3--:R-:W-:Y:S08]  /*5c40*/  HMMA.16816.F32.BF16 R44, R4.reuse, R20, R56 ;  /* 0x00000014042c723c */ /* 0x048ff00000041838 */
[C---:B------:R-:W-:Y:S01]  /*5c50*/  HMMA.16816.F32.BF16 R40, R4.reuse, R22, R64 ;  /* 0x000000160428723c */ /* 0x040fe20000041840 */
[----:B------:R-:W1:Y:S07]  /*5c60*/  LDSM.16.MT88.4 R20, [R216+0x4900] ;  /* 0x00490000d814783b */ /* 0x000e6e0000004200 */
[C---:B--2---:R-:W-:Y:S08]  /*5c70*/  HMMA.16816.F32.BF16 R36, R4.reuse, R16, R76 ;  /* 0x000000100424723c */ /* 0x044ff0000004184c */
[C---:B------:R-:W-:Y:S01]  /*5c80*/  HMMA.16816.F32.BF16 R76, R4.reuse, R10, R60 ;  /* 0x0000000a044c723c */ /* 0x040fe2000004183c */
[----:B------:R-:W2:Y:S07]  /*5c90*/  LDSM.16.MT88.4 R8, [R219+0x4900] ;  /* 0x00490000db08783b */ /* 0x000eae0000004200 */
[C---:B------:R-:W-:Y:S07]  /*5ca0*/  HMMA.16816.F32.BF16 R68, R4.reuse, R24, R48 ;  /* 0x000000180444723c */ /* 0x040fee0000041830 */
[----:B------:R-:W-:Y:S01]  /*5cb0*/  IMAD.MOV.U32 R51, RZ, RZ, R204 ;  /* 0x000000ffff337224 */ /* 0x000fe200078e00cc */
[----:B------:R-:W-:Y:S01]  /*5cc0*/  MOV R49, R88 ;  /* 0x0000005800317202 */ /* 0x000fe20000000f00 */
[----:B------:R-:W-:Y:S01]  /*5cd0*/  IMAD.MOV.U32 R50, RZ, RZ, R205 ;  /* 0x000000ffff327224 */ /* 0x000fe200078e00cd */
[----:B------:R-:W-:Y:S01]  /*5ce0*/  MOV R88, R98 ;  /* 0x0000006200587202 */ /* 0x000fe20000000f00 */
[----:B------:R-:W-:Y:S01]  /*5cf0*/  IMAD.MOV.U32 R48, RZ, RZ, R89 ;  /* 0x000000ffff307224 */ /* 0x000fe200078e0059 */
[C---:B------:R-:W-:Y:S01]  /*5d00*/  HMMA.16816.F32.BF16 R84, R4.reuse, R18, R84 ;  /* 0x000000120454723c */ /* 0x040fe20000041854 */
[----:B------:R-:W-:Y:S01]  /*5d10*/  IMAD.MOV.U32 R205, RZ, RZ, R96 ;  /* 0x000000ffffcd7224 */ /* 0x000fe200078e0060 */
[----:B------:R-:W3:Y:S01]  /*5d20*/  LDSM.16.MT88.4 R16, [R217+0x4900] ;  /* 0x00490000d910783b */ /* 0x000ee20000004200 */
[----:B------:R-:W-:Y:S01]  /*5d30*/  IMAD.MOV.U32 R204, RZ, RZ, R97 ;  /* 0x000000ffffcc7224 */ /* 0x000fe200078e0061 */
[----:B------:R-:W-:Y:S01]  /*5d40*/  MOV R97, R31 ;  /* 0x0000001f00617202 */ /* 0x000fe20000000f00 */
[----:B------:R-:W-:Y:S01]  /*5d50*/  IMAD.MOV.U32 R89, RZ, RZ, R99 ;  /* 0x000000ffff597224 */ /* 0x000fe200078e0063 */
[----:B------:R-:W-:Y:S01]  /*5d60*/  MOV R24, R101 ;  /* 0x0000006500187202 */ /* 0x000fe20000000f00 */
[----:B------:R-:W-:Y:S01]  /*5d70*/  IMAD.MOV.U32 R96, RZ, RZ, R30 ;  /* 0x000000ffff607224 */ /* 0x000fe200078e001e */
[----:B-1----:R-:W-:Y:S01]  /*5d80*/  HMMA.16816.F32.BF16 R60, R4, R20, R112 ;  /* 0x00000014043c723c */ /* 0x002fe20000041870 */
[----:B------:R-:W-:-:S02]  /*5d90*/  IMAD.MOV.U32 R98, RZ, RZ, R28 ;  /* 0x000000ffff627224 */ /* 0x000fc400078e001c */
[----:B------:R-:W-:Y:S02]  /*5da0*/  IMAD.MOV.U32 R99, RZ, RZ, R29 ;  /* 0x000000ffff637224 */ /* 0x000fe400078e001d */
[----:B------:R-:W1:Y:S01]  /*5db0*/  LDSM.16.MT88.4 R28, [R218+0x4900] ;  /* 0x00490000da1c783b */ /* 0x000e620000004200 */
[----:B------:R-:W-:Y:S02]  /*5dc0*/  IMAD.MOV.U32 R25, RZ, RZ, R90 ;  /* 0x000000ffff197224 */ /* 0x000fe400078e005a */
[C---:B------:R-:W-:Y:S01]  /*5dd0*/  HMMA.16816.F32.BF16 R56, R4.reuse, R22, R116 ;  /* 0x000000160438723c */ /* 0x040fe20000041874 */
[----:B------:R-:W4:Y:S01]  /*5de0*/  LDSM.16.MT88.4 R20, [R216+0x7900] ;  /* 0x00790000d814783b */ /* 0x000f220000004200 */
[----:B------:R-:W-:Y:S02]  /*5df0*/  IMAD.MOV.U32 R90, RZ, RZ, R100 ;  /* 0x000000ffff5a7224 */ /* 0x000fe400078e0064 */
[----:B------:R-:W-:Y:S02]  /*5e00*/  IMAD.MOV.U32 R206, RZ, RZ, R204 ;  /* 0x000000ffffce7224 */ /* 0x000fe400078e00cc */
[----:B------:R-:W-:Y:S01]  /*5e10*/  IMAD.MOV.U32 R204, RZ, RZ, R89 ;  /* 0x000000ffffcc7224 */ /* 0x000fe200078e0059 */
[----:B------:R-:W-:Y:S01]  /*5e20*/  MOV R89, R108 ;  /* 0x0000006c00597202 */ /* 0x000fe20000000f00 */
[C---:B--2---:R-:W-:Y:S07]  /*5e30*/  HMMA.16816.F32.BF16 R112, R4.reuse, R8, R136 ;  /* 0x000000080470723c */ /* 0x044fee0000041888 */
[----:B------:R-:W-:Y:S01]  /*5e40*/  IMAD.MOV.U32 R139, RZ, RZ, R166 ;  /* 0x000000ffff8b7224 */ /* 0x000fe200078e00a6 */
[----:B------:R-:W-:Y:S01]  /*5e50*/  HMMA.16816.F32.BF16 R64, R4, R26, R104 ;  /* 0x0000001a0440723c */ /* 0x000fe20000041868 */
[----:B------:R-:W-:Y:S01]  /*5e60*/  MOV R166, R88 ;  /* 0x0000005800a67202 */ /* 0x000fe20000000f00 */
[----:B------:R-:W-:Y:S01]  /*5e70*/  IMAD.MOV.U32 R88, RZ, RZ, R90 ;  /* 0x000000ffff587224 */ /* 0x000fe200078e005a */
[----:B------:R-:W-:Y:S01]  /*5e80*/  MOV R138, R110 ;  /* 0x0000006e008a7202 */ /* 0x000fe20000000f00 */
[----:B------:R-:W-:-:S02]  /*5e90*/  IMAD.MOV.U32 R90, RZ, RZ, R109 ;  /* 0x000000ffff5a7224 */ /* 0x000fc400078e006d */
[----:B------:R-:W-:Y:S01]  /*5ea0*/  IMAD.MOV.U32 R137, RZ, RZ, R111 ;  /* 0x000000ffff897224 */ /* 0x000fe200078e006f */
[----:B------:R-:W-:Y:S01]  /*5eb0*/  MOV R107, R103 ;  /* 0x00000067006b7202 */ /* 0x000fe20000000f00 */
[----:B------:R-:W-:Y:S01]  /*5ec0*/  HMMA.16816.F32.BF16 R116, R4, R10, R144 ;  /* 0x0000000a0474723c */ /* 0x000fe20000041890 */
[----:B------:R-:W2:Y:S01]  /*5ed0*/  LDSM.16.MT88.4 R8, [R219+0x7900] ;  /* 0x00790000db08783b */ /* 0x000ea20000004200 */
[----:B------:R-:W-:Y:S01]  /*5ee0*/  IMAD.MOV.U32 R136, RZ, RZ, R204 ;  /* 0x000000ffff887224 */ /* 0x000fe200078e00cc */
[----:B------:R-:W-:-:S04]  /*5ef0*/  MOV R204, R90 ;  /* 0x0000005a00cc7202 */ /* 0x000fc80000000f00 */
[----:B------:R-:W-:Y:S01]  /*5f00*/  MOV R146, R98 ;  /* 0x0000006200927202 */ /* 0x000fe20000000f00 */
        /* <DEDUP_REMOVED lines=8> */
[----:B-1----:R-:W-:Y:S01]  /*5f90*/  HMMA.16816.F32.BF16 R108, R4, R28, R148 ;  /* 0x0000001c046c723c */ /* 0x002fe20000041894 */
[----:B------:R-:W-:Y:S01]  /*5fa0*/  MOV R131, R88 ;  /* 0x0000005800837202 */ /* 0x000fe20000000f00 */
[----:B------:R-:W-:Y:S01]  /*5fb0*/  IMAD.MOV.U32 R128, RZ, RZ, R48 ;  /* 0x000000ffff807224 */ /* 0x000fe200078e0030 */
[----:B------:R-:W-:-:S04]  /*5fc0*/  MOV R129, R25 ;  /* 0x0000001900817202 */ /* 0x000fc80000000f00 */
[----:B------:R-:W-:Y:S01]  /*5fd0*/  MOV R151, R107 ;  /* 0x0000006b00977202 */ /* 0x000fe20000000f00 */
[C---:B------:R-:W-:Y:S01]  /*5fe0*/  HMMA.16816.F32.BF16 R52, R4.reuse, R16, R124 ;  /* 0x000000100434723c */ /* 0x040fe2000004187c */
[----:B------:R-:W-:Y:S01]  /*5ff0*/  IMAD.MOV.U32 R150, RZ, RZ, R24 ;  /* 0x000000ffff967224 */ /* 0x000fe200078e0018 */
[----:B------:R-:W1:Y:S01]  /*6000*/  LDSM.16.MT88.4 R16, [R217+0x7900] ;  /* 0x00790000d910783b */ /* 0x000e620000004200 */
[----:B------:R-:W-:Y:S01]  /*6010*/  IMAD.MOV.U32 R28, RZ, RZ, R2 ;  /* 0x000000ffff1c7224 */ /* 0x000fe200078e0002 */
[----:B------:R-:W-:Y:S01]  /*6020*/  MOV R149, R49 ;  /* 0x0000003100957202 */ /* 0x000fe20000000f00 */
[----:B------:R-:W-:Y:S01]  /*6030*/  IMAD.MOV.U32 R2, RZ, RZ, R201 ;  /* 0x000000ffff027224 */ /* 0x000fe200078e00c9 */
[----:B------:R-:W3:Y:S01]  /*6040*/  LDSM.16.MT88.4 R24, [R218+0x7900] ;  /* 0x00790000da18783b */ /* 0x000ee20000004200 */
[----:B------:R-:W-:Y:S01]  /*6050*/  IMAD.MOV.U32 R148, RZ, RZ, R50 ;  /* 0x000000ffff947224 */ /* 0x000fe200078e0032 */
[----:B------:R-:W-:Y:S01]  /*6060*/  HMMA.16816.F32.BF16 R104, R4, R30, R196 ;  /* 0x0000001e0468723c */ /* 0x000fe200000418c4 */
[----:B------:R-:W-:-:S06]  /*6070*/  MOV R29, R51 ;  /* 0x00000033001d7202 */ /* 0x000fcc0000000f00 */
[----:B------:R-:W-:Y:S01]  /*6080*/  IMAD.MOV.U32 R198, RZ, RZ, R91 ;  /* 0x000000ffffc67224 */ /* 0x000fe200078e005b */
[----:B------:R-:W-:Y:S01]  /*6090*/  MOV R199, R96 ;  /* 0x0000006000c77202 */ /* 0x000fe20000000f00 */
[----:B------:R-:W-:Y:S01]  /*60a0*/  IMAD.MOV.U32 R31, RZ, RZ, R97 ;  /* 0x000000ffff1f7224 */ /* 0x000fe200078e0061 */
[----:B----4-:R-:W-:Y:S01]  /*60b0*/  HMMA.16816.F32.BF16 R88, R4, R22, R188 ;  /* 0x000000160458723c */ /* 0x010fe200000418bc */
[----:B------:R-:W-:-:S07]  /*60c0*/  MOV R30, R200 ;  /* 0x000000c8001e7202 */ /* 0x000fce0000000f00 */
[C---:B------:R-:W-:Y:S01]  /*60d0*/  HMMA.16816.F32.BF16 R96, R4.reuse, R20, R192 ;  /* 0x000000140460723c */ /* 0x040fe200000418c0 */
[----:B------:R-:W4:Y:S07]  /*60e0*/  LDSM.16.MT88.4 R20, [R216+0xa900] ;  /* 0x00a90000d814783b */ /* 0x000f2e0000004200 */
[C---:B--2---:R-:W-:Y:S08]  /*60f0*/  HMMA.16816.F32.BF16 R124, R4.reuse, R8, R176 ;  /* 0x00000008047c723c */ /* 0x044ff000000418b0 */
[C---:B------:R-:W-:Y:S01]  /*6100*/  HMMA.16816.F32.BF16 R192, R4.reuse, R10, R172 ;  /* 0x0000000a04c0723c */ /* 0x040fe200000418ac */
[----:B------:R-:W2:Y:S07]  /*6110*/  LDSM.16.MT88.4 R8, [R219+0xa900] ;  /* 0x00a90000db08783b */ /* 0x000eae0000004200 */
[C---:B-1----:R-:W-:Y:S08]  /*6120*/  HMMA.16816.F32.BF16 R48, R4.reuse, R16, R184 ;  /* 0x000000100430723c */ /* 0x042ff000000418b8 */
[C---:B------:R-:W-:Y:S01]  /*6130*/  HMMA.16816.F32.BF16 R200, R4.reuse, R18, R180 ;  /* 0x0000001204c8723c */ /* 0x040fe200000418b4 */
[----:B------:R-:W1:Y:S07]  /*6140*/  LDSM.16.MT88.4 R16, [R217+0xa900] ;  /* 0x00a90000d910783b */ /* 0x000e6e0000004200 */
[C---:B---3--:R-:W-:Y:S08]  /*6150*/  HMMA.16816.F32.BF16 R176, R4.reuse, R24, R156 ;  /* 0x0000001804b0723c */ /* 0x048ff0000004189c */
[C---:B----4-:R-:W-:Y:S07]  /*6160*/  HMMA.16816.F32.BF16 R172, R4.reuse, R22, R152 ;  /* 0x0000001604ac723c */ /* 0x050fee0000041898 */
[----:B------:R-:W-:Y:S01]  /*6170*/  MOV R153, R2 ;  /* 0x0000000200997202 */ /* 0x000fe20000000f00 */
[----:B------:R-:W-:Y:S01]  /*6180*/  FFMA.FTZ R2, R213, c[0x0][0x2d0], -R12 ;  /* 0x0000b400d5027a23 */ /* 0x000fe2000001080c */
[C---:B------:R-:W-:Y:S01]  /*6190*/  HMMA.16816.F32.BF16 R188, R4.reuse, R26, R168 ;  /* 0x0000001a04bc723c */ /* 0x040fe200000418a8 */
[----:B------:R-:W3:Y:S01]  /*61a0*/  LDSM.16.MT88.4 R24, [R218+0xa900] ;  /* 0x00a90000da18783b */ /* 0x000ee20000004200 */
[----:B------:R-:W-:Y:S01]  /*61b0*/  MOV R155, R206 ;  /* 0x000000ce009b7202 */ /* 0x000fe20000000f00 */
[----:B------:R-:W-:Y:S01]  /*61c0*/  IMAD.MOV.U32 R154, RZ, RZ, R207 ;  /* 0x000000ffff9a7224 */ /* 0x000fe200078e00cf */
[----:B------:R4:W-:Y:S03]  /*61d0*/  MUFU.EX2 R206, R2 ;  /* 0x0000000200ce7308 */ /* 0x0009e60000000800 */
[----:B------:R-:W-:Y:S01]  /*61e0*/  MOV R169, R144 ;  /* 0x0000009000a97202 */ /* 0x000fe20000000f00 */
[----:B------:R-:W-:Y:S01]  /*61f0*/  HMMA.16816.F32.BF16 R184, R4, R20, R160 ;  /* 0x0000001404b8723c */ /* 0x000fe200000418a0 */
[----:B------:R-:W-:Y:S01]  /*6200*/  MOV R171, R198 ;  /* 0x000000c600ab7202 */ /* 0x000fe20000000f00 */
[----:B------:R-:W-:-:S02]  /*6210*/  IMAD.MOV.U32 R152, RZ, RZ, R154 ;  /* 0x000000ffff987224 */ /* 0x000fc400078e009a */
[----:B------:R-:W-:Y:S02]  /*6220*/  IMAD.MOV.U32 R168, RZ, RZ, R199 ;  /* 0x000000ffffa87224 */ /* 0x000fe400078e00c7 */
[----:B------:R-:W-:Y:S01]  /*6230*/  IMAD.MOV.U32 R170, RZ, RZ, R145 ;  /* 0x000000ffffaa7224 */ /* 0x000fe200078e0091 */
[----:B------:R-:W-:Y:S01]  /*6240*/  MOV R20, R146 ;  /* 0x0000009200147202 */ /* 0x000fe20000000f00 */
[----:B------:R-:W-:Y:S01]  /*6250*/  IMAD.MOV.U32 R21, RZ, RZ, R147 ;  /* 0x000000ffff157224 */ /* 0x000fe200078e0093 */
[C---:B--2---:R-:W-:Y:S01]  /*6260*/  HMMA.16816.F32.BF16 R160, R4.reuse, R8, R120 ;  /* 0x0000000804a0723c */ /* 0x044fe20000041878 */
[----:B----4-:R-:W-:Y:S02]  /*6270*/  FFMA.FTZ R2, R212, c[0x0][0x2d0], -R12 ;  /* 0x0000b400d4027a23 */ /* 0x010fe4000001080c */
[----:B------:R-:W-:Y:S02]  /*6280*/  IMAD.MOV.U32 R154, RZ, RZ, R20 ;  /* 0x000000ffff9a7224 */ /* 0x000fe400078e0014 */
[----:B------:R2:W4:Y:S03]  /*6290*/  MUFU.EX2 R212, R2 ;  /* 0x0000000200d47308 */ /* 0x0005260000000800 */
[----:B------:R-:W-:Y:S01]  /*62a0*/  HMMA.16816.F32.BF16 R196, R4, R10, R92 ;  /* 0x0000000a04c4723c */ /* 0x000fe2000004185c */
[----:B------:R-:W4:Y:S01]  /*62b0*/  LDSM.16.MT88.4 R8, [R216+0x2100] ;  /* 0x00210000d808783b */ /* 0x000f220000004200 */
[----:B------:R-:W-:-:S02]  /*62c0*/  IMAD.MOV.U32 R20, RZ, RZ, R168 ;  /* 0x000000ffff147224 */ /* 0x000fc400078e00a8 */
[----:B------:R-:W-:Y:S02]  /*62d0*/  IMAD.MOV.U32 R168, RZ, RZ, R170 ;  /* 0x000000ffffa87224 */ /* 0x000fe400078e00aa */
[----:B------:R-:W-:Y:S02]  /*62e0*/  IMAD.MOV.U32 R170, RZ, RZ, R148 ;  /* 0x000000ffffaa7224 */ /* 0x000fe400078e0094 */
[----:B-1----:R-:W-:Y:S01]  /*62f0*/  HMMA.16816.F32.BF16 R156, R4, R16, R140 ;  /* 0x00000010049c723c */ /* 0x002fe2000004188c */
[----:B------:R-:W-:Y:S02]  /*6300*/  IMAD.MOV.U32 R148, RZ, RZ, R150 ;  /* 0x000000ffff947224 */ /* 0x000fe400078e0096 */
[----:B------:R-:W-:Y:S01]  /*6310*/  IMAD.MOV.U32 R150, RZ, RZ, R137 ;  /* 0x000000ffff967224 */ /* 0x000fe200078e0089 */
[----:B------:R-:W-:Y:S01]  /*6320*/  MOV R137, R224 ;  /* 0x000000e000897202 */ /* 0x000fe20000000f00 */
[----:B--2---:R-:W-:-:S03]  /*6330*/  FFMA.FTZ R2, R210, c[0x0][0x2d0], -R12 ;  /* 0x0000b400d2027a23 */ /* 0x004fc6000001080c */
[----:B---3--:R-:W-:Y:S01]  /*6340*/  HMMA.16816.F32.BF16 R180, R4, R24, R72 ;  /* 0x0000001804b4723c */ /* 0x008fe20000041848 */
[----:B------:R-:W-:-:S07]  /*6350*/  IMAD.MOV.U32 R143, RZ, RZ, R205 ;  /* 0x000000ffff8f7224 */ /* 0x000fce00078e00cd */
[----:B------:R-:W-:Y:S01]  /*6360*/  HMMA.16816.F32.BF16 R144, R4, R18, R132 ;  /* 0x000000120490723c */ /* 0x000fe20000041884 */
[----:B------:R1:W-:Y:S01]  /*6370*/  MUFU.EX2 R213, R2 ;  /* 0x0000000200d57308 */ /* 0x0003e20000000800 */
[----:B------:R-:W-:Y:S01]  /*6380*/  IMAD.MOV.U32 R140, RZ, RZ, R168 ;  /* 0x000000ffff8c7224 */ /* 0x000fe200078e00a8 */
[----:B------:R-:W-:Y:S01]  /*6390*/  LDSM.16.MT88.4 R16, [R218+0x2100] ;  /* 0x00210000da10783b */ /* 0x000fe20000004200 */
[----:B------:R-:W-:Y:S02]  /*63a0*/  IMAD.MOV.U32 R93, RZ, RZ, R170 ;  /* 0x000000ffff5d7224 */ /* 0x000fe400078e00aa */
[----:B------:R-:W-:Y:S01]  /*63b0*/  IMAD.MOV.U32 R95, RZ, RZ, R128 ;  /* 0x000000ffff5f7224 */ /* 0x000fe200078e0080 */
[----:B------:R-:W-:Y:S01]  /*63c0*/  MOV R142, R221 ;  /* 0x000000dd008e7202 */ /* 0x000fe20000000f00 */
[----:B------:R2:W5:Y:S01]  /*63d0*/  LDL.LU R224, [R1+0x54] ;  /* 0x0000540001e07983 */ /* 0x0005620000300800 */
[----:B-1----:R-:W-:-:S04]  /*63e0*/  FFMA.FTZ R2, R211, c[0x0][0x2d0], -R12 ;  /* 0x0000b400d3027a23 */ /* 0x002fc8000001080c */
[----:B------:R1:W3:Y:S02]  /*63f0*/  MUFU.EX2 R207, R2 ;  /* 0x0000000200cf7308 */ /* 0x0002e40000000800 */
[----:B-1----:R-:W-:Y:S01]  /*6400*/  FFMA.FTZ R2, R153, c[0x0][0x2d0], -R0 ;  /* 0x0000b40099027a23 */ /* 0x002fe20000010800 */
[----:B------:R-:W-:Y:S02]  /*6410*/  MOV R153, R155 ;  /* 0x0000009b00997202 */ /* 0x000fe40000000f00 */
[----:B------:R-:W-:Y:S02]  /*6420*/  MOV R155, R21 ;  /* 0x00000015009b7202 */ /* 0x000fe40000000f00 */
[----:B------:R-:W-:Y:S02]  /*6430*/  MOV R21, R169 ;  /* 0x000000a900157202 */ /* 0x000fe40000000f00 */
[----:B------:R-:W-:Y:S02]  /*6440*/  MOV R169, R171 ;  /* 0x000000ab00a97202 */ /* 0x000fe40000000f00 */
[----:B------:R-:W-:-:S02]  /*6450*/  MOV R171, R149 ;  /* 0x0000009500ab7202 */ /* 0x000fc40000000f00 */
[----:B------:R-:W-:Y:S02]  /*6460*/  MOV R149, R151 ;  /* 0x0000009700957202 */ /* 0x000fe40000000f00 */
[----:B------:R-:W-:Y:S01]  /*6470*/  MOV R151, R138 ;  /* 0x0000008a00977202 */ /* 0x000fe20000000f00 */
[----:B------:R-:W-:Y:S02]  /*6480*/  IMAD.MOV.U32 R138, RZ, RZ, R165 ;  /* 0x000000ffff8a7224 */ /* 0x000fe400078e00a5 */
[----:B------:R1:W-:Y:S01]  /*6490*/  MUFU.EX2 R165, R2 ;  /* 0x0000000200a57308 */ /* 0x0003e20000000800 */
[----:B------:R-:W-:Y:S02]  /*64a0*/  IMAD.MOV.U32 R23, RZ, RZ, R153 ;  /* 0x000000ffff177224 */ /* 0x000fe400078e0099 */
[----:B------:R-:W-:Y:S02]  /*64b0*/  IMAD.MOV.U32 R153, RZ, RZ, R155 ;  /* 0x000000ffff997224 */ /* 0x000fe400078e009b */
[----:B------:R-:W-:-:S02]  /*64c0*/  IMAD.MOV.U32 R155, RZ, RZ, R149 ;  /* 0x000000ffff9b7224 */ /* 0x000fc400078e0095 */
[----:B------:R-:W-:Y:S01]  /*64d0*/  IMAD.MOV.U32 R149, RZ, RZ, R151 ;  /* 0x000000ffff957224 */ /* 0x000fe200078e0097 */
[----:B------:R-:W-:Y:S01]  /*64e0*/  MOV R151, R166 ;  /* 0x000000a600977202 */ /* 0x000fe20000000f00 */
[----:B-1----:R-:W-:Y:S01]  /*64f0*/  FFMA.FTZ R2, R152, c[0x0][0x2d0], -R0 ;  /* 0x0000b40098027a23 */ /* 0x002fe20000010800 */
[----:B------:R-:W-:-:S03]  /*6500*/  MOV R152, R154 ;  /* 0x0000009a00987202 */ /* 0x000fc60000000f00 */
[----:B------:R1:W1:Y:S01]  /*6510*/  MUFU.EX2 R166, R2 ;  /* 0x0000000200a67308 */ /* 0x0002620000000800 */
[----:B------:R-:W-:Y:S01]  /*6520*/  MOV R22, R152 ;  /* 0x0000009800167202 */ /* 0x000fe20000000f00 */
[----:B------:R-:W-:Y:S01]  /*6530*/  HMMA.16816.F32.BF16 R72, R4, R26, R32 ;  /* 0x0000001a0448723c */ /* 0x000fe20000041820 */
[----:B------:R-:W2:Y:S01]  /*6540*/  LDSM.16.MT88.4 R24, [R217+0x2100] ;  /* 0x00210000d918783b */ /* 0x000ea20000004200 */
[----:B------:R-:W-:Y:S02]  /*6550*/  MOV R92, R21 ;  /* 0x00000015005c7202 */ /* 0x000fe40000000f00 */
[----:B------:R-:W-:Y:S01]  /*6560*/  MOV R141, R169 ;  /* 0x000000a9008d7202 */ /* 0x000fe20000000f00 */
[----:B------:R-:W-:Y:S01]  /*6570*/  LDSM.16.MT88.4 R32, [R217+0x5100] ;  /* 0x00510000d920783b */ /* 0x000fe20000004200 */
[----:B-1----:R-:W-:Y:S02]  /*6580*/  FFMA.FTZ R2, R23, c[0x0][0x2d0], -R0 ;  /* 0x0000b40017027a23 */ /* 0x002fe40000010800 */
[----:B------:R-:W-:-:S02]  /*6590*/  IMAD.MOV.U32 R23, RZ, RZ, R153 ;  /* 0x000000ffff177224 */ /* 0x000fc400078e0099 */
[----:B------:R-:W-:Y:S02]  /*65a0*/  IMAD.MOV.U32 R153, RZ, RZ, R155 ;  /* 0x000000ffff997224 */ /* 0x000fe400078e009b */
[----:B------:R-:W-:Y:S01]  /*65b0*/  IMAD.MOV.U32 R155, RZ, RZ, R149 ;  /* 0x000000ffff9b7224 */ /* 0x000fe200078e0095 */
[----:B------:R-:W-:Y:S02]  /*65c0*/  MOV R149, R204 ;  /* 0x000000cc00957202 */ /* 0x000fe40000000f00 */
[----:B------:R1:W-:Y:S01]  /*65d0*/  MUFU.EX2 R204, R2 ;  /* 0x0000000200cc7308 */ /* 0x0003e20000000800 */
[----:B------:R-:W-:Y:S01]  /*65e0*/  MOV R133, R23 ;  /* 0x0000001700857202 */ /* 0x000fe20000000f00 */
[----:B-1----:R-:W-:-:S06]  /*65f0*/  FFMA.FTZ R2, R22, c[0x0][0x2d0], -R0 ;  /* 0x0000b40016027a23 */ /* 0x002fcc0000010800 */
[----:B------:R1:W1:Y:S02]  /*6600*/  MUFU.EX2 R205, R2 ;  /* 0x0000000200cd7308 */ /* 0x0002640000000800 */
[----:B-1----:R-:W-:Y:S02]  /*6610*/  IMAD.MOV.U32 R2, RZ, RZ, R20 ;  /* 0x000000ffff027224 */ /* 0x002fe400078e0014 */
[----:B------:R-:W1:Y:S01]  /*6620*/  LDSM.16.MT88.4 R20, [R219+0x2100] ;  /* 0x00210000db14783b */ /* 0x000e620000004200 */
[----:B----4-:R-:W-:Y:S02]  /*6630*/  F2FP.BF16.PACK_AB R4, R212, R206 ;  /* 0x000000ced404723e */ /* 0x010fe400000010ff */
[----:B---3--:R-:W-:Y:S02]  /*6640*/  F2FP.BF16.PACK_AB R6, R207, R213 ;  /* 0x000000d5cf06723e */ /* 0x008fe400000010ff */
[----:B------:R-:W-:Y:S02]  /*6650*/  F2FP.BF16.PACK_AB R5, R166, R165 ;  /* 0x000000a5a605723e */ /* 0x000fe400000010ff */
[----:B------:R-:W-:-:S02]  /*6660*/  F2FP.BF16.PACK_AB R7, R205, R204 ;  /* 0x000000cccd07723e */ /* 0x000fc400000010ff */
[----:B------:R-:W-:Y:S02]  /*6670*/  MOV R94, R171 ;  /* 0x000000ab005e7202 */ /* 0x000fe40000000f00 */
[----:B------:R-:W-:Y:S02]  /*6680*/  MOV R154, R148 ;  /* 0x00000094009a7202 */ /* 0x000fe40000000f00 */
[----:B------:R-:W-:Y:S01]  /*6690*/  MOV R148, R150 ;  /* 0x0000009600947202 */ /* 0x000fe20000000f00 */
[----:B------:R-:W-:Y:S01]  /*66a0*/  HMMA.16816.F32.BF16 R168, R4, R8, R44 ;  /* 0x0000000804a8723c */ /* 0x000fe2000004182c */
[----:B------:R-:W-:Y:S02]  /*66b0*/  MOV R152, R154 ;  /* 0x0000009a00987202 */ /* 0x000fe40000000f00 */
[----:B------:R-:W-:-:S05]  /*66c0*/  MOV R154, R148 ;  /* 0x00000094009a7202 */ /* 0x000fca0000000f00 */
[C---:B------:R-:W-:Y:S01]  /*66d0*/  HMMA.16816.F32.BF16 R44, R4.reuse, R10, R40 ;  /* 0x0000000a042c723c */ /* 0x040fe20000041828 */
[----:B------:R-:W3:Y:S01]  /*66e0*/  LDSM.16.MT88.4 R8, [R216+0x5100] ;  /* 0x00510000d808783b */ /* 0x000ee20000004200 */
[----:B------:R-:W-:Y:S01]  /*66f0*/  IMAD.MOV.U32 R132, RZ, RZ, R152 ;  /* 0x000000ffff847224 */ /* 0x000fe200078e0098 */
[----:B------:R-:W-:Y:S01]  /*6700*/  MOV R135, R153 ;  /* 0x0000009900877202 */ /* 0x000fe20000000f00 */
[----:B------:R-:W-:Y:S01]  /*6710*/  IMAD.MOV.U32 R210, RZ, RZ, R154 ;  /* 0x000000ffffd27224 */ /* 0x000fe200078e009a */
[----:B------:R-:W-:Y:S02]  /*6720*/  MOV R211, R155 ;  /* 0x0000009b00d37202 */ /* 0x000fe40000000f00 */
[----:B------:R-:W-:Y:S01]  /*6730*/  MOV R134, R129 ;  /* 0x0000008100867202 */ /* 0x000fe20000000f00 */
[C---:B--2---:R-:W-:Y:S07]  /*6740*/  HMMA.16816.F32.BF16 R36, R4.reuse, R24, R36 ;  /* 0x000000180424723c */ /* 0x044fee0000041824 */
[----:B------:R-:W-:Y:S01]  /*6750*/  IMAD.MOV.U32 R24, RZ, RZ, R130 ;  /* 0x000000ffff187224 */ /* 0x000fe200078e0082 */
[----:B------:R-:W-:Y:S01]  /*6760*/  MOV R25, R131 ;  /* 0x0000008300197202 */ /* 0x000fe20000000f00 */
[C---:B-1----:R-:W-:Y:S08]  /*6770*/  HMMA.16816.F32.BF16 R152, R4.reuse, R20, R80 ;  /* 0x000000140498723c */ /* 0x042ff00000041850 */
[C---:B------:R-:W-:Y:S01]  /*6780*/  HMMA.16816.F32.BF16 R128, R4.reuse, R22, R76 ;  /* 0x000000160480723c */ /* 0x040fe2000004184c */
[----:B------:R-:W1:Y:S07]  /*6790*/  LDSM.16.MT88.4 R20, [R219+0x5100] ;  /* 0x00510000db14783b */ /* 0x000e6e0000004200 */
[C---:B------:R-:W-:Y:S08]  /*67a0*/  HMMA.16816.F32.BF16 R68, R4.reuse, R16, R68 ;  /* 0x000000100444723c */ /* 0x040ff00000041844 */
[C---:B---3--:R-:W-:Y:S07]  /*67b0*/  HMMA.16816.F32.BF16 R76, R4.reuse, R8, R60 ;  /* 0x00000008044c723c */ /* 0x048fee000004183c */
[----:B------:R-:W-:Y:S01]  /*67c0*/  MOV R63, R92 ;  /* 0x0000005c003f7202 */ /* 0x000fe20000000f00 */
[C---:B------:R-:W-:Y:S01]  /*67d0*/  HMMA.16816.F32.BF16 R120, R4.reuse, R18, R64 ;  /* 0x000000120478723c */ /* 0x040fe20000041840 */
[----:B------:R-:W-:Y:S01]  /*67e0*/  IMAD.MOV.U32 R62, RZ, RZ, R93 ;  /* 0x000000ffff3e7224 */ /* 0x000fe200078e005d */
[----:B------:R-:W-:Y:S01]  /*67f0*/  MOV R61, R94 ;  /* 0x0000005e003d7202 */ /* 0x000fe20000000f00 */
[----:B------:R-:W-:Y:S01]  /*6800*/  IMAD.MOV.U32 R60, RZ, RZ, R95 ;  /* 0x000000ffff3c7224 */ /* 0x000fe200078e005f */
[----:B------:R-:W2:Y:S04]  /*6810*/  LDSM.16.MT88.4 R16, [R218+0x5100] ;  /* 0x00510000da10783b */ /* 0x000ea80000004200 */
[----:B------:R-:W-:Y:S01]  /*6820*/  HMMA.16816.F32.BF16 R92, R4, R10, R56 ;  /* 0x0000000a045c723c */ /* 0x000fe20000041838 */
[----:B------:R-:W3:Y:S01]  /*6830*/  LDSM.16.MT88.4 R8, [R216+0x8100] ;  /* 0x00810000d808783b */ /* 0x000ee20000004200 */
[----:B------:R-:W-:Y:S01]  /*6840*/  MOV R65, R136 ;  /* 0x0000008800417202 */ /* 0x000fe20000000f00 */
[----:B------:R-:W-:Y:S01]  /*6850*/  IMAD.MOV.U32 R66, RZ, RZ, R137 ;  /* 0x000000ffff427224 */ /* 0x000fe200078e0089 */
[----:B------:R-:W-:Y:S01]  /*6860*/  MOV R67, R138 ;  /* 0x0000008a00437202 */ /* 0x000fe20000000f00 */
[----:B------:R-:W-:-:S03]  /*6870*/  IMAD.MOV.U32 R80, RZ, RZ, R139 ;  /* 0x000000ffff507224 */ /* 0x000fc600078e008b */
[C---:B------:R-:W-:Y:S08]  /*6880*/  HMMA.16816.F32.BF16 R40, R4.reuse, R26, R84 ;  /* 0x0000001a0428723c */ /* 0x040ff00000041854 */
[C---:B------:R-:W-:Y:S08]  /*6890*/  HMMA.16816.F32.BF16 R84, R4.reuse, R32, R52 ;  /* 0x000000200454723c */ /* 0x040ff00000041834 */
[C---:B------:R-:W-:Y:S08]  /*68a0*/  HMMA.16816.F32.BF16 R32, R4.reuse, R34, R100 ;  /* 0x000000220420723c */ /* 0x040ff00000041864 */
[C---:B-1----:R-:W-:Y:S08]  /*68b0*/  HMMA.16816.F32.BF16 R100, R4.reuse, R20, R112 ;  /* 0x000000140464723c */ /* 0x042ff00000041870 */
[----:B------:R-:W-:Y:S01]  /*68c0*/  HMMA.16816.F32.BF16 R136, R4, R22, R116 ;  /* 0x000000160488723c */ /* 0x000fe20000041874 */
[----:B------:R-:W1:Y:S01]  /*68d0*/  LDSM.16.MT88.4 R20, [R219+0x8100] ;  /* 0x00810000db14783b */ /* 0x000e620000004200 */
[----:B------:R-:W-:-:S02]  /*68e0*/  IMAD.MOV.U32 R150, RZ, RZ, R223 ;  /* 0x000000ffff967224 */ /* 0x000fc400078e00df */
[----:B------:R-:W-:Y:S02]  /*68f0*/  IMAD.MOV.U32 R148, RZ, RZ, R222 ;  /* 0x000000ffff947224 */ /* 0x000fe400078e00de */
        /* <DEDUP_REMOVED lines=9> */
[C---:B--2---:R-:W-:Y:S01]  /*6990*/  HMMA.16816.F32.BF16 R148, R4.reuse, R16, R108 ;  /* 0x000000100494723c */ /* 0x044fe2000004186c */
[----:B------:R-:W-:Y:S01]  /*69a0*/  FFMA.FTZ R2, R2, c[0x0][0x2d0], -R12 ;  /* 0x0000b40002027a23 */ /* 0x000fe2000001080c */
[----:B------:R-:W-:Y:S01]  /*69b0*/  MOV R53, R28 ;  /* 0x0000001c00357202 */ /* 0x000fe20000000f00 */
[----:B------:R-:W-:Y:S01]  /*69c0*/  IMAD.MOV.U32 R52, RZ, RZ, R29 ;  /* 0x000000ffff347224 */ /* 0x000fe200078e001d */
[----:B------:R-:W-:Y:S01]  /*69d0*/  MOV R57, R211 ;  /* 0x000000d300397202 */ /* 0x000fe20000000f00 */
[----:B------:R-:W-:Y:S01]  /*69e0*/  IMAD.MOV.U32 R56, RZ, RZ, R210 ;  /* 0x000000ffff387224 */ /* 0x000fe200078e00d2 */
[----:B------:R-:W-:Y:S01]  /*69f0*/  MOV R59, R25 ;  /* 0x00000019003b7202 */ /* 0x000fe20000000f00 */
[----:B------:R-:W-:Y:S01]  /*6a00*/  IMAD.MOV.U32 R64, RZ, RZ, R24 ;  /* 0x000000ffff407224 */ /* 0x000fe200078e0018 */
[C---:B------:R-:W-:Y:S01]  /*6a10*/  HMMA.16816.F32.BF16 R140, R4.reuse, R18, R104 ;  /* 0x00000012048c723c */ /* 0x040fe20000041868 */
[----:B------:R-:W2:Y:S04]  /*6a20*/  LDSM.16.MT88.4 R16, [R218+0x8100] ;  /* 0x00810000da10783b */ /* 0x000ea80000004200 */
[----:B------:R-:W4:Y:S03]  /*6a30*/  LDSM.16.MT88.4 R24, [R217+0xb100] ;  /* 0x00b10000d918783b */ /* 0x000f260000004200 */
[----:B---3--:R-:W-:Y:S01]  /*6a40*/  HMMA.16816.F32.BF16 R108, R4, R8, R96 ;  /* 0x00000008046c723c */ /* 0x008fe20000041860 */
[----:B------:R-:W-:Y:S01]  /*6a50*/  MOV R83, R30 ;  /* 0x0000001e00537202 */ /* 0x000fe20000000f00 */
[----:B------:R-:W-:Y:S01]  /*6a60*/  IMAD.MOV.U32 R82, RZ, RZ, R31 ;  /* 0x000000ffff527224 */ /* 0x000fe200078e001f */
[----:B------:R-:W-:Y:S01]  /*6a70*/  MOV R104, R132 ;  /* 0x0000008400687202 */ /* 0x000fe20000000f00 */
[----:B------:R-:W-:Y:S01]  /*6a80*/  IMAD.MOV.U32 R105, RZ, RZ, R133 ;  /* 0x000000ffff697224 */ /* 0x000fe200078e0085 */
[----:B------:R-:W-:-:S03]  /*6a90*/  MOV R106, R134 ;  /* 0x00000086006a7202 */ /* 0x000fc60000000f00 */
[C---:B-1----:R-:W-:Y:S01]  /*6aa0*/  HMMA.16816.F32.BF16 R124, R4.reuse, R20, R124 ;  /* 0x00000014047c723c */ /* 0x042fe2000004187c */
[----:B------:R-:W-:Y:S01]  /*6ab0*/  MOV R98, R209 ;  /* 0x000000d100627202 */ /* 0x000fe20000000f00 */
[----:B------:R-:W-:Y:S01]  /*6ac0*/  IMAD.MOV.U32 R99, RZ, RZ, R208 ;  /* 0x000000ffff637224 */ /* 0x000fe200078e00d0 */
[----:B------:R-:W-:Y:S02]  /*6ad0*/  LDSM.16.MT88.4 R28, [R217+0x8100] ;  /* 0x00810000d91c783b */ /* 0x000fe40000004200 */
[----:B------:R-:W-:Y:S01]  /*6ae0*/  MOV R97, R98 ;  /* 0x0000006200617202 */ /* 0x000fe20000000f00 */
[----:B------:R-:W-:Y:S01]  /*6af0*/  IMAD.MOV.U32 R98, RZ, RZ, R99 ;  /* 0x000000ffff627224 */ /* 0x000fe200078e0063 */
[----:B------:R1:W-:Y:S01]  /*6b00*/  MUFU.EX2 R20, R2 ;  /* 0x0000000200147308 */ /* 0x0003e20000000800 */
[----:B------:R-:W-:Y:S01]  /*6b10*/  MOV R99, R104 ;  /* 0x0000006800637202 */ /* 0x000fe20000000f00 */
[----:B------:R-:W-:Y:S01]  /*6b20*/  IMAD.MOV.U32 R107, RZ, RZ, R135 ;  /* 0x000000ffff6b7224 */ /* 0x000fe200078e0087 */
[C---:B------:R-:W-:Y:S01]  /*6b30*/  HMMA.16816.F32.BF16 R116, R4.reuse, R10, R88 ;  /* 0x0000000a0474723c */ /* 0x040fe20000041858 */
[----:B------:R-:W-:Y:S01]  /*6b40*/  IMAD.MOV.U32 R104, RZ, RZ, R105 ;  /* 0x000000ffff687224 */ /* 0x000fe200078e0069 */
[----:B------:R-:W-:Y:S01]  /*6b50*/  MOV R105, R106 ;  /* 0x0000006a00697202 */ /* 0x000fe20000000f00 */
[----:B------:R-:W-:Y:S01]  /*6b60*/  IMAD.MOV.U32 R106, RZ, RZ, R107 ;  /* 0x000000ffff6a7224 */ /* 0x000fe200078e006b */
[----:B------:R-:W-:Y:S01]  /*6b70*/  MOV R107, R112 ;  /* 0x00000070006b7202 */ /* 0x000fe20000000f00 */
[----:B------:R3:W5:Y:S01]  /*6b80*/  LDL.LU R223, [R1+0x50] ;  /* 0x0000500001df7983 */ /* 0x0007620000300800 */
[--C-:B-1----:R-:W-:Y:S01]  /*6b90*/  FFMA.FTZ R2, R97, c[0x0][0x2d0], -R12.reuse ;  /* 0x0000b40061027a23 */ /* 0x102fe2000001080c */
[----:B------:R-:W-:Y:S01]  /*6ba0*/  MOV R97, R98 ;  /* 0x0000006200617202 */ /* 0x000fe20000000f00 */
[----:B------:R-:W-:Y:S01]  /*6bb0*/  IMAD.MOV.U32 R98, RZ, RZ, R99 ;  /* 0x000000ffff627224 */ /* 0x000fe200078e0063 */
[C---:B------:R-:W-:Y:S01]  /*6bc0*/  HMMA.16816.F32.BF16 R132, R4.reuse, R22, R192 ;  /* 0x000000160484723c */ /* 0x040fe200000418c0 */
[----:B------:R1:W1:Y:S01]  /*6bd0*/  MUFU.EX2 R21, R2 ;  /* 0x0000000200157308 */ /* 0x0002620000000800 */
        /* <DEDUP_REMOVED lines=8> */
[----:B------:R-:W3:Y:S01]  /*6c60*/  LDSM.16.MT88.4 R8, [R216+0xb100] ;  /* 0x00b10000d808783b */ /* 0x000ee20000004200 */
[----:B--2---:R-:W-:Y:S03]  /*6c70*/  HMMA.16816.F32.BF16 R176, R4, R16, R176 ;  /* 0x0000001004b0723c */ /* 0x004fe600000418b0 */
[----:B------:R2:W5:Y:S01]  /*6c80*/  LDL.LU R222, [R1+0x4c] ;  /* 0x00004c0001de7983 */ /* 0x0005620000300800 */
[----:B-1----:R-:W-:Y:S01]  /*6c90*/  FFMA.FTZ R2, R97, c[0x0][0x2d0], -R12 ;  /* 0x0000b40061027a23 */ /* 0x002fe2000001080c */
[----:B------:R-:W-:Y:S01]  /*6ca0*/  MOV R53, R54 ;  /* 0x0000003600357202 */ /* 0x000fe20000000f00 */
[----:B------:R-:W-:-:S02]  /*6cb0*/  IMAD.MOV.U32 R106, RZ, RZ, R107 ;  /* 0x000000ffff6a7224 */ /* 0x000fc400078e006b */
[C---:B------:R-:W-:Y:S01]  /*6cc0*/  HMMA.16816.F32.BF16 R188, R4.reuse, R18, R188 ;  /* 0x0000001204bc723c */ /* 0x040fe200000418bc */
[----:B------:R1:W-:Y:S01]  /*6cd0*/  MUFU.EX2 R23, R2 ;  /* 0x0000000200177308 */ /* 0x0003e20000000800 */
        /* <DEDUP_REMOVED lines=8> */
[----:B------:R-:W2:Y:S01]  /*6d60*/  LDSM.16.MT88.4 R16, [R219+0xb100] ;  /* 0x00b10000db10783b */ /* 0x000ea20000004200 */
[----:B----4-:R-:W-:Y:S03]  /*6d70*/  HMMA.16816.F32.BF16 R208, R4, R26, R144 ;  /* 0x0000001a04d0723c */ /* 0x010fe60000041890 */
[----:B------:R4:W5:Y:S01]  /*6d80*/  LDL.LU R221, [R1+0x48] ;  /* 0x0000480001dd7983 */ /* 0x0009620000300800 */
[----:B-1----:R-:W-:-:S04]  /*6d90*/  FFMA.FTZ R2, R98, c[0x0][0x2d0], -R12 ;  /* 0x0000b40062027a23 */ /* 0x002fc8000001080c */
[----:B------:R1:W1:Y:S01]  /*6da0*/  MUFU.EX2 R22, R2 ;  /* 0x0000000200167308 */ /* 0x0002620000000800 */
        /* <DEDUP_REMOVED lines=46> */
[C---:B------:R-:W-:Y:S01]  /*7090*/  HMMA.16816.F32.BF16 R192, R4.reuse, R10, R172 ;  /* 0x0000000a04c0723c */ /* 0x040fe200000418ac */
[----:B------:R1:W-:Y:S01]  /*70a0*/  MUFU.EX2 R13, R2 ;  /* 0x00000002000d7308 */ /* 0x0003e20000000800 */
[----:B------:R-:W3:Y:S04]  /*70b0*/  LDSM.16.MT88.4 R8, [R218+0xb100] ;  /* 0x00b10000da08783b */ /* 0x000ee80000004200 */
[----:B------:R-:W3:Y:S02]  /*70c0*/  LDSM.16.MT88.4 R172, [R216+0x2900] ;  /* 0x00290000d8ac783b */ /* 0x000ee40000004200 */
[C---:B--2---:R-:W-:Y:S08]  /*70d0*/  HMMA.16816.F32.BF16 R196, R4.reuse, R18, R196 ;  /* 0x0000001204c4723c */ /* 0x044ff000000418c4 */
[----:B------:R-:W-:Y:S01]  /*70e0*/  HMMA.16816.F32.BF16 R48, R4, R28, R48 ;  /* 0x0000001c0430723c */ /* 0x000fe20000041830 */
        /* <DEDUP_REMOVED lines=32> */
[----:B------:R1:W2:Y:S01]  /*72f0*/  MUFU.EX2 R14, R2 ;  /* 0x00000002000e7308 */ /* 0x0002a20000000800 */
        /* <DEDUP_REMOVED lines=11> */
[----:B------:R4:W5:Y:S01]  /*73b0*/  LDL.LU R220, [R1+0x44] ;  /* 0x0000440001dc7983 */ /* 0x0009620000300800 */
[--C-:B-1----:R-:W-:Y:S01]  /*73c0*/  FFMA.FTZ R2, R99, c[0x0][0x2d0], -R0.reuse ;  /* 0x0000b40063027a23 */ /* 0x102fe20000010800 */
[----:B------:R-:W-:Y:S01]  /*73d0*/  MOV R54, R59 ;  /* 0x0000003b00367202 */ /* 0x000fe20000000f00 */
[----:B------:R-:W-:Y:S01]  /*73e0*/  FFMA.FTZ R0, R91, c[0x0][0x2d0], -R0 ;  /* 0x0000b4005b007a23 */ /* 0x000fe20000010800 */
[----:B------:R-:W-:Y:S01]  /*73f0*/  MOV R144, R66 ;  /* 0x0000004200907202 */ /* 0x000fe20000000f00 */
[----:B------:R-:W-:-:S02]  /*7400*/  IMAD.MOV.U32 R99, RZ, RZ, R56 ;  /* 0x000000ffff637224 */ /* 0x000fc400078e0038 */
[----:B------:R-:W-:Y:S01]  /*7410*/  IMAD.MOV.U32 R53, RZ, RZ, R58 ;  /* 0x000000ffff357224 */ /* 0x000fe200078e003a */
[----:B------:R1:W-:Y:S01]  /*7420*/  MUFU.EX2 R12, R0 ;  /* 0x00000000000c7308 */ /* 0x0003e20000000800 */
[----:B------:R-:W-:Y:S01]  /*7430*/  IMAD.MOV.U32 R18, RZ, RZ, R65 ;  /* 0x000000ffff127224 */ /* 0x000fe200078e0041 */
[----:B------:R-:W3:Y:S01]  /*7440*/  LDSM.16.MT88.4 R56, [R217+0x2900] ;  /* 0x00290000d938783b */ /* 0x000ee20000004200 */
[----:B------:R-:W-:Y:S01]  /*7450*/  IMAD.MOV.U32 R145, RZ, RZ, R67 ;  /* 0x000000ffff917224 */ /* 0x000fe200078e0043 */
[----:B------:R-:W-:Y:S01]  /*7460*/  HMMA.16816.F32.BF16 R28, R4, R30, R200 ;  /* 0x0000001e041c723c */ /* 0x000fe200000418c8 */
[----:B------:R-:W-:Y:S01]  /*7470*/  IMAD.MOV.U32 R19, RZ, RZ, R63 ;  /* 0x000000ffff137224 */ /* 0x000fe200078e003f */
[----:B------:R-:W-:Y:S04]  /*7480*/  LDSM.16.MT88.4 R88, [R217+0x5900] ;  /* 0x00590000d958783b */ /* 0x000fe80000004200 */
[----:B------:R4:W5:Y:S01]  /*7490*/  LDL.LU R167, [R1+0x40] ;  /* 0x0000400001a77983 */ /* 0x0009620000300800 */
[----:B-1----:R-:W-:-:S03]  /*74a0*/  MOV R0, R64 ;  /* 0x0000004000007202 */ /* 0x002fc60000000f00 */
[----:B------:R-:W1:Y:S01]  /*74b0*/  LDSM.16.MT88.4 R64, [R219+0x2900] ;  /* 0x00290000db40783b */ /* 0x000e620000004200 */
[----:B------:R-:W2:Y:S01]  /*74c0*/  MUFU.EX2 R15, R2 ;  /* 0x00000002000f7308 */ /* 0x000ea20000000800 */
[C---:B------:R-:W-:Y:S08]  /*74d0*/  HMMA.16816.F32.BF16 R200, R4.reuse, R24, R156 ;  /* 0x0000001804c8723c */ /* 0x040ff0000004189c */
[----:B------:R-:W-:Y:S07]  /*74e0*/  HMMA.16816.F32.BF16 R24, R4, R16, R160 ;  /* 0x000000100418723c */ /* 0x000fee00000418a0 */
[----:B------:R-:W-:-:S02]  /*74f0*/  F2FP.BF16.PACK_AB R160, R21, R20 ;  /* 0x0000001415a0723e */ /* 0x000fc400000010ff */
[----:B------:R-:W-:Y:S02]  /*7500*/  F2FP.BF16.PACK_AB R162, R22, R23 ;  /* 0x0000001716a2723e */ /* 0x000fe400000010ff */
[----:B--2---:R-:W-:Y:S02]  /*7510*/  F2FP.BF16.PACK_AB R161, R14, R13 ;  /* 0x0000000d0ea1723e */ /* 0x004fe400000010ff */
[----:B------:R-:W-:Y:S01]  /*7520*/  F2FP.BF16.PACK_AB R163, R12, R15 ;  /* 0x0000000f0ca3723e */ /* 0x000fe200000010ff */
[----:B---3--:R-:W-:Y:S01]  /*7530*/  HMMA.16816.F32.BF16 R180, R4, R8, R180 ;  /* 0x0000000804b4723c */ /* 0x008fe200000418b4 */
[----:B------:R-:W-:Y:S01]  /*7540*/  MOV R159, R52 ;  /* 0x00000034009f7202 */ /* 0x000fe20000000f00 */
[----:B------:R-:W-:Y:S01]  /*7550*/  IMAD.MOV.U32 R158, RZ, RZ, R53 ;  /* 0x000000ffff9e7224 */ /* 0x000fe200078e0035 */
[----:B------:R-:W-:Y:S01]  /*7560*/  MOV R157, R54 ;  /* 0x00000036009d7202 */ /* 0x000fe20000000f00 */
[----:B------:R-:W-:-:S04]  /*7570*/  IMAD.MOV.U32 R156, RZ, RZ, R55 ;  /* 0x000000ffff9c7224 */ /* 0x000fc800078e0037 */
[----:B------:R-:W-:Y:S01]  /*7580*/  HMMA.16816.F32.BF16 R8, R4, R10, R72 ;  /* 0x0000000a0408723c */ /* 0x000fe20000041848 */
[----:B------:R-:W-:Y:S01]  /*7590*/  MOV R17, R60 ;  /* 0x0000003c00117202 */ /* 0x000fe20000000f00 */
[----:B------:R-:W-:Y:S01]  /*75a0*/  IMAD.MOV.U32 R16, RZ, RZ, R61 ;  /* 0x000000ffff107224 */ /* 0x000fe200078e003d */
[----:B------:R-:W-:Y:S01]  /*75b0*/  MOV R2, R62 ;  /* 0x0000003e00027202 */ /* 0x000fe20000000f00 */
[----:B------:R-:W2:Y:S03]  /*75c0*/  LDSM.16.MT88.4 R72, [R218+0x2900] ;  /* 0x00290000da48783b */ /* 0x000ea60000004200 */
[----:B------:R-:W-:Y:S01]  /*75d0*/  IMAD.MOV.U32 R4, RZ, RZ, R99 ;  /* 0x000000ffff047224 */ /* 0x000fe200078e0063 */
[C---:B------:R-:W-:Y:S08]  /*75e0*/  HMMA.16816.F32.BF16 R168, R160.reuse, R172, R168 ;  /* 0x000000aca0a8723c */ /* 0x040ff000000418a8 */
[C---:B------:R-:W-:Y:S07]  /*75f0*/  HMMA.16816.F32.BF16 R172, R160.reuse, R174, R44 ;  /* 0x000000aea0ac723c */ /* 0x040fee000004182c */
[----:B------:R-:W-:Y:S01]  /*7600*/  IMAD.MOV.U32 R47, RZ, RZ, R0 ;  /* 0x000000ffff2f7224 */ /* 0x000fe200078e0000 */
[----:B------:R-:W-:Y:S01]  /*7610*/  HMMA.16816.F32.BF16 R52, R160, R56, R36 ;  /* 0x00000038a034723c */ /* 0x000fe20000041824 */
[----:B------:R-:W-:-:S06]  /*7620*/  MOV R0, R104 ;  /* 0x0000006800007202 */ /* 0x000fcc0000000f00 */
[----:B------:R-:W-:Y:S01]  /*7630*/  MOV R38, R114 ;  /* 0x0000007200267202 */ /* 0x000fe20000000f00 */
[----:B-1----:R-:W-:Y:S07]  /*7640*/  HMMA.16816.F32.BF16 R60, R160, R64, R152 ;  /* 0x00000040a03c723c */ /* 0x002fee0000041898 */
[----:B------:R-:W-:Y:S01]  /*7650*/  MOV R155, R4 ;  /* 0x00000004009b7202 */ /* 0x000fe20000000f00 */
[----:B------:R-:W-:Y:S02]  /*7660*/  IMAD.MOV.U32 R154, RZ, RZ, R105 ;  /* 0x000000ffff9a7224 */ /* 0x000fe400078e0069 */
[----:B------:R-:W-:-:S02]  /*7670*/  IMAD.MOV.U32 R4, RZ, RZ, R147 ;  /* 0x000000ffff047224 */ /* 0x000fc400078e0093 */
[----:B------:R-:W-:Y:S02]  /*7680*/  FADD.FTZ R0, R0, R154 ;  /* 0x0000009a00007221 */ /* 0x000fe40000010000 */
[----:B------:R-:W-:Y:S02]  /*7690*/  FADD.FTZ R4, R4, R38 ;  /* 0x0000002604047221 */ /* 0x000fe40000010000 */
[----:B------:R-:W-:Y:S02]  /*76a0*/  FADD.FTZ R2, R2, R0 ;  /* 0x0000000002027221 */ /* 0x000fe40000010000 */
[----:B------:R-:W-:Y:S01]  /*76b0*/  FADD.FTZ R0, R16, R4 ;  /* 0x0000000410007221 */ /* 0x000fe20000010000 */
[----:B------:R-:W-:Y:S01]  /*76c0*/  HMMA.16816.F32.BF16 R56, R160, R58, R40 ;  /* 0x0000003aa038723c */ /* 0x000fe20000041828 */
[----:B------:R-:W-:Y:S02]  /*76d0*/  FADD.FTZ R2, R156, R2 ;  /* 0x000000029c027221 */ /* 0x000fe40000010000 */
[----:B------:R-:W-:Y:S01]  /*76e0*/  FADD.FTZ R0, R158, R0 ;  /* 0x000000009e007221 */ /* 0x000fe20000010000 */
[----:B------:R-:W-:-:S03]  /*76f0*/  MOV R5, R98 ;  /* 0x0000006200057202 */ /* 0x000fc60000000f00 */
[----:B------:R-:W-:Y:S01]  /*7700*/  IMAD.MOV.U32 R40, RZ, RZ, R83 ;  /* 0x000000ffff287224 */ /* 0x000fe200078e0053 */
[----:B------:R-:W-:Y:S01]  /*7710*/  MOV R41, R82 ;  /* 0x0000005200297202 */ /* 0x000fe20000000f00 */
[----:B------:R-:W-:Y:S01]  /*7720*/  FADD.FTZ R2, R155, R2 ;  /* 0x000000029b027221 */ /* 0x000fe20000010000 */
[----:B------:R-:W-:Y:S01]  /*7730*/  MOV R7, R96 ;  /* 0x0000006000077202 */ /* 0x000fe20000000f00 */
[----:B------:R-:W-:Y:S02]  /*7740*/  FADD.FTZ R0, R40, R0 ;  /* 0x0000000028007221 */ /* 0x000fe40000010000 */
[----:B------:R-:W-:Y:S01]  /*7750*/  IMAD.MOV.U32 R6, RZ, RZ, R97 ;  /* 0x000000ffff067224 */ /* 0x000fe200078e0061 */
[----:B------:R-:W-:Y:S01]  /*7760*/  MOV R42, R106 ;  /* 0x0000006a002a7202 */ /* 0x000fe20000000f00 */
[----:B------:R-:W-:Y:S01]  /*7770*/  FADD.FTZ R2, R41, R2 ;  /* 0x0000000229027221 */ /* 0x000fe20000010000 */
[----:B------:R-:W-:Y:S01]  /*7780*/  MOV R36, R112 ;  /* 0x0000007000247202 */ /* 0x000fe20000000f00 */
[----:B------:R-:W-:Y:S01]  /*7790*/  FADD.FTZ R0, R5, R0 ;  /* 0x0000000005007221 */ /* 0x000fe20000010000 */
[----:B------:R-:W-:Y:S01]  /*77a0*/  MOV R44, R146 ;  /* 0x00000092002c7202 */ /* 0x000fe20000000f00 */
[----:B------:R-:W-:Y:S01]  /*77b0*/  FADD.FTZ R2, R6, R2 ;  /* 0x0000000206027221 */ /* 0x000fe20000010000 */
[----:B------:R-:W1:Y:S01]  /*77c0*/  LDSM.16.MT88.4 R80, [R216+0x5900] ;  /* 0x00590000d850783b */ /* 0x000e620000004200 */
[----:B------:R-:W-:-:S02]  /*77d0*/  IMAD.MOV.U32 R43, RZ, RZ, R107 ;  /* 0x000000ffff2b7224 */ /* 0x000fc400078e006b */
[----:B------:R-:W-:Y:S01]  /*77e0*/  FADD.FTZ R0, R7, R0 ;  /* 0x0000000007007221 */ /* 0x000fe20000010000 */
[----:B------:R-:W3:Y:S01]  /*77f0*/  LDSM.16.MT88.4 R96, [R219+0x5900] ;  /* 0x00590000db60783b */ /* 0x000ee20000004200 */
[----:B------:R-:W-:Y:S02]  /*7800*/  IMAD.MOV.U32 R39, RZ, RZ, R115 ;  /* 0x000000ffff277224 */ /* 0x000fe400078e0073 */
[----:B------:R-:W-:Y:S01]  /*7810*/  FADD.FTZ R2, R42, R2 ;  /* 0x000000022a027221 */ /* 0x000fe20000010000 */
[----:B------:R-:W1:Y:S01]  /*7820*/  LDSM.16.MT88.4 R4, [R218+0xb900] ;  /* 0x00b90000da04783b */ /* 0x000e620000004200 */
[----:B------:R-:W-:Y:S02]  /*7830*/  IMAD.MOV.U32 R37, RZ, RZ, R113 ;  /* 0x000000ffff257224 */ /* 0x000fe400078e0071 */
[----:B------:R-:W-:Y:S01]  /*7840*/  FADD.FTZ R0, R43, R0 ;  /* 0x000000002b007221 */ /* 0x000fe20000010000 */
[----:B------:R-:W-:Y:S01]  /*7850*/  MOV R38, R39 ;  /* 0x0000002700267202 */ /* 0x000fe20000000f00 */
[----:B------:R-:W-:Y:S01]  /*7860*/  IMAD.MOV.U32 R45, RZ, RZ, R145 ;  /* 0x000000ffff2d7224 */ /* 0x000fe200078e0091 */
[----:B------:R-:W-:Y:S01]  /*7870*/  MOV R46, R144 ;  /* 0x00000090002e7202 */ /* 0x000fe20000000f00 */
[----:B------:R-:W-:Y:S01]  /*7880*/  FADD.FTZ R2, R36, R2 ;  /* 0x0000000224027221 */ /* 0x000fe20000010000 */
[----:B------:R-:W3:Y:S01]  /*7890*/  LDSM.16.MT88.4 R104, [R218+0x5900] ;  /* 0x00590000da68783b */ /* 0x000ee20000004200 */
[----:B------:R-:W-:-:S02]  /*78a0*/  IMAD.MOV.U32 R39, RZ, RZ, R44 ;  /* 0x000000ffff277224 */ /* 0x000fc400078e002c */
[----:B------:R-:W-:Y:S01]  /*78b0*/  FADD.FTZ R0, R37, R0 ;  /* 0x0000000025007221 */ /* 0x000fe20000010000 */
[----:B------:R-:W-:Y:S01]  /*78c0*/  MOV R44, R45 ;  /* 0x0000002d002c7202 */ /* 0x000fe20000000f00 */
[----:B------:R-:W-:Y:S01]  /*78d0*/  FADD.FTZ R2, R38, R2 ;  /* 0x0000000226027221 */ /* 0x000fe20000010000 */
[----:B------:R-:W-:Y:S01]  /*78e0*/  HMMA.16816.F32.BF16 R64, R160, R66, R128 ;  /* 0x00000042a040723c */ /* 0x000fe20000041880 */
[----:B------:R-:W-:Y:S01]  /*78f0*/  IMAD.MOV.U32 R45, RZ, RZ, R46 ;  /* 0x000000ffff2d7224 */ /* 0x000fe200078e002e */
[----:B------:R-:W-:Y:S01]  /*7900*/  LDSM.16.MT88.4 R112, [R216+0x8900] ;  /* 0x00890000d870783b */ /* 0x000fe20000004200 */
[----:B------:R-:W-:Y:S01]  /*7910*/  FADD.FTZ R0, R39, R0 ;  /* 0x0000000027007221 */ /* 0x000fe20000010000 */
[----:B------:R-:W-:Y:S01]  /*7920*/  MOV R46, R47 ;  /* 0x0000002f002e7202 */ /* 0x000fe20000000f00 */
[----:B------:R-:W-:Y:S01]  /*7930*/  FADD.FTZ R2, R44, R2 ;  /* 0x000000022c027221 */ /* 0x000fe20000010000 */
[----:B------:R-:W3:Y:S01]  /*7940*/  LDSM.16.MT88.4 R128, [R219+0x8900] ;  /* 0x00890000db80783b */ /* 0x000ee20000004200 */
[----:B------:R-:W-:-:S02]  /*7950*/  IMAD.MOV.U32 R47, RZ, RZ, R19 ;  /* 0x000000ffff2f7224 */ /* 0x000fc400078e0013 */
[----:B------:R-:W-:Y:S01]  /*7960*/  FADD.FTZ R0, R45, R0 ;  /* 0x000000002d007221 */ /* 0x000fe20000010000 */
[----:B--2---:R-:W-:Y:S01]  /*7970*/  HMMA.16816.F32.BF16 R68, R160, R72, R68 ;  /* 0x00000048a044723c */ /* 0x004fe20000041844 */
[----:B------:R-:W-:Y:S01]  /*7980*/  FADD.FTZ R2, R46, R2 ;  /* 0x000000022e027221 */ /* 0x000fe20000010000 */
[----:B------:R-:W-:Y:S01]  /*7990*/  LDSM.16.MT88.4 R144, [R216+0xb900] ;  /* 0x00b90000d890783b */ /* 0x000fe20000004200 */
[----:B------:R-:W-:Y:S01]  /*79a0*/  FADD.FTZ R0, R47, R0 ;  /* 0x000000002f007221 */ /* 0x000fe20000010000 */
[----:B------:R-:W-:Y:S01]  /*79b0*/  MOV R19, R17 ;  /* 0x0000001100137202 */ /* 0x000fe20000000f00 */
[----:B------:R-:W-:Y:S02]  /*79c0*/  FADD.FTZ R2, R18, R2 ;  /* 0x0000000212027221 */ /* 0x000fe40000010000 */
[----:B------:R-:W-:Y:S02]  /*79d0*/  FADD.FTZ R0, R252, R0 ;  /* 0x00000000fc007221 */ /* 0x000fe40000010000 */
[----:B------:R-:W-:-:S02]  /*79e0*/  IMAD.MOV.U32 R16, RZ, RZ, R157 ;  /* 0x000000ffff107224 */ /* 0x000fc400078e009d */
[----:B------:R-:W-:Y:S02]  /*79f0*/  FADD.FTZ R2, R19, R2 ;  /* 0x0000000213027221 */ /* 0x000fe40000010000 */
[----:B------:R-:W-:Y:S01]  /*7a00*/  FADD.FTZ R0, R250, R0 ;  /* 0x00000000fa007221 */ /* 0x000fe20000010000 */
[----:B------:R-:W-:Y:S01]  /*7a10*/  MOV R17, R159 ;  /* 0x0000009f00117202 */ /* 0x000fe20000000f00 */
[----:B------:R-:W-:Y:S01]  /*7a20*/  FADD.FTZ R2, R16, R2 ;  /* 0x0000000210027221 */ /* 0x000fe20000010000 */
[----:B-1----:R-:W-:Y:S01]  /*7a30*/  HMMA.16816.F32.BF16 R76, R160, R80, R76 ;  /* 0x00000050a04c723c */ /* 0x002fe2000004184c */
[----:B------:R-:W-:Y:S01]  /*7a40*/  FADD.FTZ R0, R214, R0 ;  /* 0x00000000d6007221 */ /* 0x000fe20000010000 */
[----:B------:R-:W-:Y:S01]  /*7a50*/  LDSM.16.MT88.4 R156, [R219+0xb900] ;  /* 0x00b90000db9c783b */ /* 0x000fe20000004200 */
[----:B------:R-:W-:Y:S02]  /*7a60*/  FADD.FTZ R2, R17, R2 ;  /* 0x0000000211027221 */ /* 0x000fe40000010000 */
[----:B------:R-:W-:-:S02]  /*7a70*/  FADD.FTZ R0, R215, R0 ;  /* 0x00000000d7007221 */ /* 0x000fc40000010000 */
[----:B------:R-:W-:Y:S02]  /*7a80*/  FADD.FTZ R2, R206, R2 ;  /* 0x00000002ce027221 */ /* 0x000fe40000010000 */
[----:B------:R-:W-:Y:S02]  /*7a90*/  FADD.FTZ R0, R165, R0 ;  /* 0x00000000a5007221 */ /* 0x000fe40000010000 */
[----:B------:R-:W-:Y:S01]  /*7aa0*/  FADD.FTZ R2, R212, R2 ;  /* 0x00000002d4027221 */ /* 0x000fe20000010000 */
[----:B------:R-:W-:Y:S01]  /*7ab0*/  HMMA.16816.F32.BF16 R80, R160, R82, R92 ;  /* 0x00000052a050723c */ /* 0x000fe2000004185c */
[----:B------:R-:W-:-:S07]  /*7ac0*/  FADD.FTZ R0, R166, R0 ;  /* 0x00000000a6007221 */ /* 0x000fce0000010000 */
[C---:B---3--:R-:W-:Y:S08]  /*7ad0*/  HMMA.16816.F32.BF16 R92, R160.reuse, R96, R100 ;  /* 0x00000060a05c723c */ /* 0x048ff00000041864 */
[C---:B------:R-:W-:Y:S07]  /*7ae0*/  HMMA.16816.F32.BF16 R180, R160.reuse, R4, R180 ;  /* 0x00000004a0b4723c */ /* 0x040fee00000418b4 */
[----:B------:R-:W-:Y:S01]  /*7af0*/  FADD.FTZ R4, R213, R2 ;  /* 0x00000002d5047221 */ /* 0x000fe20000010000 */
[----:B------:R-:W-:Y:S01]  /*7b00*/  HMMA.16816.F32.BF16 R96, R160, R98, R136 ;  /* 0x00000062a060723c */ /* 0x000fe20000041888 */
[----:B------:R-:W1:Y:S01]  /*7b10*/  LDSM.16.MT88.4 R136, [R218+0x8900] ;  /* 0x00890000da88783b */ /* 0x000e620000004200 */
[----:B------:R-:W-:-:S02]  /*7b20*/  FADD.FTZ R2, R204, R0 ;  /* 0x00000000cc027221 */ /* 0x000fc40000010000 */
[----:B------:R-:W-:-:S04]  /*7b30*/  FADD.FTZ R0, R207, R4 ;  /* 0x00000004cf007221 */ /* 0x000fc80000010000 */
[----:B------:R-:W-:Y:S01]  /*7b40*/  HMMA.16816.F32.BF16 R72, R160, R74, R120 ;  /* 0x0000004aa048723c */ /* 0x000fe20000041878 */
[----:B------:R-:W2:Y:S01]  /*7b50*/  LDSM.16.MT88.4 R120, [R217+0x8900] ;  /* 0x00890000d978783b */ /* 0x000ea20000004200 */
[----:B------:R-:W-:-:S06]  /*7b60*/  FADD.FTZ R2, R205, R2 ;  /* 0x00000002cd027221 */ /* 0x000fcc0000010000 */
[----:B------:R-:W-:Y:S01]  /*7b70*/  HMMA.16816.F32.BF16 R100, R160, R104, R148 ;  /* 0x00000068a064723c */ /* 0x000fe20000041894 */
[----:B------:R-:W3:Y:S01]  /*7b80*/  LDSM.16.MT88.4 R148, [R217+0xb900] ;  /* 0x00b90000d994783b */ /* 0x000ee20000004200 */
[----:B------:R-:W-:Y:S02]  /*7b90*/  FADD.FTZ R0, R20, R0 ;  /* 0x0000000014007221 */ /* 0x000fe40000010000 */
[----:B------:R-:W-:Y:S02]  /*7ba0*/  FADD.FTZ R2, R13, R2 ;  /* 0x000000020d027221 */ /* 0x000fe40000010000 */
[----:B------:R-:W-:Y:S02]  /*7bb0*/  FADD.FTZ R0, R21, R0 ;  /* 0x0000000015007221 */ /* 0x000fe40000010000 */
[----:B------:R-:W-:Y:S02]  /*7bc0*/  FADD.FTZ R2, R14, R2 ;  /* 0x000000020e027221 */ /* 0x000fe40000010000 */
[----:B------:R-:W-:-:S02]  /*7bd0*/  FADD.FTZ R0, R23, R0 ;  /* 0x0000000017007221 */ /* 0x000fc40000010000 */
[----:B------:R-:W-:Y:S02]  /*7be0*/  FADD.FTZ R2, R15, R2 ;  /* 0x000000020f027221 */ /* 0x000fe40000010000 */
[----:B------:R-:W-:Y:S02]  /*7bf0*/  FADD.FTZ R4, R22, R0 ;  /* 0x0000000016047221 */ /* 0x000fe40000010000 */
[----:B------:R-:W-:-:S05]  /*7c00*/  FADD.FTZ R0, R12, R2 ;  /* 0x000000020c007221 */ /* 0x000fca0000010000 */
[----:B------:R4:W-:Y:S04]  /*7c10*/  STL [R1+0x4], R0 ;  /* 0x0000040001007387 */ /* 0x0009e80000100800 */
[----:B------:R4:W-:Y:S01]  /*7c20*/  STL [R1], R4 ;  /* 0x0000000401007387 */ /* 0x0009e20000100800 */
        /* <DEDUP_REMOVED lines=19> */
[----:B----4-:R-:W2:Y:S01]  /*7d60*/  LDL.LU R17, [R1+0x28] ;  /* 0x0000280001117983 */ /* 0x010ea20000300800 */
[----:B------:R-:W-:-:S02]  /*7d70*/  IMAD.MOV.U32 R166, RZ, RZ, R3 ;  /* 0x000000ffffa67224 */ /* 0x000fc400078e0003 */
[----:B------:R-:W-:Y:S01]  /*7d80*/  IMAD.MOV.U32 R165, RZ, RZ, R164 ;  /* 0x000000ffffa57224 */ /* 0x000fe200078e00a4 */
[----:B------:R-:W3:Y:S01]  /*7d90*/  LDL.LU.64 R18, [R1+0x30] ;  /* 0x0000300001127983 */ /* 0x000ee20000300a00 */
[----:B--2---:R-:W-:-:S03]  /*7da0*/  IADD3 R250, R17, -0x2, RZ ;  /* 0xfffffffe11fa7810 */ /* 0x004fc60007ffe0ff */
[----:B------:R-:W2:Y:S01]  /*7db0*/  LDL.LU.64 R16, [R1+0x38] ;  /* 0x0000380001107983 */ /* 0x000ea20000300a00 */
[----:B---3--:R-:W-:Y:S02]  /*7dc0*/  MOV R3, R19 ;  /* 0x0000001300037202 */ /* 0x008fe40000000f00 */
[----:B--2---:R-:W-:-:S05]  /*7dd0*/  MOV R2, R16 ;  /* 0x0000001000027202 */ /* 0x004fca0000000f00 */
[----:B------:R1:W-:Y:S02]  /*7de0*/  STL.64 [R1+0x10], R2 ;  /* 0x0000100201007387 */ /* 0x0003e40000100a00 */
.L_x_713:
[----:B------:R-:W2:Y:S01]  /*7df0*/  LDL.64 R12, [R1+0x10] ;  /* 0x00001000010c7983 */ /* 0x000ea20000100a00 */
[----:B-1----:R-:W-:Y:S01]  /*7e00*/  SHF.R.S32.HI R0, RZ, 0x1f, R250 ;  /* 0x0000001fff007819 */ /* 0x002fe200000114fa */
[----:B------:R-:W-:Y:S04]  /*7e10*/  DEPBAR.LE SB0, 0x0 ;  /* 0x000080000000791a */ /* 0x000fe80000000000 */
[----:B------:R-:W-:Y:S01]  /*7e20*/  IMAD R0, R0, c[0x0][0x208], RZ ;  /* 0x0000820000007a24 */ /* 0x000fe200078e02ff */
[----:B------:R-:W-:Y:S01]  /*7e30*/  BAR.SYNC.DEFER_BLOCKING 0x0 ;  /* 0x0000000000007b1d */ /* 0x000fe20000010000 */
[C---:B-1----:R-:W-:Y:S01]  /*7e40*/  IMAD.WIDE.U32 R2, R250.reuse, c[0x0][0x208], RZ ;  /* 0x00008200fa027a25 */ /* 0x042fe200078e00ff */
[----:B------:R-:W-:Y:S02]  /*7e50*/  MOV R29, c[0x0][0x208] ;  /* 0x00008200001d7a02 */ /* 0x000fe40000000f00 */
[----:B------:R-:W-:Y:S01]  /*7e60*/  MOV R45, 0x6 ;  /* 0x00000006002d7802 */ /* 0x000fe20000000f00 */
[----:B------:R-:W-:Y:S01]  /*7e70*/  IMAD R0, R250, c[0x0][0x20c], R0 ;  /* 0x00008300fa007a24 */ /* 0x000fe200078e0200 */
[----:B------:R-:W-:Y:S02]  /*7e80*/  SHF.L.U32 R29, R29, 0x6, RZ ;  /* 0x000000061d1d7819 */ /* 0x000fe400000006ff */
[----:B------:R-:W-:Y:S02]  /*7e90*/  MOV R44, c[0x0][0x208] ;  /* 0x00008200002c7a02 */ /* 0x000fe40000000f00 */
[----:B------:R-:W-:Y:S02]  /*7ea0*/  IADD3 R0, R3, R0, RZ ;  /* 0x0000000003007210 */ /* 0x000fe40007ffe0ff */
[----:B------:R-:W-:Y:S03]  /*7eb0*/  SHF.L.U64.HI R44, R44, R45, c[0x0][0x20c] ;  /* 0x000083002c2c7619 */ /* 0x000fe6000001022d */
[----:B------:R-:W-:Y:S01]  /*7ec0*/  IMAD R0, R0, 0x60, RZ ;  /* 0x0000006000007824 */ /* 0x000fe200078e02ff */
[----:B-----5:R-:W-:Y:S06]  /*7ed0*/  LDSM.16.M88.4 R48, [R222+0x18100] ;  /* 0x01810000de30783b */ /* 0x020fec0000000200 */
[----:B------:R-:W1:Y:S06]  /*7ee0*/  LDSM.16.M88.4 R8, [R167+0xc100] ;  /* 0x00c10000a708783b */ /* 0x000e6c0000000200 */
[----:B------:R-:W3:Y:S06]  /*7ef0*/  LDSM.16.M88.4 R16, [R167+0xc900] ;  /* 0x00c90000a710783b */ /* 0x000eec0000000200 */
[----:B------:R-:W4:Y:S06]  /*7f00*/  LDSM.16.M88.4 R24, [R167+0xd100] ;  /* 0x00d10000a718783b */ /* 0x000f2c0000000200 */
[----:B------:R-:W2:Y:S06]  /*7f10*/  LDSM.16.M88.4 R32, [R167+0xd900] ;  /* 0x00d90000a720783b */ /* 0x000eac0000000200 */
[----:B------:R-:W2:Y:S06]  /*7f20*/  LDSM.16.M88.4 R40, [R167+0xe100] ;  /* 0x00e10000a728783b */ /* 0x000eac0000000200 */
[----:B------:R-:W2:Y:S06]  /*7f30*/  LDSM.16.M88.4 R184, [R167+0xe900] ;  /* 0x00e90000a7b8783b */ /* 0x000eac0000000200 */
[----:B------:R-:W-:Y:S01]  /*7f40*/  LDSM.16.M88.4 R188, [R223+0x18100] ;  /* 0x01810000dfbc783b */ /* 0x000fe20000000200 */
        /* <DEDUP_REMOVED lines=35> */
[----:B--2---:R-:W-:Y:S03]  /*8180*/  IADD3 R2, P0, R2, R29, RZ ;  /* 0x0000001d02027210 */ /* 0x004fe60007f1e0ff */
[----:B------:R2:W-:Y:S03]  /*8190*/  LDGSTS.E.BYPASS.LTC128B.128 [R251+0x9100], [R38.64], !P4 ;  /* 0x0910000026fb7fae */ /* 0x0005e6000e101d44 */
[----:B------:R-:W-:Y:S05]  /*81a0*/  IADD3.X R3, R3, R44, RZ, P0, !PT ;  /* 0x0000002c03037210 */ /* 0x000fea00007fe4ff */
[----:B------:R1:W-:Y:S06]  /*81b0*/  LDGSTS.E.BYPASS.LTC128B.128 [R251+0x1100], [R2.64], !P3 ;  /* 0x0110000002fb7fae */ /* 0x0003ec000d901d44 */
[----:B------:R1:W-:Y:S01]  /*81c0*/  LDGSTS.E.BYPASS.LTC128B.128 [R251+0x4100], [R2.64+0x80], !P5 ;  /* 0x0410008002fb7fae */ /* 0x0003e2000e901d44 */
[----:B----4-:R-:W-:Y:S05]  /*81d0*/  IADD3 R36, P0, R29, R2, RZ ;  /* 0x000000021d247210 */ /* 0x010fea0007f1e0ff */
[----:B------:R4:W-:Y:S01]  /*81e0*/  LDGSTS.E.BYPASS.LTC128B.128 [R251+0x7100], [R2.64+0x100], !P6 ;  /* 0x0710010002fb7fae */ /* 0x0009e2000f101d44 */
[C---:B---3--:R-:W-:Y:S01]  /*81f0*/  HMMA.16816.F32.BF16 R28, R48.reuse, R32, RZ ;  /* 0x00000020301c723c */ /* 0x048fe200000418ff */
[----:B------:R-:W-:Y:S02]  /*8200*/  IADD3.X R37, R44, R3, RZ, P0, !PT ;  /* 0x000000032c257210 */ /* 0x000fe400007fe4ff */
[C---:B------:R-:W-:Y:S02]  /*8210*/  ISETP.GT.AND P0, PT, R250.reuse, RZ, PT ;  /* 0x000000fffa00720c */ /* 0x040fe40003f04270 */
[----:B------:R4:W-:Y:S01]  /*8220*/  LDGSTS.E.BYPASS.LTC128B.128 [R251+0xa100], [R2.64+0x180], !P4 ;  /* 0x0a10018002fb7fae */ /* 0x0009e2000e101d44 */
[----:B------:R-:W-:Y:S02]  /*8230*/  IADD3 R250, R250, -0x1, RZ ;  /* 0xfffffffffafa7810 */ /* 0x000fe40007ffe0ff */
[C---:B------:R-:W-:Y:S03]  /*8240*/  HMMA.16816.F32.BF16 R32, R48.reuse, R34, RZ ;  /* 0x000000223020723c */ /* 0x040fe600000418ff */
        /* <DEDUP_REMOVED lines=9> */
[----:B------:R-:W-:Y:S07]  /*82e0*/  LDSM.16.M88.4 R184, [R225+0x18100] ;  /* 0x01810000e1b8783b */ /* 0x000fee0000000200 */
        /* <DEDUP_REMOVED lines=8> */
[----:B------:R-:W3:Y:S07]  /*8370*/  LDSM.16.M88.4 R200, [R221+0xd100] ;  /* 0x00d10000ddc8783b */ /* 0x000eee0000000200 */
[C---:B------:R-:W-:Y:S08]  /*8380*/  HMMA.16816.F32.BF16 R28, R188.reuse, R204, R28 ;  /* 0x000000ccbc1c723c */ /* 0x040ff0000004181c */
[C---:B------:R-:W-:Y:S01]  /*8390*/  HMMA.16816.F32.BF16 R32, R188.reuse, R206, R32 ;  /* 0x000000cebc20723c */ /* 0x040fe20000041820 */
[----:B------:R-:W2:Y:S07]  /*83a0*/  LDSM.16.M88.4 R204, [R221+0xd900] ;  /* 0x00d90000ddcc783b */ /* 0x000eae0000000200 */
[C---:B------:R-:W-:Y:S08]  /*83b0*/  HMMA.16816.F32.BF16 R36, R188.reuse, R208, R36 ;  /* 0x000000d0bc24723c */ /* 0x040ff00000041824 */
[C---:B------:R-:W-:Y:S01]  /*83c0*/  HMMA.16816.F32.BF16 R40, R188.reuse, R210, R40 ;  /* 0x000000d2bc28723c */ /* 0x040fe20000041828 */
[----:B------:R-:W-:Y:S07]  /*83d0*/  LDSM.16.M88.4 R208, [R221+0xe900] ;  /* 0x00e90000ddd0783b */ /* 0x000fee0000000200 */
[C---:B------:R-:W-:Y:S01]  /*83e0*/  HMMA.16816.F32.BF16 R44, R188.reuse, R212, R44 ;  /* 0x000000d4bc2c723c */ /* 0x040fe2000004182c */
[----:B------:R-:W4:Y:S07]  /*83f0*/  LDL.64 R212, [R1+0x20] ;  /* 0x0000200001d47983 */ /* 0x000f2e0000100a00 */
[----:B------:R-:W-:Y:S01]  /*8400*/  HMMA.16816.F32.BF16 R48, R188, R214, R48 ;  /* 0x000000d6bc30723c */ /* 0x000fe20000041830 */
[----:B------:R-:W3:Y:S06]  /*8410*/  LDSM.16.M88.4 R188, [R221+0xe100] ;  /* 0x00e10000ddbc783b */ /* 0x000eec0000000200 */
[----:B------:R-:W4:Y:S01]  /*8420*/  LDL.64 R214, [R1+0x18] ;  /* 0x0000180001d67983 */ /* 0x000f220000100a00 */
[C---:B-1----:R-:W-:Y:S08]  /*8430*/  HMMA.16816.F32.BF16 R4, R184.reuse, R192, R4 ;  /* 0x000000c0b804723c */ /* 0x042ff00000041804 */
[C---:B------:R-:W-:Y:S01]  /*8440*/  HMMA.16816.F32.BF16 R8, R184.reuse, R194, R8 ;  /* 0x000000c2b808723c */ /* 0x040fe20000041808 */
[----:B------:R-:W-:Y:S07]  /*8450*/  LDSM.16.M88.4 R192, [R220] ;  /* 0x00000000dcc0783b */ /* 0x000fee0000000200 */
[C---:B--2---:R-:W-:Y:S08]  /*8460*/  HMMA.16816.F32.BF16 R12, R184.reuse, R196, R12 ;  /* 0x000000c4b80c723c */ /* 0x044ff0000004180c */
[C---:B------:R-:W-:Y:S01]  /*8470*/  HMMA.16816.F32.BF16 R16, R184.reuse, R198, R16 ;  /* 0x000000c6b810723c */ /* 0x040fe20000041810 */
[----:B------:R-:W-:Y:S07]  /*8480*/  LDSM.16.M88.4 R196, [R220+0x800] ;  /* 0x00080000dcc4783b */ /* 0x000fee0000000200 */
[C---:B---3--:R-:W-:Y:S08]  /*8490*/  HMMA.16816.F32.BF16 R20, R184.reuse, R200, R20 ;  /* 0x000000c8b814723c */ /* 0x048ff00000041814 */
        /* <DEDUP_REMOVED lines=10> */
[----:B------:R-:W2:Y:S06]  /*8540*/  LDSM.16.M88.4 R184, [R220+0x2000] ;  /* 0x00200000dcb8783b */ /* 0x000eac0000000200 */
[----:B------:R-:W3:Y:S01]  /*8550*/  LDSM.16.M88.4 R208, [R220+0x2800] ;  /* 0x00280000dcd0783b */ /* 0x000ee20000000200 */
        /* <DEDUP_REMOVED lines=15> */
[C---:B---3--:R-:W-:Y:S08]  /*8650*/  HMMA.16816.F32.BF16 R44, R188.reuse, R208, R44 ;  /* 0x000000d0bc2c723c */ /* 0x048ff0000004182c */
[----:B------:R-:W-:Y:S01]  /*8660*/  HMMA.16816.F32.BF16 R48, R188, R210, R48 ;  /* 0x000000d2bc30723c */ /* 0x000fe20000041830 */
[----:B------:R-:W2:Y:S06]  /*8670*/  LDSM.16.M88.4 R188, [R167+0x11100] ;  /* 0x01110000a7bc783b */ /* 0x000eac0000000200 */
[----:B------:R-:W3:Y:S01]  /*8680*/  LDSM.16.M88.4 R208, [R167+0x11900] ;  /* 0x01190000a7d0783b */ /* 0x000ee20000000200 */
        /* <DEDUP_REMOVED lines=15> */
[C---:B---3--:R-:W-:Y:S08]  /*8780*/  HMMA.16816.F32.BF16 R44, R184.reuse, R208, R44 ;  /* 0x000000d0b82c723c */ /* 0x048ff0000004182c */
[----:B------:R-:W-:Y:S01]  /*8790*/  HMMA.16816.F32.BF16 R48, R184, R210, R48 ;  /* 0x000000d2b830723c */ /* 0x000fe20000041830 */
[----:B------:R-:W2:Y:S06]  /*87a0*/  LDSM.16.M88.4 R184, [R240] ;  /* 0x00000000f0b8783b */ /* 0x000eac0000000200 */
[----:B------:R-:W3:Y:S01]  /*87b0*/  LDSM.16.M88.4 R208, [R239] ;  /* 0x00000000efd0783b */ /* 0x000ee20000000200 */
        /* <DEDUP_REMOVED lines=148> */
[C---:B---3--:R-:W-:Y:S08]  /*9100*/  HMMA.16816.F32.BF16 R44, R184.reuse, R208, R44 ;  /* 0x000000d0b82c723c */ /* 0x048ff0000004182c */
[----:B------:R-:W-:Y:S01]  /*9110*/  HMMA.16816.F32.BF16 R48, R184, R210, R48 ;  /* 0x000000d2b830723c */ /* 0x000fe20000041830 */
[----:B------:R-:W3:Y:S06]  /*9120*/  LDSM.16.M88.4 R184, [R228] ;  /* 0x00000000e4b8783b */ /* 0x000eec0000000200 */
        /* <DEDUP_REMOVED lines=13> */
[C---:B---3--:R-:W-:Y:S08]  /*9200*/  HMMA.16816.F32.BF16 R36, R192.reuse, R184, R36 ;  /* 0x000000b8c024723c */ /* 0x048ff00000041824 */
[C---:B------:R-:W-:Y:S01]  /*9210*/  HMMA.16816.F32.BF16 R40, R192.reuse, R186, R40 ;  /* 0x000000bac028723c */ /* 0x040fe20000041828 */
[----:B------:R-:W3:Y:S07]  /*9220*/  LDSM.16.M88.4 R184, [R221+0x16900] ;  /* 0x01690000ddb8783b */ /* 0x000eee0000000200 */
        /* <DEDUP_REMOVED lines=10> */
[C---:B----4-:R-:W-:Y:S08]  /*92d0*/  HMMA.16816.F32.BF16 R20, R188.reuse, R204, R20 ;  /* 0x000000ccbc14723c */ /* 0x050ff00000041814 */
[C---:B------:R-:W-:Y:S01]  /*92e0*/  HMMA.16816.F32.BF16 R24, R188.reuse, R206, R24 ;  /* 0x000000cebc18723c */ /* 0x040fe20000041818 */
[----:B------:R-:W4:Y:S07]  /*92f0*/  LDSM.16.M88.4 R204, [R220+0x9800] ;  /* 0x00980000dccc783b */ /* 0x000f2e0000000200 */
[C---:B---3--:R-:W-:Y:S08]  /*9300*/  HMMA.16816.F32.BF16 R28, R188.reuse, R184, R28 ;  /* 0x000000b8bc1c723c */ /* 0x048ff0000004181c */
[C---:B------:R-:W-:Y:S01]  /*9310*/  HMMA.16816.F32.BF16 R32, R188.reuse, R186, R32 ;  /* 0x000000babc20723c */ /* 0x040fe20000041820 */
[----:B------:R-:W3:Y:S07]  /*9320*/  LDSM.16.M88.4 R184, [R220+0xa000] ;  /* 0x00a00000dcb8783b */ /* 0x000eee0000000200 */
        /* <DEDUP_REMOVED lines=8> */
[C---:B----4-:R-:W-:Y:S08]  /*93b0*/  HMMA.16816.F32.BF16 R12, R200.reuse, R204, R12 ;  /* 0x000000ccc80c723c */ /* 0x050ff0000004180c */
[C---:B------:R-:W-:Y:S04]  /*93c0*/  HMMA.16816.F32.BF16 R16, R200.reuse, R206, R16 ;  /* 0x000000cec810723c */ /* 0x040fe80000041810 */
[----:B------:R-:W-:Y:S02]  /*93d0*/  FMNMX.FTZ R0, R4, R165, !PT ;  /* 0x000000a504007209 */ /* 0x000fe40007810000 */
[----:B------:R-:W-:Y:S02]  /*93e0*/  FMNMX.FTZ R2, R6, R166, !PT ;  /* 0x000000a606027209 */ /* 0x000fe40007810000 */
[C---:B---3--:R-:W-:Y:S04]  /*93f0*/  HMMA.16816.F32.BF16 R20, R200.reuse, R184, R20 ;  /* 0x000000b8c814723c */ /* 0x048fe80000041814 */
        /* <DEDUP_REMOVED lines=710> */
.L_x_712:
[----:B----4-:R-:W2:Y:S04]  /*c060*/  LDL.LU R5, [R1] ;  /* 0x0000000001057983 */ /* 0x010ea80000300800 */
[----:B-1----:R-:W3:Y:S01]  /*c070*/  LDL.LU R2, [R1+0x4] ;  /* 0x0000040001027983 */ /* 0x002ee20000300800 */
[----:B------:R-:W-:-:S02]  /*c080*/  MOV R50, 0xff800000 ;  /* 0xff80000000327802 */ /* 0x000fc40000000f00 */
[----:B------:R-:W-:Y:S02]  /*c090*/  MOV R51, 0xff800000 ;  /* 0xff80000000337802 */ /* 0x000fe40000000f00 */
[----:B------:R-:W-:Y:S01]  /*c0a0*/  PLOP3.LUT P2, PT, PT, PT, PT, 0x8, 0x0 ;  /* 0x000000000000781c */ /* 0x000fe20003f4e170 */
        /* <DEDUP_REMOVED lines=152> */
.L_x_704:
        /* <DEDUP_REMOVED lines=184> */
.L_x_715:
        /* <DEDUP_REMOVED lines=88> */
[----:B------:R-:W-:Y:S01]  /*db30*/  IMAD R12, R7, c[0x0][0x3e4], R6 ;  /* 0x0000f900070c7a24 */ /* 0x000fe200078e0206 */
[----:B------:R-:W-:Y:S01]  /*db40*/  LEA R28, R28, R15, 0x7 ;  /* 0x0000000f1c1c7211 */ /* 0x000fe200078e38ff */
[----:B------:R-:W-:Y:S01]  /*db50*/  IMAD.SHL.U32 R6, R18, 0x8, RZ ;  /* 0x0000000812067824 */ /* 0x000fe200078e00ff */
[C---:B------:R-:W-:Y:S01]  /*db60*/  IADD3 R13, R4.reuse, 0x8, RZ ;  /* 0x00000008040d7810 */ /* 0x040fe20007ffe0ff */
[----:B------:R-:W-:Y:S01]  /*db70*/  IMAD.IADD R3, R3, 0x1, R12 ;  /* 0x0000000103037824 */ /* 0x000fe200078e020c */
[-C--:B------:R-:W-:Y:S02]  /*db80*/  ISETP.GE.OR P1, PT, R4, R29.reuse, P2 ;  /* 0x0000001d0400720c */ /* 0x080fe40001726670 */
[----:B------:R-:W-:Y:S02]  /*db90*/  SHF.R.S32.HI R4, RZ, 0x1f, R5 ;  /* 0x0000001fff047819 */ /* 0x000fe40000011405 */
[----:B------:R-:W-:Y:S02]  /*dba0*/  ISETP.GE.OR P0, PT, R13, R29, P2 ;  /* 0x0000001d0d00720c */ /* 0x000fe40001706670 */
[----:B------:R-:W-:Y:S01]  /*dbb0*/  LOP3.LUT R7, R14, 0x7ffffe00, R6, 0xf8, !PT ;  /* 0x7ffffe000e077812 */ /* 0x000fe200078ef806 */
[----:B------:R-:W-:-:S04]  /*dbc0*/  IMAD R4, R4, c[0x0][0x3d8], RZ ;  /* 0x0000f60004047a24 */ /* 0x000fc800078e02ff */
[C---:B------:R-:W-:Y:S02]  /*dbd0*/  IMAD R6, R5.reuse, c[0x0][0x3dc], R4 ;  /* 0x0000f70005067a24 */ /* 0x040fe400078e0204 */
[----:B------:R-:W-:Y:S01]  /*dbe0*/  IMAD.WIDE.U32 R4, R5, c[0x0][0x3d8], R2 ;  /* 0x0000f60005047a25 */ /* 0x000fe200078e0002 */
[----:B------:R-:W-:Y:S01]  /*dbf0*/  SHF.L.U32 R2, R7, 0x1, RZ ;  /* 0x0000000107027819 */ /* 0x000fe200000006ff */
[----:B-1----:R1:W-:Y:S02]  /*dc00*/  @!P1 ST.E [R10.64], R50 ;  /* 0x000000320a009985 */ /* 0x0023e4000c101904 */
[----:B------:R-:W-:Y:S02]  /*dc10*/  IMAD.IADD R3, R5, 0x1, R6 ;  /* 0x0000000105037824 */ /* 0x000fe400078e0206 */
        /* <DEDUP_REMOVED lines=21> */
[C---:B-1----:R-:W-:Y:S01]  /*dd70*/  IADD3 R8, R0.reuse, 0x80, RZ ;  /* 0x0000008000087810 */ /* 0x042fe20007ffe0ff */
[----:B------:R-:W1:Y:S01]  /*dd80*/  LDS.128 R20, [R2+0x4080] ;  /* 0x0040800002147984 */ /* 0x000e620000000c00 */
[----:B------:R-:W-:Y:S02]  /*dd90*/  IADD3 R9, R0, 0xc0, RZ ;  /* 0x000000c000097810 */ /* 0x000fe40007ffe0ff */
[----:B------:R-:W-:Y:S01]  /*dda0*/  ISETP.GE.AND P2, PT, R7, c[0x0][0x3c8], PT ;  /* 0x0000f20007007a0c */ /* 0x000fe20003f46270 */
[----:B------:R-:W3:Y:S01]  /*ddb0*/  LDS.128 R16, [R2+0x8080] ;  /* 0x0080800002107984 */ /* 0x000ee20000000c00 */
[----:B------:R-:W-:Y:S02]  /*ddc0*/  ISETP.GE.AND P1, PT, R8, c[0x0][0x3c8], PT ;  /* 0x0000f20008007a0c */ /* 0x000fe40003f26270 */
[----:B------:R-:W-:Y:S01]  /*ddd0*/  ISETP.GE.AND P0, PT, R9, c[0x0][0x3c8], PT ;  /* 0x0000f20009007a0c */ /* 0x000fe20003f06270 */
[----:B------:R4:W5:Y:S01]  /*dde0*/  LDS.128 R12, [R2+0xc080] ;  /* 0x00c08000020c7984 */ /* 0x0009620000000c00 */
[----:B------:R-:W-:-:S07]  /*ddf0*/  ISETP.GE.AND P3, PT, R0, c[0x0][0x3c8], PT ;  /* 0x0000f20000007a0c */ /* 0x000fce0003f66270 */
[----:B------:R-:W-:-:S04]  /*de00*/  @!P2 SHF.R.S32.HI R3, RZ, 0x1f, R7 ;  /* 0x0000001fff03a819 */ /* 0x000fc80000011407 */
[----:B------:R-:W-:Y:S02]  /*de10*/  @!P0 SHF.R.S32.HI R6, RZ, 0x1f, R9 ;  /* 0x0000001fff068819 */ /* 0x000fe40000011409 */
[----:B------:R-:W-:Y:S01]  /*de20*/  @!P2 LEA.HI R7, R3, R7, RZ, 0x3 ;  /* 0x000000070307a211 */ /* 0x000fe200078f18ff */
[----:B------:R-:W-:Y:S01]  /*de30*/  @!P3 IMAD.WIDE R10, R0, 0x2, R4 ;  /* 0x00000002000ab825 */ /* 0x000fe200078e0204 */
[----:B----4-:R-:W-:-:S04]  /*de40*/  @!P1 SHF.R.S32.HI R2, RZ, 0x1f, R8 ;  /* 0x0000001fff029819 */ /* 0x010fc80000011408 */
        /* <DEDUP_REMOVED lines=8> */
[----:B-1----:R2:W-:Y:S03]  /*ded0*/  @!P2 ST.E.128 [R8.64], R20 ;  /* 0x000000140800a985 */ /* 0x0025e6000c101d04 */
[----:B------:R-:W-:Y:S01]  /*dee0*/  @!P0 IMAD.WIDE R2, R2, 0x2, R4 ;  /* 0x0000000202028825 */ /* 0x000fe200078e0204 */
[----:B---3--:R2:W-:Y:S04]  /*def0*/  @!P1 ST.E.128 [R6.64], R16 ;  /* 0x0000001006009985 */ /* 0x0085e8000c101d04 */
[----:B-----5:R2:W-:Y:S02]  /*df00*/  @!P0 ST.E.128 [R2.64], R12 ;  /* 0x0000000c02008985 */ /* 0x0205e4000c101d04 */
.L_x_717:
[----:B--234-:R-:W-:Y:S05]  /*df10*/  BSYNC B0 ;  /* 0x0000000000007941 */ /* 0x01cfea0003800000 */
.L_x_716:
        /* <DEDUP_REMOVED lines=30> */
.L_x_719:
[----:B------:R-:W-:Y:S05]  /*e100*/  BSYNC B0 ;  /* 0x0000000000007941 */ /* 0x000fea0003800000 */
.L_x_718:
        /* <DEDUP_REMOVED lines=30> */
.L_x_721:
[----:B------:R-:W-:Y:S05]  /*e2f0*/  BSYNC B0 ;  /* 0x0000000000007941 */ /* 0x000fea0003800000 */
.L_x_720:
        /* <DEDUP_REMOVED lines=31> */
.L_x_714:
        /* <DEDUP_REMOVED lines=19> */
.L_x_722:
        /* <DEDUP_REMOVED lines=42> */
.L_x_724:
[----:B------:R-:W-:Y:S05]  /*e8c0*/  BSYNC B0 ;  /* 0x0000000000007941 */ /* 0x000fea0003800000 */
.L_x_723:
        /* <DEDUP_REMOVED lines=73> */
.L_x_726:
[----:B------:R-:W-:Y:S05]  /*ed60*/  BSYNC B0 ;  /* 0x0000000000007941 */ /* 0x000fea0003800000 */
.L_x_725:
        /* <DEDUP_REMOVED lines=27> */
.L_x_728:
[----:B------:R-:W-:Y:S05]  /*ef20*/  BSYNC B0 ;  /* 0x0000000000007941 */ /* 0x000fea0003800000 */
.L_x_727:
        /* <DEDUP_REMOVED lines=27> */
.L_x_730:
[----:B------:R-:W-:Y:S05]  /*f0e0*/  BSYNC B0 ;  /* 0x0000000000007941 */ /* 0x000fea0003800000 */
.L_x_729:
        /* <DEDUP_REMOVED lines=28> */
.L_x_731:
        /* <DEDUP_REMOVED lines=13> */
.L_x_1540:


//--------------------- .text._ZN7cutlass13device_kernelIN5flash19enable_sm80_to_sm89INS1_16FlashAttnFwdSm80INS1_25CollectiveMainloopFwdSm80ILi8ELi1ELb0EN4cute5tupleIJNS5_1CILi128EEENS7_ILi48EEENS7_ILi256EEEEEELi256ENS_10bfloat16_tEfNS_4arch4Sm80ELb0ELb0ELb0ELb1ELb0ELb1ELb1ELb0EEENS1_21CollectiveEpilogueFwdINS6_IJS8_SA_S9_EEENS6_IJNS7_ILi1EEESI_SI_EEESC_SE_Li256ELb1ELb1ELb0ELb0EEENS1_19SingleTileSchedulerILb1ELb0ELb1ELi128EEEEEEEEEvNT_6ParamsE --------------------------
	.section	.text._ZN7cutlass13device_kernelIN5flash19enable_sm80_to_sm89INS1_16FlashAttnFwdSm80INS1_25CollectiveMainloopFwdSm80ILi8ELi1ELb0EN4cute5tupleIJNS5_1CILi128EEENS7_ILi48EEENS7_ILi256EEEEEELi256ENS_10bfloat16_tEfNS_4arch4Sm80ELb0ELb0ELb0ELb1ELb0ELb1ELb1ELb0EEENS1_21CollectiveEpilogueFwdINS6_IJS8_SA_S9_EEENS6_IJNS7_ILi1EEESI_SI_EEESC_SE_Li256ELb1ELb1ELb0ELb0EEENS1_19SingleTileSchedulerILb1ELb0ELb1ELi128EEEEEEEEEvNT_6ParamsE,"ax",@progbits
	.sectioninfo	@"SHI_REGISTERS=254"
	.align	128
.text._ZN7cutlass13device_kernelIN5flash19enable_sm80_to_sm89INS1_16FlashAttnFwdSm80INS1_25CollectiveMainloopFwdSm80ILi8ELi1ELb0EN4cute5tupleIJNS5_1CILi128EEENS7_ILi48EEENS7_ILi256EEEEEELi256ENS_10bfloat16_tEfNS_4arch4Sm80ELb0ELb0ELb0ELb1ELb0ELb1ELb1ELb0EEENS1_21CollectiveEpilogueFwdINS6_IJS8_SA_S9_EEENS6_IJNS7_ILi1EEESI_SI_EEESC_SE_Li256ELb1ELb1ELb0ELb0EEENS1_19SingleTileSchedulerILb1ELb0ELb1ELi128EEEEEEEEEvNT_6ParamsE:
        .type           _ZN7cutlass13device_kernelIN5flash19enable_sm80_to_sm89INS1_16FlashAttnFwdSm80INS1_25CollectiveMainloopFwdSm80ILi8ELi1ELb0EN4cute5tupleIJNS5_1CILi128EEENS7_ILi48EEENS7_ILi256EEEEEELi256ENS_10bfloat16_tEfNS_4arch4Sm80ELb0ELb0ELb0ELb1ELb0ELb1ELb1ELb0EEENS1_21CollectiveEpilogueFwdINS6_IJS8_SA_S9_EEENS6_IJNS7_ILi1EEESI_SI_EEESC_SE_Li256ELb1ELb1ELb0ELb0EEENS1_19SingleTileSchedulerILb1ELb0ELb1ELi128EEEEEEEEEvNT_6ParamsE,@function
        .size           _ZN7cutlass13device_kernelIN5flash19enable_sm80_to_sm89INS1_16FlashAttnFwdSm80INS1_25CollectiveMainloopFwdSm80ILi8ELi1ELb0EN4cute5tupleIJNS5_1CILi128EEENS7_ILi48EEENS7_ILi256EEEEEELi256ENS_10bfloat16_tEfNS_4arch4Sm80ELb0ELb0ELb0ELb1ELb0ELb1ELb1ELb0EEENS1_21CollectiveEpilogueFwdINS6_IJS8_SA_S9_EEENS6_IJNS7_ILi1EEESI_SI_EEESC_SE_Li256ELb1ELb1ELb0ELb0EEENS1_19SingleTileSchedulerILb1ELb0ELb1ELi128EEEEEEEEEvNT_6ParamsE,(.L_x_1541 - _ZN7cutlass13device_kernelIN5flash19enable_sm80_to_sm89INS1_16FlashAttnFwdSm80INS1_25CollectiveMainloopFwdSm80ILi8ELi1ELb0EN4cute5tupleIJNS5_1CILi128EEENS7_ILi48EEENS7_ILi256EEEEEELi256ENS_10bfloat16_tEfNS_4arch4Sm80ELb0ELb0ELb0ELb1ELb0ELb1ELb1ELb0EEENS1_21CollectiveEpilogueFwdINS6_IJS8_SA_S9_EEENS6_IJNS7_ILi1EEESI_SI_EEESC_SE_Li256ELb1ELb1ELb0ELb0EEENS1_19SingleTileSchedulerILb1ELb0ELb1ELi128EEEEEEEEEvNT_6ParamsE)
        .other          _ZN7cutlass13device_kernelIN5flash19enable_sm80_to_sm89INS1_16FlashAttnFwdSm80INS1_25CollectiveMainloopFwdSm80ILi8ELi1ELb0EN4cute5tupleIJNS5_1CILi128EEENS7_ILi48EEENS7_ILi256EEEEEELi256ENS_10bfloat16_tEfNS_4arch4Sm80ELb0ELb0ELb0ELb1ELb0ELb1ELb1ELb0EEENS1_21CollectiveEpilogueFwdINS6_IJS8_SA_S9_EEENS6_IJNS7_ILi1EEESI_SI_EEESC_SE_Li256ELb1ELb1ELb0ELb0EEENS1_19SingleTileSchedulerILb1ELb0ELb1ELi128EEEEEEEEEvNT_6ParamsE,@"STO_CUDA_ENTRY STV_DEFAULT"
_ZN7cutlass13device_kernelIN5flash19enable_sm80_to_sm89INS1_16FlashAttnFwdSm80INS1_25CollectiveMainloopFwdSm80ILi8ELi1ELb0EN4cute5tupleIJNS5_1CILi128EEENS7_ILi48EEENS7_ILi256EEEEEELi256ENS_10bfloat16_tEfNS_4arch4Sm80ELb0ELb0ELb0ELb1ELb0ELb1ELb1ELb0EEENS1_21CollectiveEpilogueFwdINS6_IJS8_SA_S9_EEENS6_IJNS7_ILi1EEESI_SI_EEESC_SE_Li256ELb1ELb1ELb0ELb0EEENS1_19SingleTileSchedulerILb1ELb0ELb1ELi128EEEEEEEEEvNT_6ParamsE:
        /* <DEDUP_REMOVED lines=16> */
.L_x_733:
        /* <DEDUP_REMOVED lines=8> */
.L_x_735:
[----:B------:R-:W-:-:S05]  /*0180*/  MOV R3, c[0x0][0x54c] ;  /* 0x0001530000037a02 */ /* 0x000fca0000000f00 */
.L_x_734:
[----:B-----5:R-:W-:Y:S01]  /*0190*/  IMAD R3, R3, c[0x0][0x548], RZ ;  /* 0x0001520003037a24 */ /* 0x020fe200078e02ff */
[----:B------:R-:W-:-:S04]  /*01a0*/  SHF.L.U32 R0, R100, 0x7, RZ ;  /* 0x0000000764007819 */ /* 0x000fc800000006ff */
[----:B------:R-:W-:-:S04]  /*01b0*/  ISETP.GE.AND P0, PT, R0, R3, PT ;  /* 0x000000030000720c */ /* 0x000fc80003f06270 */
[----:B------:R-:W-:Y:S01]  /*01c0*/  SEL R216, R216, 0xffffffff, !P0 ;  /* 0xffffffffd8d87807 */ /* 0x000fe20004000000 */
[----:B------:R-:W-:Y:S05]  /*01d0*/  BRA `(.L_x_736) ;  /* 0x0000012000007947 */ /* 0x000fea0003800000 */
.L_x_732:
[----:B---3--:R-:W-:-:S04]  /*01e0*/  ISETP.NE.U32.AND P0, PT, RZ, c[0x0][0x568], PT ;  /* 0x00015a00ff007a0c */ /* 0x008fc80003f05070 */
[----:B------:R-:W-:-:S13]  /*01f0*/  ISETP.NE.AND.EX P0, PT, RZ, c[0x0][0x56c], PT, P0 ;  /* 0x00015b00ff007a0c */ /* 0x000fda0003f05300 */
[----:B------:R-:W-:Y:S05]  /*0200*/  @!P0 BRA `(.L_x_737) ;  /* 0x0000002000008947 */ /* 0x000fea0003800000 */
[----:B------:R1:W5:Y:S01]  /*0210*/  LDG.E R3, [R2.64] ;  /* 0x0000001202037981 */ /* 0x000362000c1e1900 */
[----:B------:R-:W-:Y:S05]  /*0220*/  BRA `(.L_x_738) ;  /* 0x0000009000007947 */ /* 0x000fea0003800000 */
.L_x_737:
        /* <DEDUP_REMOVED lines=8> */
.L_x_739:
[----:B------:R-:W-:-:S05]  /*02b0*/  MOV R3, c[0x0][0x54c] ;  /* 0x0001530000037a02 */ /* 0x000fca0000000f00 */
.L_x_738:
[----:B-----5:R-:W-:Y:S01]  /*02c0*/  IMAD R3, R3, c[0x0][0x548], RZ ;  /* 0x0001520003037a24 */ /* 0x020fe200078e02ff */
[----:B------:R-:W-:-:S04]  /*02d0*/  SHF.L.U32 R0, R100, 0x7, RZ ;  /* 0x0000000764007819 */ /* 0x000fc800000006ff */
[----:B------:R-:W-:-:S04]  /*02e0*/  ISETP.GE.AND P0, PT, R0, R3, PT ;  /* 0x000000030000720c */ /* 0x000fc80003f06270 */
[----:B------:R-:W-:-:S04]  /*02f0*/  SEL R216, R216, 0xffffffff, !P0 ;  /* 0xffffffffd8d87807 */ /* 0x000fc80004000000 */
.L_x_736:
        /* <DEDUP_REMOVED lines=19> */
[CC--:B------:R-:W-:Y:S01]  /*0430*/  IMAD.WIDE R8, R216.reuse, R7.reuse, c[0x0][0x358] ;  /* 0x0000d600d8087625 */ /* 0x0c0fe200078e0207 */
[----:B------:R2:W5:Y:S01]  /*0440*/  @P2 LDG.E R145, [R14.64] ;  /* 0x000000120e912981 */ /* 0x000562000c1e1900 */
[----:B------:R-:W-:Y:S02]  /*0450*/  P2R R20, PR, RZ, 0x20 ;  /* 0x00000020ff147803 */ /* 0x000fe40000000000 */
[----:B-1----:R-:W-:Y:S02]  /*0460*/  @P0 IMAD.WIDE R2, R216, R7, c[0x0][0x360] ;  /* 0x0000d800d8020625 */ /* 0x002fe400078e0207 */
[----:B------:R2:W5:Y:S04]  /*0470*/  @P5 LDG.E R142, [R10.64] ;  /* 0x000000120a8e5981 */ /* 0x000568000c1e1900 */
[----:B------:R2:W5:Y:S04]  /*0480*/  @P0 LDG.E R146, [R2.64] ;  /* 0x0000001202920981 */ /* 0x000568000c1e1900 */
[----:B------:R2:W5:Y:S04]  /*0490*/  @P1 LDG.E R144, [R12.64] ;  /* 0x000000120c901981 */ /* 0x000568000c1e1900 */
[----:B------:R2:W5:Y:S04]  /*04a0*/  @P3 LDG.E R110, [R8.64] ;  /* 0x00000012086e3981 */ /* 0x000568000c1e1900 */
[----:B------:R-:W1:Y:S01]  /*04b0*/  S2R R215, SR_CTAID.Y ;  /* 0x0000000000d77919 */ /* 0x000e620000002600 */
[----:B------:R-:W-:-:S02]  /*04c0*/  IMAD.MOV.U32 R4, RZ, RZ, c[0x0][0x1d0] ;  /* 0x00007400ff047624 */ /* 0x000fc400078e00ff */
[----:B------:R-:W-:Y:S01]  /*04d0*/  IMAD.MOV.U32 R0, RZ, RZ, c[0x0][0x228] ;  /* 0x00008a00ff007624 */ /* 0x000fe200078e00ff */
[----:B-1----:R-:W-:Y:S01]  /*04e0*/  SHF.R.S32.HI R121, RZ, 0x1f, R215 ;  /* 0x0000001fff797819 */ /* 0x002fe200000114d7 */
[----:B------:R-:W-:Y:S05]  /*04f0*/  @P0 BRA `(.L_x_740) ;  /* 0x0000004000000947 */ /* 0x000fea0003800000 */
[----:B--2---:R-:W-:Y:S05]  /*0500*/  @!P1 BRA `(.L_x_740) ;  /* 0x0000003000009947 */ /* 0x004fea0003800000 */
[----:B-----5:R-:W2:Y:S04]  /*0510*/  LDG.E R146, [R12.64] ;  /* 0x000000120c927981 */ /* 0x020ea8000c1e1900 */
[----:B------:R-:W2:Y:S02]  /*0520*/  LDG.E R3, [R12.64+0x4] ;  /* 0x000004120c037981 */ /* 0x000ea4000c1e1900 */
[----:B--2---:R-:W-:Y:S02]  /*0530*/  IADD3 R146, -R146, R3, RZ ;  /* 0x0000000392927210 */ /* 0x004fe40007ffe1ff */
.L_x_740:
[----:B--2---:R-:W-:-:S04]  /*0540*/  ISETP.NE.U32.AND P0, PT, RZ, c[0x0][0x368], PT ;  /* 0x0000da00ff007a0c */ /* 0x004fc80003f05070 */
[----:B------:R-:W-:-:S13]  /*0550*/  ISETP.NE.AND.EX P0, PT, RZ, c[0x0][0x36c], PT, P0 ;  /* 0x0000db00ff007a0c */ /* 0x000fda0003f05300 */
[----:B------:R-:W-:Y:S05]  /*0560*/  @!P0 BRA `(.L_x_741) ;  /* 0x0000003000008947 */ /* 0x000fea0003800000 */
[----:B------:R-:W-:-:S06]  /*0570*/  IMAD.WIDE R4, R216, R7, c[0x0][0x368] ;  /* 0x0000da00d8047625 */ /* 0x000fcc00078e0207 */
[----:B------:R1:W5:Y:S01]  /*0580*/  LDG.E R4, [R4.64] ;  /* 0x0000001204047981 */ /* 0x000362000c1e1900 */
[----:B------:R-:W-:Y:S05]  /*0590*/  BRA `(.L_x_742) ;  /* 0x0000004000007947 */ /* 0x000fea0003800000 */
.L_x_741:
[----:B------:R-:W-:Y:S05]  /*05a0*/  @!P5 BRA `(.L_x_742) ;  /* 0x000000300000d947 */ /* 0x000fea0003800000 */
[----:B------:R-:W2:Y:S04]  /*05b0*/  LDG.E R4, [R10.64] ;  /* 0x000000120a047981 */ /* 0x000ea8000c1e1900 */
[----:B------:R-:W2:Y:S02]  /*05c0*/  LDG.E R3, [R10.64+0x4] ;  /* 0x000004120a037981 */ /* 0x000ea4000c1e1900 */
[----:B--2---:R-:W-:Y:S02]  /*05d0*/  IADD3 R4, -R4, R3, RZ ;  /* 0x0000000304047210 */ /* 0x004fe40007ffe1ff */
.L_x_742:
[----:B------:R-:W2:Y:S04]  /*05e0*/  @P3 LDG.E R2, [R8.64] ;  /* 0x0000001208023981 */ /* 0x000ea8000c1e1900 */
[----:B------:R-:W2:Y:S01]  /*05f0*/  @P3 LDG.E R3, [R8.64+0x4] ;  /* 0x0000041208033981 */ /* 0x000ea2000c1e1900 */
[----:B-1---5:R-:W-:Y:S01]  /*0600*/  IMAD.IADD R5, R4, 0x1, -R145 ;  /* 0x0000000104057824 */ /* 0x022fe200078e0a91 */
[----:B------:R-:W-:Y:S01]  /*0610*/  ISETP.NE.U32.AND P0, PT, RZ, c[0x0][0x378], PT ;  /* 0x0000de00ff007a0c */ /* 0x000fe20003f05070 */
[----:B------:R-:W-:-:S03]  /*0620*/  IMAD.MOV.U32 R101, RZ, RZ, R4 ;  /* 0x000000ffff657224 */ /* 0x000fc600078e0004 */
[----:B------:R-:W-:Y:S01]  /*0630*/  ISETP.NE.AND.EX P0, PT, RZ, c[0x0][0x37c], PT, P0 ;  /* 0x0000df00ff007a0c */ /* 0x000fe20003f05300 */
[----:B------:R-:W-:-:S05]  /*0640*/  IMAD.MOV R118, RZ, RZ, -R5 ;  /* 0x000000ffff767224 */ /* 0x000fca00078e0a05 */
[----:B------:R-:W-:-:S07]  /*0650*/  IMNMX R118, RZ, R118, !PT ;  /* 0x00000076ff767217 */ /* 0x000fce0007800200 */
[----:B------:R-:W-:-:S05]  /*0660*/  @P0 IMAD.WIDE R10, R216, R7, c[0x0][0x378] ;  /* 0x0000de00d80a0625 */ /* 0x000fca00078e0207 */
[----:B------:R1:W5:Y:S01]  /*0670*/  @P0 LDG.E R101, [R10.64] ;  /* 0x000000120a650981 */ /* 0x000362000c1e1900 */
[----:B--2---:R-:W-:-:S04]  /*0680*/  @P3 IMAD.IADD R0, R3, 0x1, -R2 ;  /* 0x0000000103003824 */ /* 0x004fc800078e0a02 */
[----:B------:R-:W-:-:S05]  /*0690*/  IMAD.IADD R99, R5, 0x1, R0 ;  /* 0x0000000105637824 */ /* 0x000fca00078e0200 */
[----:B------:R-:W-:-:S05]  /*06a0*/  IADD3 R3, R99, 0x2f, RZ ;  /* 0x0000002f63037810 */ /* 0x000fca0007ffe0ff */
[----:B------:R-:W-:-:S05]  /*06b0*/  IMAD.HI R3, R3, 0x2aaaaaab, RZ ;  /* 0x2aaaaaab03037827 */ /* 0x000fca00078e02ff */
[----:B------:R-:W-:-:S04]  /*06c0*/  SHF.R.U32.HI R156, RZ, 0x1f, R3 ;  /* 0x0000001fff9c7819 */ /* 0x000fc80000011603 */
[----:B------:R-:W-:-:S05]  /*06d0*/  LEA.HI.SX32 R156, R3, R156, 0x1d ;  /* 0x0000009c039c7211 */ /* 0x000fca00078feaff */
[----:B------:R-:W-:-:S05]  /*06e0*/  IMAD R5, R156, 0x30, -R5 ;  /* 0x000000309c057824 */ /* 0x000fca00078e0a05 */
[----:B------:R-:W-:-:S04]  /*06f0*/  IMNMX R5, R5, R0, PT ;  /* 0x0000000005057217 */ /* 0x000fc80003800200 */
[----:B------:R-:W-:Y:S01]  /*0700*/  ISETP.GT.AND P0, PT, R5, R118, PT ;  /* 0x000000760500720c */ /* 0x000fe20003f04270 */
[----:B------:R-:W-:-:S05]  /*0710*/  IMAD.WIDE.U32 R118, R118, -0x55555555, RZ ;  /* 0xaaaaaaab76767825 */ /* 0x000fca00078e00ff */
[----:B------:R-:W-:-:S05]  /*0720*/  SHF.R.U32.HI R118, RZ, 0x5, R119 ;  /* 0x00000005ff767819 */ /* 0x000fca0000011677 */
[----:B------:R-:W-:Y:S02]  /*0730*/  IMAD.MOV.U32 R3, RZ, RZ, R118 ;  /* 0x000000ffff037224 */ /* 0x000fe400078e0076 */
[----:B------:R-:W-:-:S05]  /*0740*/  @P0 IADD3 R5, R5, 0x2f, RZ ;  /* 0x0000002f05050810 */ /* 0x000fca0007ffe0ff */
[----:B------:R-:W-:-:S05]  /*0750*/  @P0 IMAD.HI R5, R5, 0x2aaaaaab, RZ ;  /* 0x2aaaaaab05050827 */ /* 0x000fca00078e02ff */
[----:B------:R-:W-:-:S04]  /*0760*/  @P0 SHF.R.U32.HI R2, RZ, 0x1f, R5 ;  /* 0x0000001fff020819 */ /* 0x000fc80000011605 */
[----:B------:R-:W-:-:S04]  /*0770*/  @P0 LEA.HI.SX32 R3, R5, R2, 0x1d ;  /* 0x0000000205030211 */ /* 0x000fc800078feaff */
[----:B------:R-:W-:-:S13]  /*0780*/  ISETP.GT.AND P0, PT, R3, R118, PT ;  /* 0x000000760300720c */ /* 0x000fda0003f04270 */
[----:B------:R-:W-:Y:S05]  /*0790*/  @!P0 BRA `(.L_x_743) ;  /* 0x00006a9000008947 */ /* 0x000fea0003800000 */
[----:B-1----:R-:W-:Y:S01]  /*07a0*/  SHF.R.S32.HI R5, RZ, 0x1f, R98 ;  /* 0x0000001fff057819 */ /* 0x002fe20000011462 */
[----:B------:R-:W-:Y:S01]  /*07b0*/  IMAD R158, R121, c[0x0][0x240], RZ ;  /* 0x00009000799e7a24 */ /* 0x000fe200078e02ff */
[----:B------:R-:W-:Y:S01]  /*07c0*/  IADD3 R57, R3, -0x1, RZ ;  /* 0xffffffff03397810 */ /* 0x000fe20007ffe0ff */
[----:B------:R-:W-:Y:S01]  /*07d0*/  UMOV UR24, 0x30 ;  /* 0x0000003000187882 */ /* 0x000fe20000000000 */
[----:B------:R-:W-:Y:S01]  /*07e0*/  LEA.HI R9, R5, R98, RZ, 0x3 ;  /* 0x0000006205097211 */ /* 0x000fe200078f18ff */
[----:B------:R-:W-:Y:S01]  /*07f0*/  IMAD R158, R215, c[0x0][0x244], R158 ;  /* 0x00009100d79e7a24 */ /* 0x000fe200078e029e */
[----:B------:R-:W-:Y:S01]  /*0800*/  ULDC.64 UR4, c[0x0][0x238] ;  /* 0x00008e0000047ab9 */ /* 0x000fe20000000a00 */
[----:B------:R-:W-:Y:S01]  /*0810*/  IMAD R10, R57, -0x30, R0 ;  /* 0xffffffd0390a7824 */ /* 0x000fe200078e0200 */
[----:B------:R-:W-:Y:S01]  /*0820*/  SHF.R.S32.HI R143, RZ, 0x3, R9 ;  /* 0x00000003ff8f7819 */ /* 0x000fe20000011409 */
[----:B------:R-:W-:Y:S01]  /*0830*/  UIMAD.WIDE.U32 UR16, UR24, UR4, URZ ;  /* 0x00000004181072a5 */ /* 0x000fe2000f8e003f */
[----:B------:R-:W-:Y:S01]  /*0840*/  LOP3.LUT R9, R9, 0xfffffff8, RZ, 0xc0, !PT ;  /* 0xfffffff809097812 */ /* 0x000fe200078ec0ff */
[----:B------:R-:W-:Y:S01]  /*0850*/  UIMAD UR9, UR24, UR5, URZ ;  /* 0x00000005180972a4 */ /* 0x000fe2000f8e023f */
[----:B------:R-:W-:Y:S01]  /*0860*/  SHF.R.S32.HI R2, RZ, 0x1f, R143 ;  /* 0x0000001fff027819 */ /* 0x000fe2000001148f */
[----:B------:R-:W-:Y:S01]  /*0870*/  ULDC UR6, c[0x0][0x27c] ;  /* 0x00009f0000067ab9 */ /* 0x000fe20000000800 */
[----:B------:R-:W-:Y:S01]  /*0880*/  IADD3 R111, P0, R143, R110, RZ ;  /* 0x0000006e8f6f7210 */ /* 0x000fe20007f1e0ff */
[----:B------:R-:W-:Y:S01]  /*0890*/  IMAD.IADD R16, R98, 0x1, -R9 ;  /* 0x0000000162107824 */ /* 0x000fe200078e0a09 */
[----:B------:R-:W-:Y:S01]  /*08a0*/  IMNMX R10, R10, 0x30, PT ;  /* 0x000000300a0a7817 */ /* 0x000fe20003800200 */
[----:B------:R-:W-:Y:S01]  /*08b0*/  UIADD3 UR9, UR17, UR9, URZ ;  /* 0x0000000911097290 */ /* 0x000fe2000fffe03f */
[----:B------:R-:W-:Y:S01]  /*08c0*/  LEA.HI.X.SX32 R110, R110, R2, 0x1, P0 ;  /* 0x000000026e6e7211 */ /* 0x000fe200000f0eff */
[----:B------:R-:W-:Y:S01]  /*08d0*/  IMAD.SHL.U32 R14, R16, 0x8, RZ ;  /* 0x00000008100e7824 */ /* 0x000fe200078e00ff */
[----:B------:R-:W-:Y:S01]  /*08e0*/  SEL R154, R216, RZ, !P3 ;  /* 0x000000ffd89a7207 */ /* 0x000fe20005800000 */
[----:B------:R-:W-:Y:S01]  /*08f0*/  IMAD.IADD R3, R10, 0x1, -R143 ;  /* 0x000000010a037824 */ /* 0x000fe200078e0a8f */
[----:B------:R-:W-:Y:S01]  /*0900*/  SHF.R.S32.HI R11, RZ, 0x1f, R57 ;  /* 0x0000001fff0b7819 */ /* 0x000fe20000011439 */
[----:B------:R-:W-:Y:S01]  /*0910*/  IMAD R8, R110, c[0x0][0x238], RZ ;  /* 0x00008e006e087a24 */ /* 0x000fe200078e02ff */
[----:B------:R-:W-:Y:S01]  /*0920*/  SHF.R.S32.HI R15, RZ, 0x1f, R14 ;  /* 0x0000001fff0f7819 */ /* 0x000fe2000001140e */
[----:B------:R-:W-:Y:S01]  /*0930*/  USHF.L.U32 UR8, UR6, 0x1, URZ ;  /* 0x0000000106087899 */ /* 0x000fe2000800063f */
[----:B------:R-:W-:Y:S01]  /*0940*/  ISETP.GE.AND P1, PT, R3, 0x1, PT ;  /* 0x000000010300780c */ /* 0x000fe20003f26270 */
[----:B------:R-:W-:Y:S01]  /*0950*/  IMAD R8, R111, c[0x0][0x23c], R8 ;  /* 0x00008f006f087a24 */ /* 0x000fe200078e0208 */
[----:B------:R-:W-:Y:S01]  /*0960*/  ISETP.GT.AND P0, PT, R3, 0x20, PT ;  /* 0x000000200300780c */ /* 0x000fe20003f04270 */
[----:B------:R-:W-:Y:S01]  /*0970*/  IMAD.WIDE.U32 R12, R111, c[0x0][0x238], R14 ;  /* 0x00008e006f0c7a25 */ /* 0x000fe200078e000e */
[----:B------:R-:W-:Y:S01]  /*0980*/  SHF.R.S32.HI R3, RZ, 0x1f, R216 ;  /* 0x0000001fff037819 */ /* 0x000fe200000114d8 */
[----:B------:R-:W-:Y:S01]  /*0990*/  ULDC UR7, c[0x0][0x1d4] ;  /* 0x0000750000077ab9 */ /* 0x000fe20000000800 */
[C---:B------:R-:W-:Y:S01]  /*09a0*/  ISETP.GE.AND P2, PT, R14.reuse, c[0x0][0x1d4], PT ;  /* 0x000075000e007a0c */ /* 0x040fe20003f46270 */
[----:B------:R-:W-:Y:S01]  /*09b0*/  IMAD.IADD R9, R13, 0x1, R8 ;  /* 0x000000010d097824 */ /* 0x000fe200078e0208 */
[----:B------:R-:W-:Y:S01]  /*09c0*/  SEL R107, R3, RZ, !P3 ;  /* 0x000000ff036b7207 */ /* 0x000fe20005800000 */
[----:B------:R-:W-:Y:S01]  /*09d0*/  IMAD.MOV.U32 R8, RZ, RZ, R12 ;  /* 0x000000ffff087224 */ /* 0x000fe200078e000c */
[----:B------:R-:W-:Y:S01]  /*09e0*/  UIADD3 UR7, -UR8, UR7, URZ ;  /* 0x0000000708077290 */ /* 0x000fe2000fffe13f */
[----:B------:R-:W-:Y:S01]  /*09f0*/  IMAD R6, R57, UR9, RZ ;  /* 0x0000000939067c24 */ /* 0x000fe2000f8e02ff */
[C---:B------:R-:W-:Y:S01]  /*0a00*/  ISETP.GE.AND P3, PT, R14.reuse, c[0x0][0x27c], PT ;  /* 0x00009f000e007a0c */ /* 0x040fe20003f66270 */
[----:B------:R-:W-:Y:S01]  /*0a10*/  IMAD.WIDE.U32 R8, R215, c[0x0][0x240], R8 ;  /* 0x00009000d7087a25 */ /* 0x000fe200078e0008 */
[----:B------:R-:W-:Y:S01]  /*0a20*/  P2R R148, PR, RZ, 0x4 ;  /* 0x00000004ff947803 */ /* 0x000fe20000000000 */
[----:B------:R-:W-:Y:S01]  /*0a30*/  USHF.L.U32 UR11, UR4, 0x5, URZ ;  /* 0x00000005040b7899 */ /* 0x000fe2000800063f */
[----:B------:R-:W-:Y:S01]  /*0a40*/  IADD3 R140, R14, 0x80, RZ ;  /* 0x000000800e8c7810 */ /* 0x000fe20007ffe0ff */
[----:B------:R-:W-:Y:S01]  /*0a50*/  IMAD R175, R107, c[0x0][0x248], RZ ;  /* 0x000092006baf7a24 */ /* 0x000fe200078e02ff */
[----:B------:R-:W-:Y:S01]  /*0a60*/  IADD3 R159, R9, R158, RZ ;  /* 0x0000009e099f7210 */ /* 0x000fe20007ffe0ff */
[----:B------:R-:W-:Y:S01]  /*0a70*/  IMAD.MOV.U32 R158, RZ, RZ, R8 ;  /* 0x000000ffff9e7224 */ /* 0x000fe200078e0008 */
[----:B------:R-:W-:Y:S01]  /*0a80*/  SEL R9, RZ, c[0x0][0x27c], !P3 ;  /* 0x00009f00ff097a07 */ /* 0x000fe20005800000 */
[----:B------:R-:W-:Y:S01]  /*0a90*/  IMAD R175, R154, c[0x0][0x24c], R175 ;  /* 0x000093009aaf7a24 */ /* 0x000fe200078e02af */
[----:B------:R-:W-:Y:S01]  /*0aa0*/  IADD3 R139, R14, 0xc0, RZ ;  /* 0x000000c00e8b7810 */ /* 0x000fe20007ffe0ff */
[----:B------:R-:W-:Y:S01]  /*0ab0*/  IMAD.WIDE.U32 R158, R154, c[0x0][0x248], R158 ;  /* 0x000092009a9e7a25 */ /* 0x000fe200078e009e */
[----:B------:R-:W-:-:S02]  /*0ac0*/  ISETP.GE.AND P6, PT, R140, c[0x0][0x1d4], PT ;  /* 0x000075008c007a0c */ /* 0x000fc40003fc6270 */
[----:B------:R-:W-:Y:S01]  /*0ad0*/  ISETP.GE.AND P4, PT, R139, c[0x0][0x1d4], PT ;  /* 0x000075008b007a0c */ /* 0x000fe20003f86270 */
[----:B------:R-:W-:Y:S01]  /*0ae0*/  IMAD.SHL.U32 R16, R16, 0x4, RZ ;  /* 0x0000000410107824 */ /* 0x000fe200078e00ff */
[----:B------:R-:W-:Y:S01]  /*0af0*/  IADD3 R175, R159, R175, RZ ;  /* 0x000000af9faf7210 */ /* 0x000fe20007ffe0ff */
[----:B------:R-:W-:Y:S02]  /*0b00*/  IMAD.MOV.U32 R174, RZ, RZ, R158 ;  /* 0x000000ffffae7224 */ /* 0x000fe400078e009e */
[----:B------:R-:W-:Y:S01]  /*0b10*/  IMAD R6, R11, UR16, R6 ;  /* 0x000000100b067c24 */ /* 0x000fe2000f8e0206 */
[----:B------:R-:W-:Y:S01]  /*0b20*/  LEA.HI R11, R5, R98, RZ, 0x6 ;  /* 0x00000062050b7211 */ /* 0x000fe200078f30ff */
[----:B------:R-:W-:Y:S01]  /*0b30*/  IMAD.U32 R8, RZ, RZ, UR8 ;  /* 0x00000008ff087e24 */ /* 0x000fe2000f8e00ff */
[----:B------:R-:W-:Y:S01]  /*0b40*/  IADD3 R13, R16, 0x40, RZ ;  /* 0x00000040100d7810 */ /* 0x000fe20007ffe0ff */
[----:B------:R-:W-:Y:S02]  /*0b50*/  IMAD.SHL.U32 R19, R143, 0x40, RZ ;  /* 0x000000408f137824 */ /* 0x000fe400078e00ff */
[----:B------:R-:W-:Y:S01]  /*0b60*/  IMAD.WIDE.U32 R22, R57, UR16, R174 ;  /* 0x0000001039167c25 */ /* 0x000fe2000f8e00ae */
[----:B------:R-:W-:-:S02]  /*0b70*/  SEL R17, R8, UR7, !P3 ;  /* 0x0000000708117c07 */ /* 0x000fc4000d800000 */
[----:B------:R-:W-:Y:S01]  /*0b80*/  LOP3.LUT R19, R19, 0x1c0, RZ, 0xc0, !PT ;  /* 0x000001c013137812 */ /* 0x000fe200078ec0ff */
[----:B------:R-:W-:Y:S01]  /*0b90*/  IMAD.SHL.U32 R11, R11, 0x8, RZ ;  /* 0x000000080b0b7824 */ /* 0x000fe200078e00ff */
[----:B------:R-:W-:Y:S01]  /*0ba0*/  @P1 LEA R24, P3, R22, c[0x0][0x220], 0x1 ;  /* 0x0000880016181a11 */ /* 0x000fe200078608ff */
[----:B------:R-:W-:Y:S01]  /*0bb0*/  IMAD.IADD R6, R23, 0x1, R6 ;  /* 0x0000000117067824 */ /* 0x000fe200078e0206 */
[----:B------:R-:W-:Y:S01]  /*0bc0*/  SHF.R.U32.HI R18, RZ, 0x3, R19 ;  /* 0x00000003ff127819 */ /* 0x000fe20000011613 */
[----:B------:R-:W-:Y:S01]  /*0bd0*/  IMAD.IADD R12, R16, 0x1, R13 ;  /* 0x00000001100c7824 */ /* 0x000fe200078e020d */
[----:B------:R-:W-:Y:S02]  /*0be0*/  LOP3.LUT R11, R11, 0xfffffe00, RZ, 0xc0, !PT ;  /* 0xfffffe000b0b7812 */ /* 0x000fe400078ec0ff */
[----:B------:R-:W-:Y:S02]  /*0bf0*/  LOP3.LUT R10, R19, 0x38, R14, 0xf8, !PT ;  /* 0x00000038130a7812 */ /* 0x000fe400078ef80e */
[----:B------:R-:W-:-:S02]  /*0c00*/  @P1 LEA.HI.X R25, R22, c[0x0][0x224], R6, 0x1, P3 ;  /* 0x0000890016191a11 */ /* 0x000fc400018f0c06 */
[----:B------:R-:W-:Y:S02]  /*0c10*/  ISETP.NE.AND P3, PT, R148, RZ, PT ;  /* 0x000000ff9400720c */ /* 0x000fe40003f65270 */
[C---:B------:R-:W-:Y:S02]  /*0c20*/  ISETP.GE.AND P5, PT, R12.reuse, c[0x0][0x1d4], PT ;  /* 0x000075000c007a0c */ /* 0x040fe40003fa6270 */
[----:B------:R-:W-:Y:S02]  /*0c30*/  LOP3.LUT R10, R11, R10, R18, 0xf6, !PT ;  /* 0x0000000a0b0a7212 */ /* 0x000fe400078ef612 */
[----:B------:R-:W-:-:S03]  /*0c40*/  ISETP.GE.AND P2, PT, R12, c[0x0][0x27c], PT ;  /* 0x00009f000c007a0c */ /* 0x000fc60003f46270 */
[----:B------:R-:W-:Y:S01]  /*0c50*/  IMAD.SHL.U32 R141, R10, 0x2, RZ ;  /* 0x000000020a8d7824 */ /* 0x000fe200078e00ff */
[----:B------:R-:W-:Y:S01]  /*0c60*/  SEL R8, R8, UR7, !P2 ;  /* 0x0000000708087c07 */ /* 0x000fe2000d000000 */
[----:B------:R-:W-:Y:S01]  /*0c70*/  UMOV UR7, 0x5 ;  /* 0x0000000500077882 */ /* 0x000fe20000000000 */
[----:B------:R-:W-:Y:S01]  /*0c80*/  IMAD.IADD R4, R142, 0x1, R4 ;  /* 0x000000018e047824 */ /* 0x000fe200078e0204 */
[----:B------:R-:W-:Y:S01]  /*0c90*/  USHF.L.U64.HI UR10, UR4, UR7, UR5 ;  /* 0x00000007040a7299 */ /* 0x000fe20008010205 */
[----:B------:R-:W-:Y:S01]  /*0ca0*/  @!PT LDS RZ, [RZ] ;  /* 0x00000000fffff984 */ /* 0x000fe20000000800 */
[----:B------:R-:W-:Y:S01]  /*0cb0*/  @!PT LDS RZ, [RZ] ;  /* 0x00000000fffff984 */ /* 0x000fe20000000800 */
[----:B------:R-:W-:Y:S01]  /*0cc0*/  @!PT LDS RZ, [RZ] ;  /* 0x00000000fffff984 */ /* 0x000fe20000000800 */
[----:B------:R1:W-:Y:S01]  /*0cd0*/  @P1 LDGSTS.E.BYPASS.LTC128B.128 [R141+0xa080], [R24.64], !P3 ;  /* 0x0a080000188d1fae */ /* 0x0003e2000d901d52 */
[----:B------:R-:W-:Y:S01]  /*0ce0*/  IMAD.IADD R9, R14, 0x1, R9 ;  /* 0x000000010e097824 */ /* 0x000fe200078e0209 */
[----:B------:R-:W-:Y:S02]  /*0cf0*/  SEL R5, RZ, c[0x0][0x27c], !P2 ;  /* 0x00009f00ff057a07 */ /* 0x000fe40005000000 */
[----:B------:R-:W-:Y:S01]  /*0d00*/  IADD3 R138, R143, 0x20, RZ ;  /* 0x000000208f8a7810 */ /* 0x000fe20007ffe0ff */
[----:B------:R1:W-:Y:S01]  /*0d10*/  @P1 LDGSTS.E.BYPASS.LTC128B.128 [R141+0xb880], [R24.64+0x80], !P5 ;  /* 0x0b880080188d1fae */ /* 0x0003e2000e901d52 */
[----:B------:R-:W-:Y:S01]  /*0d20*/  ISETP.NE.AND P2, PT, R20, RZ, PT ;  /* 0x000000ff1400720c */ /* 0x000fe20003f45270 */
[----:B------:R-:W-:-:S04]  /*0d30*/  IMAD.WIDE.U32 R28, R4, c[0x0][0x1e0], RZ ;  /* 0x00007800041c7a25 */ /* 0x000fc800078e00ff */
[----:B------:R-:W-:Y:S01]  /*0d40*/  IMAD R152, R121, c[0x0][0x210], RZ ;  /* 0x0000840079987a24 */ /* 0x000fe200078e02ff */
[----:B------:R1:W-:Y:S01]  /*0d50*/  @P1 LDGSTS.E.BYPASS.LTC128B.128 [R141+0xd080], [R24.64+0x100], !P6 ;  /* 0x0d080100188d1fae */ /* 0x0003e2000f101d52 */
[----:B------:R-:W-:Y:S01]  /*0d60*/  IMAD R107, R107, c[0x0][0x268], RZ ;  /* 0x00009a006b6b7a24 */ /* 0x000fe200078e02ff */
[----:B------:R-:W-:Y:S01]  /*0d70*/  SHF.R.S32.HI R133, RZ, 0x1f, R8 ;  /* 0x0000001fff857819 */ /* 0x000fe20000011408 */
[----:B------:R-:W-:Y:S01]  /*0d80*/  IMAD R160, R121, c[0x0][0x1e8], RZ ;  /* 0x00007a0079a07a24 */ /* 0x000fe200078e02ff */
[----:B------:R1:W-:Y:S01]  /*0d90*/  @P1 LDGSTS.E.BYPASS.LTC128B.128 [R141+0xe880], [R24.64+0x180], !P4 ;  /* 0x0e880180188d1fae */ /* 0x0003e2000e101d52 */
[----:B------:R-:W-:Y:S01]  /*0da0*/  @P0 IADD3 R21, P1, R22, UR11, RZ ;  /* 0x0000000b16150c10 */ /* 0x000fe2000ff3e0ff */
[C---:B------:R-:W-:Y:S01]  /*0db0*/  IMAD R164, R2.reuse, c[0x0][0x280], RZ ;  /* 0x0000a00002a47a24 */ /* 0x040fe200078e02ff */
[----:B------:R-:W-:Y:S01]  /*0dc0*/  SHF.R.S32.HI R134, RZ, 0x1f, R17 ;  /* 0x0000001fff867819 */ /* 0x000fe20000011411 */
[----:B------:R-:W-:Y:S01]  /*0dd0*/  IMAD R162, R2, c[0x0][0x290], RZ ;  /* 0x0000a40002a27a24 */ /* 0x000fe200078e02ff */
[----:B------:R-:W-:Y:S01]  /*0de0*/  @P0 IADD3.X R6, R6, UR10, RZ, P1, !PT ;  /* 0x0000000a06060c10 */ /* 0x000fe20008ffe4ff */
[----:B------:R-:W-:Y:S01]  /*0df0*/  ULDC.U8 UR23, c[0x0][0x298] ;  /* 0x0000a60000177ab9 */ /* 0x000fe20000000000 */
[----:B------:R-:W-:Y:S01]  /*0e00*/  @P0 LEA R26, P1, R21, c[0x0][0x220], 0x1 ;  /* 0x00008800151a0a11 */ /* 0x000fe200078208ff */
[----:B------:R-:W-:-:S03]  /*0e10*/  ULDC.64 UR4, c[0x0][0x1e0] ;  /* 0x0000780000047ab9 */ /* 0x000fc60000000a00 */
[----:B------:R-:W-:Y:S02]  /*0e20*/  @P0 LEA.HI.X R27, R21, c[0x0][0x224], R6, 0x1, P1 ;  /* 0x00008900151b0a11 */ /* 0x000fe400008f0c06 */
[----:B------:R-:W-:Y:S02]  /*0e30*/  ISETP.NE.U32.AND P1, PT, RZ, c[0x0][0x340], PT ;  /* 0x0000d000ff007a0c */ /* 0x000fe40003f25070 */
[----:B------:R-:W-:Y:S01]  /*0e40*/  SHF.R.S32.HI R20, RZ, 0x1f, R9 ;  /* 0x0000001fff147819 */ /* 0x000fe20000011409 */
[----:B------:R-:W-:Y:S01]  /*0e50*/  IMAD R22, R121, c[0x0][0x260], RZ ;  /* 0x0000980079167a24 */ /* 0x000fe200078e02ff */
[----:B------:R-:W-:Y:S01]  /*0e60*/  ISETP.NE.AND.EX P1, PT, RZ, c[0x0][0x344], PT, P1 ;  /* 0x0000d100ff007a0c */ /* 0x000fe20003f25310 */
[C---:B------:R-:W-:Y:S02]  /*0e70*/  IMAD R152, R215.reuse, c[0x0][0x214], R152 ;  /* 0x00008500d7987a24 */ /* 0x040fe400078e0298 */
[----:B------:R-:W-:Y:S02]  /*0e80*/  IMAD.IADD R5, R12, 0x1, R5 ;  /* 0x000000010c057824 */ /* 0x000fe400078e0205 */
[----:B-1----:R-:W-:Y:S01]  /*0e90*/  IMAD.WIDE.U32 R24, R215, c[0x0][0x260], R14 ;  /* 0x00009800d7187a25 */ /* 0x002fe200078e000e */
[----:B------:R-:W-:Y:S01]  /*0ea0*/  LEA.HI R133, R133, R8, RZ, 0x4 ;  /* 0x0000000885857211 */ /* 0x000fe200078f20ff */
[----:B------:R1:W-:Y:S06]  /*0eb0*/  @P0 LDGSTS.E.BYPASS.LTC128B.128 [R141+0xb080], [R26.64], !P3 ;  /* 0x0b0800001a8d0fae */ /* 0x0003ec000d901d52 */
[----:B------:R-:W-:Y:S01]  /*0ec0*/  @P1 IMAD.WIDE R30, R216, R7, c[0x0][0x340] ;  /* 0x0000d000d81e1625 */ /* 0x000fe200078e0207 */
[CC--:B------:R-:W-:Y:S01]  /*0ed0*/  LEA.HI R137, R20.reuse, R9.reuse, RZ, 0x3 ;  /* 0x0000000914897211 */ /* 0x0c0fe200078f18ff */
[----:B------:R1:W-:Y:S01]  /*0ee0*/  @P0 LDGSTS.E.BYPASS.LTC128B.128 [R141+0xc880], [R26.64+0x80], !P5 ;  /* 0x0c8800801a8d0fae */ /* 0x0003e2000e901d52 */
[----:B------:R-:W-:-:S02]  /*0ef0*/  LEA.HI R20, R20, R9, RZ, 0x6 ;  /* 0x0000000914147211 */ /* 0x000fc400078f30ff */
[----:B------:R-:W-:Y:S01]  /*0f00*/  SHF.R.S32.HI R9, RZ, 0x1f, R138 ;  /* 0x0000001fff097819 */ /* 0x000fe2000001148a */
[----:B------:R1:W-:Y:S03]  /*0f10*/  @P0 LDGSTS.E.BYPASS.LTC128B.128 [R141+0xe080], [R26.64+0x100], !P6 ;  /* 0x0e0801001a8d0fae */ /* 0x0003e6000f101d52 */
[----:B------:R-:W-:Y:S01]  /*0f20*/  LEA.HI R9, R9, R138, RZ, 0x3 ;  /* 0x0000008a09097211 */ /* 0x000fe200078f18ff */
[----:B------:R1:W-:Y:S04]  /*0f30*/  @P0 LDGSTS.E.BYPASS.LTC128B.128 [R141+0xf880], [R26.64+0x180], !P4 ;  /* 0x0f8801801a8d0fae */ /* 0x0003e8000e101d52 */
[----:B------:R-:W-:Y:S01]  /*0f40*/  IMAD.SHL.U32 R9, R9, 0x40, RZ ;  /* 0x0000004009097824 */ /* 0x000fe200078e00ff */
[----:B------:R-:W-:Y:S01]  /*0f50*/  SHF.R.S32.HI R20, RZ, 0x6, R20 ;  /* 0x00000006ff147819 */ /* 0x000fe20000011414 */
[----:B------:R-:W0:Y:S04]  /*0f60*/  LDGDEPBAR ;  /* 0x00000000000079af */ /* 0x000e280000000000 */
[----:B------:R2:W3:Y:S01]  /*0f70*/  @P1 LDG.E R6, [R30.64] ;  /* 0x000000121e061981 */ /* 0x0004e2000c1e1900 */
[----:B------:R-:W-:Y:S01]  /*0f80*/  SHF.R.S32.HI R7, RZ, 0x1f, R4 ;  /* 0x0000001fff077819 */ /* 0x000fe20000011404 */
[----:B------:R-:W-:Y:S01]  /*0f90*/  IMAD R22, R215, c[0x0][0x264], R22 ;  /* 0x00009900d7167a24 */ /* 0x000fe200078e0216 */
[----:B------:R-:W-:Y:S01]  /*0fa0*/  LOP3.LUT R9, R9, 0xfffffe00, RZ, 0xc0, !PT ;  /* 0xfffffe0009097812 */ /* 0x000fe200078ec0ff */
[----:B------:R-:W-:Y:S01]  /*0fb0*/  IMAD R107, R154, c[0x0][0x26c], R107 ;  /* 0x00009b009a6b7a24 */ /* 0x000fe200078e026b */
[----:B------:R-:W-:Y:S01]  /*0fc0*/  LEA.HI R134, R134, R17, RZ, 0x4 ;  /* 0x0000001186867211 */ /* 0x000fe200078f20ff */
[----:B------:R-:W-:Y:S01]  /*0fd0*/  IMAD R21, R7, c[0x0][0x1e0], RZ ;  /* 0x0000780007157a24 */ /* 0x000fe200078e02ff */
[----:B------:R-:W-:Y:S01]  /*0fe0*/  SHF.R.S32.HI R133, RZ, 0x4, R133 ;  /* 0x00000004ff857819 */ /* 0x000fe20000011485 */
[----:B------:R-:W-:Y:S01]  /*0ff0*/  IMAD.IADD R23, R25, 0x1, R22 ;  /* 0x0000000119177824 */ /* 0x000fe200078e0216 */
[----:B------:R-:W-:Y:S01]  /*1000*/  SHF.R.S32.HI R134, RZ, 0x4, R134 ;  /* 0x00000004ff867819 */ /* 0x000fe20000011486 */
[----:B------:R-:W-:Y:S01]  /*1010*/  IMAD R10, R4, c[0x0][0x1e4], R21 ;  /* 0x00007900040a7a24 */ /* 0x000fe200078e0215 */
[----:B------:R-:W-:Y:S01]  /*1020*/  LOP3.LUT R21, R19, 0x38, R137, 0xf8, !PT ;  /* 0x0000003813157812 */ /* 0x000fe200078ef889 */
[----:B------:R-:W-:Y:S01]  /*1030*/  IMAD.MOV.U32 R22, RZ, RZ, R24 ;  /* 0x000000ffff167224 */ /* 0x000fe200078e0018 */
[----:B------:R-:W-:Y:S01]  /*1040*/  LEA.HI.SX32 R134, R137, R134, 0x1d ;  /* 0x0000008689867211 */ /* 0x000fe200078feaff */
[----:B------:R-:W-:Y:S01]  /*1050*/  IMAD.WIDE.U32 R24, R215, c[0x0][0x210], R14 ;  /* 0x00008400d7187a25 */ /* 0x000fe200078e000e */
[----:B------:R-:W-:Y:S01]  /*1060*/  IADD3 R29, R29, R10, RZ ;  /* 0x0000000a1d1d7210 */ /* 0x000fe20007ffe0ff */
[----:B------:R-:W-:Y:S01]  /*1070*/  UIMAD.WIDE.U32 UR12, UR24, UR4, URZ ;  /* 0x00000004180c72a5 */ /* 0x000fe2000f8e003f */
[----:B------:R-:W-:Y:S01]  /*1080*/  LOP3.LUT R132, R21, R18, RZ, 0x3c, !PT ;  /* 0x0000001215847212 */ /* 0x000fe200078e3cff */
[----:B------:R-:W-:Y:S01]  /*1090*/  IMAD.SHL.U32 R10, R138, 0x40, RZ ;  /* 0x000000408a0a7824 */ /* 0x000fe200078e00ff */
[----:B------:R-:W-:Y:S01]  /*10a0*/  SHF.R.S32.HI R17, RZ, 0x1f, R16 ;  /* 0x0000001fff117819 */ /* 0x000fe20000011410 */
[----:B------:R-:W-:Y:S01]  /*10b0*/  IMAD.IADD R153, R25, 0x1, R152 ;  /* 0x0000000119997824 */ /* 0x000fe200078e0298 */
[----:B------:R-:W-:Y:S01]  /*10c0*/  IADD3 R105, P0, R4, R143, RZ ;  /* 0x0000008f04697210 */ /* 0x000fe20007f1e0ff */
[----:B------:R-:W-:Y:S01]  /*10d0*/  IMAD.MOV.U32 R152, RZ, RZ, R24 ;  /* 0x000000ffff987224 */ /* 0x000fe200078e0018 */
[----:B------:R-:W-:Y:S01]  /*10e0*/  LOP3.LUT R10, R10, 0x1c0, RZ, 0xc0, !PT ;  /* 0x000001c00a0a7812 */ /* 0x000fe200078ec0ff */
[----:B------:R-:W-:Y:S01]  /*10f0*/  IMAD.WIDE.U32 R154, R154, c[0x0][0x268], R22 ;  /* 0x00009a009a9a7a25 */ /* 0x000fe200078e0016 */
[----:B------:R-:W-:Y:S01]  /*1100*/  SHF.R.S32.HI R24, RZ, 0x1f, R5 ;  /* 0x0000001fff187819 */ /* 0x000fe20000011405 */
[----:B------:R-:W-:Y:S01]  /*1110*/  UIMAD UR8, UR24, UR5, URZ ;  /* 0x00000005180872a4 */ /* 0x000fe2000f8e023f */
[----:B------:R-:W-:Y:S01]  /*1120*/  SHF.R.U32.HI R8, RZ, 0x3, R10 ;  /* 0x00000003ff087819 */ /* 0x000fe2000001160a */
[----:B------:R-:W-:Y:S01]  /*1130*/  IMAD R21, R20, 0xc00, R11 ;  /* 0x00000c0014157824 */ /* 0x000fe200078e020b */
[----:B------:R-:W-:Y:S01]  /*1140*/  LOP3.LUT R23, R10, 0x38, R137, 0xf8, !PT ;  /* 0x000000380a177812 */ /* 0x000fe200078ef889 */
[----:B------:R-:W-:Y:S01]  /*1150*/  IMAD R160, R215, c[0x0][0x1ec], R160 ;  /* 0x00007b00d7a07a24 */ /* 0x000fe200078e02a0 */
[CC--:B------:R-:W-:Y:S01]  /*1160*/  LEA.HI R136, R24.reuse, R5.reuse, RZ, 0x3 ;  /* 0x0000000518887211 */ /* 0x0c0fe200078f18ff */
[----:B------:R-:W-:Y:S01]  /*1170*/  IMAD.IADD R132, R21, 0x1, R132 ;  /* 0x0000000115847824 */ /* 0x000fe200078e0284 */
[----:B------:R-:W-:Y:S01]  /*1180*/  LEA.HI R24, R24, R5, RZ, 0x6 ;  /* 0x0000000518187211 */ /* 0x000fe200078f30ff */
[----:B------:R-:W-:Y:S01]  /*1190*/  IMAD R5, R20, 0xc00, R9 ;  /* 0x00000c0014057824 */ /* 0x000fe200078e0209 */
[----:B------:R-:W-:Y:S01]  /*11a0*/  LOP3.LUT R128, R23, R8, RZ, 0x3c, !PT ;  /* 0x0000000817807212 */ /* 0x000fe200078e3cff */
[----:B------:R-:W-:Y:S01]  /*11b0*/  IMAD.WIDE.U32 R28, R215, c[0x0][0x1e8], R28 ;  /* 0x00007a00d71c7a25 */ /* 0x000fe200078e001c */
[----:B------:R-:W-:Y:S01]  /*11c0*/  LEA.HI.SX32 R133, R136, R133, 0x1d ;  /* 0x0000008588857211 */ /* 0x000fe200078feaff */
[----:B------:R-:W-:Y:S01]  /*11d0*/  ULDC.64 UR4, c[0x0][0x280] ;  /* 0x0000a00000047ab9 */ /* 0x000fe20000000a00 */
[----:B------:R-:W-:Y:S01]  /*11e0*/  IADD3 R128, R5, R128, RZ ;  /* 0x0000008005807210 */ /* 0x000fe20007ffe0ff */
[----:B------:R-:W-:Y:S01]  /*11f0*/  IMAD.IADD R161, R29, 0x1, R160 ;  /* 0x000000011da17824 */ /* 0x000fe200078e02a0 */
[----:B------:R-:W-:Y:S01]  /*1200*/  LOP3.LUT R5, R19, 0x38, R136, 0xf8, !PT ;  /* 0x0000003813057812 */ /* 0x000fe200078ef888 */
[----:B------:R-:W-:Y:S01]  /*1210*/  IMAD.MOV.U32 R160, RZ, RZ, R28 ;  /* 0x000000ffffa07224 */ /* 0x000fe200078e001c */
[----:B------:R-:W-:Y:S01]  /*1220*/  SHF.R.S32.HI R24, RZ, 0x6, R24 ;  /* 0x00000006ff187819 */ /* 0x000fe20000011418 */
[----:B------:R-:W-:Y:S01]  /*1230*/  IMAD R164, R143, c[0x0][0x284], R164 ;  /* 0x0000a1008fa47a24 */ /* 0x000fe200078e02a4 */
[----:B------:R-:W-:Y:S01]  /*1240*/  LOP3.LUT R130, R5, R18, RZ, 0x3c, !PT ;  /* 0x0000001205827212 */ /* 0x000fe200078e3cff */
[----:B------:R-:W-:Y:S01]  /*1250*/  IMAD.WIDE.U32 R168, R143, c[0x0][0x280], R16 ;  /* 0x0000a0008fa87a25 */ /* 0x000fe200078e0010 */
[----:B------:R-:W-:Y:S01]  /*1260*/  SHF.R.S32.HI R5, RZ, 0x1f, R134 ;  /* 0x0000001fff057819 */ /* 0x000fe20000011486 */
[----:B------:R-:W-:Y:S01]  /*1270*/  UIMAD.WIDE.U32 UR26, UR24, UR4, URZ ;  /* 0x00000004181a72a5 */ /* 0x000fe2000f8e003f */
[----:B------:R-:W-:Y:S01]  /*1280*/  LOP3.LUT R125, R10, 0x38, R136, 0xf8, !PT ;  /* 0x000000380a7d7812 */ /* 0x000fe200078ef888 */
[----:B------:R-:W-:Y:S01]  /*1290*/  IMAD R21, R24, 0xc00, R11 ;  /* 0x00000c0018157824 */ /* 0x000fe200078e020b */
[----:B------:R-:W-:Y:S01]  /*12a0*/  LEA.HI R20, R5, R134, RZ, 0x3 ;  /* 0x0000008605147211 */ /* 0x000fe200078f18ff */
[----:B------:R-:W-:Y:S01]  /*12b0*/  IMAD.SHL.U32 R134, R134, 0x8, RZ ;  /* 0x0000000886867824 */ /* 0x000fe200078e00ff */
[----:B------:R-:W-:Y:S01]  /*12c0*/  LOP3.LUT R125, R125, R8, RZ, 0x3c, !PT ;  /* 0x000000087d7d7212 */ /* 0x000fe200078e3cff */
[C---:B------:R-:W-:Y:S01]  /*12d0*/  IMAD R162, R143.reuse, c[0x0][0x294], R162 ;  /* 0x0000a5008fa27a24 */ /* 0x040fe200078e02a2 */
[----:B------:R-:W-:Y:S01]  /*12e0*/  SHF.R.S32.HI R20, RZ, 0x3, R20 ;  /* 0x00000003ff147819 */ /* 0x000fe20000011414 */
[----:B------:R-:W-:Y:S01]  /*12f0*/  IMAD.WIDE.U32 R166, R143, c[0x0][0x290], R16 ;  /* 0x0000a4008fa67a25 */ /* 0x000fe200078e0010 */
[--C-:B------:R-:W-:Y:S01]  /*1300*/  LOP3.LUT R131, R19, 0x38, R134.reuse, 0xf8, !PT ;  /* 0x0000003813837812 */ /* 0x100fe200078ef886 */
[----:B------:R-:W-:Y:S01]  /*1310*/  UIMAD UR14, UR24, UR5, URZ ;  /* 0x00000005180e72a4 */ /* 0x000fe2000f8e023f */
[----:B------:R-:W-:Y:S01]  /*1320*/  LOP3.LUT R127, R10, 0x38, R134, 0xf8, !PT ;  /* 0x000000380a7f7812 */ /* 0x000fe200078ef886 */
[C---:B------:R-:W-:Y:S01]  /*1330*/  IMAD R22, R20.reuse, 0xc00, R11 ;  /* 0x00000c0014167824 */ /* 0x040fe200078e020b */
[----:B------:R-:W-:Y:S01]  /*1340*/  LOP3.LUT R131, R131, R18, RZ, 0x3c, !PT ;  /* 0x0000001283837212 */ /* 0x000fe200078e3cff */
[----:B------:R-:W-:Y:S01]  /*1350*/  IMAD R20, R20, 0xc00, R9 ;  /* 0x00000c0014147824 */ /* 0x000fe200078e0209 */
[----:B------:R-:W-:Y:S01]  /*1360*/  LOP3.LUT R127, R127, R8, RZ, 0x3c, !PT ;  /* 0x000000087f7f7212 */ /* 0x000fe200078e3cff */
[----:B------:R-:W-:Y:S01]  /*1370*/  IMAD.WIDE.U32 R28, R143, c[0x0][0x290], R14 ;  /* 0x0000a4008f1c7a25 */ /* 0x000fe200078e000e */
[----:B------:R-:W-:Y:S01]  /*1380*/  SHF.R.S32.HI R117, RZ, 0x1f, R138 ;  /* 0x0000001fff757819 */ /* 0x000fe2000001148a */
[----:B------:R-:W-:Y:S01]  /*1390*/  ULDC.64 UR4, c[0x0][0x290] ;  /* 0x0000a40000047ab9 */ /* 0x000fe20000000a00 */
[----:B------:R-:W-:Y:S01]  /*13a0*/  IADD3 R127, R20, R127, RZ ;  /* 0x0000007f147f7210 */ /* 0x000fe20007ffe0ff */
[----:B------:R-:W-:Y:S01]  /*13b0*/  IMAD.IADD R131, R22, 0x1, R131 ;  /* 0x0000000116837824 */ /* 0x000fe200078e0283 */
[----:B------:R-:W-:Y:S01]  /*13c0*/  SHF.R.S32.HI R22, RZ, 0x1f, R133 ;  /* 0x0000001fff167819 */ /* 0x000fe20000011485 */
[----:B------:R-:W-:Y:S01]  /*13d0*/  IMAD.X R104, R7, 0x1, R2, P0 ;  /* 0x0000000107687824 */ /* 0x000fe200000e0602 */
[----:B------:R-:W-:Y:S01]  /*13e0*/  IADD3 R169, R169, R164, RZ ;  /* 0x000000a4a9a97210 */ /* 0x000fe20007ffe0ff */
[----:B--2---:R-:W-:Y:S01]  /*13f0*/  IMAD.WIDE.U32 R30, R143, c[0x0][0x280], R14 ;  /* 0x0000a0008f1e7a25 */ /* 0x004fe200078e000e */
[----:B------:R-:W-:Y:S01]  /*1400*/  LEA.HI R5, R22, R133, RZ, 0x3 ;  /* 0x0000008516057211 */ /* 0x000fe200078f18ff */
[----:B------:R-:W-:Y:S01]  /*1410*/  UIMAD.WIDE.U32 UR28, UR24, UR4, URZ ;  /* 0x00000004181c72a5 */ /* 0x000fe2000f8e003f */
[----:B------:R-:W-:Y:S01]  /*1420*/  LOP3.LUT R137, R137, 0xfffffff8, RZ, 0xc0, !PT ;  /* 0xfffffff889897812 */ /* 0x000fe200078ec0ff */
[----:B------:R-:W-:Y:S01]  /*1430*/  IMAD.SHL.U32 R133, R133, 0x8, RZ ;  /* 0x0000000885857824 */ /* 0x000fe200078e00ff */
[----:B------:R-:W-:Y:S01]  /*1440*/  SHF.R.S32.HI R20, RZ, 0x3, R5 ;  /* 0x00000003ff147819 */ /* 0x000fe20000011405 */
[----:B------:R-:W-:Y:S01]  /*1450*/  IMAD R2, R2, c[0x0][0x1e0], RZ ;  /* 0x0000780002027a24 */ /* 0x000fe200078e02ff */
[----:B------:R-:W-:Y:S01]  /*1460*/  LOP3.LUT R136, R136, 0xfffffff8, RZ, 0xc0, !PT ;  /* 0xfffffff888887812 */ /* 0x000fe200078ec0ff */
[----:B------:R-:W-:Y:S01]  /*1470*/  IMAD.IADD R167, R167, 0x1, R162 ;  /* 0x00000001a7a77824 */ /* 0x000fe200078e02a2 */
[----:B------:R-:W-:Y:S01]  /*1480*/  LOP3.LUT R19, R19, 0x38, R133, 0xf8, !PT ;  /* 0x0000003813137812 */ /* 0x000fe200078ef885 */
[----:B------:R-:W-:Y:S01]  /*1490*/  IMAD R123, R20, 0xc00, R9 ;  /* 0x00000c00147b7824 */ /* 0x000fe200078e0209 */
[----:B------:R-:W-:Y:S01]  /*14a0*/  LOP3.LUT R5, R10, 0x38, R133, 0xf8, !PT ;  /* 0x000000380a057812 */ /* 0x000fe200078ef885 */
[----:B------:R-:W-:Y:S01]  /*14b0*/  IMAD R10, R20, 0xc00, R11 ;  /* 0x00000c00140a7824 */ /* 0x000fe200078e020b */
[----:B------:R-:W-:Y:S01]  /*14c0*/  LOP3.LUT R19, R19, R18, RZ, 0x3c, !PT ;  /* 0x0000001213137212 */ /* 0x000fe200078e3cff */
[----:B------:R-:W-:Y:S01]  /*14d0*/  IMAD.IADD R163, R162, 0x1, R29 ;  /* 0x00000001a2a37824 */ /* 0x000fe200078e021d */
[----:B------:R-:W-:Y:S01]  /*14e0*/  LOP3.LUT R8, R5, R8, RZ, 0x3c, !PT ;  /* 0x0000000805087212 */ /* 0x000fe200078e3cff */
[----:B------:R-:W-:Y:S01]  /*14f0*/  IMAD.IADD R165, R164, 0x1, R31 ;  /* 0x00000001a4a57824 */ /* 0x000fe200078e021f */
[----:B------:R-:W-:Y:S01]  /*1500*/  MOV R162, R28 ;  /* 0x0000001c00a27202 */ /* 0x000fe20000000f00 */
[----:B------:R-:W-:Y:S01]  /*1510*/  IMAD.IADD R129, R10, 0x1, R19 ;  /* 0x000000010a817824 */ /* 0x000fe200078e0213 */
[----:B------:R-:W-:Y:S01]  /*1520*/  UIMAD UR24, UR24, UR5, URZ ;  /* 0x00000005181872a4 */ /* 0x000fe2000f8e023f */
[----:B------:R-:W-:Y:S01]  /*1530*/  IMAD.IADD R123, R123, 0x1, R8 ;  /* 0x000000017b7b7824 */ /* 0x000fe200078e0208 */
[----:B------:R-:W-:Y:S01]  /*1540*/  ULDC UR22, c[0x0][0x1e0] ;  /* 0x0000780000167ab9 */ /* 0x000fe20000000800 */
[C---:B------:R-:W-:Y:S01]  /*1550*/  IMAD.WIDE.U32 R172, R143.reuse, c[0x0][0x1e0], RZ ;  /* 0x000078008fac7a25 */ /* 0x040fe200078e00ff */
[----:B------:R-:W-:Y:S01]  /*1560*/  ULDC UR15, c[0x0][0x1e4] ;  /* 0x00007900000f7ab9 */ /* 0x000fe20000000800 */
[C---:B------:R-:W-:Y:S01]  /*1570*/  IADD3 R135, -R143.reuse, 0x30, RZ ;  /* 0x000000308f877810 */ /* 0x040fe20007ffe1ff */
[----:B------:R-:W-:Y:S01]  /*1580*/  ULDC UR21, c[0x0][0x280] ;  /* 0x0000a00000157ab9 */ /* 0x000fe20000000800 */
[----:B------:R-:W-:Y:S01]  /*1590*/  IMAD R119, R143, c[0x0][0x1e4], R2 ;  /* 0x000079008f777a24 */ /* 0x000fe200078e0202 */
[----:B------:R-:W-:Y:S01]  /*15a0*/  ULDC UR5, c[0x0][0x284] ;  /* 0x0000a10000057ab9 */ /* 0x000fe20000000800 */
[----:B------:R-:W-:Y:S01]  /*15b0*/  IMAD.MOV.U32 R164, RZ, RZ, R30 ;  /* 0x000000ffffa47224 */ /* 0x000fe200078e001e */
[----:B------:R-:W-:Y:S01]  /*15c0*/  ULDC UR20, c[0x0][0x290] ;  /* 0x0000a40000147ab9 */ /* 0x000fe20000000800 */
[----:B------:R-:W-:Y:S01]  /*15d0*/  IMAD R24, R24, 0xc00, R9 ;  /* 0x00000c0018187824 */ /* 0x000fe200078e0209 */
[----:B------:R-:W-:Y:S01]  /*15e0*/  ULDC UR4, c[0x0][0x294] ;  /* 0x0000a50000047ab9 */ /* 0x000fe20000000800 */
[----:B------:R-:W-:Y:S01]  /*15f0*/  IMAD R117, R117, c[0x0][0x1e0], RZ ;  /* 0x0000780075757a24 */ /* 0x000fe200078e02ff */
[----:B------:R-:W-:Y:S01]  /*1600*/  IADD3 R107, R155, R107, RZ ;  /* 0x0000006b9b6b7210 */ /* 0x000fe20007ffe0ff */
[----:B------:R-:W-:Y:S01]  /*1610*/  IMAD.IADD R119, R173, 0x1, R119 ;  /* 0x00000001ad777824 */ /* 0x000fe200078e0277 */
[----:B------:R-:W-:Y:S01]  /*1620*/  SHF.R.S32.HI R126, RZ, 0x1f, R137 ;  /* 0x0000001fff7e7819 */ /* 0x000fe20000011489 */
[----:B------:R-:W-:Y:S01]  /*1630*/  IMAD.IADD R130, R21, 0x1, R130 ;  /* 0x0000000115827824 */ /* 0x000fe200078e0282 */
[----:B------:R-:W-:Y:S01]  /*1640*/  SHF.R.S32.HI R122, RZ, 0x1f, R134 ;  /* 0x0000001fff7a7819 */ /* 0x000fe20000011486 */
[----:B------:R-:W-:Y:S01]  /*1650*/  IMAD.IADD R125, R24, 0x1, R125 ;  /* 0x00000001187d7824 */ /* 0x000fe200078e027d */
[----:B------:R-:W-:Y:S01]  /*1660*/  SHF.R.S32.HI R124, RZ, 0x1f, R136 ;  /* 0x0000001fff7c7819 */ /* 0x000fe20000011488 */
[C---:B------:R-:W-:Y:S01]  /*1670*/  IMAD.WIDE.U32 R170, R138.reuse, c[0x0][0x1e0], RZ ;  /* 0x000078008aaa7a25 */ /* 0x040fe200078e00ff */
[----:B------:R-:W-:Y:S01]  /*1680*/  SHF.R.S32.HI R120, RZ, 0x1f, R133 ;  /* 0x0000001fff787819 */ /* 0x000fe20000011485 */
[----:B------:R-:W-:Y:S01]  /*1690*/  USHF.L.U64.HI UR15, UR22, UR7, UR15 ;  /* 0x00000007160f7299 */ /* 0x000fe2000801020f */
[----:B------:R-:W-:Y:S01]  /*16a0*/  SHF.L.U32 R131, R131, 0x1, RZ ;  /* 0x0000000183837819 */ /* 0x000fe200000006ff */
[----:B------:R-:W-:Y:S01]  /*16b0*/  IMAD R117, R138, c[0x0][0x1e4], R117 ;  /* 0x000079008a757a24 */ /* 0x000fe200078e0275 */
[----:B------:R-:W-:Y:S01]  /*16c0*/  USHF.L.U64.HI UR5, UR21, UR7, UR5 ;  /* 0x0000000715057299 */ /* 0x000fe20008010205 */
[----:B-----5:R-:W-:Y:S01]  /*16d0*/  IMAD.WIDE.U32 R168, R101, c[0x0][0x280], R168 ;  /* 0x0000a00065a87a25 */ /* 0x020fe200078e00a8 */
[----:B------:R-:W-:-:S02]  /*16e0*/  USHF.L.U64.HI UR4, UR20, UR7, UR4 ;  /* 0x0000000714047299 */ /* 0x000fc40008010204 */
[----:B------:R-:W-:Y:S01]  /*16f0*/  USHF.L.U32 UR22, UR22, 0x5, URZ ;  /* 0x0000000516167899 */ /* 0x000fe2000800063f */
[C---:B------:R-:W-:Y:S01]  /*1700*/  IMAD.WIDE.U32 R166, R101.reuse, c[0x0][0x290], R166 ;  /* 0x0000a40065a67a25 */ /* 0x040fe200078e00a6 */
[----:B------:R-:W-:Y:S02]  /*1710*/  USHF.L.U32 UR21, UR21, 0x5, URZ ;  /* 0x0000000515157899 */ /* 0x000fe4000800063f */
[----:B------:R-:W-:Y:S01]  /*1720*/  USHF.L.U32 UR20, UR20, 0x5, URZ ;  /* 0x0000000514147899 */ /* 0x000fe2000800063f */
[C---:B------:R-:W-:Y:S01]  /*1730*/  IMAD.WIDE.U32 R164, R101.reuse, c[0x0][0x280], R164 ;  /* 0x0000a00065a47a25 */ /* 0x040fe200078e00a4 */
[----:B------:R-:W-:Y:S02]  /*1740*/  UISETP.GE.AND UP0, UPT, UR6, 0x1, UPT ;  /* 0x000000010600788c */ /* 0x000fe4000bf06270 */
[----:B------:R-:W-:Y:S01]  /*1750*/  UIADD3 UR8, UR13, UR8, URZ ;  /* 0x000000080d087290 */ /* 0x000fe2000fffe03f */
[----:B------:R-:W-:Y:S01]  /*1760*/  IMAD.WIDE.U32 R162, R101, c[0x0][0x290], R162 ;  /* 0x0000a40065a27a25 */ /* 0x000fe200078e00a2 */
[----:B------:R-:W-:-:S02]  /*1770*/  UIADD3 UR14, UR27, UR14, URZ ;  /* 0x0000000e1b0e7290 */ /* 0x000fc4000fffe03f */
[----:B------:R-:W-:Y:S01]  /*1780*/  UIADD3 UR24, UR29, UR24, URZ ;  /* 0x000000181d187290 */ /* 0x000fe2000fffe03f */
[----:B------:R-:W-:Y:S02]  /*1790*/  IMAD.IADD R117, R171, 0x1, R117 ;  /* 0x00000001ab757824 */ /* 0x000fe400078e0275 */
[----:B------:R-:W-:Y:S02]  /*17a0*/  IMAD.SHL.U32 R132, R132, 0x2, RZ ;  /* 0x0000000284847824 */ /* 0x000fe400078e00ff */
[----:B------:R-:W-:Y:S02]  /*17b0*/  IMAD.SHL.U32 R128, R128, 0x2, RZ ;  /* 0x0000000280807824 */ /* 0x000fe400078e00ff */
[----:B------:R-:W-:Y:S02]  /*17c0*/  IMAD.SHL.U32 R130, R130, 0x2, RZ ;  /* 0x0000000282827824 */ /* 0x000fe400078e00ff */
[----:B------:R-:W-:Y:S02]  /*17d0*/  IMAD.SHL.U32 R125, R125, 0x2, RZ ;  /* 0x000000027d7d7824 */ /* 0x000fe400078e00ff */
[----:B------:R-:W-:-:S02]  /*17e0*/  IMAD.SHL.U32 R127, R127, 0x2, RZ ;  /* 0x000000027f7f7824 */ /* 0x000fc400078e00ff */
[----:B------:R-:W-:Y:S02]  /*17f0*/  IMAD.SHL.U32 R129, R129, 0x2, RZ ;  /* 0x0000000281817824 */ /* 0x000fe400078e00ff */
[----:B------:R-:W-:Y:S01]  /*1800*/  IMAD.SHL.U32 R123, R123, 0x2, RZ ;  /* 0x000000027b7b7824 */ /* 0x000fe200078e00ff */
[--C-:B---3--:R-:W-:Y:S01]  /*1810*/  @P1 SHF.R.S32.HI R11, RZ, 0x1f, R6.reuse ;  /* 0x0000001fff0b1819 */ /* 0x108fe20000011406 */
[----:B------:R-:W-:Y:S01]  /*1820*/  @P1 IMAD.MOV.U32 R10, RZ, RZ, R6 ;  /* 0x000000ffff0a1224 */ /* 0x000fe200078e0006 */
[----:B------:R-:W-:Y:S01]  /*1830*/  @!P1 MOV R11, R3 ;  /* 0x00000003000b9202 */ /* 0x000fe20000000f00 */
[----:B------:R-:W-:Y:S01]  /*1840*/  @!P1 IMAD.MOV.U32 R10, RZ, RZ, R216 ;  /* 0x000000ffff0a9224 */ /* 0x000fe200078e00d8 */
[----:B------:R-:W-:Y:S02]  /*1850*/  SHF.R.S32.HI R6, RZ, 0x1f, R101 ;  /* 0x0000001fff067819 */ /* 0x000fe40000011465 */
[----:B------:R-:W-:Y:S02]  /*1860*/  SEL R8, R11, RZ, !P2 ;  /* 0x000000ff0b087207 */ /* 0x000fe40005000000 */
[----:B------:R-:W-:Y:S01]  /*1870*/  SEL R3, R10, RZ, !P2 ;  /* 0x000000ff0a037207 */ /* 0x000fe20005000000 */
[----:B------:R-:W-:Y:S01]  /*1880*/  BAR.SYNC.DEFER_BLOCKING 0x0 ;  /* 0x0000000000007b1d */ /* 0x000fe20000010000 */
[----:B------:R-:W-:Y:S01]  /*1890*/  ISETP.NE.AND P1, PT, RZ, UR23, PT ;  /* 0x00000017ff007c0c */ /* 0x000fe2000bf25270 */
[----:B------:R-:W-:Y:S01]  /*18a0*/  IMAD R10, R8, c[0x0][0x1f0], RZ ;  /* 0x00007c00080a7a24 */ /* 0x000fe200078e02ff */
[----:B------:R-:W-:Y:S01]  /*18b0*/  IADD3 R11, R16, 0x20, RZ ;  /* 0x00000020100b7810 */ /* 0x000fe20007ffe0ff */
[----:B------:R-:W-:Y:S01]  /*18c0*/  IMAD R8, R8, c[0x0][0x218], RZ ;  /* 0x0000860008087a24 */ /* 0x000fe200078e02ff */
[----:B------:R-:W-:Y:S01]  /*18d0*/  P2R R147, PR, RZ, 0x2 ;  /* 0x00000002ff937803 */ /* 0x000fe20000000000 */
[----:B------:R-:W-:-:S04]  /*18e0*/  IMAD.WIDE.U32 R160, R3, c[0x0][0x1f0], R160 ;  /* 0x00007c0003a07a25 */ /* 0x000fc800078e00a0 */
[C---:B------:R-:W-:Y:S01]  /*18f0*/  IMAD R103, R3.reuse, c[0x0][0x21c], R8 ;  /* 0x0000870003677a24 */ /* 0x040fe200078e0208 */
[----:B------:R-:W-:Y:S01]  /*1900*/  IADD3 R109, P1, P0, R160, R172, R14 ;  /* 0x000000aca06d7210 */ /* 0x000fe2000783e00e */
[C---:B------:R-:W-:Y:S01]  /*1910*/  IMAD R113, R3.reuse, c[0x0][0x1f4], R10 ;  /* 0x00007d0003717a24 */ /* 0x040fe200078e020a */
[----:B------:R-:W-:Y:S01]  /*1920*/  IADD3 R10, R16, 0x60, RZ ;  /* 0x00000060100a7810 */ /* 0x000fe20007ffe0ff */
[C---:B------:R-:W-:Y:S02]  /*1930*/  IMAD R8, R6.reuse, c[0x0][0x280], RZ ;  /* 0x0000a00006087a24 */ /* 0x040fe400078e02ff */
[----:B------:R-:W-:Y:S02]  /*1940*/  IMAD R6, R6, c[0x0][0x290], RZ ;  /* 0x0000a40006067a24 */ /* 0x000fe400078e02ff */
[----:B------:R-:W-:-:S04]  /*1950*/  IMAD.WIDE.U32 R152, R3, c[0x0][0x218], R152 ;  /* 0x0000860003987a25 */ /* 0x000fc800078e0098 */
[----:B------:R-:W-:Y:S01]  /*1960*/  IMAD.IADD R113, R161, 0x1, R113 ;  /* 0x00000001a1717824 */ /* 0x000fe200078e0271 */
[----:B------:R-:W-:Y:S01]  /*1970*/  IADD3 R103, R153, R103, RZ ;  /* 0x0000006799677210 */ /* 0x000fe20007ffe0ff */
[C---:B------:R-:W-:Y:S02]  /*1980*/  IMAD R5, R101.reuse, c[0x0][0x284], R8 ;  /* 0x0000a10065057a24 */ /* 0x040fe400078e0208 */
[----:B------:R-:W-:Y:S01]  /*1990*/  IMAD R3, R101, c[0x0][0x294], R6 ;  /* 0x0000a50065037a24 */ /* 0x000fe200078e0206 */
[----:B------:R-:W-:Y:S01]  /*19a0*/  IADD3.X R108, R113, R119, R15, P1, P0 ;  /* 0x00000077716c7210 */ /* 0x000fe20000fe040f */
[----:B------:R-:W-:Y:S02]  /*19b0*/  IMAD.IADD R116, R169, 0x1, R5 ;  /* 0x00000001a9747824 */ /* 0x000fe400078e0205 */
[----:B------:R-:W-:Y:S02]  /*19c0*/  IMAD.IADD R114, R5, 0x1, R165 ;  /* 0x0000000105727824 */ /* 0x000fe400078e02a5 */
[----:B------:R-:W-:-:S02]  /*19d0*/  IMAD.IADD R115, R167, 0x1, R3 ;  /* 0x00000001a7737824 */ /* 0x000fc400078e0203 */
[----:B-1----:R-:W-:Y:S02]  /*19e0*/  IMAD.IADD R112, R3, 0x1, R163 ;  /* 0x0000000103707824 */ /* 0x002fe400078e02a3 */
.L_x_783:
[----:B------:R-:W-:Y:S01]  /*19f0*/  SHF.R.S32.HI R102, RZ, 0x1f, R57 ;  /* 0x0000001fff667819 */ /* 0x000fe20000011439 */
[C---:B-1----:R-:W-:Y:S01]  /*1a00*/  IMAD R5, R57.reuse, UR8, RZ ;  /* 0x0000000839057c24 */ /* 0x042fe2000f8e02ff */
[----:B------:R-:W-:Y:S04]  /*1a10*/  DEPBAR.LE SB0, 0x0 ;  /* 0x000080000000791a */ /* 0x000fe80000000000 */
[----:B------:R-:W-:Y:S01]  /*1a20*/  IMAD.WIDE.U32 R176, R57, UR12, RZ ;  /* 0x0000000c39b07c25 */ /* 0x000fe2000f8e00ff */
[----:B------:R-:W-:Y:S03]  /*1a30*/  BAR.SYNC.DEFER_BLOCKING 0x0 ;  /* 0x0000000000007b1d */ /* 0x000fe60000010000 */
[----:B------:R-:W-:Y:S01]  /*1a40*/  IMAD R5, R102, UR12, R5 ;  /* 0x0000000c66057c24 */ /* 0x000fe2000f8e0205 */
[----:B------:R-:W-:Y:S03]  /*1a50*/  IADD3 R3, P1, P0, R109, UR22, R176 ;  /* 0x000000166d037c10 */ /* 0x000fe6000f83e0b0 */
[----:B------:R-:W-:Y:S05]  /*1a60*/  IMAD.IADD R106, R177, 0x1, R5 ;  /* 0x00000001b16a7824 */ /* 0x000fea00078e0205 */
[----:B------:R-:W-:Y:S02]  /*1a70*/  IADD3.X R2, R108, UR15, R106, P1, P0 ;  /* 0x0000000f6c027c10 */ /* 0x000fe40008fe046a */
[----:B------:R-:W-:Y:S04]  /*1a80*/  IADD3 R5, P1, R109, R176, RZ ;  /* 0x000000b06d057210 */ /* 0x000fe80007f3e0ff */
[----:B------:R-:W-:Y:S01]  /*1a90*/  LEA R88, P0, R5, c[0x0][0x1c8], 0x1 ;  /* 0x0000720005587a11 */ /* 0x000fe200078008ff */
[----:B------:R-:W-:Y:S01]  /*1aa0*/  IMAD.X R4, R106, 0x1, R108, P1 ;  /* 0x000000016a047824 */ /* 0x000fe200008e066c */
[----:B------:R-:W-:Y:S04]  /*1ab0*/  LEA R86, P1, R3, c[0x0][0x1c8], 0x1 ;  /* 0x0000720003567a11 */ /* 0x000fe800078208ff */
[----:B------:R-:W-:Y:S02]  /*1ac0*/  LEA.HI.X R89, R5, c[0x0][0x1cc], R4, 0x1, P0 ;  /* 0x0000730005597a11 */ /* 0x000fe400000f0c04 */
[----:B------:R-:W-:Y:S01]  /*1ad0*/  PLOP3.LUT P0, PT, PT, PT, UP0, 0x40, 0x0 ;  /* 0x000000000000781c */ /* 0x000fe20003f0e808 */
[----:B------:R-:W-:Y:S01]  /*1ae0*/  BSSY B2, `(.L_x_744) ;  /* 0x00004ef000027945 */ /* 0x000fe20003800000 */
[----:B------:R-:W-:Y:S11]  /*1af0*/  LEA.HI.X R87, R3, c[0x0][0x1cc], R2, 0x1, P1 ;  /* 0x0000730003577a11 */ /* 0x000ff600008f0c02 */
[----:B------:R-:W-:-:S05]  /*1b00*/  @P0 BRA `(.L_x_745) ;  /* 0x00004ca000000947 */ /* 0x000fca0003800000 */
[----:B------:R-:W-:Y:S01]  /*1b10*/  IMAD R59, R57, UR14, RZ ;  /* 0x0000000e393b7c24 */ /* 0x000fe2000f8e02ff */
[----:B------:R-:W-:Y:S01]  /*1b20*/  ISETP.NE.AND P2, PT, R147, RZ, PT ;  /* 0x000000ff9300720c */ /* 0x000fe20003f45270 */
[C---:B------:R-:W-:Y:S02]  /*1b30*/  IMAD R55, R57.reuse, UR24, RZ ;  /* 0x0000001839377c24 */ /* 0x040fe4000f8e02ff */
[C---:B------:R-:W-:Y:S02]  /*1b40*/  IMAD R2, R57.reuse, -0x30, R0 ;  /* 0xffffffd039027824 */ /* 0x040fe400078e0200 */
[C---:B------:R-:W-:Y:S03]  /*1b50*/  IMAD.WIDE.U32 R90, R57.reuse, UR26, RZ ;  /* 0x0000001a395a7c25 */ /* 0x040fe6000f8e00ff */
[----:B------:R-:W-:Y:S01]  /*1b60*/  IMNMX R150, R2, 0x30, PT ;  /* 0x0000003002967817 */ /* 0x000fe20003800200 */
        /* <DEDUP_REMOVED lines=16> */
[----:B------:R-:W-:Y:S03]  /*1c70*/  CS2R R52, SRZ ;  /* 0x0000000000347805 */ /* 0x000fe6000001ff00 */
[----:B------:R-:W-:-:S05]  /*1c80*/  @P3 BRA `(.L_x_748) ;  /* 0x0000020000003947 */ /* 0x000fca0003800000 */
[----:B------:R-:W-:Y:S01]  /*1c90*/  IADD3 R3, P0, R168, R90, RZ ;  /* 0x0000005aa8037210 */ /* 0x000fe20007f1e0ff */
[----:B------:R-:W-:Y:S01]  /*1ca0*/  CS2R R44, SRZ ;  /* 0x00000000002c7805 */ /* 0x000fe2000001ff00 */
[----:B------:R-:W-:Y:S01]  /*1cb0*/  CS2R R52, SRZ ;  /* 0x0000000000347805 */ /* 0x000fe2000001ff00 */
[----:B------:R-:W-:Y:S01]  /*1cc0*/  CS2R R50, SRZ ;  /* 0x0000000000327805 */ /* 0x000fe2000001ff00 */
[----:B------:R-:W-:Y:S01]  /*1cd0*/  CS2R R84, SRZ ;  /* 0x0000000000547805 */ /* 0x000fe2000001ff00 */
[----:B------:R-:W-:Y:S01]  /*1ce0*/  IMAD.X R2, R59, 0x1, R116, P0 ;  /* 0x000000013b027824 */ /* 0x000fe200000e0674 */
[----:B------:R-:W-:Y:S01]  /*1cf0*/  IADD3 R5, P0, R166, R70, RZ ;  /* 0x00000046a6057210 */ /* 0x000fe20007f1e0ff */
[----:B------:R-:W-:Y:S01]  /*1d00*/  CS2R R46, SRZ ;  /* 0x00000000002e7805 */ /* 0x000fe2000001ff00 */
[----:B------:R-:W-:Y:S01]  /*1d10*/  CS2R R80, SRZ ;  /* 0x0000000000507805 */ /* 0x000fe2000001ff00 */
[----:B------:R-:W-:Y:S01]  /*1d20*/  CS2R R38, SRZ ;  /* 0x0000000000267805 */ /* 0x000fe2000001ff00 */
[----:B------:R-:W-:Y:S01]  /*1d30*/  CS2R R76, SRZ ;  /* 0x00000000004c7805 */ /* 0x000fe2000001ff00 */
[----:B------:R-:W-:Y:S01]  /*1d40*/  IMAD.X R4, R55, 0x1, R115, P0 ;  /* 0x0000000137047824 */ /* 0x000fe200000e0673 */
[C---:B------:R-:W-:Y:S04]  /*1d50*/  LEA R6, P0, R3.reuse, c[0x0][0x270], 0x1 ;  /* 0x00009c0003067a11 */ /* 0x040fe800078008ff */
[----:B------:R-:W-:Y:S02]  /*1d60*/  LEA.HI.X R7, R3, c[0x0][0x274], R2, 0x1, P0 ;  /* 0x00009d0003077a11 */ /* 0x000fe400000f0c02 */
[C---:B------:R-:W-:Y:S04]  /*1d70*/  LEA R2, P0, R5.reuse, c[0x0][0x288], 0x1 ;  /* 0x0000a20005027a11 */ /* 0x040fe800078008ff */
[----:B------:R-:W-:Y:S02]  /*1d80*/  LEA.HI.X R3, R5, c[0x0][0x28c], R4, 0x1, P0 ;  /* 0x0000a30005037a11 */ /* 0x000fe400000f0c04 */
[----:B------:R-:W-:Y:S11]  /*1d90*/  ISETP.GE.AND P0, PT, R16, c[0x0][0x27c], PT ;  /* 0x00009f0010007a0c */ /* 0x000ff60003f06270 */
[----:B------:R-:W-:Y:S02]  /*1da0*/  @!UPT UIADD3 URZ, URZ, URZ, URZ ;  /* 0x0000003f3f3ff290 */ /* 0x000fe4000fffe03f */
[----:B------:R1:W5:Y:S04]  /*1db0*/  @!P0 LDG.E.64 R44, [R6.64] ;  /* 0x00000012062c8981 */ /* 0x000368000c1e1b00 */
[----:B------:R1:W5:Y:S01]  /*1dc0*/  @!P0 LDG.E.64 R52, [R2.64] ;  /* 0x0000001202348981 */ /* 0x000362000c1e1b00 */
[----:B------:R-:W-:Y:S11]  /*1dd0*/  ISETP.GE.AND P0, PT, R11, c[0x0][0x27c], PT ;  /* 0x00009f000b007a0c */ /* 0x000ff60003f06270 */
[----:B------:R-:W-:Y:S02]  /*1de0*/  @!UPT UIADD3 URZ, URZ, URZ, URZ ;  /* 0x0000003f3f3ff290 */ /* 0x000fe4000fffe03f */
[----:B------:R1:W5:Y:S04]  /*1df0*/  @!P0 LDG.E.64 R50, [R6.64+0x40] ;  /* 0x0000401206328981 */ /* 0x000368000c1e1b00 */
[----:B------:R1:W5:Y:S01]  /*1e00*/  @!P0 LDG.E.64 R84, [R2.64+0x40] ;  /* 0x0000401202548981 */ /* 0x000362000c1e1b00 */
[----:B------:R-:W-:Y:S11]  /*1e10*/  ISETP.GE.AND P0, PT, R13, c[0x0][0x27c], PT ;  /* 0x00009f000d007a0c */ /* 0x000ff60003f06270 */
[----:B------:R-:W-:Y:S02]  /*1e20*/  @!UPT UIADD3 URZ, URZ, URZ, URZ ;  /* 0x0000003f3f3ff290 */ /* 0x000fe4000fffe03f */
[----:B------:R1:W5:Y:S04]  /*1e30*/  @!P0 LDG.E.64 R46, [R6.64+0x80] ;  /* 0x00008012062e8981 */ /* 0x000368000c1e1b00 */
[----:B------:R1:W5:Y:S01]  /*1e40*/  @!P0 LDG.E.64 R80, [R2.64+0x80] ;  /* 0x0000801202508981 */ /* 0x000362000c1e1b00 */
[----:B------:R-:W-:Y:S11]  /*1e50*/  ISETP.GE.AND P0, PT, R10, c[0x0][0x27c], PT ;  /* 0x00009f000a007a0c */ /* 0x000ff60003f06270 */
[----:B------:R-:W-:Y:S02]  /*1e60*/  @!UPT UIADD3 URZ, URZ, URZ, URZ ;  /* 0x0000003f3f3ff290 */ /* 0x000fe4000fffe03f */
[----:B------:R1:W5:Y:S04]  /*1e70*/  @!P0 LDG.E.64 R38, [R6.64+0xc0] ;  /* 0x0000c01206268981 */ /* 0x000368000c1e1b00 */
[----:B------:R1:W5:Y:S02]  /*1e80*/  @!P0 LDG.E.64 R76, [R2.64+0xc0] ;  /* 0x0000c012024c8981 */ /* 0x000364000c1e1b00 */
.L_x_748:
[----:B------:R-:W-:Y:S05]  /*1e90*/  BSYNC B0 ;  /* 0x0000000000007941 */ /* 0x000fea0003800000 */
.L_x_747:
[----:B------:R-:W-:Y:S01]  /*1ea0*/  ISETP.GE.AND P2, PT, R138, R150, PT ;  /* 0x000000968a00720c */ /* 0x000fe20003f46270 */
[----:B-----5:R-:W-:Y:S01]  /*1eb0*/  IMAD.MOV.U32 R5, RZ, RZ, R38 ;  /* 0x000000ffff057224 */ /* 0x020fe200078e0026 */
[----:B------:R-:W-:Y:S01]  /*1ec0*/  BSSY B0, `(.L_x_749) ;  /* 0x0000048000007945 */ /* 0x000fe20003800000 */
[----:B------:R-:W-:Y:S01]  /*1ed0*/  IMAD.MOV.U32 R4, RZ, RZ, R39 ;  /* 0x000000ffff047224 */ /* 0x000fe200078e0027 */
[----:B------:R-:W-:Y:S01]  /*1ee0*/  CS2R R28, SRZ ;  /* 0x00000000001c7805 */ /* 0x000fe2000001ff00 */
[----:B-1----:R-:W-:Y:S01]  /*1ef0*/  IMAD.MOV.U32 R3, RZ, RZ, R46 ;  /* 0x000000ffff037224 */ /* 0x002fe200078e002e */
        /* <DEDUP_REMOVED lines=35> */
[----:B------:R-:W-:-:S05]  /*2130*/  @P2 BRA `(.L_x_750) ;  /* 0x0000020000002947 */ /* 0x000fca0003800000 */
[----:B------:R-:W-:Y:S01]  /*2140*/  IADD3 R90, P1, P0, R168, UR21, R90 ;  /* 0x00000015a85a7c10 */ /* 0x000fe2000f83e05a */
[----:B------:R-:W-:Y:S01]  /*2150*/  CS2R R36, SRZ ;  /* 0x0000000000247805 */ /* 0x000fe2000001ff00 */
[----:B------:R-:W-:Y:S01]  /*2160*/  CS2R R72, SRZ ;  /* 0x0000000000487805 */ /* 0x000fe2000001ff00 */
[----:B------:R-:W-:Y:S01]  /*2170*/  CS2R R32, SRZ ;  /* 0x0000000000207805 */ /* 0x000fe2000001ff00 */
[----:B------:R-:W-:Y:S01]  /*2180*/  IADD3.X R59, R116, UR5, R59, P1, P0 ;  /* 0x00000005743b7c10 */ /* 0x000fe20008fe043b */
[----:B------:R-:W-:Y:S01]  /*2190*/  CS2R R68, SRZ ;  /* 0x0000000000447805 */ /* 0x000fe2000001ff00 */
[----:B------:R-:W-:Y:S01]  /*21a0*/  IADD3 R70, P1, P0, R166, UR20, R70 ;  /* 0x00000014a6467c10 */ /* 0x000fe2000f83e046 */
[----:B------:R-:W-:Y:S01]  /*21b0*/  CS2R R28, SRZ ;  /* 0x00000000001c7805 */ /* 0x000fe2000001ff00 */
[----:B------:R-:W-:Y:S01]  /*21c0*/  CS2R R64, SRZ ;  /* 0x0000000000407805 */ /* 0x000fe2000001ff00 */
[----:B------:R-:W-:Y:S01]  /*21d0*/  CS2R R8, SRZ ;  /* 0x0000000000087805 */ /* 0x000fe2000001ff00 */
[----:B------:R-:W-:Y:S01]  /*21e0*/  IADD3.X R55, R115, UR4, R55, P1, P0 ;  /* 0x0000000473377c10 */ /* 0x000fe20008fe0437 */
[----:B------:R-:W-:Y:S01]  /*21f0*/  CS2R R60, SRZ ;  /* 0x00000000003c7805 */ /* 0x000fe2000001ff00 */
        /* <DEDUP_REMOVED lines=20> */
.L_x_750:
[----:B------:R-:W-:Y:S05]  /*2340*/  BSYNC B0 ;  /* 0x0000000000007941 */ /* 0x000fea0003800000 */
.L_x_749:
        /* <DEDUP_REMOVED lines=35> */
[----:B------:R-:W-:Y:S01]  /*2580*/  @!UPT UIADD3 URZ, URZ, URZ, URZ ;  /* 0x0000003f3f3ff290 */ /* 0x000fe2000fffe03f */
[----:B------:R-:W-:Y:S11]  /*2590*/  BSSY B0, `(.L_x_753) ;  /* 0x0000036000007945 */ /* 0x000ff60003800000 */
[----:B------:R-:W-:-:S05]  /*25a0*/  @P0 BRA `(.L_x_754) ;  /* 0x0000034000000947 */ /* 0x000fca0003800000 */
[----:B------:R-:W-:Y:S01]  /*25b0*/  ISETP.GE.AND P0, PT, R16, c[0x0][0x27c], PT ;  /* 0x00009f0010007a0c */ /* 0x000fe20003f06270 */
[----:B------:R-:W1:Y:S11]  /*25c0*/  LDS.128 R24, [R141+0xa080] ;  /* 0x00a080008d187984 */ /* 0x000e760000000c00 */
[----:B------:R-:W-:Y:S01]  /*25d0*/  @!UPT UIADD3 URZ, URZ, URZ, URZ ;  /* 0x0000003f3f3ff290 */ /* 0x000fe2000fffe03f */
[----:B------:R-:W-:Y:S02]  /*25e0*/  @!P0 SHF.R.U64 R52, R52, 0x10, R53 ;  /* 0x0000001034348819 */ /* 0x000fe40000001235 */
[--C-:B------:R-:W-:Y:S02]  /*25f0*/  @!P0 SHF.R.U64 R44, R44, 0x10, R45.reuse ;  /* 0x000000102c2c8819 */ /* 0x100fe4000000122d */
[----:B------:R-:W-:Y:S02]  /*2600*/  @!P0 SHF.R.U32.HI R45, RZ, 0x10, R45 ;  /* 0x00000010ff2d8819 */ /* 0x000fe4000001162d */
[----:B------:R-:W-:Y:S02]  /*2610*/  @!P0 PRMT R52, R49, 0x5410, R52 ;  /* 0x0000541031348816 */ /* 0x000fe40000000034 */
[----:B------:R-:W-:Y:S02]  /*2620*/  @!P0 PRMT R43, R43, 0x5410, R44 ;  /* 0x000054102b2b8816 */ /* 0x000fe4000000002c */
[----:B------:R-:W-:Y:S01]  /*2630*/  @!P0 SHF.R.U32.HI R53, RZ, 0x10, R53 ;  /* 0x00000010ff358819 */ /* 0x000fe20000011635 */
[----:B------:R-:W-:Y:S01]  /*2640*/  @!P0 IMAD.U32 R49, R52, 0x10000, RZ ;  /* 0x0001000034318824 */ /* 0x000fe200078e00ff */
[----:B------:R-:W-:Y:S01]  /*2650*/  @!P0 PRMT R42, R42, 0x5410, R45 ;  /* 0x000054102a2a8816 */ /* 0x000fe2000000002d */
[C---:B------:R-:W-:Y:S01]  /*2660*/  @!P0 IMAD.U32 R44, R43.reuse, 0x10000, RZ ;  /* 0x000100002b2c8824 */ /* 0x040fe200078e00ff */
[----:B------:R-:W-:Y:S02]  /*2670*/  @!P0 LOP3.LUT R52, R52, 0xffff0000, RZ, 0xc0, !PT ;  /* 0xffff000034348812 */ /* 0x000fe400078ec0ff */
[----:B------:R-:W-:Y:S02]  /*2680*/  @!P0 PRMT R58, R58, 0x5410, R53 ;  /* 0x000054103a3a8816 */ /* 0x000fe40000000035 */
        /* <DEDUP_REMOVED lines=11> */
[----:B------:R-:W-:Y:S01]  /*2740*/  @!P0 LOP3.LUT R44, R26, 0xffff0000, RZ, 0xc0, !PT ;  /* 0xffff00001a2c8812 */ /* 0x000fe200078ec0ff */
        /* <DEDUP_REMOVED lines=8> */
[----:B------:R-:W-:Y:S01]  /*27d0*/  @!P0 FMUL.FTZ R4, R44, R43 ;  /* 0x0000002b2c048220 */ /* 0x000fe20000410000 */
        /* <DEDUP_REMOVED lines=17> */
.L_x_754:
[----:B------:R-:W-:Y:S05]  /*28f0*/  BSYNC B0 ;  /* 0x0000000000007941 */ /* 0x000fea0003800000 */
.L_x_753:
        /* <DEDUP_REMOVED lines=37> */
[----:B------:R-:W-:Y:S02]  /*2b50*/  @!P0 IMAD.U32 R45, R82, 0x10000, RZ ;  /* 0x00010000522d8824 */ /* 0x000fe400078e00ff */
        /* <DEDUP_REMOVED lines=18> */
.L_x_756:
[----:B------:R-:W-:Y:S05]  /*2c80*/  BSYNC B0 ;  /* 0x0000000000007941 */ /* 0x000fea0003800000 */
.L_x_755:
        /* <DEDUP_REMOVED lines=56> */
.L_x_758:
[----:B------:R-:W-:Y:S05]  /*3010*/  BSYNC B0 ;  /* 0x0000000000007941 */ /* 0x000fea0003800000 */
.L_x_757:
[----:B------:R-:W-:Y:S11]  /*3020*/  ISETP.GE.AND P0, PT, R139, c[0x0][0x1d4], PT ;  /* 0x000075008b007a0c */ /* 0x000ff60003f06270 */
[----:B------:R-:W-:Y:S02]  /*3030*/  @!UPT UIADD3 URZ, URZ, URZ, URZ ;  /* 0x0000003f3f3ff290 */ /* 0x000fe4000fffe03f */
        /* <DEDUP_REMOVED lines=53> */
.L_x_752:
[----:B------:R-:W-:Y:S05]  /*3390*/  BSYNC B1 ;  /* 0x0000000000017941 */ /* 0x000fea0003800000 */
.L_x_751:
[----:B------:R-:W-:-:S05]  /*33a0*/  @P2 BRA `(.L_x_759) ;  /* 0x0000362000002947 */ /* 0x000fca0003800000 */
        /* <DEDUP_REMOVED lines=56> */
.L_x_761:
[----:B------:R-:W-:Y:S05]  /*3730*/  BSYNC B0 ;  /* 0x0000000000007941 */ /* 0x000fea0003800000 */
.L_x_760:
        /* <DEDUP_REMOVED lines=56> */
.L_x_763:
[----:B------:R-:W-:Y:S05]  /*3ac0*/  BSYNC B0 ;  /* 0x0000000000007941 */ /* 0x000fea0003800000 */
.L_x_762:
[----:B------:R-:W-:Y:S01]  /*3ad0*/  ISETP.GE.AND P0, PT, R140, c[0x0][0x1d4], PT ;  /* 0x000075008c007a0c */ /* 0x000fe20003f06270 */
[----:B------:R-:W-:Y:S01]  /*3ae0*/  @!UPT UIADD3 URZ, URZ, URZ, URZ ;  /* 0x0000003f3f3ff290 */ /* 0x000fe2000fffe03f */
[----:B------:R-:W-:Y:S11]  /*3af0*/  BSSY B0, `(.L_x_764) ;  /* 0x0000036000007945 */ /* 0x000ff60003800000 */
[----:B------:R-:W-:-:S05]  /*3b00*/  @P0 BRA `(.L_x_765) ;  /* 0x0000034000000947 */ /* 0x000fca0003800000 */
[----:B------:R-:W-:Y:S01]  /*3b10*/  ISETP.GE.AND P0, PT, R13, c[0x0][0x27c], PT ;  /* 0x00009f000d007a0c */ /* 0x000fe20003f06270 */
[----:B------:R-:W2:Y:S11]  /*3b20*/  LDS.128 R20, [R141+0xe080] ;  /* 0x00e080008d147984 */ /* 0x000eb60000000c00 */
[----:B------:R-:W-:Y:S01]  /*3b30*/  @!UPT UIADD3 URZ, URZ, URZ, URZ ;  /* 0x0000003f3f3ff290 */ /* 0x000fe2000fffe03f */
[----:B------:R-:W-:Y:S02]  /*3b40*/  @!P0 SHF.R.U64 R30, R64, 0x10, R65 ;  /* 0x00000010401e8819 */ /* 0x000fe40000001241 */
[--C-:B-1----:R-:W-:Y:S02]  /*3b50*/  @!P0 SHF.R.U64 R24, R28, 0x10, R29.reuse ;  /* 0x000000101c188819 */ /* 0x102fe4000000121d */
        /* <DEDUP_REMOVED lines=11> */
[C---:B--2---:R-:W-:Y:S01]  /*3c10*/  @!P0 IMAD.U32 R32, R21.reuse, 0x10000, RZ ;  /* 0x0001000015208824 */ /* 0x044fe200078e00ff */
        /* <DEDUP_REMOVED lines=35> */
.L_x_765:
[----:B------:R-:W-:Y:S05]  /*3e50*/  BSYNC B0 ;  /* 0x0000000000007941 */ /* 0x000fea0003800000 */
.L_x_764:
        /* <DEDUP_REMOVED lines=8> */
[----:B------:R-:W-:Y:S02]  /*3ee0*/  @!P0 SHF.R.U32.HI R9, RZ, 0x10, R9 ;  /* 0x00000010ff098819 */ /* 0x000fe40000011609 */
[----:B------:R-:W-:Y:S02]  /*3ef0*/  @!P0 PRMT R59, R59, 0x5410, R24 ;  /* 0x000054103b3b8816 */ /* 0x000fe40000000018 */
[----:B------:R-:W-:Y:S02]  /*3f00*/  @!P0 PRMT R7, R7, 0x5410, R8 ;  /* 0x0000541007078816 */ /* 0x000fe40000000008 */
        /* <DEDUP_REMOVED lines=45> */
.L_x_746:
        /* <DEDUP_REMOVED lines=30> */
[----:B------:R1:W5:Y:S04]  /*43c0*/  @!P0 LDG.E.128 R44, [R6.64] ;  /* 0x00000012062c8981 */ /* 0x000368000c1e1d00 */
[----:B------:R1:W5:Y:S01]  /*43d0*/  @!P0 LDG.E.128 R60, [R2.64] ;  /* 0x00000012023c8981 */ /* 0x000362000c1e1d00 */
[----:B------:R-:W-:Y:S11]  /*43e0*/  ISETP.GE.AND P0, PT, R12, c[0x0][0x27c], PT ;  /* 0x00009f000c007a0c */ /* 0x000ff60003f06270 */
[----:B------:R-:W-:Y:S02]  /*43f0*/  @!UPT UIADD3 URZ, URZ, URZ, URZ ;  /* 0x0000003f3f3ff290 */ /* 0x000fe4000fffe03f */
[----:B------:R1:W5:Y:S04]  /*4400*/  @!P0 LDG.E.128 R36, [R6.64+0x80] ;  /* 0x0000801206248981 */ /* 0x000368000c1e1d00 */
[----:B------:R1:W5:Y:S02]  /*4410*/  @!P0 LDG.E.128 R84, [R2.64+0x80] ;  /* 0x0000801202548981 */ /* 0x000364000c1e1d00 */
.L_x_767:
[----:B------:R-:W-:Y:S05]  /*4420*/  BSYNC B0 ;  /* 0x0000000000007941 */ /* 0x000fea0003800000 */
.L_x_766:
        /* <DEDUP_REMOVED lines=66> */
.L_x_769:
[----:B------:R-:W-:Y:S05]  /*4850*/  BSYNC B0 ;  /* 0x0000000000007941 */ /* 0x000fea0003800000 */
.L_x_768:
        /* <DEDUP_REMOVED lines=34> */
[----:B------:R-:W-:Y:S01]  /*4a80*/  IADD3 R151, P0, R172, R176, RZ ;  /* 0x000000b0ac977210 */ /* 0x000fe20007f1e0ff */
[----:B------:R-:W-:Y:S04]  /*4a90*/  BSSY B0, `(.L_x_772) ;  /* 0x0000074000007945 */ /* 0x000fe80003800000 */
[----:B------:R-:W-:Y:S01]  /*4aa0*/  IMAD.X R149, R119, 0x1, R106, P0 ;  /* 0x0000000177957824 */ /* 0x000fe200000e066a */
[----:B------:R-:W-:Y:S11]  /*4ab0*/  ISETP.GE.AND P0, PT, R14, c[0x0][0x1d4], PT ;  /* 0x000075000e007a0c */ /* 0x000ff60003f06270 */
[----:B------:R-:W-:Y:S02]  /*4ac0*/  @!UPT UIADD3 URZ, URZ, URZ, URZ ;  /* 0x0000003f3f3ff290 */ /* 0x000fe4000fffe03f */
[----:B------:R-:W-:-:S05]  /*4ad0*/  @P0 BRA `(.L_x_773) ;  /* 0x000006f000000947 */ /* 0x000fca0003800000 */
[----:B------:R-:W-:Y:S01]  /*4ae0*/  ISETP.GE.AND P2, PT, R134, c[0x0][0x1d4], PT ;  /* 0x0000750086007a0c */ /* 0x000fe20003f46270 */
[----:B------:R-:W-:Y:S01]  /*4af0*/  LDS.128 R32, [R131+0xa080] ;  /* 0x00a0800083207984 */ /* 0x000fe20000000c00 */
[C---:B------:R-:W-:Y:S04]  /*4b00*/  IADD3 R179, P1, P0, R160.reuse, R151, R137 ;  /* 0x00000097a0b37210 */ /* 0x040fe8000783e089 */
[C---:B------:R-:W-:Y:S03]  /*4b10*/  IADD3.X R178, R113.reuse, R149, R126, P1, P0 ;  /* 0x0000009571b27210 */ /* 0x040fe60000fe047e */
[----:B------:R-:W1:Y:S04]  /*4b20*/  LDS.128 R88, [R132+0xa080] ;  /* 0x00a0800084587984 */ /* 0x000e680000000c00 */
[----:B------:R-:W-:Y:S04]  /*4b30*/  @!P2 IADD3 R182, P1, P0, R160, R151, R134 ;  /* 0x00000097a0b6a210 */ /* 0x000fe8000783e086 */
[----:B------:R-:W-:Y:S02]  /*4b40*/  @!P2 IADD3.X R157, R113, R149, R122, P1, P0 ;  /* 0x00000095719da210 */ /* 0x000fe40000fe047a */
[C---:B------:R-:W-:Y:S04]  /*4b50*/  LEA R180, P0, R179.reuse, c[0x0][0x1c8], 0x1 ;  /* 0x00007200b3b47a11 */ /* 0x040fe800078008ff */
[----:B------:R-:W-:Y:S02]  /*4b60*/  LEA.HI.X R181, R179, c[0x0][0x1cc], R178, 0x1, P0 ;  /* 0x00007300b3b57a11 */ /* 0x000fe400000f0cb2 */
[C---:B------:R-:W-:Y:S04]  /*4b70*/  @!P2 LEA R178, P0, R182.reuse, c[0x0][0x1c8], 0x1 ;  /* 0x00007200b6b2aa11 */ /* 0x040fe800078008ff */
[----:B------:R-:W-:Y:S02]  /*4b80*/  @!P2 LEA.HI.X R179, R182, c[0x0][0x1cc], R157, 0x1, P0 ;  /* 0x00007300b6b3aa11 */ /* 0x000fe400000f0c9d */
[----:B------:R-:W-:Y:S11]  /*4b90*/  ISETP.GE.AND P0, PT, R14, c[0x0][0x27c], PT ;  /* 0x00009f000e007a0c */ /* 0x000ff60003f06270 */
[----:B------:R-:W-:Y:S02]  /*4ba0*/  @!UPT UIADD3 URZ, URZ, URZ, URZ ;  /* 0x0000003f3f3ff290 */ /* 0x000fe4000fffe03f */
[----:B------:R-:W-:Y:S02]  /*4bb0*/  @!P0 SHF.R.U64 R59, R60, 0x10, R61 ;  /* 0x000000103c3b8819 */ /* 0x000fe4000000123d */
[----:B------:R-:W-:Y:S02]  /*4bc0*/  @!P0 SHF.R.U64 R46, R46, 0x10, R47 ;  /* 0x000000102e2e8819 */ /* 0x000fe4000000122f */
[----:B------:R-:W-:Y:S01]  /*4bd0*/  @!P0 PRMT R56, R54, 0x5410, R59 ;  /* 0x0000541036388816 */ /* 0x000fe2000000003b */
[----:B-1----:R-:W-:Y:S01]  /*4be0*/  @!P0 IMAD.U32 R54, R88, 0x10000, RZ ;  /* 0x0001000058368824 */ /* 0x002fe200078e00ff */
[C---:B------:R-:W-:Y:S01]  /*4bf0*/  @!P0 LOP3.LUT R71, R91.reuse, 0xffff0000, RZ, 0xc0, !PT ;  /* 0xffff00005b478812 */ /* 0x040fe200078ec0ff */
[----:B------:R-:W-:Y:S01]  /*4c00*/  @!P0 IMAD.U32 R64, R91, 0x10000, RZ ;  /* 0x000100005b408824 */ /* 0x000fe200078e00ff */
[----:B------:R-:W-:Y:S01]  /*4c10*/  @!P0 LOP3.LUT R67, R90, 0xffff0000, RZ, 0xc0, !PT ;  /* 0xffff00005a438812 */ /* 0x000fe200078ec0ff */
[----:B------:R-:W-:Y:S01]  /*4c20*/  @!P0 IMAD.U32 R59, R56, 0x10000, RZ ;  /* 0x00010000383b8824 */ /* 0x000fe200078e00ff */
[----:B------:R-:W-:Y:S01]  /*4c30*/  @!P0 SHF.R.U32.HI R61, RZ, 0x10, R61 ;  /* 0x00000010ff3d8819 */ /* 0x000fe2000001163d */
[----:B------:R-:W-:Y:S01]  /*4c40*/  @!P0 IMAD.U32 R60, R90, 0x10000, RZ ;  /* 0x000100005a3c8824 */ /* 0x000fe200078e00ff */
[----:B------:R-:W-:Y:S01]  /*4c50*/  @!P0 PRMT R53, R53, 0x5410, R46 ;  /* 0x0000541035358816 */ /* 0x000fe2000000002e */
[C---:B------:R-:W-:Y:S01]  /*4c60*/  @!P0 IMAD.U32 R46, R32.reuse, 0x10000, RZ ;  /* 0x00010000202e8824 */ /* 0x040fe200078e00ff */
[----:B------:R-:W-:Y:S02]  /*4c70*/  @!P0 SHF.R.U32.HI R55, RZ, 0x10, R47 ;  /* 0x00000010ff378819 */ /* 0x000fe4000001162f */
[----:B------:R-:W-:Y:S01]  /*4c80*/  @!P0 LOP3.LUT R47, R32, 0xffff0000, RZ, 0xc0, !PT ;  /* 0xffff0000202f8812 */ /* 0x000fe200078ec0ff */
[----:B------:R-:W-:Y:S01]  /*4c90*/  @!P0 FMUL.FTZ R157, R46, R59 ;  /* 0x0000003b2e9d8220 */ /* 0x000fe20000410000 */
[----:B------:R-:W-:Y:S02]  /*4ca0*/  @!P0 PRMT R58, R58, 0x5410, R61 ;  /* 0x000054103a3a8816 */ /* 0x000fe4000000003d */
[----:B------:R-:W-:Y:S02]  /*4cb0*/  @!P0 LOP3.LUT R61, R88, 0xffff0000, RZ, 0xc0, !PT ;  /* 0xffff0000583d8812 */ /* 0x000fe400078ec0ff */
[----:B------:R-:W-:Y:S02]  /*4cc0*/  @!P0 LOP3.LUT R56, R56, 0xffff0000, RZ, 0xc0, !PT ;  /* 0xffff000038388812 */ /* 0x000fe400078ec0ff */
[--C-:B------:R-:W-:Y:S02]  /*4cd0*/  @!P0 SHF.R.U32.HI R65, RZ, 0x10, R63.reuse ;  /* 0x00000010ff418819 */ /* 0x100fe4000001163f */
[----:B------:R-:W-:Y:S01]  /*4ce0*/  @!P0 SHF.R.U64 R63, R62, 0x10, R63 ;  /* 0x000000103e3f8819 */ /* 0x000fe2000000123f */
[----:B------:R-:W-:Y:S01]  /*4cf0*/  @!P0 FMUL.FTZ R182, R47, R56 ;  /* 0x000000382fb68220 */ /* 0x000fe20000410000 */
[----:B------:R-:W-:Y:S02]  /*4d00*/  @!P0 SHF.R.U64 R44, R44, 0x10, R45 ;  /* 0x000000102c2c8819 */ /* 0x000fe4000000122d */
[----:B------:R-:W-:Y:S02]  /*4d10*/  @!P0 PRMT R62, R18, 0x5432, R63 ;  /* 0x00005432123e8816 */ /* 0x000fe4000000003f */
[----:B------:R-:W-:Y:S02]  /*4d20*/  @!P0 LOP3.LUT R63, R89, 0xffff0000, RZ, 0xc0, !PT ;  /* 0xffff0000593f8812 */ /* 0x000fe400078ec0ff */
[----:B------:R-:W-:Y:S02]  /*4d30*/  @!P0 PRMT R51, R51, 0x5410, R44 ;  /* 0x0000541033338816 */ /* 0x000fe4000000002c */
[----:B------:R-:W-:Y:S02]  /*4d40*/  @!P0 SHF.R.U32.HI R45, RZ, 0x10, R45 ;  /* 0x00000010ff2d8819 */ /* 0x000fe4000001162d */
[C---:B------:R-:W-:Y:S02]  /*4d50*/  @!P0 LOP3.LUT R44, R51.reuse, 0xffff0000, RZ, 0xc0, !PT ;  /* 0xffff0000332c8812 */ /* 0x040fe400078ec0ff */
[----:B------:R-:W-:Y:S01]  /*4d60*/  @!P0 PRMT R50, R50, 0x5410, R45 ;  /* 0x0000541032328816 */ /* 0x000fe2000000002d */
[----:B------:R-:W-:Y:S01]  /*4d70*/  @!P0 IMAD.U32 R45, R51, 0x10000, RZ ;  /* 0x00010000332d8824 */ /* 0x000fe200078e00ff */
[----:B------:R-:W-:Y:S01]  /*4d80*/  @!P0 PRMT R66, R66, 0x5410, R65 ;  /* 0x0000541042428816 */ /* 0x000fe20000000041 */
[----:B------:R-:W-:Y:S01]  /*4d90*/  @!P0 FMUL.FTZ R3, R47, R44 ;  /* 0x0000002c2f038220 */ /* 0x000fe20000410000 */
[C---:B------:R-:W-:Y:S01]  /*4da0*/  @!P0 LOP3.LUT R47, R33.reuse, 0xffff0000, RZ, 0xc0, !PT ;  /* 0xffff0000212f8812 */ /* 0x040fe200078ec0ff */
[-C--:B------:R-:W-:Y:S01]  /*4db0*/  @!P0 FMUL.FTZ R2, R46, R45.reuse ;  /* 0x0000002d2e028220 */ /* 0x080fe20000410000 */
[----:B------:R-:W-:Y:S01]  /*4dc0*/  @!P0 PRMT R52, R52, 0x5410, R55 ;  /* 0x0000541034348816 */ /* 0x000fe20000000037 */
[----:B------:R-:W-:Y:S02]  /*4dd0*/  @!P0 IMAD.U32 R46, R33, 0x10000, RZ ;  /* 0x00010000212e8824 */ /* 0x000fe400078e00ff */
[----:B------:R-:W-:Y:S01]  /*4de0*/  @!P0 FFMA.FTZ R2, R59, R54, R2 ;  /* 0x000000363b028223 */ /* 0x000fe20000010002 */
[C---:B------:R-:W-:Y:S01]  /*4df0*/  @!P0 SHF.L.U32 R59, R58.reuse, 0x10, RZ ;  /* 0x000000103a3b8819 */ /* 0x040fe200000006ff */
[----:B------:R-:W-:Y:S01]  /*4e00*/  @!P0 FFMA.FTZ R182, R61, R44, -R182 ;  /* 0x0000002c3db68223 */ /* 0x000fe200000108b6 */
[----:B------:R-:W-:Y:S01]  /*4e10*/  @!P0 LOP3.LUT R58, R58, 0xffff0000, RZ, 0xc0, !PT ;  /* 0xffff00003a3a8812 */ /* 0x000fe200078ec0ff */
[----:B------:R-:W-:Y:S01]  /*4e20*/  @!P0 FFMA.FTZ R157, R54, R45, -R157 ;  /* 0x0000002d369d8223 */ /* 0x000fe2000001089d */
[C---:B------:R-:W-:Y:S01]  /*4e30*/  @!P0 LOP3.LUT R44, R50.reuse, 0xffff0000, RZ, 0xc0, !PT ;  /* 0xffff0000322c8812 */ /* 0x040fe200078ec0ff */
[----:B------:R-:W-:Y:S02]  /*4e40*/  @!P0 IMAD.U32 R45, R50, 0x10000, RZ ;  /* 0x00010000322d8824 */ /* 0x000fe400078e00ff */
[----:B------:R-:W-:Y:S01]  /*4e50*/  @!P0 FMUL.FTZ R184, R47, R58 ;  /* 0x0000003a2fb88220 */ /* 0x000fe20000410000 */
[----:B------:R-:W-:Y:S01]  /*4e60*/  @!P0 F2FP.BF16.PACK_AB R157, R182, R157 ;  /* 0x0000009db69d823e */ /* 0x000fe200000010ff */
[----:B------:R-:W-:Y:S02]  /*4e70*/  @!P0 IMAD.U32 R54, R89, 0x10000, RZ ;  /* 0x0001000059368824 */ /* 0x000fe400078e00ff */
[C---:B------:R-:W-:Y:S01]  /*4e80*/  @!P0 FMUL.FTZ R183, R46.reuse, R59 ;  /* 0x0000003b2eb78220 */ /* 0x040fe20000410000 */
[----:B------:R-:W-:Y:S01]  /*4e90*/  @!P0 MOV R88, R157 ;  /* 0x0000009d00588202 */ /* 0x000fe20000000f00 */
[-C--:B------:R-:W-:Y:S02]  /*4ea0*/  @!P0 FMUL.FTZ R4, R46, R45.reuse ;  /* 0x0000002d2e048220 */ /* 0x080fe40000410000 */
[-C--:B------:R-:W-:Y:S01]  /*4eb0*/  @!P0 FMUL.FTZ R5, R47, R44.reuse ;  /* 0x0000002c2f058220 */ /* 0x080fe20000410000 */
[----:B------:R-:W-:Y:S01]  /*4ec0*/  @!P0 LOP3.LUT R47, R35, 0xffff0000, RZ, 0xc0, !PT ;  /* 0xffff0000232f8812 */ /* 0x000fe200078ec0ff */
[----:B------:R-:W-:Y:S01]  /*4ed0*/  @!P0 FFMA.FTZ R184, R63, R44, -R184 ;  /* 0x0000002c3fb88223 */ /* 0x000fe200000108b8 */
[----:B------:R-:W-:Y:S01]  /*4ee0*/  @!P0 LOP3.LUT R44, R52, 0xffff0000, RZ, 0xc0, !PT ;  /* 0xffff0000342c8812 */ /* 0x000fe200078ec0ff */
[----:B------:R-:W-:Y:S02]  /*4ef0*/  @!P0 IMAD.U32 R46, R35, 0x10000, RZ ;  /* 0x00010000232e8824 */ /* 0x000fe400078e00ff */
[C---:B------:R-:W-:Y:S01]  /*4f00*/  @!P0 IMAD.U32 R69, R66.reuse, 0x10000, RZ ;  /* 0x0001000042458824 */ /* 0x040fe200078e00ff */
[----:B------:R-:W-:Y:S01]  /*4f10*/  @!P0 LOP3.LUT R66, R66, 0xffff0000, RZ, 0xc0, !PT ;  /* 0xffff000042428812 */ /* 0x000fe200078ec0ff */
[----:B------:R-:W-:Y:S01]  /*4f20*/  @!P0 FFMA.FTZ R183, R54, R45, -R183 ;  /* 0x0000002d36b78223 */ /* 0x000fe200000108b7 */
[----:B------:R-:W-:Y:S01]  /*4f30*/  @!P0 SHF.L.U32 R45, R52, 0x10, RZ ;  /* 0x00000010342d8819 */ /* 0x000fe200000006ff */
[----:B------:R-:W-:Y:S02]  /*4f40*/  @!P0 FMUL.FTZ R185, R46, R69 ;  /* 0x000000452eb98220 */ /* 0x000fe40000410000 */
[C---:B------:R-:W-:Y:S01]  /*4f50*/  @!P0 FMUL.FTZ R188, R47.reuse, R66 ;  /* 0x000000422fbc8220 */ /* 0x040fe20000410000 */
[----:B------:R-:W-:Y:S01]  /*4f60*/  @!P0 F2FP.BF16.PACK_AB R184, R184, R183 ;  /* 0x000000b7b8b8823e */ /* 0x000fe200000010ff */
[-C--:B------:R-:W-:Y:S01]  /*4f70*/  @!P0 FMUL.FTZ R9, R47, R44.reuse ;  /* 0x0000002c2f098220 */ /* 0x080fe20000410000 */
[----:B------:R-:W-:Y:S01]  /*4f80*/  @!P0 LOP3.LUT R47, R34, 0xffff0000, RZ, 0xc0, !PT ;  /* 0xffff0000222f8812 */ /* 0x000fe200078ec0ff */
[C---:B------:R-:W-:Y:S01]  /*4f90*/  @!P0 IMAD.U32 R65, R62.reuse, 0x10000, RZ ;  /* 0x000100003e418824 */ /* 0x040fe200078e00ff */
[----:B------:R-:W-:Y:S01]  /*4fa0*/  @!P0 LOP3.LUT R62, R62, 0xffff0000, RZ, 0xc0, !PT ;  /* 0xffff00003e3e8812 */ /* 0x000fe200078ec0ff */
[-C--:B------:R-:W-:Y:S02]  /*4fb0*/  @!P0 FMUL.FTZ R8, R46, R45.reuse ;  /* 0x0000002d2e088220 */ /* 0x080fe40000410000 */
[----:B------:R-:W-:Y:S02]  /*4fc0*/  @!P0 IMAD.U32 R46, R34, 0x10000, RZ ;  /* 0x00010000222e8824 */ /* 0x000fe400078e00ff */
[----:B------:R-:W-:Y:S02]  /*4fd0*/  @!P0 FFMA.FTZ R185, R64, R45, -R185 ;  /* 0x0000002d40b98223 */ /* 0x000fe400000108b9 */
[----:B------:R-:W-:Y:S02]  /*4fe0*/  @!P0 IMAD.U32 R45, R53, 0x10000, RZ ;  /* 0x00010000352d8824 */ /* 0x000fe400078e00ff */
[----:B------:R-:W-:Y:S01]  /*4ff0*/  @!P0 FFMA.FTZ R188, R71, R44, -R188 ;  /* 0x0000002c47bc8223 */ /* 0x000fe200000108bc */
[----:B------:R-:W-:Y:S01]  /*5000*/  @!P0 LOP3.LUT R44, R53, 0xffff0000, RZ, 0xc0, !PT ;  /* 0xffff0000352c8812 */ /* 0x000fe200078ec0ff */
[----:B------:R-:W-:Y:S02]  /*5010*/  @!P0 FMUL.FTZ R186, R46, R65 ;  /* 0x000000412eba8220 */ /* 0x000fe40000410000 */
[----:B------:R-:W-:Y:S01]  /*5020*/  @!P0 FMUL.FTZ R187, R47, R62 ;  /* 0x0000003e2fbb8220 */ /* 0x000fe20000410000 */
[----:B------:R-:W-:Y:S01]  /*5030*/  @!P0 F2FP.BF16.PACK_AB R185, R188, R185 ;  /* 0x000000b9bcb9823e */ /* 0x000fe200000010ff */
[----:B------:R-:W-:Y:S02]  /*5040*/  @!P0 FFMA.FTZ R3, R56, R61, R3 ;  /* 0x0000003d38038223 */ /* 0x000fe40000010003 */
[-C--:B------:R-:W-:Y:S02]  /*5050*/  @!P0 FMUL.FTZ R6, R46, R45.reuse ;  /* 0x0000002d2e068220 */ /* 0x080fe40000410000 */
[----:B------:R-:W-:Y:S01]  /*5060*/  @!P0 FFMA.FTZ R4, R59, R54, R4 ;  /* 0x000000363b048223 */ /* 0x000fe20000010004 */
[----:B------:R-:W-:Y:S01]  /*5070*/  @!P0 F2FP.BF16.PACK_AB R182, R3, R2 ;  /* 0x0000000203b6823e */ /* 0x000fe200000010ff */
[----:B------:R-:W-:Y:S02]  /*5080*/  @!P0 FFMA.FTZ R186, R60, R45, -R186 ;  /* 0x0000002d3cba8223 */ /* 0x000fe400000108ba */
[-C--:B------:R-:W-:Y:S02]  /*5090*/  @!P0 FMUL.FTZ R7, R47, R44.reuse ;  /* 0x0000002c2f078220 */ /* 0x080fe40000410000 */
[----:B------:R-:W-:Y:S02]  /*50a0*/  @!P0 FFMA.FTZ R187, R67, R44, -R187 ;  /* 0x0000002c43bb8223 */ /* 0x000fe400000108bb */
[----:B------:R-:W-:Y:S02]  /*50b0*/  @!P0 FFMA.FTZ R5, R58, R63, R5 ;  /* 0x0000003f3a058223 */ /* 0x000fe40000010005 */
[----:B------:R-:W-:Y:S01]  /*50c0*/  @!P0 FFMA.FTZ R6, R65, R60, R6 ;  /* 0x0000003c41068223 */ /* 0x000fe20000010006 */
[----:B------:R-:W-:Y:S01]  /*50d0*/  @!P0 F2FP.BF16.PACK_AB R186, R187, R186 ;  /* 0x000000babbba823e */ /* 0x000fe200000010ff */
[----:B------:R-:W-:Y:S01]  /*50e0*/  @!P0 FFMA.FTZ R7, R62, R67, R7 ;  /* 0x000000433e078223 */ /* 0x000fe20000010007 */
[----:B------:R-:W-:Y:S01]  /*50f0*/  @!P0 F2FP.BF16.PACK_AB R183, R5, R4 ;  /* 0x0000000405b7823e */ /* 0x000fe200000010ff */
[----:B------:R-:W-:Y:S02]  /*5100*/  @!P0 FFMA.FTZ R8, R69, R64, R8 ;  /* 0x0000004045088223 */ /* 0x000fe40000010008 */
[----:B------:R-:W-:Y:S01]  /*5110*/  @!P0 FFMA.FTZ R9, R66, R71, R9 ;  /* 0x0000004742098223 */ /* 0x000fe20000010009 */
[----:B------:R-:W-:Y:S01]  /*5120*/  @!P0 F2FP.BF16.PACK_AB R187, R7, R6 ;  /* 0x0000000607bb823e */ /* 0x000fe200000010ff */
[----:B------:R-:W-:Y:S01]  /*5130*/  @!P0 IMAD.MOV.U32 R89, RZ, RZ, R184 ;  /* 0x000000ffff598224 */ /* 0x000fe200078e00b8 */
[----:B------:R-:W-:Y:S01]  /*5140*/  @!P0 MOV R33, R183 ;  /* 0x000000b700218202 */ /* 0x000fe20000000f00 */
[----:B------:R-:W-:Y:S01]  /*5150*/  @!P0 IMAD.MOV.U32 R90, RZ, RZ, R186 ;  /* 0x000000ffff5a8224 */ /* 0x000fe200078e00ba */
[----:B------:R-:W-:Y:S01]  /*5160*/  @!P0 F2FP.BF16.PACK_AB R188, R9, R8 ;  /* 0x0000000809bc823e */ /* 0x000fe200000010ff */
[----:B------:R-:W-:Y:S02]  /*5170*/  @!P0 IMAD.MOV.U32 R91, RZ, RZ, R185 ;  /* 0x000000ffff5b8224 */ /* 0x000fe400078e00b9 */
[----:B------:R-:W-:Y:S02]  /*5180*/  @!P0 IMAD.MOV.U32 R32, RZ, RZ, R182 ;  /* 0x000000ffff208224 */ /* 0x000fe400078e00b6 */
[----:B------:R-:W-:Y:S01]  /*5190*/  @!P0 IMAD.MOV.U32 R34, RZ, RZ, R187 ;  /* 0x000000ffff228224 */ /* 0x000fe200078e00bb */
[----:B------:R1:W-:Y:S01]  /*51a0*/  STG.E.128 [R180.64], R88 ;  /* 0x00000058b4007986 */ /* 0x0003e2000c101d12 */
[----:B------:R-:W-:Y:S07]  /*51b0*/  @!P0 IMAD.MOV.U32 R35, RZ, RZ, R188 ;  /* 0x000000ffff238224 */ /* 0x000fee00078e00bc */
[----:B------:R1:W-:Y:S02]  /*51c0*/  @!P2 STG.E.128 [R178.64], R32 ;  /* 0x00000020b200a986 */ /* 0x0003e4000c101d12 */
.L_x_773:
[----:B------:R-:W-:Y:S05]  /*51d0*/  BSYNC B0 ;  /* 0x0000000000007941 */ /* 0x000fea0003800000 */
.L_x_772:
[----:B------:R-:W-:Y:S11]  /*51e0*/  ISETP.GE.AND P0, PT, R12, c[0x0][0x1d4], PT ;  /* 0x000075000c007a0c */ /* 0x000ff60003f06270 */
[----:B------:R-:W-:Y:S02]  /*51f0*/  @!UPT UIADD3 URZ, URZ, URZ, URZ ;  /* 0x0000003f3f3ff290 */ /* 0x000fe4000fffe03f */
[----:B------:R-:W-:-:S05]  /*5200*/  @P0 BRA `(.L_x_771) ;  /* 0x000006f000000947 */ /* 0x000fca0003800000 */
[----:B------:R-:W-:Y:S01]  /*5210*/  ISETP.GE.AND P2, PT, R133, c[0x0][0x1d4], PT ;  /* 0x0000750085007a0c */ /* 0x000fe20003f46270 */
[----:B-1----:R-:W-:Y:S01]  /*5220*/  LDS.128 R32, [R129+0xa080] ;  /* 0x00a0800081207984 */ /* 0x002fe20000000c00 */
        /* <DEDUP_REMOVED lines=12> */
[--C-:B------:R-:W-:Y:S02]  /*52f0*/  @!P0 SHF.R.U64 R38, R38, 0x10, R39.reuse ;  /* 0x0000001026268819 */ /* 0x100fe40000001227 */
[----:B------:R-:W-:Y:S01]  /*5300*/  @!P0 PRMT R97, R97, 0x5410, R44 ;  /* 0x0000541061618816 */ /* 0x000fe2000000002c */
[C---:B-1----:R-:W-:Y:S01]  /*5310*/  @!P0 IMAD.U32 R44, R64.reuse, 0x10000, RZ ;  /* 0x00010000402c8824 */ /* 0x042fe200078e00ff */
[----:B------:R-:W-:Y:S01]  /*5320*/  @!P0 LOP3.LUT R51, R64, 0xffff0000, RZ, 0xc0, !PT ;  /* 0xffff000040338812 */ /* 0x000fe200078ec0ff */
[----:B------:R-:W-:Y:S01]  /*5330*/  @!P0 IMAD.U32 R56, R67, 0x10000, RZ ;  /* 0x0001000043388824 */ /* 0x000fe200078e00ff */
[----:B------:R-:W-:Y:S01]  /*5340*/  @!P0 LOP3.LUT R53, R65, 0xffff0000, RZ, 0xc0, !PT ;  /* 0xffff000041358812 */ /* 0x000fe200078ec0ff */
[----:B------:R-:W-:Y:S01]  /*5350*/  @!P0 IMAD.U32 R47, R97, 0x10000, RZ ;  /* 0x00010000612f8824 */ /* 0x000fe200078e00ff */
[----:B------:R-:W-:Y:S01]  /*5360*/  @!P0 LOP3.LUT R63, R67, 0xffff0000, RZ, 0xc0, !PT ;  /* 0xffff0000433f8812 */ /* 0x000fe200078ec0ff */
[C---:B------:R-:W-:Y:S01]  /*5370*/  @!P0 IMAD.U32 R52, R66.reuse, 0x10000, RZ ;  /* 0x0001000042348824 */ /* 0x040fe200078e00ff */
[----:B------:R-:W-:Y:S02]  /*5380*/  @!P0 LOP3.LUT R59, R66, 0xffff0000, RZ, 0xc0, !PT ;  /* 0xffff0000423b8812 */ /* 0x000fe400078ec0ff */
[----:B------:R-:W-:Y:S01]  /*5390*/  @!P0 PRMT R49, R49, 0x5410, R38 ;  /* 0x0000541031318816 */ /* 0x000fe20000000026 */
[C---:B------:R-:W-:Y:S01]  /*53a0*/  @!P0 IMAD.U32 R38, R32.reuse, 0x10000, RZ ;  /* 0x0001000020268824 */ /* 0x040fe200078e00ff */
[----:B------:R-:W-:Y:S02]  /*53b0*/  @!P0 SHF.R.U32.HI R45, RZ, 0x10, R39 ;  /* 0x00000010ff2d8819 */ /* 0x000fe40000011627 */
[----:B------:R-:W-:Y:S01]  /*53c0*/  @!P0 LOP3.LUT R39, R32, 0xffff0000, RZ, 0xc0, !PT ;  /* 0xffff000020278812 */ /* 0x000fe200078ec0ff */
[----:B------:R-:W-:Y:S01]  /*53d0*/  @!P0 FMUL.FTZ R60, R38, R47 ;  /* 0x0000002f263c8220 */ /* 0x000fe20000410000 */
[--C-:B------:R-:W-:Y:S02]  /*53e0*/  @!P0 SHF.R.U64 R36, R36, 0x10, R37.reuse ;  /* 0x0000001024248819 */ /* 0x100fe40000001225 */
[----:B------:R-:W-:Y:S02]  /*53f0*/  @!P0 SHF.R.U32.HI R37, RZ, 0x10, R37 ;  /* 0x00000010ff258819 */ /* 0x000fe40000011625 */
[----:B------:R-:W-:Y:S02]  /*5400*/  @!P0 PRMT R43, R43, 0x5410, R36 ;  /* 0x000054102b2b8816 */ /* 0x000fe40000000024 */
[----:B------:R-:W-:Y:S02]  /*5410*/  @!P0 SHF.R.U32.HI R46, RZ, 0x10, R87 ;  /* 0x00000010ff2e8819 */ /* 0x000fe40000011657 */
[C---:B------:R-:W-:Y:S02]  /*5420*/  @!P0 LOP3.LUT R36, R43.reuse, 0xffff0000, RZ, 0xc0, !PT ;  /* 0xffff00002b248812 */ /* 0x040fe400078ec0ff */
[----:B------:R-:W-:Y:S01]  /*5430*/  @!P0 PRMT R42, R42, 0x5410, R37 ;  /* 0x000054102a2a8816 */ /* 0x000fe20000000025 */
[----:B------:R-:W-:Y:S01]  /*5440*/  @!P0 IMAD.U32 R37, R43, 0x10000, RZ ;  /* 0x000100002b258824 */ /* 0x000fe200078e00ff */
[----:B------:R-:W-:Y:S01]  /*5450*/  @!P0 PRMT R95, R95, 0x5410, R46 ;  /* 0x000054105f5f8816 */ /* 0x000fe2000000002e */
[----:B------:R-:W-:Y:S01]  /*5460*/  @!P0 FMUL.FTZ R3, R39, R36 ;  /* 0x0000002427038220 */ /* 0x000fe20000410000 */
[----:B------:R-:W-:Y:S01]  /*5470*/  @!P0 LOP3.LUT R46, R97, 0xffff0000, RZ, 0xc0, !PT ;  /* 0xffff0000612e8812 */ /* 0x000fe200078ec0ff */
[-C--:B------:R-:W-:Y:S01]  /*5480*/  @!P0 FMUL.FTZ R2, R38, R37.reuse ;  /* 0x0000002526028220 */ /* 0x080fe20000410000 */
[----:B------:R-:W-:Y:S01]  /*5490*/  @!P0 LOP3.LUT R58, R95, 0xffff0000, RZ, 0xc0, !PT ;  /* 0xffff00005f3a8812 */ /* 0x000fe200078ec0ff */
[----:B------:R-:W-:Y:S01]  /*54a0*/  @!P0 IMAD.U32 R38, R33, 0x10000, RZ ;  /* 0x0001000021268824 */ /* 0x000fe200078e00ff */
[----:B------:R-:W-:Y:S01]  /*54b0*/  @!P0 PRMT R48, R48, 0x5410, R45 ;  /* 0x0000541030308816 */ /* 0x000fe2000000002d */
[----:B------:R-:W-:Y:S01]  /*54c0*/  @!P0 FMUL.FTZ R69, R39, R46 ;  /* 0x0000002e27458220 */ /* 0x000fe20000410000 */
[----:B------:R-:W-:Y:S01]  /*54d0*/  @!P0 LOP3.LUT R39, R33, 0xffff0000, RZ, 0xc0, !PT ;  /* 0xffff000021278812 */ /* 0x000fe200078ec0ff */
[----:B------:R-:W-:Y:S01]  /*54e0*/  @!P0 FFMA.FTZ R2, R47, R44, R2 ;  /* 0x0000002c2f028223 */ /* 0x000fe20000010002 */
[----:B------:R-:W-:Y:S01]  /*54f0*/  @!P0 SHF.R.U32.HI R85, RZ, 0x10, R85 ;  /* 0x00000010ff558819 */ /* 0x000fe20000011655 */
[----:B------:R-:W-:Y:S01]  /*5500*/  @!P0 FFMA.FTZ R69, R51, R36, -R69 ;  /* 0x0000002433458223 */ /* 0x000fe20000010845 */
[----:B------:R-:W-:Y:S01]  /*5510*/  @!P0 LOP3.LUT R36, R42, 0xffff0000, RZ, 0xc0, !PT ;  /* 0xffff00002a248812 */ /* 0x000fe200078ec0ff */
[----:B------:R-:W-:Y:S01]  /*5520*/  @!P0 FFMA.FTZ R60, R44, R37, -R60 ;  /* 0x000000252c3c8223 */ /* 0x000fe2000001083c */
[----:B------:R-:W-:Y:S01]  /*5530*/  @!P0 PRMT R96, R96, 0x5410, R85 ;  /* 0x0000541060608816 */ /* 0x000fe20000000055 */
[----:B------:R-:W-:Y:S01]  /*5540*/  @!P0 IMAD.U32 R37, R42, 0x10000, RZ ;  /* 0x000100002a258824 */ /* 0x000fe200078e00ff */
[----:B------:R-:W-:Y:S01]  /*5550*/  @!P0 SHF.R.U64 R87, R86, 0x10, R87 ;  /* 0x0000001056578819 */ /* 0x000fe20000001257 */
[----:B------:R-:W-:Y:S01]  /*5560*/  @!P0 IMAD.U32 R44, R65, 0x10000, RZ ;  /* 0x00010000412c8824 */ /* 0x000fe200078e00ff */
[----:B------:R-:W-:Y:S01]  /*5570*/  @!P0 F2FP.BF16.PACK_AB R60, R69, R60 ;  /* 0x0000003c453c823e */ /* 0x000fe200000010ff */
[----:B------:R-:W-:Y:S01]  /*5580*/  @!P0 FMUL.FTZ R4, R38, R37 ;  /* 0x0000002526048220 */ /* 0x000fe20000410000 */
[C---:B------:R-:W-:Y:S01]  /*5590*/  @!P0 LOP3.LUT R50, R96.reuse, 0xffff0000, RZ, 0xc0, !PT ;  /* 0xffff000060328812 */ /* 0x040fe200078ec0ff */
[----:B------:R-:W-:Y:S01]  /*55a0*/  @!P0 FMUL.FTZ R5, R39, R36 ;  /* 0x0000002427058220 */ /* 0x000fe20000410000 */
[----:B------:R-:W-:Y:S01]  /*55b0*/  @!P0 SHF.L.U32 R47, R96, 0x10, RZ ;  /* 0x00000010602f8819 */ /* 0x000fe200000006ff */
[----:B------:R-:W-:Y:S01]  /*55c0*/  @!P0 IMAD.U32 R61, R95, 0x10000, RZ ;  /* 0x000100005f3d8824 */ /* 0x000fe200078e00ff */
[----:B------:R-:W-:Y:S01]  /*55d0*/  @!P0 MOV R64, R60 ;  /* 0x0000003c00408202 */ /* 0x000fe20000000f00 */
[----:B------:R-:W-:Y:S01]  /*55e0*/  @!P0 FMUL.FTZ R71, R39, R50 ;  /* 0x0000003227478220 */ /* 0x000fe20000410000 */
[----:B------:R-:W-:Y:S01]  /*55f0*/  @!P0 LOP3.LUT R39, R35, 0xffff0000, RZ, 0xc0, !PT ;  /* 0xffff000023278812 */ /* 0x000fe200078ec0ff */
[----:B------:R-:W-:Y:S01]  /*5600*/  @!P0 FMUL.FTZ R62, R38, R47 ;  /* 0x0000002f263e8220 */ /* 0x000fe20000410000 */
[----:B------:R-:W-:Y:S01]  /*5610*/  @!P0 PRMT R94, R94, 0x5410, R87 ;  /* 0x000054105e5e8816 */ /* 0x000fe20000000057 */
[----:B------:R-:W-:Y:S01]  /*5620*/  @!P0 FFMA.FTZ R71, R53, R36, -R71 ;  /* 0x0000002435478223 */ /* 0x000fe20000010847 */
[----:B------:R-:W-:Y:S01]  /*5630*/  @!P0 LOP3.LUT R36, R48, 0xffff0000, RZ, 0xc0, !PT ;  /* 0xffff000030248812 */ /* 0x000fe200078ec0ff */
[----:B------:R-:W-:Y:S01]  /*5640*/  @!P0 IMAD.U32 R38, R35, 0x10000, RZ ;  /* 0x0001000023268824 */ /* 0x000fe200078e00ff */
[----:B------:R-:W-:Y:S01]  /*5650*/  @!P0 LOP3.LUT R54, R94, 0xffff0000, RZ, 0xc0, !PT ;  /* 0xffff00005e368812 */ /* 0x000fe200078ec0ff */
[----:B------:R-:W-:Y:S01]  /*5660*/  @!P0 FFMA.FTZ R62, R44, R37, -R62 ;  /* 0x000000252c3e8223 */ /* 0x000fe2000001083e */
[----:B------:R-:W-:Y:S01]  /*5670*/  @!P0 SHF.L.U32 R37, R48, 0x10, RZ ;  /* 0x0000001030258819 */ /* 0x000fe200000006ff */
[----:B------:R-:W-:Y:S02]  /*5680*/  @!P0 FMUL.FTZ R149, R38, R61 ;  /* 0x0000003d26958220 */ /* 0x000fe40000410000 */
[----:B------:R-:W-:Y:S01]  /*5690*/  @!P0 FMUL.FTZ R178, R39, R58 ;  /* 0x0000003a27b28220 */ /* 0x000fe20000410000 */
[----:B------:R-:W-:Y:S01]  /*56a0*/  @!P0 F2FP.BF16.PACK_AB R71, R71, R62 ;  /* 0x0000003e4747823e */ /* 0x000fe200000010ff */
[-C--:B------:R-:W-:Y:S01]  /*56b0*/  @!P0 FMUL.FTZ R9, R39, R36.reuse ;  /* 0x0000002427098220 */ /* 0x080fe20000410000 */
[----:B------:R-:W-:Y:S01]  /*56c0*/  @!P0 LOP3.LUT R39, R34, 0xffff0000, RZ, 0xc0, !PT ;  /* 0xffff000022278812 */ /* 0x000fe200078ec0ff */
[-C--:B------:R-:W-:Y:S02]  /*56d0*/  @!P0 FMUL.FTZ R8, R38, R37.reuse ;  /* 0x0000002526088220 */ /* 0x080fe40000410000 */
[----:B------:R-:W-:Y:S02]  /*56e0*/  @!P0 IMAD.U32 R38, R34, 0x10000, RZ ;  /* 0x0001000022268824 */ /* 0x000fe400078e00ff */
        /* <DEDUP_REMOVED lines=33> */
.L_x_771:
[----:B------:R-:W-:Y:S05]  /*5900*/  BSYNC B1 ;  /* 0x0000000000017941 */ /* 0x000fea0003800000 */
.L_x_770:
[----:B------:R-:W-:Y:S04]  /*5910*/  IADD3 R177, P0, R170, R176, RZ ;  /* 0x000000b0aab17210 */ /* 0x000fe80007f1e0ff */
[----:B------:R-:W-:Y:S01]  /*5920*/  IADD3.X R106, R106, R117, RZ, P0, !PT ;  /* 0x000000756a6a7210 */ /* 0x000fe200007fe4ff */
[----:B------:R-:W-:-:S05]  /*5930*/  @P3 BRA `(.L_x_759) ;  /* 0x0000109000003947 */ /* 0x000fca0003800000 */
[----:B------:R-:W-:Y:S01]  /*5940*/  ISETP.GE.AND P0, PT, R14, c[0x0][0x1d4], PT ;  /* 0x000075000e007a0c */ /* 0x000fe20003f06270 */
[----:B------:R-:W-:Y:S01]  /*5950*/  @!UPT UIADD3 URZ, URZ, URZ, URZ ;  /* 0x0000003f3f3ff290 */ /* 0x000fe2000fffe03f */
[----:B------:R-:W-:Y:S11]  /*5960*/  BSSY B0, `(.L_x_774) ;  /* 0x0000071000007945 */ /* 0x000ff60003800000 */
[----:B------:R-:W-:-:S05]  /*5970*/  @P0 BRA `(.L_x_775) ;  /* 0x000006f000000947 */ /* 0x000fca0003800000 */
[----:B------:R-:W-:Y:S01]  /*5980*/  ISETP.GE.AND P2, PT, R134, c[0x0][0x1d4], PT ;  /* 0x0000750086007a0c */ /* 0x000fe20003f46270 */
[----:B-1----:R-:W-:Y:S01]  /*5990*/  LDS.128 R32, [R127+0xa080] ;  /* 0x00a080007f207984 */ /* 0x002fe20000000c00 */
[CC--:B------:R-:W-:Y:S04]  /*59a0*/  IADD3 R59, P1, P0, R160.reuse, R177.reuse, R137 ;  /* 0x000000b1a03b7210 */ /* 0x0c0fe8000783e089 */
[CC--:B------:R-:W-:Y:S03]  /*59b0*/  IADD3.X R54, R113.reuse, R106.reuse, R126, P1, P0 ;  /* 0x0000006a71367210 */ /* 0x0c0fe60000fe047e */
        /* <DEDUP_REMOVED lines=107> */
.L_x_775:
[----:B------:R-:W-:Y:S05]  /*6070*/  BSYNC B0 ;  /* 0x0000000000007941 */ /* 0x000fea0003800000 */
.L_x_774:
[----:B------:R-:W-:Y:S11]  /*6080*/  ISETP.GE.AND P0, PT, R12, c[0x0][0x1d4], PT ;  /* 0x000075000c007a0c */ /* 0x000ff60003f06270 */
[----:B------:R-:W-:Y:S02]  /*6090*/  @!UPT UIADD3 URZ, URZ, URZ, URZ ;  /* 0x0000003f3f3ff290 */ /* 0x000fe4000fffe03f */
[----:B------:R-:W-:-:S05]  /*60a0*/  @P0 BRA `(.L_x_759) ;  /* 0x0000092000000947 */ /* 0x000fca0003800000 */
[----:B------:R-:W-:Y:S01]  /*60b0*/  IADD3 R51, P1, P0, R160, R177, R136 ;  /* 0x000000b1a0337210 */ /* 0x000fe2000783e088 */
[----:B------:R-:W2:Y:S03]  /*60c0*/  LDS.128 R24, [R123+0xa080] ;  /* 0x00a080007b187984 */ /* 0x000ea60000000c00 */
[----:B------:R-:W-:Y:S02]  /*60d0*/  IADD3.X R48, R113, R106, R124, P1, P0 ;  /* 0x0000006a71307210 */ /* 0x000fe40000fe047c */
[----:B------:R-:W-:Y:S02]  /*60e0*/  ISETP.GE.AND P0, PT, R12, c[0x0][0x27c], PT ;  /* 0x00009f000c007a0c */ /* 0x000fe40003f06270 */
[C---:B------:R-:W-:Y:S01]  /*60f0*/  LEA R50, P1, R51.reuse, c[0x0][0x1c8], 0x1 ;  /* 0x0000720033327a11 */ /* 0x040fe200078208ff */
[----:B-1----:R-:W1:Y:S03]  /*6100*/  LDS.128 R52, [R125+0xa080] ;  /* 0x00a080007d347984 */ /* 0x002e660000000c00 */
[----:B------:R-:W-:Y:S02]  /*6110*/  LEA.HI.X R51, R51, c[0x0][0x1cc], R48, 0x1, P1 ;  /* 0x0000730033337a11 */ /* 0x000fe400008f0c30 */
[----:B------:R-:W-:Y:S05]  /*6120*/  ISETP.GE.AND P1, PT, R133, c[0x0][0x1d4], PT ;  /* 0x0000750085007a0c */ /* 0x000fea0003f26270 */
[----:B------:R-:W-:Y:S02]  /*6130*/  @!P0 SHF.R.U32.HI R34, RZ, 0x10, R73 ;  /* 0x00000010ff228819 */ /* 0x000fe40000011649 */
[----:B------:R-:W-:Y:S02]  /*6140*/  @!P0 SHF.R.U32.HI R31, RZ, 0x10, R21 ;  /* 0x00000010ff1f8819 */ /* 0x000fe40000011615 */
[----:B------:R-:W-:Y:S02]  /*6150*/  @!P0 PRMT R81, R81, 0x5410, R34 ;  /* 0x0000541051518816 */ /* 0x000fe40000000022 */
[----:B------:R-:W-:Y:S02]  /*6160*/  @!P0 PRMT R18, R18, 0x5410, R31 ;  /* 0x0000541012128816 */ /* 0x000fe4000000001f */
[C---:B------:R-:W-:Y:S01]  /*6170*/  @!P0 LOP3.LUT R40, R81.reuse, 0xffff0000, RZ, 0xc0, !PT ;  /* 0xffff000051288812 */ /* 0x040fe200078ec0ff */
[----:B------:R-:W-:Y:S01]  /*6180*/  @!P0 IMAD.U32 R37, R81, 0x10000, RZ ;  /* 0x0001000051258824 */ /* 0x000fe200078e00ff */
[----:B------:R-:W-:Y:S02]  /*6190*/  @!P0 SHF.R.U64 R20, R20, 0x10, R21 ;  /* 0x0000001014148819 */ /* 0x000fe40000001215 */
[----:B------:R-:W-:Y:S02]  /*61a0*/  @!P0 SHF.R.U32.HI R21, RZ, 0x10, R23 ;  /* 0x00000010ff158819 */ /* 0x000fe40000011617 */
[----:B------:R-:W-:Y:S01]  /*61b0*/  @!P0 PRMT R20, R19, 0x5410, R20 ;  /* 0x0000541013148816 */ /* 0x000fe20000000014 */
[----:B------:R-:W-:Y:S01]  /*61c0*/  @!P0 IMAD.U32 R19, R18, 0x10000, RZ ;  /* 0x0001000012138824 */ /* 0x000fe200078e00ff */
[----:B------:R-:W-:Y:S02]  /*61d0*/  @!P0 PRMT R28, R28, 0x5410, R21 ;  /* 0x000054101c1c8816 */ /* 0x000fe40000000015 */
[----:B------:R-:W-:Y:S01]  /*61e0*/  @!P0 SHF.R.U32.HI R33, RZ, 0x10, R75 ;  /* 0x00000010ff218819 */ /* 0x000fe2000001164b */
[----:B------:R-:W-:Y:S01]  /*61f0*/  @!P0 IMAD.U32 R21, R20, 0x10000, RZ ;  /* 0x0001000014158824 */ /* 0x000fe200078e00ff */
[----:B------:R-:W-:Y:S01]  /*6200*/  @!P0 SHF.R.U64 R22, R22, 0x10, R23 ;  /* 0x0000001016168819 */ /* 0x000fe20000001217 */
[C---:B--2---:R-:W-:Y:S01]  /*6210*/  @!P0 IMAD.U32 R30, R25.reuse, 0x10000, RZ ;  /* 0x00010000191e8824 */ /* 0x044fe200078e00ff */
[----:B------:R-:W-:Y:S01]  /*6220*/  @!P0 LOP3.LUT R31, R25, 0xffff0000, RZ, 0xc0, !PT ;  /* 0xffff0000191f8812 */ /* 0x000fe200078ec0ff */
[----:B------:R-:W-:Y:S01]  /*6230*/  @!P0 IMAD.U32 R32, R24, 0x10000, RZ ;  /* 0x0001000018208824 */ /* 0x000fe200078e00ff */
[----:B------:R-:W-:Y:S01]  /*6240*/  @!P0 PRMT R22, R29, 0x5410, R22 ;  /* 0x000054101d168816 */ /* 0x000fe20000000016 */
[----:B------:R-:W-:Y:S01]  /*6250*/  @!P0 FMUL.FTZ R48, R30, R37 ;  /* 0x000000251e308220 */ /* 0x000fe20000410000 */
[----:B------:R-:W-:Y:S01]  /*6260*/  @!P0 LOP3.LUT R23, R26, 0xffff0000, RZ, 0xc0, !PT ;  /* 0xffff00001a178812 */ /* 0x000fe200078ec0ff */
[-C--:B------:R-:W-:Y:S01]  /*6270*/  @!P0 FMUL.FTZ R4, R30, R19.reuse ;  /* 0x000000131e048220 */ /* 0x080fe20000410000 */
[----:B------:R-:W-:Y:S01]  /*6280*/  @!P0 LOP3.LUT R30, R24, 0xffff0000, RZ, 0xc0, !PT ;  /* 0xffff0000181e8812 */ /* 0x000fe200078ec0ff */
[C---:B-1----:R-:W-:Y:S01]  /*6290*/  @!P0 IMAD.U32 R38, R53.reuse, 0x10000, RZ ;  /* 0x0001000035268824 */ /* 0x042fe200078e00ff */
[----:B------:R-:W-:Y:S01]  /*62a0*/  @!P0 LOP3.LUT R36, R52, 0xffff0000, RZ, 0xc0, !PT ;  /* 0xffff000034248812 */ /* 0x000fe200078ec0ff */
[----:B------:R-:W-:Y:S01]  /*62b0*/  @!P0 IMAD.U32 R29, R26, 0x10000, RZ ;  /* 0x000100001a1d8824 */ /* 0x000fe200078e00ff */
[----:B------:R-:W-:Y:S01]  /*62c0*/  @!P0 SHF.L.U32 R34, R52, 0x10, RZ ;  /* 0x0000001034228819 */ /* 0x000fe200000006ff */
[----:B------:R-:W-:Y:S01]  /*62d0*/  @!P0 FFMA.FTZ R48, R38, R19, -R48 ;  /* 0x0000001326308223 */ /* 0x000fe20000010830 */
[----:B------:R-:W-:Y:S01]  /*62e0*/  @!P0 SHF.R.U64 R73, R72, 0x10, R73 ;  /* 0x0000001048498819 */ /* 0x000fe20000001249 */
[----:B------:R-:W-:Y:S01]  /*62f0*/  @!P0 FMUL.FTZ R2, R32, R21 ;  /* 0x0000001520028220 */ /* 0x000fe20000410000 */
[----:B------:R-:W-:Y:S01]  /*6300*/  @!P0 LOP3.LUT R39, R53, 0xffff0000, RZ, 0xc0, !PT ;  /* 0xffff000035278812 */ /* 0x000fe200078ec0ff */
[----:B------:R-:W-:Y:S01]  /*6310*/  @!P0 IMAD.U32 R43, R54, 0x10000, RZ ;  /* 0x00010000362b8824 */ /* 0x000fe200078e00ff */
[----:B------:R-:W-:Y:S01]  /*6320*/  @!P0 PRMT R80, R80, 0x5410, R73 ;  /* 0x0000541050508816 */ /* 0x000fe20000000049 */
[----:B------:R-:W-:Y:S01]  /*6330*/  @!P0 FMUL.FTZ R65, R31, R40 ;  /* 0x000000281f418220 */ /* 0x000fe20000410000 */
[----:B------:R-:W-:Y:S02]  /*6340*/  @!P0 LOP3.LUT R45, R54, 0xffff0000, RZ, 0xc0, !PT ;  /* 0xffff0000362d8812 */ /* 0x000fe400078ec0ff */
[C---:B------:R-:W-:Y:S02]  /*6350*/  @!P0 SHF.L.U32 R47, R55.reuse, 0x10, RZ ;  /* 0x00000010372f8819 */ /* 0x040fe400000006ff */
[----:B------:R-:W-:Y:S02]  /*6360*/  @!P0 LOP3.LUT R49, R55, 0xffff0000, RZ, 0xc0, !PT ;  /* 0xffff000037318812 */ /* 0x000fe400078ec0ff */
[----:B------:R-:W-:Y:S01]  /*6370*/  @!P0 LOP3.LUT R19, R20, 0xffff0000, RZ, 0xc0, !PT ;  /* 0xffff000014138812 */ /* 0x000fe200078ec0ff */
[----:B------:R-:W-:Y:S01]  /*6380*/  @!P0 IMAD.U32 R20, R28, 0x10000, RZ ;  /* 0x000100001c148824 */ /* 0x000fe200078e00ff */
[----:B------:R-:W-:Y:S02]  /*6390*/  @!P0 LOP3.LUT R35, R80, 0xffff0000, RZ, 0xc0, !PT ;  /* 0xffff000050238812 */ /* 0x000fe400078ec0ff */
[----:B------:R-:W-:Y:S01]  /*63a0*/  @!P0 SHF.R.U64 R75, R74, 0x10, R75 ;  /* 0x000000104a4b8819 */ /* 0x000fe2000000124b */
[----:B------:R-:W-:Y:S01]  /*63b0*/  @!P0 FMUL.FTZ R3, R30, R19 ;  /* 0x000000131e038220 */ /* 0x000fe20000410000 */
[----:B------:R-:W-:Y:S01]  /*63c0*/  @!P0 PRMT R68, R68, 0x5410, R33 ;  /* 0x0000541044448816 */ /* 0x000fe20000000021 */
[----:B------:R-:W-:Y:S01]  /*63d0*/  @!P0 IMAD.U32 R33, R80, 0x10000, RZ ;  /* 0x0001000050218824 */ /* 0x000fe200078e00ff */
[----:B------:R-:W-:Y:S01]  /*63e0*/  @!P0 PRMT R70, R70, 0x5410, R75 ;  /* 0x0000541046468816 */ /* 0x000fe2000000004b */
[----:B------:R-:W-:Y:S01]  /*63f0*/  @!P0 FMUL.FTZ R59, R30, R35 ;  /* 0x000000231e3b8220 */ /* 0x000fe20000410000 */
[----:B------:R-:W-:Y:S01]  /*6400*/  @!P0 LOP3.LUT R30, R18, 0xffff0000, RZ, 0xc0, !PT ;  /* 0xffff0000121e8812 */ /* 0x000fe200078ec0ff */
[----:B------:R-:W-:Y:S01]  /*6410*/  @!P0 FMUL.FTZ R56, R32, R33 ;  /* 0x0000002120388220 */ /* 0x000fe20000410000 */
[----:B------:R-:W-:Y:S01]  /*6420*/  @!P0 LOP3.LUT R42, R70, 0xffff0000, RZ, 0xc0, !PT ;  /* 0xffff0000462a8812 */ /* 0x000fe200078ec0ff */
[----:B------:R-:W-:Y:S01]  /*6430*/  @!P0 FFMA.FTZ R59, R36, R19, -R59 ;  /* 0x00000013243b8223 */ /* 0x000fe2000001083b */
[----:B------:R-:W-:Y:S01]  /*6440*/  @!P0 LOP3.LUT R18, R28, 0xffff0000, RZ, 0xc0, !PT ;  /* 0xffff00001c128812 */ /* 0x000fe200078ec0ff */
[----:B------:R-:W-:Y:S01]  /*6450*/  @!P0 IMAD.U32 R41, R70, 0x10000, RZ ;  /* 0x0001000046298824 */ /* 0x000fe200078e00ff */
[C---:B------:R-:W-:Y:S01]  /*6460*/  @!P0 LOP3.LUT R19, R27.reuse, 0xffff0000, RZ, 0xc0, !PT ;  /* 0xffff00001b138812 */ /* 0x040fe200078ec0ff */
[----:B------:R-:W-:Y:S01]  /*6470*/  @!P0 FFMA.FTZ R56, R34, R21, -R56 ;  /* 0x0000001522388223 */ /* 0x000fe20000010838 */
[C---:B------:R-:W-:Y:S01]  /*6480*/  @!P0 SHF.L.U32 R44, R68.reuse, 0x10, RZ ;  /* 0x00000010442c8819 */ /* 0x040fe200000006ff */
[----:B------:R-:W-:Y:S01]  /*6490*/  @!P0 IMAD.U32 R21, R27, 0x10000, RZ ;  /* 0x000100001b158824 */ /* 0x000fe200078e00ff */
[----:B------:R-:W-:Y:S01]  /*64a0*/  @!P0 LOP3.LUT R46, R68, 0xffff0000, RZ, 0xc0, !PT ;  /* 0xffff0000442e8812 */ /* 0x000fe200078ec0ff */
        /* <DEDUP_REMOVED lines=29> */
[----:B------:R-:W-:Y:S02]  /*6680*/  @!P0 FFMA.FTZ R6, R41, R43, R6 ;  /* 0x0000002b29068223 */ /* 0x000fe40000010006 */
[----:B------:R-:W-:Y:S02]  /*6690*/  @!P0 FMUL.FTZ R9, R19, R18 ;  /* 0x0000001213098220 */ /* 0x000fe40000410000 */
[----:B------:R-:W-:Y:S02]  /*66a0*/  @!P0 FFMA.FTZ R7, R42, R45, R7 ;  /* 0x0000002d2a078223 */ /* 0x000fe40000010007 */
[----:B------:R-:W-:Y:S02]  /*66b0*/  @!P0 FFMA.FTZ R8, R44, R47, R8 ;  /* 0x0000002f2c088223 */ /* 0x000fe40000010008 */
[----:B------:R-:W-:Y:S02]  /*66c0*/  @!P0 FFMA.FTZ R9, R46, R49, R9 ;  /* 0x000000312e098223 */ /* 0x000fe40000010009 */
[----:B------:R-:W-:Y:S03]  /*66d0*/  @!P0 IMAD.MOV.U32 R24, RZ, RZ, R48 ;  /* 0x000000ffff188224 */ /* 0x000fe600078e0030 */
[----:B------:R-:W-:Y:S05]  /*66e0*/  @!P0 F2FP.BF16.PACK_AB R59, R9, R8 ;  /* 0x00000008093b823e */ /* 0x000fea00000010ff */
[----:B------:R-:W-:Y:S01]  /*66f0*/  @!P0 IMAD.MOV.U32 R27, RZ, RZ, R59 ;  /* 0x000000ffff1b8224 */ /* 0x000fe200078e003b */
[----:B-1----:R-:W-:Y:S02]  /*6700*/  @!P0 F2FP.BF16.PACK_AB R51, R5, R4 ;  /* 0x000000040533823e */ /* 0x002fe400000010ff */
[----:B------:R-:W-:Y:S03]  /*6710*/  @!P0 F2FP.BF16.PACK_AB R50, R7, R6 ;  /* 0x000000060732823e */ /* 0x000fe600000010ff */
[----:B------:R-:W-:Y:S01]  /*6720*/  @!P0 IMAD.MOV.U32 R25, RZ, RZ, R51 ;  /* 0x000000ffff198224 */ /* 0x000fe200078e0033 */
[----:B------:R-:W-:Y:S01]  /*6730*/  @!P0 MOV R26, R50 ;  /* 0x00000032001a8202 */ /* 0x000fe20000000f00 */
[----:B------:R-:W-:-:S05]  /*6740*/  @P1 BRA `(.L_x_759) ;  /* 0x0000028000001947 */ /* 0x000fca0003800000 */
[----:B------:R-:W-:Y:S04]  /*6750*/  IADD3 R177, P1, P0, R160, R177, R133 ;  /* 0x000000b1a0b17210 */ /* 0x000fe8000783e085 */
[----:B------:R-:W-:Y:S02]  /*6760*/  IADD3.X R106, R113, R106, R120, P1, P0 ;  /* 0x0000006a716a7210 */ /* 0x000fe40000fe0478 */
[C---:B------:R-:W-:Y:S04]  /*6770*/  LEA R2, P0, R177.reuse, c[0x0][0x1c8], 0x1 ;  /* 0x00007200b1027a11 */ /* 0x040fe800078008ff */
[----:B------:R-:W-:Y:S05]  /*6780*/  LEA.HI.X R3, R177, c[0x0][0x1cc], R106, 0x1, P0 ;  /* 0x00007300b1037a11 */ /* 0x000fea00000f0c6a */
[----:B------:R1:W-:Y:S01]  /*6790*/  STG.E.128 [R2.64], R24 ;  /* 0x0000001802007986 */ /* 0x0003e2000c101d12 */
[----:B------:R-:W-:-:S05]  /*67a0*/  BRA `(.L_x_759) ;  /* 0x0000022000007947 */ /* 0x000fca0003800000 */
.L_x_745:
[----:B------:R-:W-:Y:S01]  /*67b0*/  IMAD R2, R57, -0x30, R0 ;  /* 0xffffffd039027824 */ /* 0x000fe200078e0200 */
[----:B------:R-:W-:Y:S04]  /*67c0*/  BSSY B0, `(.L_x_776) ;  /* 0x0000011000007945 */ /* 0x000fe80003800000 */
[----:B------:R-:W-:Y:S04]  /*67d0*/  IMNMX R150, R2, 0x30, PT ;  /* 0x0000003002967817 */ /* 0x000fe80003800200 */
[----:B------:R-:W-:Y:S11]  /*67e0*/  ISETP.GE.AND P0, PT, R143, R150, PT ;  /* 0x000000968f00720c */ /* 0x000ff60003f06270 */
[----:B------:R-:W-:Y:S02]  /*67f0*/  @!UPT UIADD3 URZ, URZ, URZ, URZ ;  /* 0x0000003f3f3ff290 */ /* 0x000fe4000fffe03f */
[----:B------:R-:W-:-:S05]  /*6800*/  @P0 BRA `(.L_x_777) ;  /* 0x000000c000000947 */ /* 0x000fca0003800000 */
[----:B------:R-:W-:Y:S02]  /*6810*/  ISETP.GE.AND P0, PT, R14, c[0x0][0x1d4], PT ;  /* 0x000075000e007a0c */ /* 0x000fe40003f06270 */
[----:B------:R-:W-:Y:S02]  /*6820*/  ISETP.GE.AND P2, PT, R12, c[0x0][0x1d4], PT ;  /* 0x000075000c007a0c */ /* 0x000fe40003f46270 */
[----:B------:R-:W-:Y:S09]  /*6830*/  ISETP.GE.AND P1, PT, R140, c[0x0][0x1d4], PT ;  /* 0x000075008c007a0c */ /* 0x000ff20003f26270 */
[----:B------:R-:W1:Y:S04]  /*6840*/  @!P0 LDS.128 R28, [R141+0xa080] ;  /* 0x00a080008d1c8984 */ /* 0x000e680000000c00 */
[----:B------:R-:W2:Y:S04]  /*6850*/  @!P2 LDS.128 R24, [R141+0xb880] ;  /* 0x00b880008d18a984 */ /* 0x000ea80000000c00 */
[----:B------:R-:W3:Y:S04]  /*6860*/  @!P1 LDS.128 R20, [R141+0xd080] ;  /* 0x00d080008d149984 */ /* 0x000ee80000000c00 */
[----:B-1----:R-:W-:Y:S01]  /*6870*/  @!P0 STG.E.128 [R88.64], R28 ;  /* 0x0000001c58008986 */ /* 0x002fe2000c101d12 */
[----:B------:R-:W-:Y:S03]  /*6880*/  ISETP.GE.AND P0, PT, R139, c[0x0][0x1d4], PT ;  /* 0x000075008b007a0c */ /* 0x000fe60003f06270 */
[----:B--2---:R-:W-:Y:S04]  /*6890*/  @!P2 STG.E.128 [R88.64+0x80], R24 ;  /* 0x000080185800a986 */ /* 0x004fe8000c101d12 */
[----:B---3--:R-:W-:Y:S06]  /*68a0*/  @!P1 STG.E.128 [R88.64+0x100], R20 ;  /* 0x0001001458009986 */ /* 0x008fec000c101d12 */
[----:B------:R-:W1:Y:S04]  /*68b0*/  @!P0 LDS.128 R4, [R141+0xe880] ;  /* 0x00e880008d048984 */ /* 0x000e680000000c00 */
[----:B-1----:R1:W-:Y:S02]  /*68c0*/  @!P0 STG.E.128 [R88.64+0x180], R4 ;  /* 0x0001800458008986 */ /* 0x0023e4000c101d12 */
.L_x_777:
[----:B------:R-:W-:Y:S05]  /*68d0*/  BSYNC B0 ;  /* 0x0000000000007941 */ /* 0x000fea0003800000 */
.L_x_776:
[----:B------:R-:W-:Y:S11]  /*68e0*/  ISETP.GE.AND P0, PT, R138, R150, PT ;  /* 0x000000968a00720c */ /* 0x000ff60003f06270 */
[----:B------:R-:W-:Y:S02]  /*68f0*/  @!UPT UIADD3 URZ, URZ, URZ, URZ ;  /* 0x0000003f3f3ff290 */ /* 0x000fe4000fffe03f */
[----:B------:R-:W-:-:S05]  /*6900*/  @P0 BRA `(.L_x_759) ;  /* 0x000000c000000947 */ /* 0x000fca0003800000 */
[----:B------:R-:W-:Y:S02]  /*6910*/  ISETP.GE.AND P0, PT, R14, c[0x0][0x1d4], PT ;  /* 0x000075000e007a0c */ /* 0x000fe40003f06270 */
[----:B------:R-:W-:Y:S02]  /*6920*/  ISETP.GE.AND P2, PT, R12, c[0x0][0x1d4], PT ;  /* 0x000075000c007a0c */ /* 0x000fe40003f46270 */
[----:B------:R-:W-:Y:S09]  /*6930*/  ISETP.GE.AND P1, PT, R140, c[0x0][0x1d4], PT ;  /* 0x000075008c007a0c */ /* 0x000ff20003f26270 */
[----:B------:R-:W2:Y:S04]  /*6940*/  @!P0 LDS.128 R28, [R141+0xb080] ;  /* 0x00b080008d1c8984 */ /* 0x000ea80000000c00 */
[----:B------:R-:W3:Y:S04]  /*6950*/  @!P2 LDS.128 R24, [R141+0xc880] ;  /* 0x00c880008d18a984 */ /* 0x000ee80000000c00 */
[----:B------:R-:W4:Y:S04]  /*6960*/  @!P1 LDS.128 R20, [R141+0xe080] ;  /* 0x00e080008d149984 */ /* 0x000f280000000c00 */
[----:B--2---:R-:W-:Y:S01]  /*6970*/  @!P0 STG.E.128 [R86.64], R28 ;  /* 0x0000001c56008986 */ /* 0x004fe2000c101d12 */
[----:B------:R-:W-:Y:S03]  /*6980*/  ISETP.GE.AND P0, PT, R139, c[0x0][0x1d4], PT ;  /* 0x000075008b007a0c */ /* 0x000fe60003f06270 */
[----:B---3--:R-:W-:Y:S04]  /*6990*/  @!P2 STG.E.128 [R86.64+0x80], R24 ;  /* 0x000080185600a986 */ /* 0x008fe8000c101d12 */
[----:B----4-:R-:W-:Y:S06]  /*69a0*/  @!P1 STG.E.128 [R86.64+0x100], R20 ;  /* 0x0001001456009986 */ /* 0x010fec000c101d12 */
[----:B-1----:R-:W1:Y:S04]  /*69b0*/  @!P0 LDS.128 R4, [R141+0xf880] ;  /* 0x00f880008d048984 */ /* 0x002e680000000c00 */
[----:B-1----:R1:W-:Y:S02]  /*69c0*/  @!P0 STG.E.128 [R86.64+0x180], R4 ;  /* 0x0001800456008986 */ /* 0x0023e4000c101d12 */
.L_x_759:
[----:B------:R-:W-:Y:S05]  /*69d0*/  BSYNC B2 ;  /* 0x0000000000027941 */ /* 0x000fea0003800000 */
.L_x_744:
[----:B-1----:R-:W-:Y:S01]  /*69e0*/  IMAD.IADD R2, R150, 0x1, -R143 ;  /* 0x0000000196027824 */ /* 0x002fe200078e0a8f */
[----:B------:R-:W-:Y:S01]  /*69f0*/  ISETP.NE.AND P3, PT, R148, RZ, PT ;  /* 0x000000ff9400720c */ /* 0x000fe20003f65270 */
[----:B------:R-:W-:Y:S01]  /*6a00*/  IMAD.WIDE.U32 R6, R57, 0x30, RZ ;  /* 0x0000003039067825 */ /* 0x000fe200078e00ff */
[----:B------:R-:W-:Y:S02]  /*6a10*/  BSSY B0, `(.L_x_778) ;  /* 0x000003f000007945 */ /* 0x000fe40003800000 */
[----:B------:R-:W-:Y:S01]  /*6a20*/  ISETP.GE.AND P0, PT, R2, 0x21, PT ;  /* 0x000000210200780c */ /* 0x000fe20003f06270 */
[----:B------:R-:W-:Y:S04]  /*6a30*/  IMAD R5, R102, 0x30, RZ ;  /* 0x0000003066057824 */ /* 0x000fe800078e02ff */
[----:B------:R-:W-:Y:S01]  /*6a40*/  IMAD.IADD R5, R7, 0x1, R5 ;  /* 0x0000000107057824 */ /* 0x000fe200078e0205 */
[----:B------:R-:W-:Y:S04]  /*6a50*/  IADD3 R7, P1, R111, R6, RZ ;  /* 0x000000066f077210 */ /* 0x000fe80007f3e0ff */
[----:B------:R-:W-:Y:S03]  /*6a60*/  IADD3.X R3, R5, R110, RZ, P1, !PT ;  /* 0x0000006e05037210 */ /* 0x000fe60000ffe4ff */
[----:B------:R-:W-:Y:S05]  /*6a70*/  @P0 IADD3 R9, P1, R7, 0x20, RZ ;  /* 0x0000002007090810 */ /* 0x000fea0007f3e0ff */
[----:B------:R-:W-:Y:S01]  /*6a80*/  @P0 IMAD.X R4, RZ, RZ, R3, P1 ;  /* 0x000000ffff040224 */ /* 0x000fe200008e0603 */
[----:B------:R-:W-:Y:S03]  /*6a90*/  ISETP.GE.AND P1, PT, R2, 0x1, PT ;  /* 0x000000010200780c */ /* 0x000fe60003f26270 */
[----:B------:R-:W-:Y:S04]  /*6aa0*/  @P0 IMAD R4, R4, c[0x0][0x258], RZ ;  /* 0x0000960004040a24 */ /* 0x000fe800078e02ff */
[----:B------:R-:W-:Y:S06]  /*6ab0*/  @P0 IMAD R4, R9, c[0x0][0x25c], R4 ;  /* 0x0000970009040a24 */ /* 0x000fec00078e0204 */
[-C--:B------:R-:W-:Y:S01]  /*6ac0*/  @P1 MOV R106, R154.reuse ;  /* 0x0000009a006a1202 */ /* 0x080fe20000000f00 */
[----:B------:R-:W-:Y:S04]  /*6ad0*/  @P1 IMAD R2, R3, c[0x0][0x258], RZ ;  /* 0x0000960003021a24 */ /* 0x000fe800078e02ff */
[C---:B------:R-:W-:Y:S01]  /*6ae0*/  @P1 IMAD.WIDE.U32 R18, R7.reuse, c[0x0][0x258], R106 ;  /* 0x0000960007121a25 */ /* 0x040fe200078e006a */
[----:B------:R-:W-:Y:S03]  /*6af0*/  @P0 MOV R106, R154 ;  /* 0x0000009a006a0202 */ /* 0x000fe60000000f00 */
[----:B------:R-:W-:Y:S01]  /*6b00*/  @P1 IMAD R2, R7, c[0x0][0x25c], R2 ;  /* 0x0000970007021a24 */ /* 0x000fe200078e0202 */
[C---:B------:R-:W-:Y:S03]  /*6b10*/  @P1 LEA R20, P2, R18.reuse, c[0x0][0x250], 0x1 ;  /* 0x0000940012141a11 */ /* 0x040fe600078408ff */
[----:B------:R-:W-:Y:S05]  /*6b20*/  @P1 IMAD.IADD R2, R19, 0x1, R2 ;  /* 0x0000000113021824 */ /* 0x000fea00078e0202 */
[----:B------:R-:W-:Y:S01]  /*6b30*/  @P1 LEA.HI.X R21, R18, c[0x0][0x254], R2, 0x1, P2 ;  /* 0x0000950012151a11 */ /* 0x000fe200010f0c02 */
[----:B------:R-:W-:Y:S04]  /*6b40*/  @P0 IMAD.WIDE.U32 R2, R9, c[0x0][0x258], R106 ;  /* 0x0000960009020a25 */ /* 0x000fe800078e006a */
[----:B------:R-:W-:Y:S01]  /*6b50*/  @!PT LDS RZ, [RZ] ;  /* 0x00000000fffff984 */ /* 0x000fe20000000800 */
[----:B------:R-:W-:Y:S01]  /*6b60*/  @!PT LDS RZ, [RZ] ;  /* 0x00000000fffff984 */ /* 0x000fe20000000800 */
[----:B------:R-:W-:Y:S01]  /*6b70*/  @!PT LDS RZ, [RZ] ;  /* 0x00000000fffff984 */ /* 0x000fe20000000800 */
[----:B------:R1:W-:Y:S01]  /*6b80*/  @P1 LDGSTS.E.BYPASS.LTC128B.128 [R141+0x4080], [R20.64], !P3 ;  /* 0x04080000148d1fae */ /* 0x0003e2000d901d52 */
[C---:B------:R-:W-:Y:S01]  /*6b90*/  @P0 LEA R8, P2, R2.reuse, c[0x0][0x250], 0x1 ;  /* 0x0000940002080a11 */ /* 0x040fe200078408ff */
[----:B------:R-:W-:Y:S02]  /*6ba0*/  @P0 IMAD.IADD R4, R3, 0x1, R4 ;  /* 0x0000000103040824 */ /* 0x000fe400078e0204 */
[----:B------:R1:W-:Y:S03]  /*6bb0*/  @P1 LDGSTS.E.BYPASS.LTC128B.128 [R141+0x5880], [R20.64+0x80], !P5 ;  /* 0x05880080148d1fae */ /* 0x0003e6000e901d52 */
[----:B------:R-:W-:Y:S01]  /*6bc0*/  @P0 LEA.HI.X R9, R2, c[0x0][0x254], R4, 0x1, P2 ;  /* 0x0000950002090a11 */ /* 0x000fe200010f0c04 */
[----:B------:R1:W-:Y:S04]  /*6bd0*/  @P1 LDGSTS.E.BYPASS.LTC128B.128 [R141+0x7080], [R20.64+0x100], !P6 ;  /* 0x07080100148d1fae */ /* 0x0003e8000f101d52 */
[----:B------:R1:W-:Y:S01]  /*6be0*/  @P1 LDGSTS.E.BYPASS.LTC128B.128 [R141+0x8880], [R20.64+0x180], !P4 ;  /* 0x08880180148d1fae */ /* 0x0003e2000e101d52 */
[----:B------:R-:W-:Y:S03]  /*6bf0*/  ISETP.GT.AND P1, PT, R150, R143, PT ;  /* 0x0000008f9600720c */ /* 0x000fe60003f24270 */
[----:B------:R1:W-:Y:S04]  /*6c00*/  @P0 LDGSTS.E.BYPASS.LTC128B.128 [R141+0x5080], [R8.64], !P3 ;  /* 0x05080000088d0fae */ /* 0x0003e8000d901d52 */
[----:B------:R1:W-:Y:S04]  /*6c10*/  @P0 LDGSTS.E.BYPASS.LTC128B.128 [R141+0x6880], [R8.64+0x80], !P5 ;  /* 0x06880080088d0fae */ /* 0x0003e8000e901d52 */
[----:B------:R1:W-:Y:S04]  /*6c20*/  @P0 LDGSTS.E.BYPASS.LTC128B.128 [R141+0x8080], [R8.64+0x100], !P6 ;  /* 0x08080100088d0fae */ /* 0x0003e8000f101d52 */
[----:B------:R1:W-:Y:S01]  /*6c30*/  @P0 LDGSTS.E.BYPASS.LTC128B.128 [R141+0x9880], [R8.64+0x180], !P4 ;  /* 0x09880180088d0fae */ /* 0x0003e2000e101d52 */
[----:B------:R-:W-:Y:S03]  /*6c40*/  IADD3 R3, P0, R105, R6, RZ ;  /* 0x0000000669037210 */ /* 0x000fe60007f1e0ff */
[----:B------:R-:W0:Y:S01]  /*6c50*/  LDGDEPBAR ;  /* 0x00000000000079af */ /* 0x000e220000000000 */
[----:B------:R-:W-:Y:S01]  /*6c60*/  IADD3.X R2, R5, R104, RZ, P0, !PT ;  /* 0x0000006805027210 */ /* 0x000fe200007fe4ff */
[----:B------:R-:W-:Y:S04]  /*6c70*/  DEPBAR.LE SB0, 0x0 ;  /* 0x000080000000791a */ /* 0x000fe80000000000 */
[----:B------:R-:W-:Y:S06]  /*6c80*/  BAR.SYNC.DEFER_BLOCKING 0x0 ;  /* 0x0000000000007b1d */ /* 0x000fec0000010000 */
[----:B------:R-:W-:-:S05]  /*6c90*/  @!P1 BRA `(.L_x_779) ;  /* 0x0000016000009947 */ /* 0x000fca0003800000 */
[----:B-1----:R-:W-:Y:S01]  /*6ca0*/  IMAD.MOV.U32 R102, RZ, RZ, R152 ;  /* 0x000000ffff667224 */ /* 0x002fe200078e0098 */
[----:B------:R-:W-:Y:S01]  /*6cb0*/  ISETP.GE.AND P1, PT, R14, c[0x0][0x1d4], PT ;  /* 0x000075000e007a0c */ /* 0x000fe20003f26270 */
[----:B------:R-:W-:Y:S02]  /*6cc0*/  IMAD R4, R2, c[0x0][0x208], RZ ;  /* 0x0000820002047a24 */ /* 0x000fe400078e02ff */
[C---:B------:R-:W-:Y:S04]  /*6cd0*/  IMAD.WIDE.U32 R6, R3.reuse, c[0x0][0x208], R102 ;  /* 0x0000820003067a25 */ /* 0x040fe800078e0066 */
[----:B------:R-:W-:Y:S01]  /*6ce0*/  IMAD R4, R3, c[0x0][0x20c], R4 ;  /* 0x0000830003047a24 */ /* 0x000fe200078e0204 */
[C---:B------:R-:W-:Y:S03]  /*6cf0*/  LEA R8, P0, R6.reuse, c[0x0][0x1f8], 0x1 ;  /* 0x00007e0006087a11 */ /* 0x040fe600078008ff */
[----:B------:R-:W-:Y:S02]  /*6d00*/  IMAD.IADD R4, R7, 0x1, R4 ;  /* 0x0000000107047824 */ /* 0x000fe400078e0204 */
[----:B------:R-:W1:Y:S03]  /*6d10*/  @!P1 LDS.128 R28, [R141+0x4080] ;  /* 0x004080008d1c9984 */ /* 0x000e660000000c00 */
[----:B------:R-:W-:Y:S02]  /*6d20*/  LEA.HI.X R9, R6, c[0x0][0x1fc], R4, 0x1, P0 ;  /* 0x00007f0006097a11 */ /* 0x000fe400000f0c04 */
[----:B------:R-:W-:Y:S11]  /*6d30*/  ISETP.GE.AND P0, PT, R12, c[0x0][0x1d4], PT ;  /* 0x000075000c007a0c */ /* 0x000ff60003f06270 */
[----:B------:R-:W-:Y:S02]  /*6d40*/  @!UPT UIADD3 URZ, URZ, URZ, URZ ;  /* 0x0000003f3f3ff290 */ /* 0x000fe4000fffe03f */
[----:B------:R-:W2:Y:S04]  /*6d50*/  @!P0 LDS.128 R24, [R141+0x5880] ;  /* 0x005880008d188984 */ /* 0x000ea80000000c00 */
[----:B-1----:R-:W-:Y:S01]  /*6d60*/  @!P1 STG.E.128 [R8.64], R28 ;  /* 0x0000001c08009986 */ /* 0x002fe2000c101d12 */
[----:B------:R-:W-:Y:S11]  /*6d70*/  ISETP.GE.AND P1, PT, R140, c[0x0][0x1d4], PT ;  /* 0x000075008c007a0c */ /* 0x000ff60003f26270 */
[----:B------:R-:W-:Y:S02]  /*6d80*/  @!UPT UIADD3 URZ, URZ, URZ, URZ ;  /* 0x0000003f3f3ff290 */ /* 0x000fe4000fffe03f */
[----:B------:R-:W1:Y:S04]  /*6d90*/  @!P1 LDS.128 R20, [R141+0x7080] ;  /* 0x007080008d149984 */ /* 0x000e680000000c00 */
[----:B--2---:R-:W-:Y:S01]  /*6da0*/  @!P0 STG.E.128 [R8.64+0x80], R24 ;  /* 0x0000801808008986 */ /* 0x004fe2000c101d12 */
[----:B------:R-:W-:Y:S11]  /*6db0*/  ISETP.GE.AND P0, PT, R139, c[0x0][0x1d4], PT ;  /* 0x000075008b007a0c */ /* 0x000ff60003f06270 */
[----:B------:R-:W-:Y:S02]  /*6dc0*/  @!UPT UIADD3 URZ, URZ, URZ, URZ ;  /* 0x0000003f3f3ff290 */ /* 0x000fe4000fffe03f */
[----:B------:R-:W2:Y:S04]  /*6dd0*/  @!P0 LDS.128 R4, [R141+0x8880] ;  /* 0x008880008d048984 */ /* 0x000ea80000000c00 */
[----:B-1----:R1:W-:Y:S04]  /*6de0*/  @!P1 STG.E.128 [R8.64+0x100], R20 ;  /* 0x0001001408009986 */ /* 0x0023e8000c101d12 */
[----:B--2---:R1:W-:Y:S02]  /*6df0*/  @!P0 STG.E.128 [R8.64+0x180], R4 ;  /* 0x0001800408008986 */ /* 0x0043e4000c101d12 */
.L_x_779:
[----:B-1----:R-:W-:Y:S05]  /*6e00*/  BSYNC B0 ;  /* 0x0000000000007941 */ /* 0x002fea0003800000 */
.L_x_778:
[----:B------:R-:W-:Y:S01]  /*6e10*/  ISETP.GE.AND P0, PT, R138, R150, PT ;  /* 0x000000968a00720c */ /* 0x000fe20003f06270 */
[----:B------:R-:W-:Y:S01]  /*6e20*/  @!UPT UIADD3 URZ, URZ, URZ, URZ ;  /* 0x0000003f3f3ff290 */ /* 0x000fe2000fffe03f */
[----:B------:R-:W-:Y:S11]  /*6e30*/  BSSY B0, `(.L_x_780) ;  /* 0x000001a000007945 */ /* 0x000ff60003800000 */
[----:B------:R-:W-:-:S05]  /*6e40*/  @P0 BRA `(.L_x_781) ;  /* 0x0000018000000947 */ /* 0x000fca0003800000 */
[----:B------:R-:W-:Y:S01]  /*6e50*/  IADD3 R3, P0, R3, 0x20, RZ ;  /* 0x0000002003037810 */ /* 0x000fe20007f1e0ff */
[----:B------:R-:W-:Y:S01]  /*6e60*/  IMAD.MOV.U32 R102, RZ, RZ, R152 ;  /* 0x000000ffff667224 */ /* 0x000fe200078e0098 */
[----:B------:R-:W-:Y:S03]  /*6e70*/  ISETP.GE.AND P1, PT, R14, c[0x0][0x1d4], PT ;  /* 0x000075000e007a0c */ /* 0x000fe60003f26270 */
[----:B------:R-:W-:Y:S02]  /*6e80*/  IMAD.X R2, RZ, RZ, R2, P0 ;  /* 0x000000ffff027224 */ /* 0x000fe400000e0602 */
[C---:B------:R-:W-:Y:S04]  /*6e90*/  IMAD.WIDE.U32 R4, R3.reuse, c[0x0][0x208], R102 ;  /* 0x0000820003047a25 */ /* 0x040fe800078e0066 */
[----:B------:R-:W-:Y:S01]  /*6ea0*/  IMAD R2, R2, c[0x0][0x208], RZ ;  /* 0x0000820002027a24 */ /* 0x000fe200078e02ff */
[C---:B------:R-:W-:Y:S03]  /*6eb0*/  LEA R8, P0, R4.reuse, c[0x0][0x1f8], 0x1 ;  /* 0x00007e0004087a11 */ /* 0x040fe600078008ff */
[----:B------:R-:W1:Y:S01]  /*6ec0*/  @!P1 LDS.128 R28, [R141+0x5080] ;  /* 0x005080008d1c9984 */ /* 0x000e620000000c00 */
[----:B------:R-:W-:Y:S04]  /*6ed0*/  IMAD R2, R3, c[0x0][0x20c], R2 ;  /* 0x0000830003027a24 */ /* 0x000fe800078e0202 */
[----:B------:R-:W-:Y:S05]  /*6ee0*/  IMAD.IADD R2, R5, 0x1, R2 ;  /* 0x0000000105027824 */ /* 0x000fea00078e0202 */
        /* <DEDUP_REMOVED lines=14> */
.L_x_781:
[----:B------:R-:W-:Y:S05]  /*6fd0*/  BSYNC B0 ;  /* 0x0000000000007941 */ /* 0x000fea0003800000 */
.L_x_780:
[----:B------:R-:W-:Y:S11]  /*6fe0*/  ISETP.GT.AND P3, PT, R57, R118, PT ;  /* 0x000000763900720c */ /* 0x000ff60003f64270 */
[----:B------:R-:W-:Y:S02]  /*6ff0*/  @!UPT UIADD3 URZ, URZ, URZ, URZ ;  /* 0x0000003f3f3ff290 */ /* 0x000fe4000fffe03f */
[----:B------:R-:W-:-:S05]  /*7000*/  @!P3 BRA `(.L_x_782) ;  /* 0x000001e00000b947 */ /* 0x000fca0003800000 */
[----:B-1----:R-:W-:Y:S01]  /*7010*/  IADD3 R4, R57, -0x1, RZ ;  /* 0xffffffff39047810 */ /* 0x002fe20007ffe0ff */
[----:B------:R-:W-:Y:S01]  /*7020*/  IMAD.MOV.U32 R6, RZ, RZ, R158 ;  /* 0x000000ffff067224 */ /* 0x000fe200078e009e */
[----:B------:R-:W-:Y:S01]  /*7030*/  ISETP.GE.AND P1, PT, R135, 0x1, PT ;  /* 0x000000018700780c */ /* 0x000fe20003f26270 */
[----:B------:R-:W-:Y:S01]  /*7040*/  IMAD.MOV.U32 R7, RZ, RZ, R175 ;  /* 0x000000ffff077224 */ /* 0x000fe200078e00af */
[----:B------:R-:W-:Y:S01]  /*7050*/  SHF.R.S32.HI R3, RZ, 0x1f, R4 ;  /* 0x0000001fff037819 */ /* 0x000fe20000011404 */
[C---:B------:R-:W-:Y:S02]  /*7060*/  IMAD R2, R4.reuse, UR9, RZ ;  /* 0x0000000904027c24 */ /* 0x040fe4000f8e02ff */
[----:B------:R-:W-:Y:S04]  /*7070*/  IMAD.WIDE.U32 R4, R4, UR16, R6 ;  /* 0x0000001004047c25 */ /* 0x000fe8000f8e0006 */
[----:B------:R-:W-:Y:S04]  /*7080*/  IMAD R2, R3, UR16, R2 ;  /* 0x0000001003027c24 */ /* 0x000fe8000f8e0202 */
[----:B------:R-:W-:Y:S01]  /*7090*/  IMAD.IADD R2, R5, 0x1, R2 ;  /* 0x0000000105027824 */ /* 0x000fe200078e0202 */
[C---:B------:R-:W-:Y:S04]  /*70a0*/  @P1 LEA R6, P0, R4.reuse, c[0x0][0x220], 0x1 ;  /* 0x0000880004061a11 */ /* 0x040fe800078008ff */
[C---:B------:R-:W-:Y:S02]  /*70b0*/  @P1 LEA.HI.X R7, R4.reuse, c[0x0][0x224], R2, 0x1, P0 ;  /* 0x0000890004071a11 */ /* 0x040fe400000f0c02 */
[----:B------:R-:W-:Y:S11]  /*70c0*/  ISETP.GE.AND P0, PT, R135, 0x21, PT ;  /* 0x000000218700780c */ /* 0x000ff60003f06270 */
[----:B------:R-:W-:Y:S02]  /*70d0*/  @!UPT UIADD3 URZ, URZ, URZ, URZ ;  /* 0x0000003f3f3ff290 */ /* 0x000fe4000fffe03f */
[----:B------:R-:W-:Y:S04]  /*70e0*/  @P0 IADD3 R3, P2, R4, UR11, RZ ;  /* 0x0000000b04030c10 */ /* 0x000fe8000ff5e0ff */
[----:B------:R-:W-:Y:S02]  /*70f0*/  @P0 IADD3.X R2, R2, UR10, RZ, P2, !PT ;  /* 0x0000000a02020c10 */ /* 0x000fe400097fe4ff */
[C---:B------:R-:W-:Y:S04]  /*7100*/  @P0 LEA R4, P2, R3.reuse, c[0x0][0x220], 0x1 ;  /* 0x0000880003040a11 */ /* 0x040fe800078408ff */
[----:B------:R-:W-:Y:S02]  /*7110*/  @P0 LEA.HI.X R5, R3, c[0x0][0x224], R2, 0x1, P2 ;  /* 0x0000890003050a11 */ /* 0x000fe400010f0c02 */
[----:B------:R-:W-:Y:S11]  /*7120*/  ISETP.NE.AND P2, PT, R148, RZ, PT ;  /* 0x000000ff9400720c */ /* 0x000ff60003f45270 */
[----:B------:R-:W-:Y:S02]  /*7130*/  @!UPT UIADD3 URZ, URZ, URZ, URZ ;  /* 0x0000003f3f3ff290 */ /* 0x000fe4000fffe03f */
        /* <DEDUP_REMOVED lines=11> */
.L_x_782:
[----:B------:R-:W0:Y:S01]  /*71f0*/  LDGDEPBAR ;  /* 0x00000000000079af */ /* 0x000e220000000000 */
[----:B------:R-:W-:Y:S01]  /*7200*/  IADD3 R57, R57, -0x1, RZ ;  /* 0xffffffff39397810 */ /* 0x000fe20007ffe0ff */
[----:B------:R-:W-:-:S05]  /*7210*/  @P3 BRA `(.L_x_783) ;  /* 0xffffa7d000003947 */ /* 0x000fca000383ffff */
[----:B------:R-:W-:Y:S06]  /*7220*/  BAR.SYNC.DEFER_BLOCKING 0x0 ;  /* 0x0000000000007b1d */ /* 0x000fec0000010000 */
.L_x_743:
[----:B-1----:R-:W-:Y:S01]  /*7230*/  ISETP.GE.AND P0, PT, R99, 0x1, PT ;  /* 0x000000016300780c */ /* 0x002fe20003f06270 */
[----:B------:R-:W-:Y:S01]  /*7240*/  IMAD.IADD R3, R142, 0x1, R145 ;  /* 0x000000018e037824 */ /* 0x000fe200078e0291 */
[----:B------:R-:W-:Y:S01]  /*7250*/  PLOP3.LUT P2, PT, PT, PT, PT, 0x80, 0x0 ;  /* 0x000000000000781c */ /* 0x000fe20003f4f070 */
        /* <DEDUP_REMOVED lines=74> */
[----:B------:R-:W-:Y:S01]  /*7700*/  IMAD.MOV.U32 R0, RZ, RZ, c[0x0][0x2c4] ;  /* 0x0000b100ff007624 */ /* 0x000fe200078e00ff */
[----:B------:R-:W-:Y:S01]  /*7710*/  SHF.R.S32.HI R7, RZ, 0x1f, R144 ;  /* 0x0000001fff077819 */ /* 0x000fe20000011490 */
[----:B------:R-:W-:Y:S01]  /*7720*/  IMAD.WIDE.U32 R4, R144, c[0x0][0x178], RZ ;  /* 0x00005e0090047a25 */ /* 0x000fe200078e00ff */
[-C--:B------:R-:W-:Y:S01]  /*7730*/  LEA.HI R158, R19, R98.reuse, RZ, 0x3 ;  /* 0x00000062139e7211 */ /* 0x080fe200078f18ff */
[----:B------:R-:W-:Y:S01]  /*7740*/  BSSY B0, `(.L_x_785) ;  /* 0x00000bd000007945 */ /* 0x000fe20003800000 */
[----:B------:R-:W-:Y:S01]  /*7750*/  ISETP.NE.AND P1, PT, R0, 0x1, PT ;  /* 0x000000010000780c */ /* 0x000fe20003f25270 */
[----:B------:R-:W-:Y:S01]  /*7760*/  IMAD R7, R7, c[0x0][0x178], RZ ;  /* 0x00005e0007077a24 */ /* 0x000fe200078e02ff */
[----:B------:R-:W-:Y:S01]  /*7770*/  LOP3.LUT R17, R158, 0xfffffff8, RZ, 0xc0, !PT ;  /* 0xfffffff89e117812 */ /* 0x000fe200078ec0ff */
[----:B------:R-:W-:Y:S01]  /*7780*/  IMAD R0, R121, c[0x0][0x1b8], RZ ;  /* 0x00006e0079007a24 */ /* 0x000fe200078e02ff */
[----:B------:R-:W-:Y:S01]  /*7790*/  SHF.R.S32.HI R158, RZ, 0x3, R158 ;  /* 0x00000003ff9e7819 */ /* 0x000fe2000001149e */
[----:B------:R-:W-:Y:S01]  /*77a0*/  IMAD R7, R144, c[0x0][0x17c], R7 ;  /* 0x00005f0090077a24 */ /* 0x000fe200078e0207 */
[----:B------:R-:W-:Y:S01]  /*77b0*/  ISETP.NE.U32.AND P0, PT, RZ, c[0x0][0x348], PT ;  /* 0x0000d200ff007a0c */ /* 0x000fe20003f05070 */
[----:B------:R-:W-:Y:S01]  /*77c0*/  IMAD.IADD R17, R98, 0x1, -R17 ;  /* 0x0000000162117824 */ /* 0x000fe200078e0a11 */
[----:B------:R-:W-:Y:S01]  /*77d0*/  LEA.HI R45, R19, R98, RZ, 0x6 ;  /* 0x00000062132d7211 */ /* 0x000fe200078f30ff */
[----:B------:R-:W-:Y:S01]  /*77e0*/  IMAD.IADD R5, R5, 0x1, R7 ;  /* 0x0000000105057824 */ /* 0x000fe200078e0207 */
[----:B------:R-:W-:Y:S01]  /*77f0*/  SHF.R.S32.HI R7, RZ, 0x1f, R216 ;  /* 0x0000001fff077819 */ /* 0x000fe200000114d8 */
[----:B------:R-:W-:Y:S01]  /*7800*/  IMAD R11, R17, 0x20, R158 ;  /* 0x00000020110b7824 */ /* 0x000fe200078e029e */
[----:B------:R-:W-:Y:S01]  /*7810*/  ISETP.NE.AND.EX P0, PT, RZ, c[0x0][0x34c], PT, P0 ;  /* 0x0000d300ff007a0c */ /* 0x000fe20003f05300 */
[----:B------:R-:W-:Y:S01]  /*7820*/  IMAD R9, R215, c[0x0][0x1bc], R0 ;  /* 0x00006f00d7097a24 */ /* 0x000fe200078e0200 */
[----:B------:R-:W-:Y:S01]  /*7830*/  LOP3.LUT R217, R217, 0xfffffffd, RZ, 0xc0, !PT ;  /* 0xfffffffdd9d97812 */ /* 0x000fe200078ec0ff */
[----:B------:R-:W-:Y:S01]  /*7840*/  IMAD R11, R100, 0x80, R11 ;  /* 0x00000080640b7824 */ /* 0x000fe200078e020b */
[----:B------:R-:W-:Y:S01]  /*7850*/  SEL R15, R7, RZ, !P0 ;  /* 0x000000ff070f7207 */ /* 0x000fe20004000000 */
[----:B------:R-:W-:Y:S01]  /*7860*/  IMAD.WIDE.U32 R4, R215, c[0x0][0x1b8], R4 ;  /* 0x00006e00d7047a25 */ /* 0x000fe200078e0004 */
[----:B------:R-:W-:-:S03]  /*7870*/  SEL R12, R216, RZ, !P0 ;  /* 0x000000ffd80c7207 */ /* 0x000fc60004000000 */
[----:B------:R-:W-:-:S04]  /*7880*/  @P1 IMAD.HI.U32 R0, R11, c[0x0][0x2c8], RZ ;  /* 0x0000b2000b001a27 */ /* 0x000fc800078e00ff */
[----:B------:R-:W-:Y:S01]  /*7890*/  IMAD.MOV.U32 R10, RZ, RZ, R11 ;  /* 0x000000ffff0a7224 */ /* 0x000fe200078e000b */
[----:B------:R-:W-:Y:S01]  /*78a0*/  @P1 SHF.R.U32.HI R10, RZ, c[0x0][0x2cc], R0 ;  /* 0x0000b300ff0a1a19 */ /* 0x000fe20000011600 */
[----:B------:R-:W-:Y:S02]  /*78b0*/  IMAD R15, R15, c[0x0][0x1c0], RZ ;  /* 0x000070000f0f7a24 */ /* 0x000fe400078e02ff */
[----:B------:R-:W-:Y:S01]  /*78c0*/  IMAD.IADD R5, R5, 0x1, R9 ;  /* 0x0000000105057824 */ /* 0x000fe200078e0209 */
[----:B------:R-:W-:Y:S01]  /*78d0*/  SHF.R.S32.HI R9, RZ, 0x1f, R10 ;  /* 0x0000001fff097819 */ /* 0x000fe2000001140a */
[C---:B------:R-:W-:Y:S02]  /*78e0*/  IMAD R15, R12.reuse, c[0x0][0x1c4], R15 ;  /* 0x000071000c0f7a24 */ /* 0x040fe400078e020f */
[----:B------:R-:W-:Y:S01]  /*78f0*/  IMAD.WIDE.U32 R12, R12, c[0x0][0x1c0], R4 ;  /* 0x000070000c0c7a25 */ /* 0x000fe200078e0004 */
[----:B------:R-:W-:-:S03]  /*7900*/  LEA.HI R5, R19, R98, RZ, 0x4 ;  /* 0x0000006213057211 */ /* 0x000fc600078f20ff */
[----:B------:R-:W-:Y:S01]  /*7910*/  IMAD.MOV R14, RZ, RZ, -R10 ;  /* 0x000000ffff0e7224 */ /* 0x000fe200078e0a0a */
[----:B------:R-:W-:Y:S01]  /*7920*/  SHF.R.S32.HI R6, RZ, 0x4, R5 ;  /* 0x00000004ff067819 */ /* 0x000fe20000011405 */
[----:B------:R-:W-:Y:S02]  /*7930*/  IMAD R9, R9, c[0x0][0x1b0], RZ ;  /* 0x00006c0009097a24 */ /* 0x000fe400078e02ff */
[----:B------:R-:W-:Y:S01]  /*7940*/  IMAD.IADD R13, R13, 0x1, R15 ;  /* 0x000000010d0d7824 */ /* 0x000fe200078e020f */
[C---:B------:R-:W-:Y:S01]  /*7950*/  LEA.HI R15, R5.reuse, R6, RZ, 0x1 ;  /* 0x00000006050f7211 */ /* 0x040fe200078f08ff */
[----:B------:R-:W-:Y:S01]  /*7960*/  IMAD R14, R14, c[0x0][0x2c4], R11 ;  /* 0x0000b1000e0e7a24 */ /* 0x000fe200078e020b */
[----:B------:R-:W-:Y:S01]  /*7970*/  LOP3.LUT R5, R5, 0xfffffff0, RZ, 0xc0, !PT ;  /* 0xfffffff005057812 */ /* 0x000fe200078ec0ff */
[----:B------:R-:W-:Y:S01]  /*7980*/  IMAD R2, R100, 0x80, R158 ;  /* 0x0000008064027824 */ /* 0x000fe200078e029e */
[----:B------:R-:W-:Y:S01]  /*7990*/  LOP3.LUT R15, R15, 0xfffffffe, RZ, 0xc0, !PT ;  /* 0xfffffffe0f0f7812 */ /* 0x000fe200078ec0ff */
[----:B------:R-:W-:-:S02]  /*79a0*/  IMAD R9, R10, c[0x0][0x1b4], R9 ;  /* 0x00006d000a097a24 */ /* 0x000fc400078e0209 */
[----:B------:R-:W-:Y:S01]  /*79b0*/  IMAD.WIDE.U32 R10, R10, c[0x0][0x1b0], R12 ;  /* 0x00006c000a0a7a25 */ /* 0x000fe200078e000c */
[----:B------:R-:W-:Y:S02]  /*79c0*/  SHF.R.S32.HI R13, RZ, 0x1f, R14 ;  /* 0x0000001fff0d7819 */ /* 0x000fe4000001140e */
[----:B------:R-:W-:Y:S01]  /*79d0*/  IADD3 R0, R2, 0x20, RZ ;  /* 0x0000002002007810 */ /* 0x000fe20007ffe0ff */
[----:B------:R-:W-:Y:S02]  /*79e0*/  IMAD R33, R146, c[0x0][0x2c4], RZ ;  /* 0x0000b10092217a24 */ /* 0x000fe400078e02ff */
[----:B------:R-:W-:Y:S02]  /*79f0*/  IMAD R13, R13, c[0x0][0x1a8], RZ ;  /* 0x00006a000d0d7a24 */ /* 0x000fe400078e02ff */
[----:B------:R-:W-:Y:S01]  /*7a00*/  IMAD.IADD R11, R11, 0x1, R9 ;  /* 0x000000010b0b7824 */ /* 0x000fe200078e0209 */
[----:B------:R-:W-:Y:S01]  /*7a10*/  ISETP.GE.AND P0, PT, R0, R33, PT ;  /* 0x000000210000720c */ /* 0x000fe20003f06270 */
[----:B------:R-:W-:Y:S01]  /*7a20*/  IMAD.IADD R6, R6, 0x1, -R15 ;  /* 0x0000000106067824 */ /* 0x000fe200078e0a0f */
[----:B------:R-:W-:Y:S01]  /*7a30*/  SHF.R.S32.HI R9, RZ, 0x1f, R3 ;  /* 0x0000001fff097819 */ /* 0x000fe20000011403 */
[C---:B------:R-:W-:Y:S01]  /*7a40*/  IMAD R8, R14.reuse, c[0x0][0x1ac], R13 ;  /* 0x00006b000e087a24 */ /* 0x040fe200078e020d */
[----:B------:R-:W-:Y:S01]  /*7a50*/  P2R R0, PR, RZ, 0x1 ;  /* 0x00000001ff007803 */ /* 0x000fe20000000000 */
[----:B------:R-:W-:Y:S01]  /*7a60*/  IMAD.WIDE.U32 R14, R14, c[0x0][0x1a8], R10 ;  /* 0x00006a000e0e7a25 */ /* 0x000fe200078e000a */
[----:B------:R-:W-:-:S02]  /*7a70*/  IADD3 R3, P0, R158, R3, RZ ;  /* 0x000000039e037210 */ /* 0x000fc40007f1e0ff */
[----:B------:R-:W-:Y:S01]  /*7a80*/  ISETP.GE.AND P1, PT, R2, R33, PT ;  /* 0x000000210200720c */ /* 0x000fe20003f26270 */
[----:B------:R-:W-:Y:S01]  /*7a90*/  IMAD.IADD R8, R15, 0x1, R8 ;  /* 0x000000010f087824 */ /* 0x000fe200078e0208 */
[----:B------:R-:W-:Y:S01]  /*7aa0*/  LEA.HI.X.SX32 R24, R158, R9, 0x1, P0 ;  /* 0x000000099e187211 */ /* 0x000fe200000f0eff */
[----:B------:R-:W-:Y:S01]  /*7ab0*/  IMAD.SHL.U32 R42, R17, 0x8, RZ ;  /* 0x00000008112a7824 */ /* 0x000fe200078e00ff */
[----:B------:R-:W-:Y:S01]  /*7ac0*/  LEA R9, P0, R14, c[0x0][0x160], 0x1 ;  /* 0x000058000e097a11 */ /* 0x000fe200078008ff */
[----:B------:R-:W-:Y:S02]  /*7ad0*/  IMAD.IADD R12, R98, 0x1, -R5 ;  /* 0x00000001620c7824 */ /* 0x000fe400078e0a05 */
[----:B------:R-:W-:Y:S01]  /*7ae0*/  IMAD R26, R24, c[0x0][0x1e0], RZ ;  /* 0x00007800181a7a24 */ /* 0x000fe200078e02ff */
[----:B------:R-:W-:Y:S01]  /*7af0*/  LEA.HI.X R8, R14, c[0x0][0x164], R8, 0x1, P0 ;  /* 0x000059000e087a11 */ /* 0x000fe200000f0c08 */
[----:B------:R-:W1:Y:S01]  /*7b00*/  SHFL.IDX PT, R20, R9, RZ, 0x181f ;  /* 0x00181fff09147589 */ /* 0x000e6200000e0000 */
[----:B------:R-:W-:Y:S01]  /*7b10*/  SHF.R.S32.HI R43, RZ, 0x1f, R42 ;  /* 0x0000001fff2b7819 */ /* 0x000fe2000001142a */
[----:B------:R-:W-:-:S02]  /*7b20*/  IMAD R24, R24, c[0x0][0x208], RZ ;  /* 0x0000820018187a24 */ /* 0x000fc400078e02ff */
[----:B------:R-:W3:Y:S01]  /*7b30*/  SHFL.IDX PT, R21, R8, RZ, 0x181f ;  /* 0x00181fff08157589 */ /* 0x000ee200000e0000 */
[C---:B------:R-:W-:Y:S02]  /*7b40*/  IMAD R26, R3.reuse, c[0x0][0x1e4], R26 ;  /* 0x00007900031a7a24 */ /* 0x040fe400078e021a */
[C---:B------:R-:W-:Y:S02]  /*7b50*/  IMAD R24, R3.reuse, c[0x0][0x20c], R24 ;  /* 0x0000830003187a24 */ /* 0x040fe400078e0218 */
[----:B------:R-:W-:-:S04]  /*7b60*/  IMAD.WIDE.U32 R30, R3, c[0x0][0x1e0], R42 ;  /* 0x00007800031e7a25 */ /* 0x000fc800078e002a */
[----:B------:R-:W-:Y:S01]  /*7b70*/  IMAD.WIDE.U32 R28, R3, c[0x0][0x208], R42 ;  /* 0x00008200031c7a25 */ /* 0x000fe200078e002a */
[----:B------:R-:W-:-:S03]  /*7b80*/  SHF.R.S32.HI R3, RZ, 0x1f, R12 ;  /* 0x0000001fff037819 */ /* 0x000fc6000001140c */
[----:B------:R-:W-:Y:S01]  /*7b90*/  IMAD.SHL.U32 R32, R17, 0x8, RZ ;  /* 0x0000000811207824 */ /* 0x000fe200078e00ff */
[----:B------:R-:W-:Y:S01]  /*7ba0*/  LEA.HI R18, R3, R12, RZ, 0x3 ;  /* 0x0000000c03127211 */ /* 0x000fe200078f18ff */
[----:B------:R-:W-:Y:S02]  /*7bb0*/  IMAD.IADD R27, R31, 0x1, R26 ;  /* 0x000000011f1b7824 */ /* 0x000fe400078e021a */
[----:B------:R-:W-:Y:S01]  /*7bc0*/  IMAD.IADD R25, R29, 0x1, R24 ;  /* 0x000000011d197824 */ /* 0x000fe200078e0218 */
[----:B------:R-:W-:Y:S01]  /*7bd0*/  IADD3 R4, R32, 0x80, RZ ;  /* 0x0000008020047810 */ /* 0x000fe20007ffe0ff */
[----:B------:R-:W-:Y:S01]  /*7be0*/  IMAD.MOV.U32 R26, RZ, RZ, R30 ;  /* 0x000000ffff1a7224 */ /* 0x000fe200078e001e */
[----:B------:R-:W-:Y:S01]  /*7bf0*/  LOP3.LUT R3, R18, 0xfffffff8, RZ, 0xc0, !PT ;  /* 0xfffffff812037812 */ /* 0x000fe200078ec0ff */
[----:B------:R-:W-:Y:S01]  /*7c00*/  IMAD.MOV.U32 R24, RZ, RZ, R28 ;  /* 0x000000ffff187224 */ /* 0x000fe200078e001c */
[----:B------:R-:W-:Y:S01]  /*7c10*/  @!P1 SHF.R.S32.HI R5, RZ, 0x1f, R4 ;  /* 0x0000001fff059819 */ /* 0x000fe20000011404 */
[----:B------:R-:W-:Y:S01]  /*7c20*/  IMAD.WIDE.U32 R28, R215, c[0x0][0x1e8], R26 ;  /* 0x00007a00d71c7a25 */ /* 0x000fe200078e001a */
[----:B------:R-:W-:-:S02]  /*7c30*/  ISETP.GE.AND P6, PT, R4, c[0x0][0x198], PT ;  /* 0x0000660004007a0c */ /* 0x000fc40003fc6270 */
[----:B------:R-:W-:Y:S01]  /*7c40*/  @!P1 LEA.HI R10, R5, R4, RZ, 0x3 ;  /* 0x00000004050a9211 */ /* 0x000fe200078f18ff */
[----:B------:R-:W-:Y:S01]  /*7c50*/  IMAD.WIDE.U32 R26, R215, c[0x0][0x210], R24 ;  /* 0x00008400d71a7a25 */ /* 0x000fe200078e0018 */
[C---:B-1----:R-:W-:Y:S02]  /*7c60*/  @!P1 LEA R24, P0, R32.reuse, R20, 0x1 ;  /* 0x0000001420189211 */ /* 0x042fe400078008ff */
[----:B------:R-:W-:Y:S01]  /*7c70*/  IADD3 R5, R32, 0xc0, RZ ;  /* 0x000000c020057810 */ /* 0x000fe20007ffe0ff */
[----:B------:R-:W-:Y:S01]  /*7c80*/  IMAD.IADD R3, R12, 0x1, -R3 ;  /* 0x000000010c037824 */ /* 0x000fe200078e0a03 */
[----:B---3--:R-:W-:Y:S01]  /*7c90*/  @!P1 LEA.HI.X R25, R32, R21, R43, 0x1, P0 ;  /* 0x0000001520199211 */ /* 0x008fe200000f0c2b */
[----:B------:R-:W-:Y:S01]  /*7ca0*/  IMAD R12, R121, c[0x0][0x210], RZ ;  /* 0x00008400790c7a24 */ /* 0x000fe200078e02ff */
[----:B------:R-:W-:Y:S01]  /*7cb0*/  P2R R11, PR, RZ, 0x40 ;  /* 0x00000040ff0b7803 */ /* 0x000fe20000000000 */
[C---:B------:R-:W-:Y:S01]  /*7cc0*/  IMAD.SHL.U32 R15, R3.reuse, 0x40, RZ ;  /* 0x00000040030f7824 */ /* 0x040fe200078e00ff */
[----:B------:R-:W-:Y:S01]  /*7cd0*/  LOP3.LUT P0, RZ, R3, 0x2, RZ, 0xc0, !PT ;  /* 0x0000000203ff7812 */ /* 0x000fe2000780c0ff */
[----:B------:R-:W-:Y:S01]  /*7ce0*/  IMAD R13, R215, c[0x0][0x214], R12 ;  /* 0x00008500d70d7a24 */ /* 0x000fe200078e020c */
[----:B------:R-:W-:Y:S01]  /*7cf0*/  @!P1 SHF.R.S32.HI R14, RZ, 0x1f, R5 ;  /* 0x0000001fff0e9819 */ /* 0x000fe20000011405 */
[----:B------:R-:W-:Y:S01]  /*7d00*/  IMAD.SHL.U32 R12, R6, 0x8, RZ ;  /* 0x00000008060c7824 */ /* 0x000fe200078e00ff */
[----:B------:R-:W-:Y:S01]  /*7d10*/  ISETP.GE.AND P4, PT, R5, c[0x0][0x198], PT ;  /* 0x0000660005007a0c */ /* 0x000fe20003f86270 */
[----:B------:R-:W-:Y:S01]  /*7d20*/  IMAD.SHL.U32 R47, R158, 0x40, RZ ;  /* 0x000000409e2f7824 */ /* 0x000fe200078e00ff */
[----:B------:R-:W-:Y:S01]  /*7d30*/  @!P1 LEA.HI R5, R14, R5, RZ, 0x3 ;  /* 0x000000050e059211 */ /* 0x000fe200078f18ff */
[----:B------:R-:W-:Y:S01]  /*7d40*/  IMAD.SHL.U32 R45, R45, 0x8, RZ ;  /* 0x000000082d2d7824 */ /* 0x000fe200078e00ff */
[----:B------:R-:W-:Y:S01]  /*7d50*/  LOP3.LUT R15, R15, 0x1c0, RZ, 0xc0, !PT ;  /* 0x000001c00f0f7812 */ /* 0x000fe200078ec0ff */
[----:B------:R-:W-:Y:S01]  /*7d60*/  IMAD.SHL.U32 R18, R18, 0x40, RZ ;  /* 0x0000004012127824 */ /* 0x000fe200078e00ff */
[----:B------:R-:W-:Y:S01]  /*7d70*/  LOP3.LUT R47, R47, 0x1c0, RZ, 0xc0, !PT ;  /* 0x000001c02f2f7812 */ /* 0x000fe200078ec0ff */
[----:B------:R-:W-:Y:S01]  /*7d80*/  IMAD R222, R121, c[0x0][0x1e8], RZ ;  /* 0x00007a0079de7a24 */ /* 0x000fe200078e02ff */
[----:B------:R-:W-:Y:S01]  /*7d90*/  LOP3.LUT R12, R15, 0x8, R12, 0xf8, !PT ;  /* 0x000000080f0c7812 */ /* 0x000fe200078ef80c */
[----:B------:R-:W-:Y:S01]  /*7da0*/  IMAD.IADD R13, R13, 0x1, R27 ;  /* 0x000000010d0d7824 */ /* 0x000fe200078e021b */
[----:B------:R-:W-:Y:S01]  /*7db0*/  SHF.R.U32.HI R15, RZ, 0x3, R15 ;  /* 0x00000003ff0f7819 */ /* 0x000fe2000001160f */
[----:B------:R-:W-:Y:S01]  /*7dc0*/  IMAD R222, R215, c[0x0][0x1ec], R222 ;  /* 0x00007b00d7de7a24 */ /* 0x000fe200078e02de */
[----:B------:R-:W-:-:S02]  /*7dd0*/  LOP3.LUT P5, RZ, R3, 0x4, RZ, 0xc0, !PT ;  /* 0x0000000403ff7812 */ /* 0x000fc400078ac0ff */
[----:B------:R-:W-:Y:S01]  /*7de0*/  LOP3.LUT R15, R12, R15, RZ, 0x3c, !PT ;  /* 0x0000000f0c0f7212 */ /* 0x000fe200078e3cff */
[----:B------:R-:W-:Y:S01]  /*7df0*/  IMAD.IADD R223, R222, 0x1, R29 ;  /* 0x00000001dedf7824 */ /* 0x000fe200078e021d */
[----:B------:R-:W-:Y:S01]  /*7e00*/  LOP3.LUT R45, R45, 0xfffffe00, RZ, 0xc0, !PT ;  /* 0xfffffe002d2d7812 */ /* 0x000fe200078ec0ff */
[----:B------:R-:W-:Y:S01]  /*7e10*/  IMAD.MOV.U32 R222, RZ, RZ, R28 ;  /* 0x000000ffffde7224 */ /* 0x000fe200078e001c */
[----:B------:R-:W-:Y:S01]  /*7e20*/  LOP3.LUT R16, R47, 0x38, R42, 0xf8, !PT ;  /* 0x000000382f107812 */ /* 0x000fe200078ef82a */
[----:B------:R-:W-:Y:S01]  /*7e30*/  IMAD.MOV.U32 R12, RZ, RZ, R26 ;  /* 0x000000ffff0c7224 */ /* 0x000fe200078e001a */
[----:B------:R-:W-:Y:S02]  /*7e40*/  SHF.R.U32.HI R44, RZ, 0x3, R47 ;  /* 0x00000003ff2c7819 */ /* 0x000fe4000001162f */
[----:B------:R-:W-:Y:S02]  /*7e50*/  ISETP.GE.AND P3, PT, R32, c[0x0][0x198], PT ;  /* 0x0000660020007a0c */ /* 0x000fe40003f66270 */
[----:B------:R-:W-:-:S02]  /*7e60*/  LOP3.LUT R16, R45, R16, R44, 0xf6, !PT ;  /* 0x000000102d107212 */ /* 0x000fc400078ef62c */
[----:B------:R-:W-:-:S03]  /*7e70*/  @!P1 LOP3.LUT R5, R5, 0xfffffff8, RZ, 0xc0, !PT ;  /* 0xfffffff805059812 */ /* 0x000fc600078ec0ff */
[----:B------:R-:W-:-:S06]  /*7e80*/  @!P1 IMAD.SHL.U32 R27, R16, 0x2, RZ ;  /* 0x00000002101b9824 */ /* 0x000fcc00078e00ff */
[----:B------:R-:W-:Y:S01]  /*7e90*/  @!PT LDS RZ, [RZ] ;  /* 0x00000000fffff984 */ /* 0x000fe20000000800 */
[----:B------:R1:W-:Y:S01]  /*7ea0*/  @!P1 LDGSTS.E.BYPASS.LTC128B.128 [R27+0x10080], [R24.64], !P3 ;  /* 0x10080000181b9fae */ /* 0x0003e2000d901d52 */
[----:B--2---:R-:W-:Y:S01]  /*7eb0*/  @P2 SHF.R.S32.HI R23, RZ, 0x1f, R22 ;  /* 0x0000001fff172819 */ /* 0x004fe20000011416 */
[----:B------:R-:W-:Y:S02]  /*7ec0*/  @!P2 IMAD.MOV.U32 R22, RZ, RZ, R216 ;  /* 0x000000ffff16a224 */ /* 0x000fe400078e00d8 */
[----:B------:R-:W-:Y:S01]  /*7ed0*/  @!P2 IMAD.MOV.U32 R23, RZ, RZ, R7 ;  /* 0x000000ffff17a224 */ /* 0x000fe200078e0007 */
[----:B------:R-:W-:Y:S01]  /*7ee0*/  ISETP.NE.U32.AND P2, PT, RZ, c[0x0][0x350], PT ;  /* 0x0000d400ff007a0c */ /* 0x000fe20003f45070 */
[----:B------:R-:W-:-:S03]  /*7ef0*/  IMAD.MOV.U32 R7, RZ, RZ, 0x10 ;  /* 0x00000010ff077424 */ /* 0x000fc600078e00ff */
[----:B------:R-:W-:Y:S02]  /*7f00*/  ISETP.NE.AND.EX P2, PT, RZ, c[0x0][0x354], PT, P2 ;  /* 0x0000d500ff007a0c */ /* 0x000fe40003f45320 */
[----:B------:R-:W-:Y:S02]  /*7f10*/  SEL R7, R7, 0xfffffff0, !P0 ;  /* 0xfffffff007077807 */ /* 0x000fe40004000000 */
[----:B------:R-:W-:Y:S02]  /*7f20*/  SEL R218, R22, RZ, !P2 ;  /* 0x000000ff16da7207 */ /* 0x000fe40005000000 */
[----:B------:R-:W-:Y:S02]  /*7f30*/  IADD3 R22, R42, 0x40, RZ ;  /* 0x000000402a167810 */ /* 0x000fe40007ffe0ff */
[----:B------:R-:W-:Y:S01]  /*7f40*/  ISETP.NE.AND P0, PT, R0, RZ, PT ;  /* 0x000000ff0000720c */ /* 0x000fe20003f05270 */
[----:B------:R-:W-:Y:S01]  /*7f50*/  IMAD.WIDE.U32 R222, R218, c[0x0][0x1f0], R222 ;  /* 0x00007c00dade7a25 */ /* 0x000fe200078e00de */
[----:B------:R-:W-:-:S02]  /*7f60*/  @!P1 SHF.R.S32.HI R11, RZ, 0x1f, R22 ;  /* 0x0000001fff0b9819 */ /* 0x000fc40000011416 */
[----:B------:R-:W-:Y:S02]  /*7f70*/  SEL R3, R23, RZ, !P2 ;  /* 0x000000ff17037207 */ /* 0x000fe40005000000 */
[----:B------:R-:W-:Y:S02]  /*7f80*/  @!P1 LEA.HI R14, R11, R22, RZ, 0x3 ;  /* 0x000000160b0e9211 */ /* 0x000fe400078f18ff */
[----:B------:R-:W-:Y:S01]  /*7f90*/  P2R R11, PR, RZ, 0x1 ;  /* 0x00000001ff0b7803 */ /* 0x000fe20000000000 */
[C---:B------:R-:W-:Y:S01]  /*7fa0*/  IMAD R227, R3.reuse, c[0x0][0x1f0], RZ ;  /* 0x00007c0003e37a24 */ /* 0x040fe200078e02ff */
[----:B------:R-:W-:Y:S01]  /*7fb0*/  ISETP.GE.AND P0, PT, R42, c[0x0][0x1d4], PT ;  /* 0x000075002a007a0c */ /* 0x000fe20003f06270 */
[----:B------:R-:W-:Y:S01]  /*7fc0*/  IMAD R225, R3, c[0x0][0x218], RZ ;  /* 0x0000860003e17a24 */ /* 0x000fe200078e02ff */
[----:B------:R-:W-:Y:S01]  /*7fd0*/  ISETP.GE.AND P2, PT, R22, c[0x0][0x198], PT ;  /* 0x0000660016007a0c */ /* 0x000fe20003f46270 */
[C---:B------:R-:W-:Y:S01]  /*7fe0*/  IMAD R227, R218.reuse, c[0x0][0x1f4], R227 ;  /* 0x00007d00dae37a24 */ /* 0x040fe200078e02e3 */
[----:B------:R-:W-:Y:S01]  /*7ff0*/  LOP3.LUT R0, R15, 0xfffffe00, R18, 0xf8, !PT ;  /* 0xfffffe000f007812 */ /* 0x000fe200078ef812 */
[----:B------:R-:W-:Y:S01]  /*8000*/  IMAD R225, R218, c[0x0][0x21c], R225 ;  /* 0x00008700dae17a24 */ /* 0x000fe200078e02e1 */
[----:B------:R-:W-:Y:S01]  /*8010*/  @!P1 LOP3.LUT R15, R14, 0xfffffff8, RZ, 0xc0, !PT ;  /* 0xfffffff80e0f9812 */ /* 0x000fe200078ec0ff */
[----:B------:R-:W-:Y:S01]  /*8020*/  IMAD.WIDE.U32 R218, R218, c[0x0][0x218], R12 ;  /* 0x00008600dada7a25 */ /* 0x000fe200078e000c */
[----:B------:R-:W-:Y:S01]  /*8030*/  @!P1 LOP3.LUT R23, R10, 0xfffffff8, RZ, 0xc0, !PT ;  /* 0xfffffff80a179812 */ /* 0x000fe200078ec0ff */
[----:B------:R1:W2:Y:S01]  /*8040*/  SHFL.IDX PT, R14, R9, 0x1, 0x181f ;  /* 0x00381f00090e7f89 */ /* 0x0002a200000e0000 */
[----:B------:R-:W-:Y:S01]  /*8050*/  SEL R18, RZ, 0x1, P0 ;  /* 0x00000001ff127807 */ /* 0x000fe20000000000 */
[--C-:B------:R-:W-:Y:S01]  /*8060*/  @!P1 IMAD.WIDE R30, R15, 0x2, R20.reuse ;  /* 0x000000020f1e9825 */ /* 0x100fe200078e0214 */
[----:B------:R-:W-:Y:S01]  /*8070*/  IADD3 R10, R42, 0x80, RZ ;  /* 0x000000802a0a7810 */ /* 0x000fe20007ffe0ff */
[----:B------:R1:W3:Y:S01]  /*8080*/  SHFL.IDX PT, R15, R8, 0x1, 0x181f ;  /* 0x00381f00080f7f89 */ /* 0x0002e200000e0000 */
[----:B------:R-:W-:Y:S01]  /*8090*/  @P0 LOP3.LUT R217, R217, 0x2, RZ, 0xfc, !PT ;  /* 0x00000002d9d90812 */ /* 0x000fe200078efcff */
[--C-:B------:R-:W-:Y:S01]  /*80a0*/  @!P1 IMAD.WIDE R28, R23, 0x2, R20.reuse ;  /* 0x00000002171c9825 */ /* 0x100fe200078e0214 */
[----:B------:R-:W-:Y:S01]  /*80b0*/  ISETP.GE.AND P0, PT, R22, c[0x0][0x1d4], PT ;  /* 0x0000750016007a0c */ /* 0x000fe20003f06270 */
[----:B------:R1:W-:Y:S01]  /*80c0*/  @!P1 LDGSTS.E.BYPASS.LTC128B.128 [R27+0x14080], [R30.64], !P2 ;  /* 0x140800001e1b9fae */ /* 0x0003e2000d101d52 */
[----:B------:R-:W-:Y:S01]  /*80d0*/  LOP3.LUT R217, R217, 0xfffffffe, RZ, 0xc0, !PT ;  /* 0xfffffffed9d97812 */ /* 0x000fe200078ec0ff */
[----:B------:R-:W-:Y:S01]  /*80e0*/  @!P1 IMAD.WIDE R20, R5, 0x2, R20 ;  /* 0x0000000205149825 */ /* 0x000fe200078e0214 */
[----:B------:R-:W-:Y:S01]  /*80f0*/  IADD3 R3, R42, 0xc0, RZ ;  /* 0x000000c02a037810 */ /* 0x000fe20007ffe0ff */
[----:B------:R1:W-:Y:S01]  /*8100*/  @!P1 LDGSTS.E.BYPASS.LTC128B.128 [R27+0x18080], [R28.64], !P6 ;  /* 0x180800001c1b9fae */ /* 0x0003e2000f101d52 */
[----:B------:R-:W-:Y:S01]  /*8110*/  ISETP.GE.AND P6, PT, R10, c[0x0][0x1d4], PT ;  /* 0x000075000a007a0c */ /* 0x000fe20003fc6270 */
[----:B------:R-:W-:-:S02]  /*8120*/  IMAD.MOV.U32 R5, RZ, RZ, 0x20 ;  /* 0x00000020ff057424 */ /* 0x000fc400078e00ff */
[----:B------:R1:W-:Y:S01]  /*8130*/  @!P1 LDGSTS.E.BYPASS.LTC128B.128 [R27+0x1c080], [R20.64], !P4 ;  /* 0x1c080000141b9fae */ /* 0x0003e2000e101d52 */
[----:B------:R-:W-:Y:S02]  /*8140*/  IMAD.IADD R227, R223, 0x1, R227 ;  /* 0x00000001dfe37824 */ /* 0x000fe400078e02e3 */
[----:B------:R-:W-:Y:S01]  /*8150*/  SEL R5, R5, 0xffffffe0, !P5 ;  /* 0xffffffe005057807 */ /* 0x000fe20006800000 */
[----:B------:R-:W-:Y:S01]  /*8160*/  IMAD.IADD R225, R219, 0x1, R225 ;  /* 0x00000001dbe17824 */ /* 0x000fe200078e02e1 */
[----:B------:R-:W-:Y:S02]  /*8170*/  @P0 LOP3.LUT R217, R217, 0x1, RZ, 0xfc, !PT ;  /* 0x00000001d9d90812 */ /* 0x000fe400078efcff */
[----:B------:R-:W-:Y:S02]  /*8180*/  ISETP.NE.AND P0, PT, R11, RZ, PT ;  /* 0x000000ff0b00720c */ /* 0x000fe40003f05270 */
[----:B------:R-:W-:-:S11]  /*8190*/  ISETP.GE.AND P5, PT, R3, c[0x0][0x1d4], PT ;  /* 0x0000750003007a0c */ /* 0x000fd60003fa6270 */
[----:B------:R-:W-:Y:S05]  /*81a0*/  @P0 BRA `(.L_x_786) ;  /* 0x0000016000000947 */ /* 0x000fea0003800000 */
[----:B--23--:R-:W-:Y:S01]  /*81b0*/  IADD3 R12, R32, 0x80, RZ ;  /* 0x00000080200c7810 */ /* 0x00cfe20007ffe0ff */
[----:B------:R-:W-:Y:S01]  /*81c0*/  IMAD.SHL.U32 R23, R16, 0x2, RZ ;  /* 0x0000000210177824 */ /* 0x000fe200078e00ff */
[C---:B------:R-:W-:Y:S02]  /*81d0*/  IADD3 R10, R32.reuse, 0xc0, RZ ;  /* 0x000000c0200a7810 */ /* 0x040fe40007ffe0ff */
[----:B------:R-:W-:Y:S02]  /*81e0*/  SHF.R.S32.HI R13, RZ, 0x1f, R22 ;  /* 0x0000001fff0d7819 */ /* 0x000fe40000011416 */
[----:B-1----:R-:W-:Y:S02]  /*81f0*/  LEA R20, P0, R32, R14, 0x1 ;  /* 0x0000000e20147211 */ /* 0x002fe400078008ff */
[----:B------:R-:W-:Y:S02]  /*8200*/  SHF.R.S32.HI R11, RZ, 0x1f, R12 ;  /* 0x0000001fff0b7819 */ /* 0x000fe4000001140c */
[----:B------:R-:W-:-:S02]  /*8210*/  SHF.R.S32.HI R3, RZ, 0x1f, R10 ;  /* 0x0000001fff037819 */ /* 0x000fc4000001140a */
[----:B------:R-:W-:Y:S02]  /*8220*/  LEA.HI R13, R13, R22, RZ, 0x3 ;  /* 0x000000160d0d7211 */ /* 0x000fe400078f18ff */
[----:B------:R-:W-:Y:S02]  /*8230*/  LEA.HI.X R21, R32, R15, R43, 0x1, P0 ;  /* 0x0000000f20157211 */ /* 0x000fe400000f0c2b */
[----:B------:R-:W-:Y:S02]  /*8240*/  LEA.HI R11, R11, R12, RZ, 0x3 ;  /* 0x0000000c0b0b7211 */ /* 0x000fe400078f18ff */
[----:B------:R-:W-:Y:S01]  /*8250*/  LEA.HI R3, R3, R10, RZ, 0x3 ;  /* 0x0000000a03037211 */ /* 0x000fe200078f18ff */
[----:B------:R1:W-:Y:S01]  /*8260*/  LDGSTS.E.BYPASS.LTC128B.128 [R23+0x11080], [R20.64], !P3 ;  /* 0x1108000014177fae */ /* 0x0003e2000d901d52 */
[----:B------:R-:W-:Y:S02]  /*8270*/  ISETP.GE.AND P0, PT, R4, c[0x0][0x198], PT ;  /* 0x0000660004007a0c */ /* 0x000fe40003f06270 */
[----:B------:R-:W-:-:S02]  /*8280*/  LOP3.LUT R13, R13, 0xfffffff8, RZ, 0xc0, !PT ;  /* 0xfffffff80d0d7812 */ /* 0x000fc400078ec0ff */
[----:B------:R-:W-:Y:S02]  /*8290*/  LOP3.LUT R11, R11, 0xfffffff8, RZ, 0xc0, !PT ;  /* 0xfffffff80b0b7812 */ /* 0x000fe400078ec0ff */
[----:B------:R-:W-:Y:S01]  /*82a0*/  LOP3.LUT R3, R3, 0xfffffff8, RZ, 0xc0, !PT ;  /* 0xfffffff803037812 */ /* 0x000fe200078ec0ff */
[----:B------:R-:W-:-:S04]  /*82b0*/  IMAD.WIDE R12, R13, 0x2, R14 ;  /* 0x000000020d0c7825 */ /* 0x000fc800078e020e */
[--C-:B------:R-:W-:Y:S01]  /*82c0*/  IMAD.WIDE R10, R11, 0x2, R14.reuse ;  /* 0x000000020b0a7825 */ /* 0x100fe200078e020e */
[----:B------:R1:W-:Y:S03]  /*82d0*/  LDGSTS.E.BYPASS.LTC128B.128 [R23+0x15080], [R12.64], !P2 ;  /* 0x150800000c177fae */ /* 0x0003e6000d101d52 */
[----:B------:R-:W-:Y:S01]  /*82e0*/  IMAD.WIDE R14, R3, 0x2, R14 ;  /* 0x00000002030e7825 */ /* 0x000fe200078e020e */
[----:B------:R1:W-:Y:S04]  /*82f0*/  LDGSTS.E.BYPASS.LTC128B.128 [R23+0x19080], [R10.64], !P0 ;  /* 0x190800000a177fae */ /* 0x0003e8000c101d52 */
[----:B------:R1:W-:Y:S02]  /*8300*/  LDGSTS.E.BYPASS.LTC128B.128 [R23+0x1d080], [R14.64], !P4 ;  /* 0x1d0800000e177fae */ /* 0x0003e4000e101d52 */
.L_x_786:
[----:B--23--:R-:W-:Y:S05]  /*8310*/  BSYNC B0 ;  /* 0x0000000000007941 */ /* 0x00cfea0003800000 */
.L_x_785:
[----:B-1----:R-:W-:Y:S01]  /*8320*/  IADD3 R10, R2, 0x40, RZ ;  /* 0x00000040020a7810 */ /* 0x002fe20007ffe0ff */
[----:B------:R1:W2:Y:S01]  /*8330*/  SHFL.IDX PT, R15, R8, 0x2, 0x181f ;  /* 0x00581f00080f7f89 */ /* 0x0002a200000e0000 */
[----:B------:R-:W-:Y:S02]  /*8340*/  BSSY B0, `(.L_x_787) ;  /* 0x000001b000007945 */ /* 0x000fe40003800000 */
[----:B------:R-:W-:Y:S01]  /*8350*/  ISETP.GE.AND P0, PT, R10, R33, PT ;  /* 0x000000210a00720c */ /* 0x000fe20003f06270 */
[----:B------:R1:W3:-:S12]  /*8360*/  SHFL.IDX PT, R14, R9, 0x2, 0x181f ;  /* 0x00581f00090e7f89 */ /* 0x0002d800000e0000 */
[----:B------:R-:W-:Y:S05]  /*8370*/  @P0 BRA `(.L_x_788) ;  /* 0x0000017000000947 */ /* 0x000fea0003800000 */
[----:B------:R-:W-:Y:S01]  /*8380*/  IADD3 R12, R32, 0x80, RZ ;  /* 0x00000080200c7810 */ /* 0x000fe20007ffe0ff */
[----:B------:R-:W-:Y:S01]  /*8390*/  IMAD.SHL.U32 R23, R16, 0x2, RZ ;  /* 0x0000000210177824 */ /* 0x000fe200078e00ff */
[C---:B------:R-:W-:Y:S02]  /*83a0*/  IADD3 R10, R32.reuse, 0xc0, RZ ;  /* 0x000000c0200a7810 */ /* 0x040fe40007ffe0ff */
[----:B------:R-:W-:Y:S02]  /*83b0*/  SHF.R.S32.HI R13, RZ, 0x1f, R22 ;  /* 0x0000001fff0d7819 */ /* 0x000fe40000011416 */
[----:B---3--:R-:W-:Y:S02]  /*83c0*/  LEA R20, P0, R32, R14, 0x1 ;  /* 0x0000000e20147211 */ /* 0x008fe400078008ff */
[----:B------:R-:W-:Y:S02]  /*83d0*/  SHF.R.S32.HI R11, RZ, 0x1f, R12 ;  /* 0x0000001fff0b7819 */ /* 0x000fe4000001140c */
[----:B------:R-:W-:-:S02]  /*83e0*/  SHF.R.S32.HI R3, RZ, 0x1f, R10 ;  /* 0x0000001fff037819 */ /* 0x000fc4000001140a */
[----:B------:R-:W-:Y:S02]  /*83f0*/  LEA.HI R13, R13, R22, RZ, 0x3 ;  /* 0x000000160d0d7211 */ /* 0x000fe400078f18ff */
[----:B--2---:R-:W-:Y:S02]  /*8400*/  LEA.HI.X R21, R32, R15, R43, 0x1, P0 ;  /* 0x0000000f20157211 */ /* 0x004fe400000f0c2b */
[----:B------:R-:W-:Y:S02]  /*8410*/  LEA.HI R11, R11, R12, RZ, 0x3 ;  /* 0x0000000c0b0b7211 */ /* 0x000fe400078f18ff */
[----:B------:R-:W-:Y:S01]  /*8420*/  LEA.HI R3, R3, R10, RZ, 0x3 ;  /* 0x0000000a03037211 */ /* 0x000fe200078f18ff */
[----:B------:R-:W-:Y:S01]  /*8430*/  @!PT LDS RZ, [RZ] ;  /* 0x00000000fffff984 */ /* 0x000fe20000000800 */
        /* <DEDUP_REMOVED lines=11> */
.L_x_788:
[----:B------:R-:W-:Y:S05]  /*84f0*/  BSYNC B0 ;  /* 0x0000000000007941 */ /* 0x000fea0003800000 */
.L_x_787:
[----:B------:R-:W-:Y:S01]  /*8500*/  IADD3 R2, R2, 0x60, RZ ;  /* 0x0000006002027810 */ /* 0x000fe20007ffe0ff */
[----:B--2---:R2:W4:Y:S01]  /*8510*/  SHFL.IDX PT, R15, R8, 0x3, 0x181f ;  /* 0x00781f00080f7f89 */ /* 0x00452200000e0000 */
[----:B------:R-:W-:Y:S01]  /*8520*/  MOV R11, 0x30 ;  /* 0x00000030000b7802 */ /* 0x000fe20000000f00 */
[----:B------:R-:W-:Y:S01]  /*8530*/  BSSY B0, `(.L_x_789) ;  /* 0x000001e000007945 */ /* 0x000fe20003800000 */
[----:B------:R-:W-:Y:S01]  /*8540*/  ISETP.GE.AND P0, PT, R2, R33, PT ;  /* 0x000000210200720c */ /* 0x000fe20003f06270 */
[----:B---3--:R2:W3:Y:S02]  /*8550*/  SHFL.IDX PT, R14, R9, 0x3, 0x181f ;  /* 0x00781f00090e7f89 */ /* 0x0084e400000e0000 */
[----:B------:R-:W-:-:S02]  /*8560*/  IMAD R3, R11, c[0x0][0x1e4], RZ ;  /* 0x000079000b037a24 */ /* 0x000fc400078e02ff */
[----:B------:R-:W-:-:S05]  /*8570*/  IMAD.WIDE.U32 R64, R11, c[0x0][0x1e0], RZ ;  /* 0x000078000b407a25 */ /* 0x000fca00078e00ff */
[----:B------:R-:W-:-:S03]  /*8580*/  IADD3 R3, R65, R3, RZ ;  /* 0x0000000341037210 */ /* 0x000fc60007ffe0ff */
[----:B------:R-:W-:Y:S05]  /*8590*/  @P0 BRA `(.L_x_790) ;  /* 0x0000017000000947 */ /* 0x000fea0003800000 */
[----:B-12---:R-:W-:Y:S01]  /*85a0*/  SHF.R.S32.HI R9, RZ, 0x1f, R22 ;  /* 0x0000001fff097819 */ /* 0x006fe20000011416 */
[----:B------:R-:W-:Y:S01]  /*85b0*/  IMAD.SHL.U32 R10, R16, 0x2, RZ ;  /* 0x00000002100a7824 */ /* 0x000fe200078e00ff */
[C---:B------:R-:W-:Y:S02]  /*85c0*/  IADD3 R13, R32.reuse, 0x80, RZ ;  /* 0x00000080200d7810 */ /* 0x040fe40007ffe0ff */
[----:B------:R-:W-:Y:S02]  /*85d0*/  LEA.HI R9, R9, R22, RZ, 0x3 ;  /* 0x0000001609097211 */ /* 0x000fe400078f18ff */
[----:B---3--:R-:W-:Y:S02]  /*85e0*/  LEA R20, P0, R32, R14, 0x1 ;  /* 0x0000000e20147211 */ /* 0x008fe400078008ff */
[----:B------:R-:W-:Y:S02]  /*85f0*/  LOP3.LUT R9, R9, 0xfffffff8, RZ, 0xc0, !PT ;  /* 0xfffffff809097812 */ /* 0x000fe400078ec0ff */
[----:B------:R-:W-:-:S02]  /*8600*/  SHF.R.S32.HI R8, RZ, 0x1f, R13 ;  /* 0x0000001fff087819 */ /* 0x000fc4000001140d */
[C---:B----4-:R-:W-:Y:S01]  /*8610*/  LEA.HI.X R21, R32.reuse, R15, R43, 0x1, P0 ;  /* 0x0000000f20157211 */ /* 0x050fe200000f0c2b */
[----:B------:R-:W-:Y:S01]  /*8620*/  IMAD.WIDE R24, R9, 0x2, R14 ;  /* 0x0000000209187825 */ /* 0x000fe200078e020e */
[----:B------:R-:W-:Y:S02]  /*8630*/  IADD3 R9, R32, 0xc0, RZ ;  /* 0x000000c020097810 */ /* 0x000fe40007ffe0ff */
[----:B------:R-:W-:Y:S01]  /*8640*/  LEA.HI R8, R8, R13, RZ, 0x3 ;  /* 0x0000000d08087211 */ /* 0x000fe200078f18ff */
[----:B------:R-:W-:Y:S01]  /*8650*/  @!PT LDS RZ, [RZ] ;  /* 0x00000000fffff984 */ /* 0x000fe20000000800 */
[----:B------:R1:W-:Y:S01]  /*8660*/  LDGSTS.E.BYPASS.LTC128B.128 [R10+0x13080], [R20.64], !P3 ;  /* 0x13080000140a7fae */ /* 0x0003e2000d901d52 */
[----:B------:R-:W-:Y:S02]  /*8670*/  SHF.R.S32.HI R2, RZ, 0x1f, R9 ;  /* 0x0000001fff027819 */ /* 0x000fe40000011409 */
[----:B------:R-:W-:Y:S01]  /*8680*/  ISETP.GE.AND P0, PT, R4, c[0x0][0x198], PT ;  /* 0x0000660004007a0c */ /* 0x000fe20003f06270 */
[----:B------:R1:W-:Y:S01]  /*8690*/  LDGSTS.E.BYPASS.LTC128B.128 [R10+0x17080], [R24.64], !P2 ;  /* 0x17080000180a7fae */ /* 0x0003e2000d101d52 */
[----:B------:R-:W-:-:S02]  /*86a0*/  LEA.HI R2, R2, R9, RZ, 0x3 ;  /* 0x0000000902027211 */ /* 0x000fc400078f18ff */
[----:B------:R-:W-:Y:S02]  /*86b0*/  LOP3.LUT R8, R8, 0xfffffff8, RZ, 0xc0, !PT ;  /* 0xfffffff808087812 */ /* 0x000fe400078ec0ff */
[----:B------:R-:W-:-:S03]  /*86c0*/  LOP3.LUT R9, R2, 0xfffffff8, RZ, 0xc0, !PT ;  /* 0xfffffff802097812 */ /* 0x000fc600078ec0ff */
[----:B------:R-:W-:-:S04]  /*86d0*/  IMAD.WIDE R12, R8, 0x2, R14 ;  /* 0x00000002080c7825 */ /* 0x000fc800078e020e */
[----:B------:R-:W-:Y:S01]  /*86e0*/  IMAD.WIDE R14, R9, 0x2, R14 ;  /* 0x00000002090e7825 */ /* 0x000fe200078e020e */
[----:B------:R1:W-:Y:S04]  /*86f0*/  LDGSTS.E.BYPASS.LTC128B.128 [R10+0x1b080], [R12.64], !P0 ;  /* 0x1b0800000c0a7fae */ /* 0x0003e8000c101d52 */
[----:B------:R1:W-:Y:S02]  /*8700*/  LDGSTS.E.BYPASS.LTC128B.128 [R10+0x1f080], [R14.64], !P4 ;  /* 0x1f0800000e0a7fae */ /* 0x0003e4000e101d52 */
.L_x_790:
[----:B------:R-:W-:Y:S05]  /*8710*/  BSYNC B0 ;  /* 0x0000000000007941 */ /* 0x000fea0003800000 */
.L_x_789:
[C---:B------:R-:W-:Y:S01]  /*8720*/  IMAD R2, R156.reuse, -0x30, R11 ;  /* 0xffffffd09c027824 */ /* 0x040fe200078e020b */
[----:B------:R-:W0:Y:S01]  /*8730*/  LDGDEPBAR ;  /* 0x00000000000079af */ /* 0x000e220000000000 */
[----:B------:R-:W-:Y:S01]  /*8740*/  IADD3 R23, R156, -0x1, RZ ;  /* 0xffffffff9c177810 */ /* 0x000fe20007ffe0ff */
[----:B------:R-:W-:Y:S01]  /*8750*/  IMAD.MOV.U32 R226, RZ, RZ, R222 ;  /* 0x000000ffffe27224 */ /* 0x000fe200078e00de */
[----:B------:R-:W-:Y:S01]  /*8760*/  LOP3.LUT P3, RZ, R217, 0x2, RZ, 0xc0, !PT ;  /* 0x00000002d9ff7812 */ /* 0x000fe2000786c0ff */
[----:B------:R-:W-:Y:S01]  /*8770*/  IMAD.IADD R4, R99, 0x1, R2 ;  /* 0x0000000163047824 */ /* 0x000fe200078e0202 */
[----:B-1----:R-:W-:Y:S01]  /*8780*/  SHF.R.S32.HI R21, RZ, 0x1f, R23 ;  /* 0x0000001fff157819 */ /* 0x002fe20000011417 */
[----:B------:R-:W-:Y:S01]  /*8790*/  IMAD.WIDE.U32 R12, R23, R64, R226 ;  /* 0x00000040170c7225 */ /* 0x000fe200078e00e2 */
[----:B------:R-:W-:Y:S01]  /*87a0*/  BAR.SYNC.DEFER_BLOCKING 0x0 ;  /* 0x0000000000007b1d */ /* 0x000fe20000010000 */
[----:B------:R-:W-:-:S02]  /*87b0*/  LOP3.LUT P4, RZ, R217, 0x1, RZ, 0xc0, !PT ;  /* 0x00000001d9ff7812 */ /* 0x000fc4000788c0ff */
[----:B--2---:R-:W-:-:S03]  /*87c0*/  IMNMX R9, R4, 0x30, PT ;  /* 0x0000003004097817 */ /* 0x004fc60003800200 */
[----:B------:R-:W-:Y:S01]  /*87d0*/  UMOV UR8, 0x5 ;  /* 0x0000000500087882 */ /* 0x000fe20000000000 */
[----:B------:R-:W-:Y:S01]  /*87e0*/  BSSY B0, `(.L_x_791) ;  /* 0x000001e000007945 */ /* 0x000fe20003800000 */
[----:B------:R-:W-:Y:S01]  /*87f0*/  IMAD.IADD R10, R9, 0x1, -R158 ;  /* 0x00000001090a7824 */ /* 0x000fe200078e0a9e */
[----:B------:R-:W-:Y:S01]  /*8800*/  ULDC.64 UR4, c[0x0][0x1e0] ;  /* 0x0000780000047ab9 */ /* 0x000fe20000000a00 */
[----:B------:R-:W-:Y:S01]  /*8810*/  IMAD R9, R3, R23, RZ ;  /* 0x0000001703097224 */ /* 0x000fe200078e02ff */
[----:B------:R-:W-:Y:S02]  /*8820*/  USHF.L.U64.HI UR8, UR4, UR8, UR5 ;  /* 0x0000000804087299 */ /* 0x000fe40008010205 */
[----:B------:R-:W-:Y:S01]  /*8830*/  ISETP.GE.AND P0, PT, R10, 0x1, PT ;  /* 0x000000010a00780c */ /* 0x000fe20003f06270 */
[----:B------:R-:W-:Y:S01]  /*8840*/  IMAD R9, R21, R64, R9 ;  /* 0x0000004015097224 */ /* 0x000fe200078e0209 */
[----:B------:R-:W-:-:S03]  /*8850*/  USHF.L.U32 UR5, UR4, 0x5, URZ ;  /* 0x0000000504057899 */ /* 0x000fc6000800063f */
[----:B------:R-:W-:-:S08]  /*8860*/  IMAD.IADD R9, R13, 0x1, R9 ;  /* 0x000000010d097824 */ /* 0x000fd000078e0209 */
[----:B---3--:R-:W-:Y:S01]  /*8870*/  @P0 LEA R14, P2, R12, c[0x0][0x1c8], 0x1 ;  /* 0x000072000c0e0a11 */ /* 0x008fe200078408ff */
[----:B------:R-:W-:-:S03]  /*8880*/  @P0 IMAD.SHL.U32 R8, R16, 0x2, RZ ;  /* 0x0000000210080824 */ /* 0x000fc600078e00ff */
[----:B----4-:R-:W-:-:S05]  /*8890*/  @P0 LEA.HI.X R15, R12, c[0x0][0x1cc], R9, 0x1, P2 ;  /* 0x000073000c0f0a11 */ /* 0x010fca00010f0c09 */
[----:B------:R-:W-:Y:S01]  /*88a0*/  @!PT LDS RZ, [RZ] ;  /* 0x00000000fffff984 */ /* 0x000fe20000000800 */
[----:B------:R-:W-:Y:S01]  /*88b0*/  @!PT LDS RZ, [RZ] ;  /* 0x00000000fffff984 */ /* 0x000fe20000000800 */
[----:B------:R-:W-:Y:S01]  /*88c0*/  @!PT LDS RZ, [RZ] ;  /* 0x00000000fffff984 */ /* 0x000fe20000000800 */
[----:B------:R1:W-:Y:S04]  /*88d0*/  @P0 LDGSTS.E.BYPASS.LTC128B.128 [R8+0xa080], [R14.64], !P3 ;  /* 0x0a0800000e080fae */ /* 0x0003e8000d901d52 */
[----:B------:R1:W-:Y:S04]  /*88e0*/  @P0 LDGSTS.E.BYPASS.LTC128B.128 [R8+0xb880], [R14.64+0x80], !P4 ;  /* 0x0b8800800e080fae */ /* 0x0003e8000e101d52 */
[----:B------:R1:W-:Y:S04]  /*88f0*/  @P0 LDGSTS.E.BYPASS.LTC128B.128 [R8+0xd080], [R14.64+0x100], !P6 ;  /* 0x0d0801000e080fae */ /* 0x0003e8000f101d52 */
[----:B------:R1:W-:Y:S01]  /*8900*/  @P0 LDGSTS.E.BYPASS.LTC128B.128 [R8+0xe880], [R14.64+0x180], !P5 ;  /* 0x0e8801800e080fae */ /* 0x0003e2000e901d52 */
[----:B------:R-:W-:-:S13]  /*8910*/  ISETP.GE.AND P0, PT, R10, 0x21, PT ;  /* 0x000000210a00780c */ /* 0x000fda0003f06270 */
[----:B------:R-:W-:Y:S05]  /*8920*/  @!P0 BRA `(.L_x_792) ;  /* 0x0000009000008947 */ /* 0x000fea0003800000 */
[----:B-1----:R-:W-:-:S04]  /*8930*/  IADD3 R8, P0, R12, UR5, RZ ;  /* 0x000000050c087c10 */ /* 0x002fc8000ff1e0ff */
[----:B------:R-:W-:Y:S02]  /*8940*/  IADD3.X R9, R9, UR8, RZ, P0, !PT ;  /* 0x0000000809097c10 */ /* 0x000fe400087fe4ff */
[----:B------:R-:W-:-:S04]  /*8950*/  LEA R10, P0, R8, c[0x0][0x1c8], 0x1 ;  /* 0x00007200080a7a11 */ /* 0x000fc800078008ff */
[----:B------:R-:W-:Y:S01]  /*8960*/  LEA.HI.X R11, R8, c[0x0][0x1cc], R9, 0x1, P0 ;  /* 0x00007300080b7a11 */ /* 0x000fe200000f0c09 */
[----:B------:R-:W-:-:S05]  /*8970*/  IMAD.SHL.U32 R8, R16, 0x2, RZ ;  /* 0x0000000210087824 */ /* 0x000fca00078e00ff */
[----:B------:R1:W-:Y:S04]  /*8980*/  LDGSTS.E.BYPASS.LTC128B.128 [R8+0xb080], [R10.64], !P3 ;  /* 0x0b0800000a087fae */ /* 0x0003e8000d901d52 */
[----:B------:R1:W-:Y:S04]  /*8990*/  LDGSTS.E.BYPASS.LTC128B.128 [R8+0xc880], [R10.64+0x80], !P4 ;  /* 0x0c8800800a087fae */ /* 0x0003e8000e101d52 */
[----:B------:R1:W-:Y:S04]  /*89a0*/  LDGSTS.E.BYPASS.LTC128B.128 [R8+0xe080], [R10.64+0x100], !P6 ;  /* 0x0e0801000a087fae */ /* 0x0003e8000f101d52 */
[----:B------:R1:W-:Y:S02]  /*89b0*/  LDGSTS.E.BYPASS.LTC128B.128 [R8+0xf880], [R10.64+0x180], !P5 ;  /* 0x0f8801800a087fae */ /* 0x0003e4000e901d52 */
.L_x_792:
[----:B------:R-:W-:Y:S05]  /*89c0*/  BSYNC B0 ;  /* 0x0000000000007941 */ /* 0x000fea0003800000 */
.L_x_791:
[----:B------:R-:W-:Y:S01]  /*89d0*/  ISETP.LT.AND P0, PT, RZ, c[0x0][0x27c], PT ;  /* 0x00009f00ff007a0c */ /* 0x000fe20003f01270 */
[----:B------:R-:W0:-:S12]  /*89e0*/  LDGDEPBAR ;  /* 0x00000000000079af */ /* 0x000e180000000000 */
[----:B------:R-:W-:Y:S05]  /*89f0*/  @P0 BRA `(.L_x_793) ;  /* 0x0000002000000947 */ /* 0x000fea0003800000 */
[----:B------:R-:W-:-:S04]  /*8a00*/  DEPBAR.LE SB0, 0x1 ;  /* 0x000080400000791a */ /* 0x000fc80000000000 */
[----:B------:R-:W-:Y:S05]  /*8a10*/  BRA `(.L_x_794) ;  /* 0x00006c1000007947 */ /* 0x000fea0003800000 */
.L_x_793:
[----:B-1---5:R-:W-:Y:S01]  /*8a20*/  SHF.R.S32.HI R10, RZ, 0x1f, R101 ;  /* 0x0000001fff0a7819 */ /* 0x022fe20000011465 */
[----:B------:R-:W-:Y:S01]  /*8a30*/  ULDC.U8 UR4, c[0x0][0x298] ;  /* 0x0000a60000047ab9 */ /* 0x000fe20000000000 */
[C---:B------:R-:W-:Y:S01]  /*8a40*/  IMAD.WIDE.U32 R12, R101.reuse, c[0x0][0x280], RZ ;  /* 0x0000a000650c7a25 */ /* 0x040fe200078e00ff */
[----:B------:R-:W-:Y:S01]  /*8a50*/  ISETP.NE.AND P2, PT, RZ, UR4, PT ;  /* 0x00000004ff007c0c */ /* 0x000fe2000bf45270 */
[----:B------:R-:W-:Y:S01]  /*8a60*/  BSSY B2, `(.L_x_794) ;  /* 0x00006bc000027945 */ /* 0x000fe20003800000 */
[----:B------:R-:W-:Y:S01]  /*8a70*/  SHF.L.U32 R20, R16, 0x1, RZ ;  /* 0x0000000110147819 */ /* 0x000fe200000006ff */
[----:B------:R-:W-:Y:S01]  /*8a80*/  IMAD R8, R10, c[0x0][0x280], RZ ;  /* 0x0000a0000a087a24 */ /* 0x000fe200078e02ff */
        /* <DEDUP_REMOVED lines=8> */
[----:B------:R-:W-:-:S04]  /*8b10*/  IADD3 R101, R101, R15, RZ ;  /* 0x0000000f65657210 */ /* 0x000fc80007ffe0ff */
[----:B------:R-:W-:Y:S01]  /*8b20*/  LEA.HI.X R37, R14, c[0x0][0x28c], R101, 0x1, P0 ;  /* 0x0000a3000e257a11 */ /* 0x000fe200000f0c65 */
[----:B------:R-:W-:Y:S05]  /*8b30*/  @!P2 BRA `(.L_x_795) ;  /* 0x000031e00000a947 */ /* 0x000fea0003800000 */
[----:B------:R-:W-:Y:S01]  /*8b40*/  BSSY B0, `(.L_x_796) ;  /* 0x0000033000007945 */ /* 0x000fe20003800000 */
[----:B------:R-:W-:Y:S01]  /*8b50*/  SHF.L.U32 R12, R17, 0x2, RZ ;  /* 0x00000002110c7819 */ /* 0x000fe200000006ff */
        /* <DEDUP_REMOVED lines=49> */
.L_x_797:
[----:B------:R-:W-:Y:S05]  /*8e70*/  BSYNC B0 ;  /* 0x0000000000007941 */ /* 0x000fea0003800000 */
.L_x_796:
[----:B------:R-:W-:Y:S01]  /*8e80*/  IMAD R33, R100, -0x80, R33 ;  /* 0xffffff8064217824 */ /* 0x000fe200078e0221 */
[--C-:B-1---5:R-:W-:Y:S01]  /*8e90*/  SHF.R.U64 R36, R26, 0x10, R27.reuse ;  /* 0x000000101a247819 */ /* 0x122fe2000000121b */
[----:B------:R-:W-:Y:S01]  /*8ea0*/  IMAD.MOV.U32 R48, RZ, RZ, R26 ;  /* 0x000000ffff307224 */ /* 0x000fe200078e001a */
[--C-:B------:R-:W-:Y:S01]  /*8eb0*/  SHF.R.U32.HI R35, RZ, 0x10, R27.reuse ;  /* 0x00000010ff237819 */ /* 0x100fe2000001161b */
        /* <DEDUP_REMOVED lines=71> */
[C---:B------:R-:W-:Y:S01]  /*9330*/  SHF.L.U32 R42, R35.reuse, 0x10, RZ ;  /* 0x00000010232a7819 */ /* 0x040fe200000006ff */
[----:B------:R-:W-:Y:S01]  /*9340*/  FFMA.FTZ R38, R38, R40, R37 ;  /* 0x0000002826267223 */ /* 0x000fe20000010025 */
[----:B------:R-:W-:Y:S01]  /*9350*/  SHF.L.U32 R40, R32, 0x10, RZ ;  /* 0x0000001020287819 */ /* 0x000fe200000006ff */
        /* <DEDUP_REMOVED lines=18> */
.L_x_801:
[----:B------:R-:W-:Y:S05]  /*9480*/  BSYNC B0 ;  /* 0x0000000000007941 */ /* 0x000fea0003800000 */
.L_x_800:
        /* <DEDUP_REMOVED lines=42> */
.L_x_803:
[----:B------:R-:W-:Y:S05]  /*9730*/  BSYNC B0 ;  /* 0x0000000000007941 */ /* 0x000fea0003800000 */
.L_x_802:
        /* <DEDUP_REMOVED lines=42> */
.L_x_805:
[----:B------:R-:W-:Y:S05]  /*99e0*/  BSYNC B0 ;  /* 0x0000000000007941 */ /* 0x000fea0003800000 */
.L_x_804:
        /* <DEDUP_REMOVED lines=41> */
.L_x_799:
[----:B------:R-:W-:Y:S05]  /*9c80*/  BSYNC B1 ;  /* 0x0000000000017941 */ /* 0x000fea0003800000 */
.L_x_798:
        /* <DEDUP_REMOVED lines=45> */
.L_x_809:
[----:B------:R-:W-:Y:S05]  /*9f60*/  BSYNC B0 ;  /* 0x0000000000007941 */ /* 0x000fea0003800000 */
.L_x_808:
        /* <DEDUP_REMOVED lines=42> */
.L_x_811:
[----:B------:R-:W-:Y:S05]  /*a210*/  BSYNC B0 ;  /* 0x0000000000007941 */ /* 0x000fea0003800000 */
.L_x_810:
        /* <DEDUP_REMOVED lines=42> */
.L_x_813:
[----:B------:R-:W-:Y:S05]  /*a4c0*/  BSYNC B0 ;  /* 0x0000000000007941 */ /* 0x000fea0003800000 */
.L_x_812:
        /* <DEDUP_REMOVED lines=41> */
.L_x_807:
[----:B------:R-:W-:Y:S05]  /*a760*/  BSYNC B1 ;  /* 0x0000000000017941 */ /* 0x000fea0003800000 */
.L_x_806:
        /* <DEDUP_REMOVED lines=45> */
.L_x_817:
[----:B------:R-:W-:Y:S05]  /*aa40*/  BSYNC B0 ;  /* 0x0000000000007941 */ /* 0x000fea0003800000 */
.L_x_816:
        /* <DEDUP_REMOVED lines=42> */
.L_x_819:
[----:B------:R-:W-:Y:S05]  /*acf0*/  BSYNC B0 ;  /* 0x0000000000007941 */ /* 0x000fea0003800000 */
.L_x_818:
        /* <DEDUP_REMOVED lines=42> */
.L_x_821:
[----:B------:R-:W-:Y:S05]  /*afa0*/  BSYNC B0 ;  /* 0x0000000000007941 */ /* 0x000fea0003800000 */
.L_x_820:
        /* <DEDUP_REMOVED lines=41> */
.L_x_815:
[----:B------:R-:W-:Y:S05]  /*b240*/  BSYNC B1 ;  /* 0x0000000000017941 */ /* 0x000fea0003800000 */
.L_x_814:
[----:B-1----:R-:W-:-:S04]  /*b250*/  IADD3 R8, R158, 0x60, RZ ;  /* 0x000000609e087810 */ /* 0x002fc80007ffe0ff */
[----:B------:R-:W-:-:S13]  /*b260*/  ISETP.GE.AND P0, PT, R8, R33, PT ;  /* 0x000000210800720c */ /* 0x000fda0003f06270 */
[----:B------:R-:W-:Y:S05]  /*b270*/  @P0 BRA `(.L_x_822) ;  /* 0x000043a000000947 */ /* 0x000fea0003800000 */
[----:B------:R-:W-:Y:S01]  /*b280*/  ISETP.GE.AND P0, PT, R12, c[0x0][0x27c], PT ;  /* 0x00009f000c007a0c */ /* 0x000fe20003f06270 */
[----:B------:R-:W-:-:S12]  /*b290*/  BSSY B0, `(.L_x_823) ;  /* 0x0000028000007945 */ /* 0x000fd80003800000 */
[----:B------:R-:W-:Y:S05]  /*b2a0*/  @P0 BRA `(.L_x_824) ;  /* 0x0000026000000947 */ /* 0x000fea0003800000 */
[----:B------:R-:W1:Y:S01]  /*b2b0*/  LDS.128 R8, [R20+0x13080] ;  /* 0x0130800014087984 */ /* 0x000e620000000c00 */
[C---:B------:R-:W-:Y:S02]  /*b2c0*/  SHF.L.U32 R38, R36.reuse, 0x10, RZ ;  /* 0x0000001024267819 */ /* 0x040fe400000006ff */
[----:B------:R-:W-:Y:S01]  /*b2d0*/  LOP3.LUT R39, R36, 0xffff0000, RZ, 0xc0, !PT ;  /* 0xffff000024277812 */ /* 0x000fe200078ec0ff */
[C---:B------:R-:W-:Y:S01]  /*b2e0*/  IMAD.U32 R36, R34.reuse, 0x10000, RZ ;  /* 0x0001000022247824 */ /* 0x040fe200078e00ff */
[----:B------:R-:W-:Y:S02]  /*b2f0*/  LOP3.LUT R34, R34, 0xffff0000, RZ, 0xc0, !PT ;  /* 0xffff000022227812 */ /* 0x000fe400078ec0ff */
[C---:B-1----:R-:W-:Y:S01]  /*b300*/  LOP3.LUT R33, R8.reuse, 0xffff0000, RZ, 0xc0, !PT ;  /* 0xffff000008217812 */ /* 0x042fe200078ec0ff */
[----:B------:R-:W-:Y:S01]  /*b310*/  IMAD.U32 R40, R11, 0x10000, RZ ;  /* 0x000100000b287824 */ /* 0x000fe200078e00ff */
[----:B------:R-:W-:Y:S02]  /*b320*/  SHF.L.U32 R37, R8, 0x10, RZ ;  /* 0x0000001008257819 */ /* 0x000fe400000006ff */
[----:B------:R-:W-:-:S02]  /*b330*/  SHF.L.U32 R42, R10, 0x10, RZ ;  /* 0x000000100a2a7819 */ /* 0x000fc400000006ff */
[----:B------:R-:W-:Y:S01]  /*b340*/  LOP3.LUT R41, R10, 0xffff0000, RZ, 0xc0, !PT ;  /* 0xffff00000a297812 */ /* 0x000fe200078ec0ff */
[-C--:B------:R-:W-:Y:S01]  /*b350*/  FMUL.FTZ R10, R36, R33.reuse ;  /* 0x00000021240a7220 */ /* 0x080fe20000410000 */
[C---:B------:R-:W-:Y:S01]  /*b360*/  SHF.L.U32 R8, R9.reuse, 0x10, RZ ;  /* 0x0000001009087819 */ /* 0x040fe200000006ff */
[C---:B------:R-:W-:Y:S01]  /*b370*/  FMUL.FTZ R33, R38.reuse, R33 ;  /* 0x0000002126217220 */ /* 0x040fe20000410000 */
[----:B------:R-:W-:Y:S01]  /*b380*/  LOP3.LUT R9, R9, 0xffff0000, RZ, 0xc0, !PT ;  /* 0xffff000009097812 */ /* 0x000fe200078ec0ff */
[-C--:B------:R-:W-:Y:S01]  /*b390*/  FFMA.FTZ R10, R38, R37.reuse, -R10 ;  /* 0x00000025260a7223 */ /* 0x080fe2000001080a */
[----:B------:R-:W-:Y:S01]  /*b3a0*/  LOP3.LUT R43, R11, 0xffff0000, RZ, 0xc0, !PT ;  /* 0xffff00000b2b7812 */ /* 0x000fe200078ec0ff */
[----:B------:R-:W-:Y:S01]  /*b3b0*/  FFMA.FTZ R33, R36, R37, R33 ;  /* 0x0000002524217223 */ /* 0x000fe20000010021 */
[----:B------:R-:W-:Y:S01]  /*b3c0*/  SHF.L.U32 R36, R32, 0x10, RZ ;  /* 0x0000001020247819 */ /* 0x000fe200000006ff */
[-C--:B------:R-:W-:Y:S01]  /*b3d0*/  FMUL.FTZ R11, R34, R9.reuse ;  /* 0x00000009220b7220 */ /* 0x080fe20000410000 */
[----:B------:R-:W-:Y:S01]  /*b3e0*/  SHF.L.U32 R37, R35, 0x10, RZ ;  /* 0x0000001023257819 */ /* 0x000fe200000006ff */
[C---:B------:R-:W-:Y:S01]  /*b3f0*/  FMUL.FTZ R9, R39.reuse, R9 ;  /* 0x0000000927097220 */ /* 0x040fe20000410000 */
[----:B------:R-:W-:Y:S01]  /*b400*/  LOP3.LUT R32, R32, 0xffff0000, RZ, 0xc0, !PT ;  /* 0xffff000020207812 */ /* 0x000fe200078ec0ff */
[-C--:B------:R-:W-:Y:S01]  /*b410*/  FFMA.FTZ R11, R39, R8.reuse, -R11 ;  /* 0x00000008270b7223 */ /* 0x080fe2000001080b */
[----:B------:R-:W-:Y:S01]  /*b420*/  LOP3.LUT R35, R35, 0xffff0000, RZ, 0xc0, !PT ;  /* 0xffff000023237812 */ /* 0x000fe200078ec0ff */
[----:B------:R-:W-:-:S02]  /*b430*/  FFMA.FTZ R34, R34, R8, R9 ;  /* 0x0000000822227223 */ /* 0x000fc40000010009 */
[----:B------:R-:W-:Y:S02]  /*b440*/  FMUL.FTZ R8, R36, R41 ;  /* 0x0000002924087220 */ /* 0x000fe40000410000 */
[----:B------:R-:W-:Y:S02]  /*b450*/  FMUL.FTZ R9, R32, R43 ;  /* 0x0000002b20097220 */ /* 0x000fe40000410000 */
[----:B------:R-:W-:Y:S02]  /*b460*/  FMUL.FTZ R41, R37, R41 ;  /* 0x0000002925297220 */ /* 0x000fe40000410000 */
[----:B------:R-:W-:Y:S02]  /*b470*/  FMUL.FTZ R43, R35, R43 ;  /* 0x0000002b232b7220 */ /* 0x000fe40000410000 */
[----:B------:R-:W-:Y:S01]  /*b480*/  FFMA.FTZ R37, R37, R42, -R8 ;  /* 0x0000002a25257223 */ /* 0x000fe20000010808 */
        /* <DEDUP_REMOVED lines=8> */
.L_x_824:
[----:B------:R-:W-:Y:S05]  /*b510*/  BSYNC B0 ;  /* 0x0000000000007941 */ /* 0x000fea0003800000 */
.L_x_823:
        /* <DEDUP_REMOVED lines=42> */
.L_x_826:
[----:B------:R-:W-:Y:S05]  /*b7c0*/  BSYNC B0 ;  /* 0x0000000000007941 */ /* 0x000fea0003800000 */
.L_x_825:
        /* <DEDUP_REMOVED lines=42> */
.L_x_828:
[----:B------:R-:W-:Y:S05]  /*ba70*/  BSYNC B0 ;  /* 0x0000000000007941 */ /* 0x000fea0003800000 */
.L_x_827:
        /* <DEDUP_REMOVED lines=42> */
.L_x_795:
        /* <DEDUP_REMOVED lines=12> */
[----:B------:R-:W-:Y:S01]  /*bde0*/  ISETP.GE.AND P1, PT, R22, c[0x0][0x27c], PT ;  /* 0x00009f0016007a0c */ /* 0x000fe20003f26270 */
[----:B------:R-:W-:-:S10]  /*bdf0*/  CS2R R28, SRZ ;  /* 0x00000000001c7805 */ /* 0x000fd4000001ff00 */
[C---:B------:R-:W-:Y:S01]  /*be00*/  @!P0 IMAD.SHL.U32 R14, R32.reuse, 0x2, RZ ;  /* 0x00000002200e8824 */ /* 0x040fe200078e00ff */
[----:B------:R-:W-:Y:S02]  /*be10*/  @!P0 SHF.L.U64.HI R13, R32, 0x1, R43 ;  /* 0x00000001200d8819 */ /* 0x000fe4000001022b */
[----:B------:R-:W-:Y:S02]  /*be20*/  @!P1 SHF.R.S32.HI R15, RZ, 0x1f, R22 ;  /* 0x0000001fff0f9819 */ /* 0x000fe40000011416 */
[----:B------:R-:W-:Y:S02]  /*be30*/  @!P0 IADD3 R38, P2, R14, R34, RZ ;  /* 0x000000220e268210 */ /* 0x000fe40007f5e0ff */
[----:B------:R-:W-:-:S03]  /*be40*/  @!P1 LEA.HI R12, R15, R22, RZ, 0x3 ;  /* 0x000000160f0c9211 */ /* 0x000fc600078f18ff */
[C---:B------:R-:W-:Y:S01]  /*be50*/  @!P0 IMAD.X R39, R13.reuse, 0x1, R35, P2 ;  /* 0x000000010d278824 */ /* 0x040fe200010e0623 */
[----:B------:R-:W-:Y:S02]  /*be60*/  @!P0 IADD3 R40, P2, R14, R36, RZ ;  /* 0x000000240e288210 */ /* 0x000fe40007f5e0ff */
        /* <DEDUP_REMOVED lines=10> */
.L_x_830:
[----:B------:R-:W-:Y:S05]  /*bf10*/  BSYNC B0 ;  /* 0x0000000000007941 */ /* 0x000fea0003800000 */
.L_x_829:
        /* <DEDUP_REMOVED lines=14> */
[----:B------:R-:W-:Y:S01]  /*c000*/  IMAD.MOV.U32 R46, RZ, RZ, R8 ;  /* 0x000000ffff2e7224 */ /* 0x000fe200078e0008 */
[--C-:B------:R-:W-:Y:S01]  /*c010*/  SHF.R.U64 R37, R8, 0x10, R9.reuse ;  /* 0x0000001008257819 */ /* 0x100fe20000001209 */
[--C-:B------:R-:W-:Y:S01]  /*c020*/  IMAD.MOV.U32 R36, RZ, RZ, R9.reuse ;  /* 0x000000ffff247224 */ /* 0x100fe200078e0009 */
[----:B------:R-:W-:Y:S01]  /*c030*/  SHF.R.U32.HI R53, RZ, 0x10, R9 ;  /* 0x00000010ff357819 */ /* 0x000fe20000011609 */
[----:B------:R-:W-:Y:S01]  /*c040*/  IMAD.MOV.U32 R48, RZ, RZ, R10 ;  /* 0x000000ffff307224 */ /* 0x000fe200078e000a */
[----:B------:R-:W-:Y:S01]  /*c050*/  SHF.R.U64 R35, R10, 0x10, R11 ;  /* 0x000000100a237819 */ /* 0x000fe2000000120b */
[----:B------:R-:W-:Y:S01]  /*c060*/  IMAD.MOV.U32 R50, RZ, RZ, R30 ;  /* 0x000000ffff327224 */ /* 0x000fe200078e001e */
[----:B------:R-:W-:Y:S01]  /*c070*/  SHF.R.U32.HI R52, RZ, 0x10, R29 ;  /* 0x00000010ff347819 */ /* 0x000fe2000001161d */
[----:B------:R-:W-:Y:S01]  /*c080*/  IMAD.MOV.U32 R28, RZ, RZ, R31 ;  /* 0x000000ffff1c7224 */ /* 0x000fe200078e001f */
[----:B------:R-:W-:Y:S01]  /*c090*/  SHF.R.U64 R27, R12, 0x10, R13 ;  /* 0x000000100c1b7819 */ /* 0x000fe2000000120d */
[----:B------:R-:W-:Y:S01]  /*c0a0*/  IMAD.MOV.U32 R34, RZ, RZ, R11 ;  /* 0x000000ffff227224 */ /* 0x000fe200078e000b */
[----:B------:R-:W-:Y:S01]  /*c0b0*/  SHF.R.U64 R8, R14, 0x10, R15 ;  /* 0x000000100e087819 */ /* 0x000fe2000000120f */
[----:B------:R-:W-:Y:S01]  /*c0c0*/  IMAD.MOV.U32 R10, RZ, RZ, R12 ;  /* 0x000000ffff0a7224 */ /* 0x000fe200078e000c */
[----:B------:R-:W-:Y:S01]  /*c0d0*/  SHF.R.U64 R29, R30, 0x10, R31 ;  /* 0x000000101e1d7819 */ /* 0x000fe2000000121f */
[----:B------:R-:W-:Y:S01]  /*c0e0*/  IMAD.MOV.U32 R26, RZ, RZ, R13 ;  /* 0x000000ffff1a7224 */ /* 0x000fe200078e000d */
[----:B------:R-:W-:Y:S01]  /*c0f0*/  SHF.R.U32.HI R51, RZ, 0x10, R31 ;  /* 0x00000010ff337819 */ /* 0x000fe2000001161f */
[----:B------:R-:W-:Y:S01]  /*c100*/  IMAD.MOV.U32 R9, RZ, RZ, R14 ;  /* 0x000000ffff097224 */ /* 0x000fe200078e000e */
[----:B------:R-:W-:Y:S01]  /*c110*/  SHF.R.U32.HI R11, RZ, 0x10, R11 ;  /* 0x00000010ff0b7819 */ /* 0x000fe2000001160b */
[----:B------:R-:W-:Y:S01]  /*c120*/  IMAD.MOV.U32 R24, RZ, RZ, R15 ;  /* 0x000000ffff187224 */ /* 0x000fe200078e000f */
[----:B------:R-:W-:Y:S01]  /*c130*/  SHF.R.U32.HI R13, RZ, 0x10, R13 ;  /* 0x00000010ff0d7819 */ /* 0x000fe2000001160d */
        /* <DEDUP_REMOVED lines=71> */
[C---:B------:R-:W-:Y:S01]  /*c5b0*/  LOP3.LUT R57, R39.reuse, 0xffff0000, RZ, 0xc0, !PT ;  /* 0xffff000027397812 */ /* 0x040fe200078ec0ff */
        /* <DEDUP_REMOVED lines=14> */
[----:B------:R-:W-:Y:S01]  /*c6a0*/  FFMA.FTZ R55, R48, R57, -R55 ;  /* 0x0000003930377223 */ /* 0x000fe20000010837 */
        /* <DEDUP_REMOVED lines=24> */
.L_x_834:
[----:B------:R-:W-:Y:S05]  /*c830*/  BSYNC B0 ;  /* 0x0000000000007941 */ /* 0x000fea0003800000 */
.L_x_833:
        /* <DEDUP_REMOVED lines=13> */
[-C--:B------:R-:W-:Y:S02]  /*c910*/  LOP3.LUT R12, R13, R44.reuse, RZ, 0x3c, !PT ;  /* 0x0000002c0d0c7212 */ /* 0x080fe400078e3cff */
        /* <DEDUP_REMOVED lines=85> */
.L_x_832:
[----:B------:R-:W-:Y:S05]  /*ce70*/  BSYNC B1 ;  /* 0x0000000000017941 */ /* 0x000fea0003800000 */
.L_x_831:
[----:B-1----:R-:W-:Y:S01]  /*ce80*/  IADD3 R20, R158, 0x20, RZ ;  /* 0x000000209e147810 */ /* 0x002fe20007ffe0ff */
[----:B------:R-:W-:Y:S03]  /*ce90*/  BSSY B1, `(.L_x_835) ;  /* 0x00000d2000017945 */ /* 0x000fe60003800000 */
[----:B------:R-:W-:-:S13]  /*cea0*/  ISETP.GE.AND P0, PT, R20, R33, PT ;  /* 0x000000211400720c */ /* 0x000fda0003f06270 */
[----:B------:R-:W-:Y:S05]  /*ceb0*/  @P0 BRA `(.L_x_836) ;  /* 0x00000cf000000947 */ /* 0x000fea0003800000 */
[----:B------:R-:W-:Y:S01]  /*cec0*/  ISETP.GE.AND P0, PT, R32, c[0x0][0x27c], PT ;  /* 0x00009f0020007a0c */ /* 0x000fe20003f06270 */
[----:B------:R-:W-:-:S12]  /*ced0*/  BSSY B0, `(.L_x_837) ;  /* 0x0000063000007945 */ /* 0x000fd80003800000 */
[----:B------:R-:W-:Y:S05]  /*cee0*/  @P0 BRA `(.L_x_838) ;  /* 0x0000061000000947 */ /* 0x000fea0003800000 */
[----:B------:R-:W-:Y:S01]  /*cef0*/  IMAD.MOV.U32 R12, RZ, RZ, c[0x0][0x27c] ;  /* 0x00009f00ff0c7624 */ /* 0x000fe200078e00ff */
        /* <DEDUP_REMOVED lines=96> */
.L_x_838:
[----:B------:R-:W-:Y:S05]  /*d500*/  BSYNC B0 ;  /* 0x0000000000007941 */ /* 0x000fea0003800000 */
.L_x_837:
        /* <DEDUP_REMOVED lines=11> */
[----:B------:R-:W-:Y:S01]  /*d5c0*/  LEA.HI R12, R11, R22, RZ, 0x6 ;  /* 0x000000160b0c7211 */ /* 0x000fe200078f30ff */
[----:B------:R-:W-:Y:S01]  /*d5d0*/  IMAD.SHL.U32 R9, R9, 0x40, RZ ;  /* 0x0000004009097824 */ /* 0x000fe200078e00ff */
[----:B------:R-:W-:-:S02]  /*d5e0*/  LEA.HI R13, R13, R8, RZ, 0x1d ;  /* 0x000000080d0d7211 */ /* 0x000fc400078fe8ff */
[----:B------:R-:W-:Y:S02]  /*d5f0*/  LOP3.LUT R14, R14, 0x1c0, RZ, 0xc0, !PT ;  /* 0x000001c00e0e7812 */ /* 0x000fe400078ec0ff */
[----:B------:R-:W-:Y:S01]  /*d600*/  SHF.R.S32.HI R10, RZ, 0x1f, R13 ;  /* 0x0000001fff0a7819 */ /* 0x000fe2000001140d */
[----:B------:R-:W-:Y:S01]  /*d610*/  IMAD.SHL.U32 R11, R13, 0x8, RZ ;  /* 0x000000080d0b7824 */ /* 0x000fe200078e00ff */
[----:B------:R-:W-:Y:S02]  /*d620*/  SHF.R.U32.HI R8, RZ, 0x3, R14 ;  /* 0x00000003ff087819 */ /* 0x000fe4000001160e */
[----:B------:R-:W-:Y:S02]  /*d630*/  LEA.HI R10, R10, R13, RZ, 0x3 ;  /* 0x0000000d0a0a7211 */ /* 0x000fe400078f18ff */
[----:B------:R-:W-:Y:S02]  /*d640*/  LOP3.LUT R11, R14, 0x38, R11, 0xf8, !PT ;  /* 0x000000380e0b7812 */ /* 0x000fe400078ef80b */
[----:B------:R-:W-:Y:S01]  /*d650*/  SHF.L.U32 R12, R12, 0x7, RZ ;  /* 0x000000070c0c7819 */ /* 0x000fe200000006ff */
[----:B------:R-:W-:Y:S01]  /*d660*/  IMAD.SHL.U32 R10, R10, 0x400, RZ ;  /* 0x000004000a0a7824 */ /* 0x000fe200078e00ff */
[----:B------:R-:W-:-:S02]  /*d670*/  LOP3.LUT R15, R14, 0x38, R15, 0xf8, !PT ;  /* 0x000000380e0f7812 */ /* 0x000fc400078ef80f */
[----:B------:R-:W-:Y:S02]  /*d680*/  LOP3.LUT R9, R9, 0xfffffe00, RZ, 0xc0, !PT ;  /* 0xfffffe0009097812 */ /* 0x000fe400078ec0ff */
[-C--:B------:R-:W-:Y:S02]  /*d690*/  LOP3.LUT R20, R11, R8.reuse, RZ, 0x3c, !PT ;  /* 0x000000080b147212 */ /* 0x080fe400078e3cff */
[----:B------:R-:W-:Y:S02]  /*d6a0*/  LOP3.LUT R10, R10, 0x7fffe000, RZ, 0xc0, !PT ;  /* 0x7fffe0000a0a7812 */ /* 0x000fe400078ec0ff */
[----:B------:R-:W-:Y:S02]  /*d6b0*/  LOP3.LUT R12, R12, 0x7fffe000, RZ, 0xc0, !PT ;  /* 0x7fffe0000c0c7812 */ /* 0x000fe400078ec0ff */
[----:B------:R-:W-:Y:S02]  /*d6c0*/  LOP3.LUT R15, R15, R8, RZ, 0x3c, !PT ;  /* 0x000000080f0f7212 */ /* 0x000fe400078e3cff */
        /* <DEDUP_REMOVED lines=78> */
.L_x_836:
[----:B------:R-:W-:Y:S05]  /*dbb0*/  BSYNC B1 ;  /* 0x0000000000017941 */ /* 0x000fea0003800000 */
.L_x_835:
        /* <DEDUP_REMOVED lines=104> */
.L_x_842:
[----:B------:R-:W-:Y:S05]  /*e240*/  BSYNC B0 ;  /* 0x0000000000007941 */ /* 0x000fea0003800000 */
.L_x_841:
        /* <DEDUP_REMOVED lines=106> */
.L_x_840:
[----:B------:R-:W-:Y:S05]  /*e8f0*/  BSYNC B1 ;  /* 0x0000000000017941 */ /* 0x000fea0003800000 */
.L_x_839:
[----:B-1----:R-:W-:-:S04]  /*e900*/  IADD3 R20, R158, 0x60, RZ ;  /* 0x000000609e147810 */ /* 0x002fc80007ffe0ff */
        /* <DEDUP_REMOVED lines=8> */
[----:B------:R-:W-:Y:S02]  /*e990*/  SHF.L.U32 R48, R41, 0x10, RZ ;  /* 0x0000001029307819 */ /* 0x000fe400000006ff */
        /* <DEDUP_REMOVED lines=37> */
[C---:B------:R-:W-:Y:S01]  /*ebf0*/  FMUL.FTZ R46, R48.reuse, R46 ;  /* 0x0000002e302e7220 */ /* 0x040fe20000410000 */
[----:B------:R-:W-:Y:S01]  /*ec00*/  SHF.L.U32 R49, R11, 0x10, RZ ;  /* 0x000000100b317819 */ /* 0x000fe200000006ff */
        /* <DEDUP_REMOVED lines=12> */
[-C--:B------:R-:W-:Y:S01]  /*ecd0*/  FFMA.FTZ R53, R48, R42.reuse, -R53 ;  /* 0x0000002a30357223 */ /* 0x080fe20000010835 */
[C---:B------:R-:W-:Y:S01]  /*ece0*/  SHF.L.U32 R48, R38.reuse, 0x10, RZ ;  /* 0x0000001026307819 */ /* 0x040fe200000006ff */
[----:B------:R-:W-:Y:S01]  /*ecf0*/  FFMA.FTZ R15, R37, R42, R15 ;  /* 0x0000002a250f7223 */ /* 0x000fe2000001000f */
[----:B------:R-:W-:Y:S01]  /*ed00*/  LOP3.LUT R38, R38, 0xffff0000, RZ, 0xc0, !PT ;  /* 0xffff000026267812 */ /* 0x000fe200078ec0ff */
[----:B------:R-:W-:Y:S01]  /*ed10*/  FFMA.FTZ R43, R9, R44, -R43 ;  /* 0x0000002c092b7223 */ /* 0x000fe2000001082b */
[C---:B------:R-:W-:Y:S01]  /*ed20*/  SHF.L.U32 R9, R36.reuse, 0x10, RZ ;  /* 0x0000001024097819 */ /* 0x040fe200000006ff */
[----:B------:R-:W-:Y:S01]  /*ed30*/  FMUL.FTZ R42, R35, R50 ;  /* 0x00000032232a7220 */ /* 0x000fe20000410000 */
[----:B------:R-:W-:Y:S01]  /*ed40*/  LOP3.LUT R36, R36, 0xffff0000, RZ, 0xc0, !PT ;  /* 0xffff000024247812 */ /* 0x000fe200078ec0ff */
[----:B------:R-:W-:-:S02]  /*ed50*/  FFMA.FTZ R51, R41, R44, R51 ;  /* 0x0000002c29337223 */ /* 0x000fc40000010033 */
[C---:B------:R-:W-:Y:S02]  /*ed60*/  FMUL.FTZ R50, R39.reuse, R50 ;  /* 0x0000003227327220 */ /* 0x040fe40000410000 */
[C---:B------:R-:W-:Y:S01]  /*ed70*/  IMAD.U32 R44, R34.reuse, 0x10000, RZ ;  /* 0x00010000222c7824 */ /* 0x040fe200078e00ff */
[----:B------:R-:W-:Y:S01]  /*ed80*/  LOP3.LUT R34, R34, 0xffff0000, RZ, 0xc0, !PT ;  /* 0xffff000022227812 */ /* 0x000fe200078ec0ff */
[C---:B------:R-:W-:Y:S01]  /*ed90*/  IMAD.U32 R37, R40.reuse, 0x10000, RZ ;  /* 0x0001000028257824 */ /* 0x040fe200078e00ff */
[----:B------:R-:W-:Y:S01]  /*eda0*/  LOP3.LUT R40, R40, 0xffff0000, RZ, 0xc0, !PT ;  /* 0xffff000028287812 */ /* 0x000fe200078ec0ff */
[-C--:B------:R-:W-:Y:S02]  /*edb0*/  FFMA.FTZ R42, R39, R14.reuse, -R42 ;  /* 0x0000000e272a7223 */ /* 0x080fe4000001082a */
[----:B------:R-:W-:Y:S02]  /*edc0*/  FFMA.FTZ R50, R35, R14, R50 ;  /* 0x0000000e23327223 */ /* 0x000fe40000010032 */
[----:B------:R-:W-:-:S02]  /*edd0*/  FMUL.FTZ R39, R9, R8 ;  /* 0x0000000809277220 */ /* 0x000fc40000410000 */
[-C--:B------:R-:W-:Y:S02]  /*ede0*/  FMUL.FTZ R14, R44, R49.reuse ;  /* 0x000000312c0e7220 */ /* 0x080fe40000410000 */
[C---:B------:R-:W-:Y:S02]  /*edf0*/  FMUL.FTZ R8, R37.reuse, R8 ;  /* 0x0000000825087220 */ /* 0x040fe40000410000 */
[C---:B------:R-:W-:Y:S02]  /*ee00*/  FMUL.FTZ R49, R48.reuse, R49 ;  /* 0x0000003130317220 */ /* 0x040fe40000410000 */
[-C--:B------:R-:W-:Y:S02]  /*ee10*/  FFMA.FTZ R39, R37, R12.reuse, -R39 ;  /* 0x0000000c25277223 */ /* 0x080fe40000010827 */
[----:B------:R-:W-:Y:S02]  /*ee20*/  FFMA.FTZ R9, R9, R12, R8 ;  /* 0x0000000c09097223 */ /* 0x000fe40000010008 */
[----:B------:R-:W-:Y:S01]  /*ee30*/  FFMA.FTZ R48, R48, R13, -R14 ;  /* 0x0000000d30307223 */ /* 0x000fe2000001080e */
[----:B------:R-:W-:Y:S01]  /*ee40*/  F2FP.BF16.PACK_AB R14, R42, R43 ;  /* 0x0000002b2a0e723e */ /* 0x000fe200000010ff */
[----:B------:R-:W-:-:S02]  /*ee50*/  FFMA.FTZ R49, R44, R13, R49 ;  /* 0x0000000d2c317223 */ /* 0x000fc40000010031 */
[-C--:B------:R-:W-:Y:S02]  /*ee60*/  FMUL.FTZ R13, R36, R52.reuse ;  /* 0x00000034240d7220 */ /* 0x080fe40000410000 */
[-C--:B------:R-:W-:Y:S02]  /*ee70*/  FMUL.FTZ R12, R34, R11.reuse ;  /* 0x0000000b220c7220 */ /* 0x080fe40000410000 */
[----:B------:R-:W-:Y:S02]  /*ee80*/  FMUL.FTZ R52, R40, R52 ;  /* 0x0000003428347220 */ /* 0x000fe40000410000 */
[----:B------:R-:W-:Y:S02]  /*ee90*/  FMUL.FTZ R8, R38, R11 ;  /* 0x0000000b26087220 */ /* 0x000fe40000410000 */
        /* <DEDUP_REMOVED lines=13> */
.L_x_844:
[----:B------:R-:W-:Y:S05]  /*ef70*/  BSYNC B0 ;  /* 0x0000000000007941 */ /* 0x000fea0003800000 */
.L_x_843:
[----:B------:R-:W-:-:S13]  /*ef80*/  ISETP.GE.AND P0, PT, R22, c[0x0][0x27c], PT ;  /* 0x00009f0016007a0c */ /* 0x000fda0003f06270 */
[----:B------:R-:W-:Y:S05]  /*ef90*/  @P0 BRA `(.L_x_822) ;  /* 0x0000068000000947 */ /* 0x000fea0003800000 */
[----:B-1----:R-:W-:Y:S01]  /*efa0*/  SHF.R.S32.HI R13, RZ, 0x1f, R22 ;  /* 0x0000001fff0d7819 */ /* 0x002fe20000011416 */
        /* <DEDUP_REMOVED lines=9> */
[----:B------:R-:W-:Y:S02]  /*f040*/  LOP3.LUT R12, R12, 0x1c0, RZ, 0xc0, !PT ;  /* 0x000001c00c0c7812 */ /* 0x000fe400078ec0ff */
[----:B------:R-:W-:Y:S01]  /*f050*/  SHF.R.S32.HI R10, RZ, 0x1f, R11 ;  /* 0x0000001fff0a7819 */ /* 0x000fe2000001140b */
[----:B------:R-:W-:Y:S01]  /*f060*/  IMAD.SHL.U32 R15, R11, 0x8, RZ ;  /* 0x000000080b0f7824 */ /* 0x000fe200078e00ff */
[----:B------:R-:W-:Y:S02]  /*f070*/  LOP3.LUT R14, R12, 0x38, R9, 0xf8, !PT ;  /* 0x000000380c0e7812 */ /* 0x000fe400078ef809 */
[----:B------:R-:W-:Y:S02]  /*f080*/  LEA.HI R10, R10, R11, RZ, 0x3 ;  /* 0x0000000b0a0a7211 */ /* 0x000fe400078f18ff */
[----:B------:R-:W-:Y:S02]  /*f090*/  SHF.L.U32 R8, R8, 0x6, RZ ;  /* 0x0000000608087819 */ /* 0x000fe400000006ff */
[----:B------:R-:W-:Y:S01]  /*f0a0*/  SHF.R.U32.HI R9, RZ, 0x3, R12 ;  /* 0x00000003ff097819 */ /* 0x000fe2000001160c */
[----:B------:R-:W-:Y:S01]  /*f0b0*/  IMAD.SHL.U32 R11, R10, 0x400, RZ ;  /* 0x000004000a0b7824 */ /* 0x000fe200078e00ff */
[----:B------:R-:W-:-:S02]  /*f0c0*/  LOP3.LUT R12, R12, 0x38, R15, 0xf8, !PT ;  /* 0x000000380c0c7812 */ /* 0x000fc400078ef80f */
[----:B------:R-:W-:Y:S02]  /*f0d0*/  LOP3.LUT R13, R13, 0x7fffe000, RZ, 0xc0, !PT ;  /* 0x7fffe0000d0d7812 */ /* 0x000fe400078ec0ff */
[----:B------:R-:W-:Y:S02]  /*f0e0*/  LOP3.LUT R8, R8, 0xfffffe00, RZ, 0xc0, !PT ;  /* 0xfffffe0008087812 */ /* 0x000fe400078ec0ff */
[-C--:B------:R-:W-:Y:S02]  /*f0f0*/  LOP3.LUT R14, R14, R9.reuse, RZ, 0x3c, !PT ;  /* 0x000000090e0e7212 */ /* 0x080fe400078e3cff */
        /* <DEDUP_REMOVED lines=82> */
.L_x_822:
[----:B------:R-:W-:Y:S05]  /*f620*/  BSYNC B2 ;  /* 0x0000000000027941 */ /* 0x000fea0003800000 */
.L_x_794:
[----:B------:R-:W-:Y:S01]  /*f630*/  IMAD.SHL.U32 R213, R17, 0x40, RZ ;  /* 0x0000004011d57824 */ /* 0x000fe200078e00ff */
[----:B------:R-:W-:Y:S01]  /*f640*/  ISETP.GT.AND P3, PT, R98, 0x7f, PT ;  /* 0x0000007f6200780c */ /* 0x000fe20003f64270 */
[----:B-1----:R-:W-:Y:S01]  /*f650*/  IMAD.SHL.U32 R10, R158, 0x8, RZ ;  /* 0x000000089e0a7824 */ /* 0x002fe200078e00ff */
[----:B------:R-:W-:Y:S01]  /*f660*/  SEL R11, RZ, 0x4, P6 ;  /* 0x00000004ff0b7807 */ /* 0x000fe20003000000 */
[----:B------:R-:W-:Y:S01]  /*f670*/  IMAD R8, R21, c[0x0][0x208], RZ ;  /* 0x0000820015087a24 */ /* 0x000fe200078e02ff */
[----:B------:R-:W-:Y:S01]  /*f680*/  LOP3.LUT R213, R213, 0x1c0, RZ, 0xc0, !PT ;  /* 0x000001c0d5d57812 */ /* 0x000fe200078ec0ff */
[----:B------:R-:W-:Y:S01]  /*f690*/  IMAD.WIDE.U32 R12, R23, c[0x0][0x208], RZ ;  /* 0x00008200170c7a25 */ /* 0x000fe200078e00ff */
[----:B------:R-:W-:Y:S01]  /*f6a0*/  SEL R15, RZ, 0x8, P5 ;  /* 0x00000008ff0f7807 */ /* 0x000fe20002800000 */
[----:B------:R-:W-:-:S04]  /*f6b0*/  DEPBAR.LE SB0, 0x0 ;  /* 0x000080000000791a */ /* 0x000fc80000000000 */
[----:B------:R-:W-:Y:S01]  /*f6c0*/  LOP3.LUT R10, R213, 0x8, R10, 0xf8, !PT ;  /* 0x00000008d50a7812 */ /* 0x000fe200078ef80a */
[----:B------:R-:W-:Y:S01]  /*f6d0*/  IMAD R8, R23, c[0x0][0x20c], R8 ;  /* 0x0000830017087a24 */ /* 0x000fe200078e0208 */
[----:B------:R-:W-:Y:S01]  /*f6e0*/  SHF.R.U32.HI R213, RZ, 0x3, R213 ;  /* 0x00000003ffd57819 */ /* 0x000fe200000116d5 */
[----:B------:R-:W-:Y:S01]  /*f6f0*/  IMAD.MOV.U32 R224, RZ, RZ, R218 ;  /* 0x000000ffffe07224 */ /* 0x000fe200078e00da */
[----:B------:R-:W-:Y:S01]  /*f700*/  BAR.SYNC.DEFER_BLOCKING 0x0 ;  /* 0x0000000000007b1d */ /* 0x000fe20000010000 */
[----:B------:R-:W-:Y:S01]  /*f710*/  IMAD.IADD R8, R13, 0x1, R8 ;  /* 0x000000010d087824 */ /* 0x000fe200078e0208 */
[----:B------:R-:W-:Y:S01]  /*f720*/  LOP3.LUT R213, R10, R213, RZ, 0x3c, !PT ;  /* 0x000000d50ad57212 */ /* 0x000fe200078e3cff */
[----:B------:R-:W-:Y:S01]  /*f730*/  IMAD.WIDE.U32 R12, R12, 0x30, R224 ;  /* 0x000000300c0c7825 */ /* 0x000fe200078e00e0 */
[----:B------:R-:W-:Y:S02]  /*f740*/  SEL R10, RZ, 0x2, P4 ;  /* 0x00000002ff0a7807 */ /* 0x000fe40002000000 */
[----:B------:R-:W-:Y:S01]  /*f750*/  LOP3.LUT P1, RZ, R17, 0x2, RZ, 0xc0, !PT ;  /* 0x0000000211ff7812 */ /* 0x000fe2000782c0ff */
[----:B------:R-:W-:Y:S01]  /*f760*/  IMAD R8, R8, 0x30, RZ ;  /* 0x0000003008087824 */ /* 0x000fe200078e02ff */
[----:B------:R-:W-:Y:S01]  /*f770*/  LEA R32, P0, R12, c[0x0][0x1f8], 0x1 ;  /* 0x00007e000c207a11 */ /* 0x000fe200078008ff */
[----:B------:R-:W-:Y:S01]  /*f780*/  IMAD R213, R6, 0x200, R213 ;  /* 0x0000020006d57824 */ /* 0x000fe200078e02d5 */
[----:B------:R-:W-:Y:S01]  /*f790*/  LEA.HI R6, R19, R98, RZ, 0x5 ;  /* 0x0000006213067211 */ /* 0x000fe200078f28ff */
[----:B------:R-:W-:Y:S01]  /*f7a0*/  IMAD.IADD R8, R13, 0x1, R8 ;  /* 0x000000010d087824 */ /* 0x000fe200078e0208 */
[----:B------:R-:W-:Y:S01]  /*f7b0*/  IADD3 R10, R11, R10, R18 ;  /* 0x0000000a0b0a7210 */ /* 0x000fe20007ffe012 */
[----:B------:R-:W-:Y:S01]  /*f7c0*/  @!P3 IMAD.MOV.U32 R11, RZ, RZ, c[0x0][0x208] ;  /* 0x00008200ff0bb624 */ /* 0x000fe200078e00ff */
[----:B------:R-:W-:Y:S01]  /*f7d0*/  P2R R9, PR, RZ, 0x40 ;  /* 0x00000040ff097803 */ /* 0x000fe20000000000 */
[----:B------:R-:W-:Y:S01]  /*f7e0*/  IMAD.SHL.U32 R13, R6, 0x20, RZ ;  /* 0x00000020060d7824 */ /* 0x000fe200078e00ff */
[----:B------:R-:W-:Y:S01]  /*f7f0*/  LEA.HI.X R33, R12, c[0x0][0x1fc], R8, 0x1, P0 ;  /* 0x00007f000c217a11 */ /* 0x000fe200000f0c08 */
[----:B------:R-:W-:Y:S01]  /*f800*/  @!P3 IMAD.MOV.U32 R8, RZ, RZ, c[0x0][0x20c] ;  /* 0x00008300ff08b624 */ /* 0x000fe200078e00ff */
[----:B------:R-:W-:Y:S01]  /*f810*/  @!P3 LEA R66, P0, R11, R32, 0x6 ;  /* 0x000000200b42b211 */ /* 0x000fe200078030ff */
[----:B------:R-:W-:Y:S01]  /*f820*/  IMAD.IADD R10, R15, 0x1, R10 ;  /* 0x000000010f0a7824 */ /* 0x000fe200078e020a */
[----:B------:R-:W-:Y:S01]  /*f830*/  LOP3.LUT R13, R13, 0x7ffffc00, RZ, 0xc0, !PT ;  /* 0x7ffffc000d0d7812 */ /* 0x000fe200078ec0ff */
[----:B------:R-:W-:Y:S01]  /*f840*/  IMAD.SHL.U32 R213, R213, 0x2, RZ ;  /* 0x00000002d5d57824 */ /* 0x000fe200078e00ff */
[----:B------:R-:W-:Y:S01]  /*f850*/  @!P3 LEA.HI.X R67, R11, R33, R8, 0x6, P0 ;  /* 0x000000210b43b211 */ /* 0x000fe200000f3408 */
[----:B------:R-:W-:Y:S01]  /*f860*/  IMAD.SHL.U32 R220, R16, 0x2, RZ ;  /* 0x0000000210dc7824 */ /* 0x000fe200078e00ff */
[----:B------:R-:W-:Y:S01]  /*f870*/  IADD3 R8, R2, R99, -R158 ;  /* 0x0000006302087210 */ /* 0x000fe20007ffe89e */
[----:B------:R-:W-:Y:S01]  /*f880*/  IMAD.IADD R2, R0, 0x1, R13 ;  /* 0x0000000100027824 */ /* 0x000fe200078e020d */
[----:B------:R-:W-:Y:S01]  /*f890*/  LOP3.LUT P4, RZ, R10, 0x1, RZ, 0xc0, !PT ;  /* 0x000000010aff7812 */ /* 0x000fe2000788c0ff */
[----:B------:R-:W-:Y:S01]  /*f8a0*/  LDSM.16.M88.4 R20, [R213+0xa080] ;  /* 0x00a08000d514783b */ /* 0x000fe20000000200 */
[C---:B------:R-:W-:Y:S01]  /*f8b0*/  IADD3 R12, R213.reuse, 0xa080, RZ ;  /* 0x0000a080d50c7810 */ /* 0x040fe20007ffe0ff */
[----:B------:R-:W-:Y:S01]  /*f8c0*/  IMAD.SHL.U32 R60, R2, 0x2, RZ ;  /* 0x00000002023c7824 */ /* 0x000fe200078e00ff */
[----:B------:R-:W-:Y:S01]  /*f8d0*/  ISETP.LT.OR P0, PT, R8, 0x1, !P4 ;  /* 0x000000010800780c */ /* 0x000fe20006701670 */
[----:B------:R-:W-:Y:S01]  /*f8e0*/  LDSM.16.M88.4 R28, [R213+0xb080] ;  /* 0x00b08000d51c783b */ /* 0x000fe20000000200 */
[----:B------:R-:W-:Y:S01]  /*f8f0*/  LEA R214, R2, 0x10080, 0x1 ;  /* 0x0001008002d67811 */ /* 0x000fe200078e08ff */
[----:B------:R-:W-:Y:S01]  /*f900*/  IMAD.MOV.U32 R2, RZ, RZ, 0x40 ;  /* 0x00000040ff027424 */ /* 0x000fe200078e00ff */
[----:B------:R-:W-:Y:S01]  /*f910*/  IADD3 R211, R213, 0xa0a0, RZ ;  /* 0x0000a0a0d5d37810 */ /* 0x000fe20007ffe0ff */
[----:B------:R-:W1:Y:S01]  /*f920*/  LDSM.16.M88.4 R60, [R60+0x10080] ;  /* 0x010080003c3c783b */ /* 0x000e620000000200 */
[----:B------:R-:W-:Y:S01]  /*f930*/  @P1 IADD3 R211, R12, -0x20, RZ ;  /* 0xffffffe00cd31810 */ /* 0x000fe20007ffe0ff */
[--C-:B------:R-:W-:Y:S01]  /*f940*/  IMAD R212, R7, 0x2, R214.reuse ;  /* 0x0000000207d47824 */ /* 0x100fe200078e02d6 */
[C---:B------:R-:W-:Y:S01]  /*f950*/  LOP3.LUT P2, RZ, R10.reuse, 0x2, RZ, 0xc0, !PT ;  /* 0x000000020aff7812 */ /* 0x040fe2000784c0ff */
[----:B------:R-:W2:Y:S01]  /*f960*/  LDSM.16.M88.4 R12, [R213+0xa880] ;  /* 0x00a88000d50c783b */ /* 0x000ea20000000200 */
[----:B------:R-:W-:Y:S01]  /*f970*/  LOP3.LUT P1, RZ, R10, 0x4, RZ, 0xc0, !PT ;  /* 0x000000040aff7812 */ /* 0x000fe2000782c0ff */
[C---:B------:R-:W-:Y:S01]  /*f980*/  IMAD R210, R5.reuse, 0x2, R214 ;  /* 0x0000000205d27824 */ /* 0x040fe200078e02d6 */
[----:B------:R-:W-:Y:S01]  /*f990*/  @!P3 ISETP.LT.OR P4, PT, R8, 0x21, !P4 ;  /* 0x000000210800b80c */ /* 0x000fe20006781670 */
[----:B------:R-:W-:Y:S01]  /*f9a0*/  LDSM.16.M88.4 R44, [R212] ;  /* 0x00000000d42c783b */ /* 0x000fe20000000200 */
[----:B------:R-:W-:Y:S01]  /*f9b0*/  IMAD R209, R5, 0x2, R212 ;  /* 0x0000000205d17824 */ /* 0x000fe200078e02d4 */
[----:B------:R-:W-:-:S02]  /*f9c0*/  IADD3 R203, R211, 0x800, RZ ;  /* 0x00000800d3cb7810 */ /* 0x000fc40007ffe0ff */
[----:B------:R-:W3:Y:S01]  /*f9d0*/  LDSM.16.M88.4 R56, [R211] ;  /* 0x00000000d338783b */ /* 0x000ee20000000200 */
[C---:B------:R-:W-:Y:S02]  /*f9e0*/  IADD3 R202, R211.reuse, 0x1000, RZ ;  /* 0x00001000d3ca7810 */ /* 0x040fe40007ffe0ff */
[C---:B------:R-:W-:Y:S01]  /*f9f0*/  IADD3 R200, R211.reuse, 0x1800, RZ ;  /* 0x00001800d3c87810 */ /* 0x040fe20007ffe0ff */
[----:B------:R-:W4:Y:S01]  /*fa00*/  LDSM.16.M88.4 R52, [R211+0x800] ;  /* 0x00080000d334783b */ /* 0x000f220000000200 */
[C---:B------:R-:W-:Y:S02]  /*fa10*/  IADD3 R199, R211.reuse, 0x2000, RZ ;  /* 0x00002000d3c77810 */ /* 0x040fe40007ffe0ff */
[C---:B------:R-:W-:Y:S01]  /*fa20*/  IADD3 R198, R211.reuse, 0x2800, RZ ;  /* 0x00002800d3c67810 */ /* 0x040fe20007ffe0ff */
[----:B------:R-:W3:Y:S01]  /*fa30*/  LDSM.16.M88.4 R48, [R211+0x1000] ;  /* 0x00100000d330783b */ /* 0x000ee20000000200 */
[C---:B------:R-:W-:Y:S02]  /*fa40*/  IADD3 R197, R211.reuse, 0x3000, RZ ;  /* 0x00003000d3c57810 */ /* 0x040fe40007ffe0ff */
[----:B------:R-:W-:Y:S01]  /*fa50*/  IADD3 R196, R211, 0x3800, RZ ;  /* 0x00003800d3c47810 */ /* 0x000fe20007ffe0ff */
[----:B------:R-:W-:Y:S01]  /*fa60*/  @!PT LDS RZ, [RZ] ;  /* 0x00000000fffff984 */ /* 0x000fe20000000800 */
[----:B------:R-:W-:Y:S01]  /*fa70*/  @!PT LDS RZ, [RZ] ;  /* 0x00000000fffff984 */ /* 0x000fe20000000800 */
[----:B------:R-:W-:Y:S01]  /*fa80*/  @!PT LDS RZ, [RZ] ;  /* 0x00000000fffff984 */ /* 0x000fe20000000800 */
[----:B------:R3:W-:Y:S01]  /*fa90*/  LDGSTS.E.BYPASS.LTC128B.128 [R220+0x4080], [R32.64], !P0 ;  /* 0x0408000020dc7fae */ /* 0x0007e2000c101d52 */
[----:B------:R-:W-:-:S02]  /*faa0*/  LOP3.LUT P0, RZ, R17, 0x4, RZ, 0xc0, !PT ;  /* 0x0000000411ff7812 */ /* 0x000fc4000780c0ff */
[----:B------:R-:W-:Y:S02]  /*fab0*/  IADD3 R195, R211, 0x4000, RZ ;  /* 0x00004000d3c37810 */ /* 0x000fe40007ffe0ff */
[----:B------:R-:W-:Y:S02]  /*fac0*/  SEL R2, R2, 0xffffffc0, !P0 ;  /* 0xffffffc002027807 */ /* 0x000fe40004000000 */
[C---:B------:R-:W-:Y:S02]  /*fad0*/  ISETP.LT.OR P0, PT, R8.reuse, 0x1, !P2 ;  /* 0x000000010800780c */ /* 0x040fe40005701670 */
[----:B------:R-:W-:Y:S01]  /*fae0*/  @!P3 ISETP.LT.OR P2, PT, R8, 0x21, !P2 ;  /* 0x000000210800b80c */ /* 0x000fe20005741670 */
[--C-:B------:R-:W-:Y:S01]  /*faf0*/  IMAD.IADD R207, R213, 0x1, R2.reuse ;  /* 0x00000001d5cf7824 */ /* 0x100fe200078e0202 */
[C---:B------:R-:W-:Y:S01]  /*fb00*/  IADD3 R194, R211.reuse, 0x4800, RZ ;  /* 0x00004800d3c27810 */ /* 0x040fe20007ffe0ff */
[C---:B------:R-:W-:Y:S01]  /*fb10*/  IMAD.IADD R201, R211.reuse, 0x1, R2 ;  /* 0x00000001d3c97824 */ /* 0x040fe200078e0202 */
[----:B------:R-:W-:-:S02]  /*fb20*/  IADD3 R193, R211, 0x5000, RZ ;  /* 0x00005000d3c17810 */ /* 0x000fc40007ffe0ff */
[----:B------:R-:W-:Y:S01]  /*fb30*/  IADD3 R192, R211, 0x5800, RZ ;  /* 0x00005800d3c07810 */ /* 0x000fe20007ffe0ff */
[C---:B-1----:R-:W-:Y:S04]  /*fb40*/  HMMA.16816.F32.BF16 R24, R60.reuse, R20, RZ ;  /* 0x000000143c18723c */ /* 0x042fe800000418ff */
[----:B------:R1:W-:Y:S01]  /*fb50*/  LDGSTS.E.BYPASS.LTC128B.128 [R220+0x5880], [R32.64+0x80], !P0 ;  /* 0x0588008020dc7fae */ /* 0x0003e2000c101d52 */
[C---:B------:R-:W-:Y:S02]  /*fb60*/  ISETP.LT.OR P0, PT, R8.reuse, 0x1, !P1 ;  /* 0x000000010800780c */ /* 0x040fe40004f01670 */
[----:B------:R-:W-:Y:S01]  /*fb70*/  @!P3 ISETP.LT.OR P1, PT, R8, 0x21, !P1 ;  /* 0x000000210800b80c */ /* 0x000fe20004f21670 */
[C---:B--2---:R-:W-:Y:S08]  /*fb80*/  HMMA.16816.F32.BF16 R16, R60.reuse, R12, RZ ;  /* 0x0000000c3c10723c */ /* 0x044ff000000418ff */
[----:B------:R-:W-:Y:S02]  /*fb90*/  HMMA.16816.F32.BF16 R20, R60, R22, RZ ;  /* 0x000000163c14723c */ /* 0x000fe400000418ff */
[----:B------:R1:W-:Y:S01]  /*fba0*/  LDGSTS.E.BYPASS.LTC128B.128 [R220+0x7080], [R32.64+0x100], !P0 ;  /* 0x0708010020dc7fae */ /* 0x0003e2000c101d52 */
[----:B------:R-:W-:-:S04]  /*fbb0*/  LOP3.LUT P0, RZ, R10, 0x8, RZ, 0xc0, !PT ;  /* 0x000000080aff7812 */ /* 0x000fc8000780c0ff */
[C---:B------:R-:W-:Y:S01]  /*fbc0*/  ISETP.LT.OR P6, PT, R8.reuse, 0x1, !P0 ;  /* 0x000000010800780c */ /* 0x040fe200047c1670 */
[----:B------:R-:W-:Y:S01]  /*fbd0*/  HMMA.16816.F32.BF16 R12, R60, R14, RZ ;  /* 0x0000000e3c0c723c */ /* 0x000fe200000418ff */
[----:B------:R-:W-:-:S07]  /*fbe0*/  @!P3 ISETP.LT.OR P0, PT, R8, 0x21, !P0 ;  /* 0x000000210800b80c */ /* 0x000fce0004701670 */
[----:B---3--:R-:W-:Y:S04]  /*fbf0*/  HMMA.16816.F32.BF16 R24, R44, R56, R24 ;  /* 0x000000382c18723c */ /* 0x008fe80000041818 */
[----:B------:R1:W-:Y:S01]  /*fc00*/  LDGSTS.E.BYPASS.LTC128B.128 [R220+0x8880], [R32.64+0x180], !P6 ;  /* 0x0888018020dc7fae */ /* 0x0003e2000f101d52 */
[----:B------:R-:W-:-:S03]  /*fc10*/  ISETP.NE.AND P6, PT, R9, RZ, PT ;  /* 0x000000ff0900720c */ /* 0x000fc60003fc5270 */
[----:B------:R-:W-:Y:S01]  /*fc20*/  HMMA.16816.F32.BF16 R8, R60, R28, RZ ;  /* 0x0000001c3c08723c */ /* 0x000fe200000418ff */
[----:B------:R2:W-:Y:S01]  /*fc30*/  @!P3 LDGSTS.E.BYPASS.LTC128B.128 [R220+0x5080], [R66.64], !P4 ;  /* 0x0508000042dcbfae */ /* 0x0005e2000e101d52 */
[----:B------:R-:W-:-:S03]  /*fc40*/  ISETP.GE.AND P4, PT, R99, 0x31, PT ;  /* 0x000000316300780c */ /* 0x000fc60003f86270 */
[----:B------:R2:W-:Y:S03]  /*fc50*/  @!P3 LDGSTS.E.BYPASS.LTC128B.128 [R220+0x6880], [R66.64+0x80], !P2 ;  /* 0x0688008042dcbfae */ /* 0x0005e6000d101d52 */
[----:B------:R-:W-:Y:S01]  /*fc60*/  HMMA.16816.F32.BF16 R60, R60, R30, RZ ;  /* 0x0000001e3c3c723c */ /* 0x000fe200000418ff */
[----:B------:R2:W-:Y:S04]  /*fc70*/  @!P3 LDGSTS.E.BYPASS.LTC128B.128 [R220+0x8080], [R66.64+0x100], !P1 ;  /* 0x0808010042dcbfae */ /* 0x0005e8000c901d52 */
[----:B------:R2:W-:Y:S03]  /*fc80*/  @!P3 LDGSTS.E.BYPASS.LTC128B.128 [R220+0x9880], [R66.64+0x180], !P0 ;  /* 0x0988018042dcbfae */ /* 0x0005e6000c101d52 */
[C---:B------:R-:W-:Y:S01]  /*fc90*/  HMMA.16816.F32.BF16 R20, R44.reuse, R58, R20 ;  /* 0x0000003a2c14723c */ /* 0x040fe20000041814 */
[----:B------:R-:W-:Y:S04]  /*fca0*/  LDSM.16.M88.4 R40, [R210] ;  /* 0x00000000d228783b */ /* 0x000fe80000000200 */
[----:B------:R-:W3:Y:S03]  /*fcb0*/  LDSM.16.M88.4 R36, [R207+0xa080] ;  /* 0x00a08000cf24783b */ /* 0x000ee60000000200 */
[C---:B----4-:R-:W-:Y:S01]  /*fcc0*/  HMMA.16816.F32.BF16 R16, R44.reuse, R52, R16 ;  /* 0x000000342c10723c */ /* 0x050fe20000041810 */
[----:B-1----:R-:W1:Y:S04]  /*fcd0*/  LDSM.16.M88.4 R32, [R207+0xa880] ;  /* 0x00a88000cf20783b */ /* 0x002e680000000200 */
[----:B------:R-:W4:Y:S03]  /*fce0*/  LDSM.16.M88.4 R28, [R207+0xb080] ;  /* 0x00b08000cf1c783b */ /* 0x000f260000000200 */
[C---:B------:R-:W-:Y:S01]  /*fcf0*/  HMMA.16816.F32.BF16 R12, R44.reuse, R54, R12 ;  /* 0x000000362c0c723c */ /* 0x040fe2000004180c */
[----:B------:R-:W-:Y:S04]  /*fd00*/  LDSM.16.M88.4 R56, [R209] ;  /* 0x00000000d138783b */ /* 0x000fe80000000200 */
[----:B------:R-:W1:Y:S03]  /*fd10*/  LDSM.16.M88.4 R52, [R201] ;  /* 0x00000000c934783b */ /* 0x000e660000000200 */
[C---:B------:R-:W-:Y:S01]  /*fd20*/  HMMA.16816.F32.BF16 R8, R44.reuse, R48, R8 ;  /* 0x000000302c08723c */ /* 0x040fe20000041808 */
[----:B------:R-:W0:Y:S07]  /*fd30*/  LDGDEPBAR ;  /* 0x00000000000079af */ /* 0x000e2e0000000000 */
[----:B------:R-:W-:Y:S01]  /*fd40*/  HMMA.16816.F32.BF16 R60, R44, R50, R60 ;  /* 0x000000322c3c723c */ /* 0x000fe2000004183c */
[----:B------:R-:W2:Y:S04]  /*fd50*/  LDSM.16.M88.4 R48, [R201+0x800] ;  /* 0x00080000c930783b */ /* 0x000ea80000000200 */
[----:B------:R-:W2:Y:S03]  /*fd60*/  LDSM.16.M88.4 R44, [R201+0x1000] ;  /* 0x00100000c92c783b */ /* 0x000ea60000000200 */
[C---:B---3--:R-:W-:Y:S08]  /*fd70*/  HMMA.16816.F32.BF16 R24, R40.reuse, R36, R24 ;  /* 0x000000242818723c */ /* 0x048ff00000041818 */
[C---:B------:R-:W-:Y:S01]  /*fd80*/  HMMA.16816.F32.BF16 R20, R40.reuse, R38, R20 ;  /* 0x000000262814723c */ /* 0x040fe20000041814 */
[----:B------:R-:W-:Y:S07]  /*fd90*/  LDSM.16.M88.4 R36, [R213+0xb880] ;  /* 0x00b88000d524783b */ /* 0x000fee0000000200 */
[C---:B-1----:R-:W-:Y:S08]  /*fda0*/  HMMA.16816.F32.BF16 R16, R40.reuse, R32, R16 ;  /* 0x000000202810723c */ /* 0x042ff00000041810 */
[C---:B------:R-:W-:Y:S01]  /*fdb0*/  HMMA.16816.F32.BF16 R12, R40.reuse, R34, R12 ;  /* 0x00000022280c723c */ /* 0x040fe2000004180c */
[----:B------:R-:W-:Y:S07]  /*fdc0*/  LDSM.16.M88.4 R32, [R213+0xc080] ;  /* 0x00c08000d520783b */ /* 0x000fee0000000200 */
[C---:B----4-:R-:W-:Y:S08]  /*fdd0*/  HMMA.16816.F32.BF16 R8, R40.reuse, R28, R8 ;  /* 0x0000001c2808723c */ /* 0x050ff00000041808 */
[----:B------:R-:W-:Y:S01]  /*fde0*/  HMMA.16816.F32.BF16 R60, R40, R30, R60 ;  /* 0x0000001e283c723c */ /* 0x000fe2000004183c */
[----:B------:R-:W1:Y:S04]  /*fdf0*/  LDSM.16.M88.4 R40, [R214+0x4000] ;  /* 0x00400000d628783b */ /* 0x000e680000000200 */
[----:B------:R-:W3:Y:S03]  /*fe00*/  LDSM.16.M88.4 R28, [R213+0xc880] ;  /* 0x00c88000d51c783b */ /* 0x000ee60000000200 */
[C---:B------:R-:W-:Y:S08]  /*fe10*/  HMMA.16816.F32.BF16 R24, R56.reuse, R52, R24 ;  /* 0x000000343818723c */ /* 0x040ff00000041818 */
[C---:B------:R-:W-:Y:S01]  /*fe20*/  HMMA.16816.F32.BF16 R20, R56.reuse, R54, R20 ;  /* 0x000000363814723c */ /* 0x040fe20000041814 */
[----:B------:R-:W-:Y:S07]  /*fe30*/  LDSM.16.M88.4 R52, [R211+0x1800] ;  /* 0x00180000d334783b */ /* 0x000fee0000000200 */
[C---:B--2---:R-:W-:Y:S08]  /*fe40*/  HMMA.16816.F32.BF16 R16, R56.reuse, R48, R16 ;  /* 0x000000303810723c */ /* 0x044ff00000041810 */
[C---:B------:R-:W-:Y:S01]  /*fe50*/  HMMA.16816.F32.BF16 R12, R56.reuse, R50, R12 ;  /* 0x00000032380c723c */ /* 0x040fe2000004180c */
[----:B------:R-:W-:Y:S07]  /*fe60*/  LDSM.16.M88.4 R48, [R211+0x2000] ;  /* 0x00200000d330783b */ /* 0x000fee0000000200 */
[C---:B------:R-:W-:Y:S08]  /*fe70*/  HMMA.16816.F32.BF16 R8, R56.reuse, R44, R8 ;  /* 0x0000002c3808723c */ /* 0x040ff00000041808 */
[----:B------:R-:W-:Y:S01]  /*fe80*/  HMMA.16816.F32.BF16 R60, R56, R46, R60 ;  /* 0x0000002e383c723c */ /* 0x000fe2000004183c */
[----:B------:R-:W2:Y:S04]  /*fe90*/  LDSM.16.M88.4 R56, [R212+0x4000] ;  /* 0x00400000d438783b */ /* 0x000ea80000000200 */
[----:B------:R-:W4:Y:S03]  /*fea0*/  LDSM.16.M88.4 R44, [R211+0x2800] ;  /* 0x00280000d32c783b */ /* 0x000f260000000200 */
[C---:B-1----:R-:W-:Y:S08]  /*feb0*/  HMMA.16816.F32.BF16 R24, R40.reuse, R36, R24 ;  /* 0x000000242818723c */ /* 0x042ff00000041818 */
[C---:B------:R-:W-:Y:S01]  /*fec0*/  HMMA.16816.F32.BF16 R20, R40.reuse, R38, R20 ;  /* 0x000000262814723c */ /* 0x040fe20000041814 */
[----:B------:R-:W-:Y:S07]  /*fed0*/  LDSM.16.M88.4 R36, [R207+0xb880] ;  /* 0x00b88000cf24783b */ /* 0x000fee0000000200 */
[C---:B------:R-:W-:Y:S08]  /*fee0*/  HMMA.16816.F32.BF16 R16, R40.reuse, R32, R16 ;  /* 0x000000202810723c */ /* 0x040ff00000041810 */
[C---:B------:R-:W-:Y:S01]  /*fef0*/  HMMA.16816.F32.BF16 R12, R40.reuse, R34, R12 ;  /* 0x00000022280c723c */ /* 0x040fe2000004180c */
[----:B------:R-:W-:Y:S07]  /*ff00*/  LDSM.16.M88.4 R32, [R207+0xc080] ;  /* 0x00c08000cf20783b */ /* 0x000fee0000000200 */
[C---:B---3--:R-:W-:Y:S08]  /*ff10*/  HMMA.16816.F32.BF16 R8, R40.reuse, R28, R8 ;  /* 0x0000001c2808723c */ /* 0x048ff00000041808 */
[----:B------:R-:W-:Y:S01]  /*ff20*/  HMMA.16816.F32.BF16 R60, R40, R30, R60 ;  /* 0x0000001e283c723c */ /* 0x000fe2000004183c */
[----:B------:R-:W1:Y:S04]  /*ff30*/  LDSM.16.M88.4 R40, [R210+0x4000] ;  /* 0x00400000d228783b */ /* 0x000e680000000200 */
[----:B------:R-:W3:Y:S03]  /*ff40*/  LDSM.16.M88.4 R28, [R207+0xc880] ;  /* 0x00c88000cf1c783b */ /* 0x000ee60000000200 */
[C---:B--2---:R-:W-:Y:S08]  /*ff50*/  HMMA.16816.F32.BF16 R24, R56.reuse, R52, R24 ;  /* 0x000000343818723c */ /* 0x044ff00000041818 */
[C---:B------:R-:W-:Y:S01]  /*ff60*/  HMMA.16816.F32.BF16 R20, R56.reuse, R54, R20 ;  /* 0x000000363814723c */ /* 0x040fe20000041814 */
[----:B------:R-:W-:Y:S07]  /*ff70*/  LDSM.16.M88.4 R52, [R201+0x1800] ;  /* 0x00180000c934783b */ /* 0x000fee0000000200 */
[C---:B------:R-:W-:Y:S08]  /*ff80*/  HMMA.16816.F32.BF16 R16, R56.reuse, R48, R16 ;  /* 0x000000303810723c */ /* 0x040ff00000041810 */
[C---:B------:R-:W-:Y:S01]  /*ff90*/  HMMA.16816.F32.BF16 R12, R56.reuse, R50, R12 ;  /* 0x00000032380c723c */ /* 0x040fe2000004180c */
[----:B------:R-:W-:Y:S07]  /*ffa0*/  LDSM.16.M88.4 R48, [R201+0x2000] ;  /* 0x00200000c930783b */ /* 0x000fee0000000200 */
[C---:B----4-:R-:W-:Y:S08]  /*ffb0*/  HMMA.16816.F32.BF16 R8, R56.reuse, R44, R8 ;  /* 0x0000002c3808723c */ /* 0x050ff00000041808 */
        /* <DEDUP_REMOVED lines=82> */
[----:B------:R-:W4:Y:S01]  /*104e0*/  LDSM.16.M88.4 R44, [R201+0x5800] ;  /* 0x00580000c92c783b */ /* 0x000f220000000200 */
[----:B------:R-:W-:-:S04]  /*104f0*/  DEPBAR.LE SB0, 0x0 ;  /* 0x000080000000791a */ /* 0x000fc80000000000 */
[C---:B-1----:R-:W-:Y:S08]  /*10500*/  HMMA.16816.F32.BF16 R24, R40.reuse, R36, R24 ;  /* 0x000000242818723c */ /* 0x042ff00000041818 */
[C---:B------:R-:W-:Y:S08]  /*10510*/  HMMA.16816.F32.BF16 R20, R40.reuse, R38, R20 ;  /* 0x000000262814723c */ /* 0x040ff00000041814 */
[C---:B------:R-:W-:Y:S08]  /*10520*/  HMMA.16816.F32.BF16 R16, R40.reuse, R32, R16 ;  /* 0x000000202810723c */ /* 0x040ff00000041810 */
[C---:B------:R-:W-:Y:S08]  /*10530*/  HMMA.16816.F32.BF16 R12, R40.reuse, R34, R12 ;  /* 0x00000022280c723c */ /* 0x040ff0000004180c */
[C---:B---3--:R-:W-:Y:S08]  /*10540*/  HMMA.16816.F32.BF16 R8, R40.reuse, R28, R8 ;  /* 0x0000001c2808723c */ /* 0x048ff00000041808 */
[----:B------:R-:W-:Y:S08]  /*10550*/  HMMA.16816.F32.BF16 R60, R40, R30, R60 ;  /* 0x0000001e283c723c */ /* 0x000ff0000004183c */
[C---:B--2---:R-:W-:Y:S08]  /*10560*/  HMMA.16816.F32.BF16 R24, R56.reuse, R52, R24 ;  /* 0x000000343818723c */ /* 0x044ff00000041818 */
[C---:B------:R-:W-:Y:S08]  /*10570*/  HMMA.16816.F32.BF16 R20, R56.reuse, R54, R20 ;  /* 0x000000363814723c */ /* 0x040ff00000041814 */
[C---:B------:R-:W-:Y:S08]  /*10580*/  HMMA.16816.F32.BF16 R16, R56.reuse, R48, R16 ;  /* 0x000000303810723c */ /* 0x040ff00000041810 */
[C---:B------:R-:W-:Y:S08]  /*10590*/  HMMA.16816.F32.BF16 R12, R56.reuse, R50, R12 ;  /* 0x00000032380c723c */ /* 0x040ff0000004180c */
[C---:B----4-:R-:W-:Y:S08]  /*105a0*/  HMMA.16816.F32.BF16 R8, R56.reuse, R44, R8 ;  /* 0x0000002c3808723c */ /* 0x050ff00000041808 */
[----:B------:R-:W-:Y:S01]  /*105b0*/  HMMA.16816.F32.BF16 R60, R56, R46, R60 ;  /* 0x0000002e383c723c */ /* 0x000fe2000004183c */
[----:B------:R-:W-:Y:S06]  /*105c0*/  BAR.SYNC.DEFER_BLOCKING 0x0 ;  /* 0x0000000000007b1d */ /* 0x000fec0000010000 */
[----:B------:R-:W-:Y:S05]  /*105d0*/  @!P4 BRA `(.L_x_845) ;  /* 0x000002100000c947 */ /* 0x000fea0003800000 */
[----:B------:R-:W-:Y:S02]  /*105e0*/  IADD3 R2, -R158, 0x30, RZ ;  /* 0x000000309e027810 */ /* 0x000fe40007ffe1ff */
[----:B------:R-:W-:-:S02]  /*105f0*/  IADD3 R28, R156, -0x2, RZ ;  /* 0xfffffffe9c1c7810 */ /* 0x000fc40007ffe0ff */
[----:B------:R-:W-:Y:S02]  /*10600*/  ISETP.GE.AND P0, PT, R2, 0x21, PT ;  /* 0x000000210200780c */ /* 0x000fe40003f06270 */
[----:B------:R-:W-:Y:S01]  /*10610*/  SHF.R.S32.HI R29, RZ, 0x1f, R28 ;  /* 0x0000001fff1d7819 */ /* 0x000fe2000001141c */
[-C--:B------:R-:W-:Y:S01]  /*10620*/  IMAD R3, R3, R28.reuse, RZ ;  /* 0x0000001c03037224 */ /* 0x080fe200078e02ff */
[----:B------:R-:W-:Y:S01]  /*10630*/  P2R R30, PR, RZ, 0x8 ;  /* 0x00000008ff1e7803 */ /* 0x000fe20000000000 */
[----:B------:R-:W-:Y:S01]  /*10640*/  IMAD.WIDE.U32 R32, R64, R28, RZ ;  /* 0x0000001c40207225 */ /* 0x000fe200078e00ff */
[----:B------:R-:W-:-:S03]  /*10650*/  LOP3.LUT P3, RZ, R217, 0x2, RZ, 0xc0, !PT ;  /* 0x00000002d9ff7812 */ /* 0x000fc6000786c0ff */
[----:B------:R-:W-:-:S04]  /*10660*/  IMAD R3, R29, R64, R3 ;  /* 0x000000401d037224 */ /* 0x000fc800078e0203 */
[----:B------:R-:W-:Y:S01]  /*10670*/  IMAD.IADD R3, R33, 0x1, R3 ;  /* 0x0000000121037824 */ /* 0x000fe200078e0203 */
[----:B------:R-:W-:-:S04]  /*10680*/  @P0 IADD3 R29, P2, P1, R222, UR5, R32 ;  /* 0x00000005de1d0c10 */ /* 0x000fc8000f95e020 */
[----:B------:R-:W-:Y:S02]  /*10690*/  @P0 IADD3.X R28, R227, UR8, R3, P2, P1 ;  /* 0x00000008e31c0c10 */ /* 0x000fe400097e2403 */
[----:B------:R-:W-:-:S13]  /*106a0*/  ISETP.GE.AND P1, PT, R2, 0x1, PT ;  /* 0x000000010200780c */ /* 0x000fda0003f26270 */
[----:B------:R-:W-:-:S05]  /*106b0*/  @P1 IADD3 R32, P2, R222, R32, RZ ;  /* 0x00000020de201210 */ /* 0x000fca0007f5e0ff */
[----:B------:R-:W-:Y:S01]  /*106c0*/  @P1 IMAD.X R3, R3, 0x1, R227, P2 ;  /* 0x0000000103031824 */ /* 0x000fe200010e06e3 */
[----:B------:R-:W-:-:S04]  /*106d0*/  @P1 LEA R2, P2, R32, c[0x0][0x1c8], 0x1 ;  /* 0x0000720020021a11 */ /* 0x000fc800078408ff */
[----:B------:R-:W-:Y:S02]  /*106e0*/  @P1 LEA.HI.X R3, R32, c[0x0][0x1cc], R3, 0x1, P2 ;  /* 0x0000730020031a11 */ /* 0x000fe400010f0c03 */
[----:B------:R-:W-:-:S03]  /*106f0*/  @P0 LEA R32, P2, R29, c[0x0][0x1c8], 0x1 ;  /* 0x000072001d200a11 */ /* 0x000fc600078408ff */
[----:B------:R-:W-:Y:S01]  /*10700*/  @!PT LDS RZ, [RZ] ;  /* 0x00000000fffff984 */ /* 0x000fe20000000800 */
[----:B------:R-:W-:Y:S01]  /*10710*/  @!PT LDS RZ, [RZ] ;  /* 0x00000000fffff984 */ /* 0x000fe20000000800 */
[----:B------:R-:W-:Y:S01]  /*10720*/  @!PT LDS RZ, [RZ] ;  /* 0x00000000fffff984 */ /* 0x000fe20000000800 */
[----:B------:R1:W-:Y:S01]  /*10730*/  @P1 LDGSTS.E.BYPASS.LTC128B.128 [R220+0xa080], [R2.64], !P3 ;  /* 0x0a08000002dc1fae */ /* 0x0003e2000d901d52 */
[----:B------:R-:W-:Y:S02]  /*10740*/  @P0 LEA.HI.X R33, R29, c[0x0][0x1cc], R28, 0x1, P2 ;  /* 0x000073001d210a11 */ /* 0x000fe400010f0c1c */
[----:B------:R-:W-:Y:S02]  /*10750*/  LOP3.LUT P2, RZ, R217, 0x1, RZ, 0xc0, !PT ;  /* 0x00000001d9ff7812 */ /* 0x000fe4000784c0ff */
[----:B------:R-:W-:-:S11]  /*10760*/  ISETP.NE.AND P3, PT, R30, RZ, PT ;  /* 0x000000ff1e00720c */ /* 0x000fd60003f65270 */
[----:B------:R1:W-:Y:S04]  /*10770*/  @P1 LDGSTS.E.BYPASS.LTC128B.128 [R220+0xb880], [R2.64+0x80], !P2 ;  /* 0x0b88008002dc1fae */ /* 0x0003e8000d101d52 */
[----:B------:R1:W-:Y:S04]  /*10780*/  @P1 LDGSTS.E.BYPASS.LTC128B.128 [R220+0xd080], [R2.64+0x100], !P6 ;  /* 0x0d08010002dc1fae */ /* 0x0003e8000f101d52 */
[----:B------:R1:W-:Y:S01]  /*10790*/  @P1 LDGSTS.E.BYPASS.LTC128B.128 [R220+0xe880], [R2.64+0x180], !P5 ;  /* 0x0e88018002dc1fae */ /* 0x0003e2000e901d52 */
[----:B------:R-:W-:-:S13]  /*107a0*/  LOP3.LUT P1, RZ, R217, 0x2, RZ, 0xc0, !PT ;  /* 0x00000002d9ff7812 */ /* 0x000fda000782c0ff */
[----:B------:R1:W-:Y:S04]  /*107b0*/  @P0 LDGSTS.E.BYPASS.LTC128B.128 [R220+0xb080], [R32.64], !P1 ;  /* 0x0b08000020dc0fae */ /* 0x0003e8000c901d52 */
[----:B------:R1:W-:Y:S04]  /*107c0*/  @P0 LDGSTS.E.BYPASS.LTC128B.128 [R220+0xc880], [R32.64+0x80], !P2 ;  /* 0x0c88008020dc0fae */ /* 0x0003e8000d101d52 */
[----:B------:R1:W-:Y:S04]  /*107d0*/  @P0 LDGSTS.E.BYPASS.LTC128B.128 [R220+0xe080], [R32.64+0x100], !P6 ;  /* 0x0e08010020dc0fae */ /* 0x0003e8000f101d52 */
[----:B------:R1:W-:Y:S02]  /*107e0*/  @P0 LDGSTS.E.BYPASS.LTC128B.128 [R220+0xf880], [R32.64+0x180], !P5 ;  /* 0x0f88018020dc0fae */ /* 0x0003e4000e901d52 */
.L_x_845:
[----:B-1----:R-:W-:Y:S01]  /*107f0*/  LOP3.LUT R3, R6, 0xffffffe0, RZ, 0xc0, !PT ;  /* 0xffffffe006037812 */ /* 0x002fe200078ec0ff */
[----:B------:R-:W-:Y:S01]  /*10800*/  IMAD.SHL.U32 R208, R0, 0x2, RZ ;  /* 0x0000000200d07824 */ /* 0x000fe200078e00ff */
[----:B------:R-:W0:Y:S03]  /*10810*/  LDGDEPBAR ;  /* 0x00000000000079af */ /* 0x000e260000000000 */
[----:B------:R-:W-:Y:S01]  /*10820*/  IMAD.IADD R3, R98, 0x1, -R3 ;  /* 0x0000000162037824 */ /* 0x000fe200078e0a03 */
[----:B------:R-:W-:Y:S01]  /*10830*/  LDSM.16.MT88.4 R92, [R208+0x7080] ;  /* 0x00708000d05c783b */ /* 0x000fe20000004200 */
[----:B------:R-:W-:-:S02]  /*10840*/  IMAD R206, R7, 0x2, R208 ;  /* 0x0000000207ce7824 */ /* 0x000fc400078e02d0 */
[C---:B------:R-:W-:Y:S01]  /*10850*/  IMAD R205, R5.reuse, 0x2, R208 ;  /* 0x0000000205cd7824 */ /* 0x040fe200078e02d0 */
[----:B------:R-:W-:Y:S01]  /*10860*/  SHF.R.S32.HI R2, RZ, 0x1f, R3 ;  /* 0x0000001fff027819 */ /* 0x000fe20000011403 */
[----:B------:R-:W-:Y:S01]  /*10870*/  IMAD R204, R5, 0x2, R206 ;  /* 0x0000000205cc7824 */ /* 0x000fe200078e02ce */
[----:B------:R-:W-:Y:S02]  /*10880*/  LDSM.16.MT88.4 R68, [R206+0x5880] ;  /* 0x00588000ce44783b */ /* 0x000fe40000004200 */
[----:B------:R-:W-:Y:S02]  /*10890*/  LEA.HI R2, R2, R3, RZ, 0x2 ;  /* 0x0000000302027211 */ /* 0x000fe400078f10ff */
[----:B------:R-:W-:Y:S02]  /*108a0*/  LDSM.16.MT88.4 R44, [R205+0x4080] ;  /* 0x00408000cd2c783b */ /* 0x000fe40000004200 */
[----:B------:R-:W-:Y:S02]  /*108b0*/  LOP3.LUT R2, R2, 0x7ffffffc, RZ, 0xc0, !PT ;  /* 0x7ffffffc02027812 */ /* 0x000fe400078ec0ff */
[----:B------:R-:W-:Y:S03]  /*108c0*/  LDSM.16.MT88.4 R52, [R204+0x4080] ;  /* 0x00408000cc34783b */ /* 0x000fe60000004200 */
[----:B------:R-:W-:Y:S01]  /*108d0*/  IMAD.IADD R3, R3, 0x1, -R2 ;  /* 0x0000000103037824 */ /* 0x000fe200078e0a02 */
[----:B------:R-:W-:Y:S03]  /*108e0*/  LDSM.16.MT88.4 R76, [R205+0x5880] ;  /* 0x00588000cd4c783b */ /* 0x000fe60000004200 */
[----:B------:R-:W-:Y:S01]  /*108f0*/  IMAD R4, R3, -0x2, R4 ;  /* 0xfffffffe03047824 */ /* 0x000fe200078e0204 */
[----:B------:R-:W-:Y:S04]  /*10900*/  LDSM.16.MT88.4 R84, [R204+0x5880] ;  /* 0x00588000cc54783b */ /* 0x000fe80000004200 */
[----:B------:R-:W-:Y:S01]  /*10910*/  ISETP.GT.AND P0, PT, R4, RZ, PT ;  /* 0x000000ff0400720c */ /* 0x000fe20003f04270 */
[----:B-----5:R-:W-:Y:S03]  /*10920*/  LDSM.16.MT88.4 R100, [R206+0x7080] ;  /* 0x00708000ce64783b */ /* 0x020fe60000004200 */
[----:B------:R-:W-:Y:S01]  /*10930*/  FSEL R26, R26, -INF , P0 ;  /* 0xff8000001a1a7808 */ /* 0x000fe20000000000 */
[----:B------:R-:W-:Y:S01]  /*10940*/  LDSM.16.MT88.4 R108, [R205+0x7080] ;  /* 0x00708000cd6c783b */ /* 0x000fe20000004200 */
[----:B------:R-:W-:-:S02]  /*10950*/  FSEL R24, R24, -INF , P0 ;  /* 0xff80000018187808 */ /* 0x000fc40000000000 */
[C---:B------:R-:W-:Y:S01]  /*10960*/  ISETP.GT.AND P0, PT, R4.reuse, 0x1, PT ;  /* 0x000000010400780c */ /* 0x040fe20003f04270 */
[----:B------:R-:W-:Y:S03]  /*10970*/  LDSM.16.MT88.4 R116, [R204+0x7080] ;  /* 0x00708000cc74783b */ /* 0x000fe60000004200 */
[----:B------:R-:W-:Y:S01]  /*10980*/  FSEL R29, R27, -INF , P0 ;  /* 0xff8000001b1d7808 */ /* 0x000fe20000000000 */
[----:B------:R-:W-:Y:S01]  /*10990*/  LDSM.16.MT88.4 R124, [R208+0x8880] ;  /* 0x00888000d07c783b */ /* 0x000fe20000004200 */
[----:B------:R-:W-:Y:S02]  /*109a0*/  FSEL R31, R25, -INF , P0 ;  /* 0xff800000191f7808 */ /* 0x000fe40000000000 */
[----:B------:R-:W-:Y:S01]  /*109b0*/  ISETP.GT.AND P0, PT, R4, 0x8, PT ;  /* 0x000000080400780c */ /* 0x000fe20003f04270 */
[----:B------:R-:W-:Y:S01]  /*109c0*/  LDSM.16.MT88.4 R148, [R206+0x8880] ;  /* 0x00888000ce94783b */ /* 0x000fe20000004200 */
[----:B------:R-:W-:-:S02]  /*109d0*/  FMNMX.FTZ R2, R24, R31, !PT ;  /* 0x0000001f18027209 */ /* 0x000fc40007810000 */
[----:B------:R-:W-:Y:S01]  /*109e0*/  FSEL R35, R22, -INF , P0 ;  /* 0xff80000016237808 */ /* 0x000fe20000000000 */
[----:B------:R-:W-:Y:S01]  /*109f0*/  LDSM.16.MT88.4 R136, [R205+0x8880] ;  /* 0x00888000cd88783b */ /* 0x000fe20000004200 */
[----:B------:R-:W-:Y:S02]  /*10a00*/  FSEL R39, R20, -INF , P0 ;  /* 0xff80000014277808 */ /* 0x000fe40000000000 */
[----:B------:R-:W-:Y:S01]  /*10a10*/  ISETP.GT.AND P0, PT, R4, 0x9, PT ;  /* 0x000000090400780c */ /* 0x000fe20003f04270 */
[----:B------:R-:W-:Y:S01]  /*10a20*/  LDSM.16.MT88.4 R164, [R206+0x6080] ;  /* 0x00608000cea4783b */ /* 0x000fe20000004200 */
[----:B------:R-:W-:Y:S02]  /*10a30*/  FMNMX.FTZ R2, R39, R2, !PT ;  /* 0x0000000227027209 */ /* 0x000fe40007810000 */
[----:B------:R-:W-:Y:S01]  /*10a40*/  FSEL R33, R23, -INF , P0 ;  /* 0xff80000017217808 */ /* 0x000fe20000000000 */
[----:B------:R-:W-:Y:S01]  /*10a50*/  LDSM.16.MT88.4 R160, [R204+0x6080] ;  /* 0x00608000cca0783b */ /* 0x000fe20000004200 */
[----:B------:R-:W-:-:S02]  /*10a60*/  FSEL R37, R21, -INF , P0 ;  /* 0xff80000015257808 */ /* 0x000fc40000000000 */
[----:B------:R-:W-:Y:S02]  /*10a70*/  ISETP.GT.AND P0, PT, R4, 0x10, PT ;  /* 0x000000100400780c */ /* 0x000fe40003f04270 */
[----:B------:R-:W-:Y:S02]  /*10a80*/  FMNMX.FTZ R2, R37, R2, !PT ;  /* 0x0000000225027209 */ /* 0x000fe40007810000 */
[----:B------:R-:W-:Y:S02]  /*10a90*/  FSEL R21, R18, -INF , P0 ;  /* 0xff80000012157808 */ /* 0x000fe40000000000 */
[----:B------:R-:W-:Y:S02]  /*10aa0*/  FSEL R27, R16, -INF , P0 ;  /* 0xff800000101b7808 */ /* 0x000fe40000000000 */
[----:B------:R-:W-:Y:S02]  /*10ab0*/  ISETP.GT.AND P0, PT, R4, 0x11, PT ;  /* 0x000000110400780c */ /* 0x000fe40003f04270 */
[----:B------:R-:W-:-:S02]  /*10ac0*/  FMNMX.FTZ R2, R27, R2, !PT ;  /* 0x000000021b027209 */ /* 0x000fc40007810000 */
[----:B------:R-:W-:Y:S02]  /*10ad0*/  FSEL R19, R19, -INF , P0 ;  /* 0xff80000013137808 */ /* 0x000fe40000000000 */
[----:B------:R-:W-:Y:S02]  /*10ae0*/  FSEL R25, R17, -INF , P0 ;  /* 0xff80000011197808 */ /* 0x000fe40000000000 */
[----:B------:R-:W-:Y:S02]  /*10af0*/  ISETP.GT.AND P0, PT, R4, 0x18, PT ;  /* 0x000000180400780c */ /* 0x000fe40003f04270 */
[----:B------:R-:W-:Y:S02]  /*10b00*/  FMNMX.FTZ R2, R25, R2, !PT ;  /* 0x0000000219027209 */ /* 0x000fe40007810000 */
[----:B------:R-:W-:Y:S02]  /*10b10*/  FSEL R17, R14, -INF , P0 ;  /* 0xff8000000e117808 */ /* 0x000fe40000000000 */
[----:B------:R-:W-:-:S02]  /*10b20*/  FSEL R23, R12, -INF , P0 ;  /* 0xff8000000c177808 */ /* 0x000fc40000000000 */
[----:B------:R-:W-:Y:S02]  /*10b30*/  ISETP.GT.AND P0, PT, R4, 0x19, PT ;  /* 0x000000190400780c */ /* 0x000fe40003f04270 */
[----:B------:R-:W-:Y:S02]  /*10b40*/  FMNMX.FTZ R6, R26, R29, !PT ;  /* 0x0000001d1a067209 */ /* 0x000fe40007810000 */
[----:B------:R-:W-:Y:S02]  /*10b50*/  FSEL R15, R15, -INF , P0 ;  /* 0xff8000000f0f7808 */ /* 0x000fe40000000000 */
[----:B------:R-:W-:Y:S02]  /*10b60*/  FSEL R13, R13, -INF , P0 ;  /* 0xff8000000d0d7808 */ /* 0x000fe40000000000 */
[----:B------:R-:W-:Y:S02]  /*10b70*/  ISETP.GT.AND P0, PT, R4, 0x20, PT ;  /* 0x000000200400780c */ /* 0x000fe40003f04270 */
        /* <DEDUP_REMOVED lines=13> */
[----:B------:R-:W-:Y:S02]  /*10c50*/  FMNMX.FTZ R2, R181, R2, !PT ;  /* 0x00000002b5027209 */ /* 0x000fe40007810000 */
[----:B------:R-:W-:Y:S02]  /*10c60*/  FMNMX.FTZ R6, R19, R6, !PT ;  /* 0x0000000613067209 */ /* 0x000fe40007810000 */
[----:B------:R-:W-:Y:S02]  /*10c70*/  FSEL R171, R62, -INF , P0 ;  /* 0xff8000003eab7808 */ /* 0x000fe40000000000 */
[----:B------:R-:W-:Y:S02]  /*10c80*/  ISETP.GT.AND P0, PT, R4, 0x29, PT ;  /* 0x000000290400780c */ /* 0x000fe40003f04270 */
[----:B------:R-:W-:Y:S02]  /*10c90*/  FMNMX.FTZ R4, R179, R2, !PT ;  /* 0x00000002b3047209 */ /* 0x000fe40007810000 */
[----:B------:R-:W-:-:S02]  /*10ca0*/  FMNMX.FTZ R2, R17, R6, !PT ;  /* 0x0000000611027209 */ /* 0x000fc40007810000 */
[----:B------:R-:W-:Y:S02]  /*10cb0*/  FSEL R177, R61, -INF , P0 ;  /* 0xff8000003db17808 */ /* 0x000fe40000000000 */
[----:B------:R-:W-:Y:S02]  /*10cc0*/  FMNMX.FTZ R2, R15, R2, !PT ;  /* 0x000000020f027209 */ /* 0x000fe40007810000 */
[----:B------:R-:W-:Y:S02]  /*10cd0*/  FMNMX.FTZ R11, R177, R4, !PT ;  /* 0x00000004b10b7209 */ /* 0x000fe40007810000 */
[----:B------:R-:W-:Y:S02]  /*10ce0*/  FMNMX.FTZ R2, R175, R2, !PT ;  /* 0x00000002af027209 */ /* 0x000fe40007810000 */
[----:B------:R-:W-:Y:S01]  /*10cf0*/  FSEL R169, R63, -INF , P0 ;  /* 0xff8000003fa97808 */ /* 0x000fe20000000000 */
[----:B------:R-:W1:Y:S01]  /*10d00*/  SHFL.BFLY PT, R4, R11, 0x2, 0x1f ;  /* 0x0c401f000b047f89 */ /* 0x000e6200000e0000 */
[----:B------:R-:W-:-:S03]  /*10d10*/  FMNMX.FTZ R2, R173, R2, !PT ;  /* 0x00000002ad027209 */ /* 0x000fc60007810000 */
[----:B------:R-:W-:Y:S01]  /*10d20*/  LDSM.16.MT88.4 R60, [R208+0x5880] ;  /* 0x00588000d03c783b */ /* 0x000fe20000004200 */
[----:B------:R-:W-:-:S04]  /*10d30*/  FMNMX.FTZ R2, R171, R2, !PT ;  /* 0x00000002ab027209 */ /* 0x000fc80007810000 */
[----:B------:R-:W-:-:S05]  /*10d40*/  FMNMX.FTZ R9, R169, R2, !PT ;  /* 0x00000002a9097209 */ /* 0x000fca0007810000 */
[----:B------:R-:W2:Y:S01]  /*10d50*/  SHFL.BFLY PT, R2, R9, 0x2, 0x1f ;  /* 0x0c401f0009027f89 */ /* 0x000ea200000e0000 */
[----:B-1----:R-:W-:-:S05]  /*10d60*/  FMNMX.FTZ R4, R11, R4, !PT ;  /* 0x000000040b047209 */ /* 0x002fca0007810000 */
[----:B------:R-:W1:Y:S01]  /*10d70*/  SHFL.BFLY PT, R3, R4, 0x1, 0x1f ;  /* 0x0c201f0004037f89 */ /* 0x000e6200000e0000 */
[----:B--2---:R-:W-:-:S03]  /*10d80*/  FMNMX.FTZ R2, R9, R2, !PT ;  /* 0x0000000209027209 */ /* 0x004fc60007810000 */
[----:B------:R-:W-:Y:S04]  /*10d90*/  LDSM.16.MT88.4 R8, [R206+0x4880] ;  /* 0x00488000ce08783b */ /* 0x000fe80000004200 */
[----:B------:R-:W2:Y:S01]  /*10da0*/  SHFL.BFLY PT, R157, R2, 0x1, 0x1f ;  /* 0x0c201f00029d7f89 */ /* 0x000ea200000e0000 */
[----:B-1----:R-:W-:-:S03]  /*10db0*/  FMNMX.FTZ R3, R4, R3, !PT ;  /* 0x0000000304037209 */ /* 0x002fc60007810000 */
[----:B------:R-:W-:Y:S01]  /*10dc0*/  LDSM.16.MT88.4 R4, [R204+0x8880] ;  /* 0x00888000cc04783b */ /* 0x000fe20000004200 */
[C---:B------:R-:W-:Y:S01]  /*10dd0*/  FSETP.NEU.FTZ.AND P0, PT, R3.reuse, -INF , PT ;  /* 0xff8000000300780b */ /* 0x040fe20003f1d000 */
[----:B------:R-:W-:-:S05]  /*10de0*/  FMUL.FTZ R170, R3, c[0x0][0x2d0] ;  /* 0x0000b40003aa7a20 */ /* 0x000fca0000410000 */
[----:B------:R-:W-:Y:S02]  /*10df0*/  FSEL R170, R170, RZ, P0 ;  /* 0x000000ffaaaa7208 */ /* 0x000fe40000000000 */
[----:B--2---:R-:W-:-:S03]  /*10e00*/  FMNMX.FTZ R157, R2, R157, !PT ;  /* 0x0000009d029d7209 */ /* 0x004fc60007810000 */
[--C-:B------:R-:W-:Y:S02]  /*10e10*/  FFMA.FTZ R187, R39, c[0x0][0x2d0], -R170.reuse ;  /* 0x0000b40027bb7a23 */ /* 0x100fe400000108aa */
[--C-:B------:R-:W-:Y:S01]  /*10e20*/  FFMA.FTZ R2, R37, c[0x0][0x2d0], -R170.reuse ;  /* 0x0000b40025027a23 */ /* 0x100fe200000108aa */
[C---:B------:R-:W-:Y:S01]  /*10e30*/  FSETP.NEU.FTZ.AND P0, PT, R157.reuse, -INF , PT ;  /* 0xff8000009d00780b */ /* 0x040fe20003f1d000 */
[----:B------:R-:W1:Y:S01]  /*10e40*/  LDSM.16.MT88.4 R36, [R206+0x4080] ;  /* 0x00408000ce24783b */ /* 0x000e620000004200 */
        /* <DEDUP_REMOVED lines=9> */
[--C-:B------:R-:W-:Y:S01]  /*10ee0*/  FFMA.FTZ R188, R29, c[0x0][0x2d0], -R168.reuse ;  /* 0x0000b4001dbc7a23 */ /* 0x100fe200000108a8 */
[----:B------:R-:W-:Y:S01]  /*10ef0*/  LDSM.16.MT88.4 R24, [R208+0x4880] ;  /* 0x00488000d018783b */ /* 0x000fe20000004200 */
[--C-:B------:R-:W-:Y:S02]  /*10f00*/  FFMA.FTZ R191, R35, c[0x0][0x2d0], -R168.reuse ;  /* 0x0000b40023bf7a23 */ /* 0x100fe400000108a8 */
[----:B------:R-:W-:Y:S01]  /*10f10*/  FFMA.FTZ R184, R33, c[0x0][0x2d0], -R168 ;  /* 0x0000b40021b87a23 */ /* 0x000fe200000108a8 */
[----:B------:R-:W2:Y:S01]  /*10f20*/  LDSM.16.MT88.4 R28, [R208+0x4080] ;  /* 0x00408000d01c783b */ /* 0x000ea20000004200 */
[----:B------:R-:W3:Y:S01]  /*10f30*/  MUFU.EX2 R186, R186 ;  /* 0x000000ba00ba7308 */ /* 0x000ee20000000800 */
[----:B------:R-:W-:-:S02]  /*10f40*/  FFMA.FTZ R221, R23, c[0x0][0x2d0], -R170 ;  /* 0x0000b40017dd7a23 */ /* 0x000fc400000108aa */
[----:B------:R-:W-:Y:S02]  /*10f50*/  FFMA.FTZ R0, R13, c[0x0][0x2d0], -R170 ;  /* 0x0000b4000d007a23 */ /* 0x000fe400000108aa */
[--C-:B------:R-:W-:Y:S02]  /*10f60*/  FFMA.FTZ R230, R21, c[0x0][0x2d0], -R168.reuse ;  /* 0x0000b40015e67a23 */ /* 0x100fe400000108a8 */
[--C-:B------:R-:W-:Y:S01]  /*10f70*/  FFMA.FTZ R229, R19, c[0x0][0x2d0], -R168.reuse ;  /* 0x0000b40013e57a23 */ /* 0x100fe200000108a8 */
[----:B------:R-:W4:Y:S01]  /*10f80*/  MUFU.EX2 R2, R2 ;  /* 0x0000000200027308 */ /* 0x000f220000000800 */
[--C-:B------:R-:W-:Y:S01]  /*10f90*/  FFMA.FTZ R231, R17, c[0x0][0x2d0], -R168.reuse ;  /* 0x0000b40011e77a23 */ /* 0x100fe200000108a8 */
[----:B------:R-:W-:Y:S01]  /*10fa0*/  LDSM.16.MT88.4 R20, [R204+0x4880] ;  /* 0x00488000cc14783b */ /* 0x000fe20000004200 */
[----:B------:R-:W-:Y:S02]  /*10fb0*/  FFMA.FTZ R228, R15, c[0x0][0x2d0], -R168 ;  /* 0x0000b4000fe47a23 */ /* 0x000fe400000108a8 */
[--C-:B------:R-:W-:Y:S01]  /*10fc0*/  FFMA.FTZ R232, R183, c[0x0][0x2d0], -R170.reuse ;  /* 0x0000b400b7e87a23 */ /* 0x100fe200000108aa */
[----:B------:R-:W1:Y:S01]  /*10fd0*/  LDSM.16.MT88.4 R16, [R205+0x4880] ;  /* 0x00488000cd10783b */ /* 0x000e620000004200 */
[--C-:B------:R-:W-:Y:S01]  /*10fe0*/  FFMA.FTZ R233, R181, c[0x0][0x2d0], -R170.reuse ;  /* 0x0000b400b5e97a23 */ /* 0x100fe200000108aa */
[----:B------:R-:W-:Y:S01]  /*10ff0*/  MUFU.EX2 R185, R185 ;  /* 0x000000b900b97308 */ /* 0x000fe20000000800 */
[----:B---3--:R-:W-:Y:S01]  /*11000*/  F2FP.BF16.PACK_AB R140, R186, R189 ;  /* 0x000000bdba8c723e */ /* 0x008fe200000010ff */
[----:B------:R-:W3:Y:S01]  /*11010*/  LDSM.16.MT88.4 R12, [R208+0x6080] ;  /* 0x00608000d00c783b */ /* 0x000ee20000004200 */
[----:B------:R-:W-:-:S02]  /*11020*/  FFMA.FTZ R234, R179, c[0x0][0x2d0], -R170 ;  /* 0x0000b400b3ea7a23 */ /* 0x000fc400000108aa */
[----:B------:R-:W-:Y:S01]  /*11030*/  FFMA.FTZ R239, R177, c[0x0][0x2d0], -R170 ;  /* 0x0000b400b1ef7a23 */ /* 0x000fe200000108aa */
[----:B------:R-:W-:Y:S01]  /*11040*/  LDSM.16.MT88.4 R180, [R208+0x6880] ;  /* 0x00688000d0b4783b */ /* 0x000fe20000004200 */
[--C-:B------:R-:W-:Y:S01]  /*11050*/  FFMA.FTZ R235, R175, c[0x0][0x2d0], -R168.reuse ;  /* 0x0000b400afeb7a23 */ /* 0x100fe200000108a8 */
[----:B------:R-:W2:Y:S01]  /*11060*/  MUFU.EX2 R188, R188 ;  /* 0x000000bc00bc7308 */ /* 0x000ea20000000800 */
[----:B----4-:R-:W-:Y:S01]  /*11070*/  F2FP.BF16.PACK_AB R142, R2, R187 ;  /* 0x000000bb028e723e */ /* 0x010fe200000010ff */
[--C-:B------:R-:W-:Y:S01]  /*11080*/  FFMA.FTZ R236, R173, c[0x0][0x2d0], -R168.reuse ;  /* 0x0000b400adec7a23 */ /* 0x100fe200000108a8 */
[----:B------:R-:W-:Y:S01]  /*11090*/  LDSM.16.MT88.4 R176, [R205+0x6880] ;  /* 0x00688000cdb0783b */ /* 0x000fe20000004200 */
[--C-:B------:R-:W-:Y:S02]  /*110a0*/  FFMA.FTZ R237, R171, c[0x0][0x2d0], -R168.reuse ;  /* 0x0000b400abed7a23 */ /* 0x100fe400000108a8 */
[----:B------:R-:W-:Y:S01]  /*110b0*/  FFMA.FTZ R238, R169, c[0x0][0x2d0], -R168 ;  /* 0x0000b400a9ee7a23 */ /* 0x000fe200000108a8 */
[----:B------:R-:W-:Y:S01]  /*110c0*/  LDSM.16.MT88.4 R172, [R204+0x6880] ;  /* 0x00688000ccac783b */ /* 0x000fe20000004200 */
[----:B------:R-:W-:Y:S01]  /*110d0*/  MUFU.EX2 R191, R191 ;  /* 0x000000bf00bf7308 */ /* 0x000fe20000000800 */
[----:B------:R-:W-:-:S02]  /*110e0*/  FADD.FTZ R186, R189, R186 ;  /* 0x000000babdba7221 */ /* 0x000fc40000010000 */
[----:B------:R-:W-:Y:S02]  /*110f0*/  LDSM.16.MT88.4 R168, [R208+0x8080] ;  /* 0x00808000d0a8783b */ /* 0x000fe40000004200 */
[----:B------:R-:W-:-:S03]  /*11100*/  FADD.FTZ R187, R187, R186 ;  /* 0x000000babbbb7221 */ /* 0x000fc60000010000 */
[----:B------:R-:W4:Y:S01]  /*11110*/  MUFU.EX2 R184, R184 ;  /* 0x000000b800b87308 */ /* 0x000f220000000800 */
[----:B--2---:R-:W-:Y:S01]  /*11120*/  F2FP.BF16.PACK_AB R141, R188, R185 ;  /* 0x000000b9bc8d723e */ /* 0x004fe200000010ff */
[----:B------:R-:W-:Y:S02]  /*11130*/  FADD.FTZ R188, R185, R188 ;  /* 0x000000bcb9bc7221 */ /* 0x000fe40000010000 */
[----:B------:R-:W-:-:S04]  /*11140*/  FADD.FTZ R187, R2, R187 ;  /* 0x000000bb02bb7221 */ /* 0x000fc80000010000 */
[----:B------:R-:W-:Y:S01]  /*11150*/  MUFU.EX2 R190, R190 ;  /* 0x000000be00be7308 */ /* 0x000fe20000000800 */
[----:B----4-:R-:W-:-:S07]  /*11160*/  F2FP.BF16.PACK_AB R143, R184, R191 ;  /* 0x000000bfb88f723e */ /* 0x010fce00000010ff */
[----:B------:R-:W2:Y:S01]  /*11170*/  MUFU.EX2 R159, R159 ;  /* 0x0000009f009f7308 */ /* 0x000ea20000000800 */
[----:B------:R-:W-:-:S04]  /*11180*/  FADD.FTZ R191, R191, R188 ;  /* 0x000000bcbfbf7221 */ /* 0x000fc80000010000 */
[----:B------:R-:W-:Y:S01]  /*11190*/  FADD.FTZ R191, R184, R191 ;  /* 0x000000bfb8bf7221 */ /* 0x000fe20000010000 */
[C---:B-1----:R-:W-:Y:S02]  /*111a0*/  HMMA.16816.F32.BF16 R32, R140.reuse, R36, RZ ;  /* 0x000000248c20723c */ /* 0x042fe400000418ff */
[----:B------:R-:W-:Y:S06]  /*111b0*/  MUFU.EX2 R221, R221 ;  /* 0x000000dd00dd7308 */ /* 0x000fec0000000800 */
[C---:B------:R-:W-:Y:S02]  /*111c0*/  HMMA.16816.F32.BF16 R36, R140.reuse, R38, RZ ;  /* 0x000000268c24723c */ /* 0x040fe400000418ff */
[----:B------:R-:W-:Y:S06]  /*111d0*/  MUFU.EX2 R0, R0 ;  /* 0x0000000000007308 */ /* 0x000fec0000000800 */
[C---:B------:R-:W-:Y:S02]  /*111e0*/  HMMA.16816.F32.BF16 R152, R140.reuse, R28, RZ ;  /* 0x0000001c8c98723c */ /* 0x040fe400000418ff */
[----:B------:R-:W-:Y:S06]  /*111f0*/  MUFU.EX2 R230, R230 ;  /* 0x000000e600e67308 */ /* 0x000fec0000000800 */
[C---:B------:R-:W-:Y:S02]  /*11200*/  HMMA.16816.F32.BF16 R40, R140.reuse, R44, RZ ;  /* 0x0000002c8c28723c */ /* 0x040fe400000418ff */
[----:B------:R-:W1:Y:S06]  /*11210*/  MUFU.EX2 R229, R229 ;  /* 0x000000e500e57308 */ /* 0x000e6c0000000800 */
[C---:B------:R-:W-:Y:S02]  /*11220*/  HMMA.16816.F32.BF16 R48, R140.reuse, R52, RZ ;  /* 0x000000348c30723c */ /* 0x040fe400000418ff */
[----:B------:R-:W-:Y:S06]  /*11230*/  MUFU.EX2 R231, R231 ;  /* 0x000000e700e77308 */ /* 0x000fec0000000800 */
[C---:B------:R-:W-:Y:S02]  /*11240*/  HMMA.16816.F32.BF16 R56, R140.reuse, R60, RZ ;  /* 0x0000003c8c38723c */ /* 0x040fe400000418ff */
[----:B------:R-:W4:Y:S06]  /*11250*/  MUFU.EX2 R228, R228 ;  /* 0x000000e400e47308 */ /* 0x000f2c0000000800 */
[C---:B------:R-:W-:Y:S02]  /*11260*/  HMMA.16816.F32.BF16 R64, R140.reuse, R68, RZ ;  /* 0x000000448c40723c */ /* 0x040fe400000418ff */
[----:B------:R-:W-:Y:S06]  /*11270*/  MUFU.EX2 R232, R232 ;  /* 0x000000e800e87308 */ /* 0x000fec0000000800 */
[C---:B------:R-:W-:Y:S02]  /*11280*/  HMMA.16816.F32.BF16 R72, R140.reuse, R76, RZ ;  /* 0x0000004c8c48723c */ /* 0x040fe400000418ff */
[----:B------:R-:W1:Y:S06]  /*11290*/  MUFU.EX2 R233, R233 ;  /* 0x000000e900e97308 */ /* 0x000e6c0000000800 */
        /* <DEDUP_REMOVED lines=29> */
[----:B--2---:R-:W-:Y:S01]  /*11470*/  F2FP.BF16.PACK_AB R4, R159, R190 ;  /* 0x000000be9f04723e */ /* 0x004fe200000010ff */
[----:B------:R-:W-:Y:S01]  /*11480*/  HMMA.16816.F32.BF16 R140, R140, R6, RZ ;  /* 0x000000068c8c723c */ /* 0x000fe200000418ff */
[----:B-1----:R-:W-:Y:S01]  /*11490*/  F2FP.BF16.PACK_AB R5, R229, R230 ;  /* 0x000000e6e505723e */ /* 0x002fe200000010ff */
[----:B------:R-:W-:-:S02]  /*114a0*/  FADD.FTZ R190, R190, R187 ;  /* 0x000000bbbebe7221 */ /* 0x000fc40000010000 */
[----:B------:R-:W-:Y:S02]  /*114b0*/  FADD.FTZ R230, R230, R191 ;  /* 0x000000bfe6e67221 */ /* 0x000fe40000010000 */
[----:B------:R-:W-:Y:S01]  /*114c0*/  FADD.FTZ R190, R159, R190 ;  /* 0x000000be9fbe7221 */ /* 0x000fe20000010000 */
[----:B------:R-:W-:Y:S01]  /*114d0*/  F2FP.BF16.PACK_AB R6, R0, R221 ;  /* 0x000000dd0006723e */ /* 0x000fe200000010ff */
[----:B------:R-:W-:Y:S01]  /*114e0*/  FADD.FTZ R230, R229, R230 ;  /* 0x000000e6e5e67221 */ /* 0x000fe20000010000 */
[----:B----4-:R-:W-:Y:S01]  /*114f0*/  F2FP.BF16.PACK_AB R7, R228, R231 ;  /* 0x000000e7e407723e */ /* 0x010fe200000010ff */
[----:B------:R-:W-:Y:S02]  /*11500*/  FADD.FTZ R221, R221, R190 ;  /* 0x000000bedddd7221 */ /* 0x000fe40000010000 */
[----:B------:R-:W-:Y:S02]  /*11510*/  FADD.FTZ R231, R231, R230 ;  /* 0x000000e6e7e77221 */ /* 0x000fe40000010000 */
[----:B------:R-:W-:-:S02]  /*11520*/  FADD.FTZ R221, R0, R221 ;  /* 0x000000dd00dd7221 */ /* 0x000fc40000010000 */
[----:B------:R-:W-:Y:S01]  /*11530*/  HMMA.16816.F32.BF16 R32, R4, R8, R32 ;  /* 0x000000080420723c */ /* 0x000fe20000041820 */
[----:B------:R-:W-:-:S07]  /*11540*/  FADD.FTZ R228, R228, R231 ;  /* 0x000000e7e4e47221 */ /* 0x000fce0000010000 */
[C---:B------:R-:W-:Y:S01]  /*11550*/  HMMA.16816.F32.BF16 R36, R4.reuse, R10, R36 ;  /* 0x0000000a0424723c */ /* 0x040fe20000041824 */
[----:B------:R-:W1:Y:S07]  /*11560*/  LDSM.16.MT88.4 R8, [R205+0x6080] ;  /* 0x00608000cd08783b */ /* 0x000e6e0000004200 */
[C---:B------:R-:W-:Y:S08]  /*11570*/  HMMA.16816.F32.BF16 R152, R4.reuse, R24, R152 ;  /* 0x000000180498723c */ /* 0x040ff00000041898 */
[C---:B------:R-:W-:Y:S01]  /*11580*/  HMMA.16816.F32.BF16 R28, R4.reuse, R26, R28 ;  /* 0x0000001a041c723c */ /* 0x040fe2000004181c */
[----:B------:R-:W-:Y:S07]  /*11590*/  LDSM.16.MT88.4 R24, [R206+0x7880] ;  /* 0x00788000ce18783b */ /* 0x000fee0000004200 */
        /* <DEDUP_REMOVED lines=9> */
[C---:B------:R-:W-:Y:S08]  /*11630*/  HMMA.16816.F32.BF16 R48, R4.reuse, R20, R48 ;  /* 0x000000140430723c */ /* 0x040ff00000041830 */
[C---:B------:R-:W-:Y:S01]  /*11640*/  HMMA.16816.F32.BF16 R52, R4.reuse, R22, R52 ;  /* 0x000000160434723c */ /* 0x040fe20000041834 */
[----:B------:R-:W4:Y:S07]  /*11650*/  LDSM.16.MT88.4 R20, [R204+0x7880] ;  /* 0x00788000cc14783b */ /* 0x000f2e0000004200 */
        /* <DEDUP_REMOVED lines=17> */
[----:B------:R-:W-:Y:S07]  /*11770*/  LDSM.16.MT88.4 R160, [R205+0x8080] ;  /* 0x00808000cda0783b */ /* 0x000fee0000004200 */
        /* <DEDUP_REMOVED lines=10> */
[----:B------:R-:W-:Y:S01]  /*11820*/  HMMA.16816.F32.BF16 R140, R4, R26, R140 ;  /* 0x0000001a048c723c */ /* 0x000fe2000004188c */
[----:B------:R-:W-:Y:S06]  /*11830*/  LDSM.16.MT88.4 R24, [R204+0x8080] ;  /* 0x00808000cc18783b */ /* 0x000fec0000004200 */
[----:B------:R-:W-:Y:S01]  /*11840*/  F2FP.BF16.PACK_AB R4, R233, R232 ;  /* 0x000000e8e904723e */ /* 0x000fe200000010ff */
[----:B------:R-:W-:Y:S01]  /*11850*/  FADD.FTZ R232, R232, R221 ;  /* 0x000000dde8e87221 */ /* 0x000fe20000010000 */
[----:B------:R-:W-:-:S02]  /*11860*/  F2FP.BF16.PACK_AB R6, R239, R234 ;  /* 0x000000eaef06723e */ /* 0x000fc400000010ff */
[----:B------:R-:W-:Y:S01]  /*11870*/  F2FP.BF16.PACK_AB R5, R236, R235 ;  /* 0x000000ebec05723e */ /* 0x000fe200000010ff */
[----:B------:R-:W-:Y:S01]  /*11880*/  FADD.FTZ R235, R235, R228 ;  /* 0x000000e4ebeb7221 */ /* 0x000fe20000010000 */
[----:B------:R-:W-:Y:S01]  /*11890*/  F2FP.BF16.PACK_AB R7, R238, R237 ;  /* 0x000000edee07723e */ /* 0x000fe200000010ff */
[----:B------:R-:W-:Y:S02]  /*118a0*/  FADD.FTZ R233, R233, R232 ;  /* 0x000000e8e9e97221 */ /* 0x000fe40000010000 */
[----:B------:R-:W-:Y:S02]  /*118b0*/  FADD.FTZ R236, R236, R235 ;  /* 0x000000ebecec7221 */ /* 0x000fe40000010000 */
[----:B------:R-:W-:Y:S02]  /*118c0*/  FADD.FTZ R234, R234, R233 ;  /* 0x000000e9eaea7221 */ /* 0x000fe40000010000 */
[----:B-1----:R-:W-:Y:S01]  /*118d0*/  HMMA.16816.F32.BF16 R32, R4, R8, R32 ;  /* 0x000000080420723c */ /* 0x002fe20000041820 */
[----:B------:R-:W-:-:S02]  /*118e0*/  FADD.FTZ R237, R237, R236 ;  /* 0x000000eceded7221 */ /* 0x000fc40000010000 */
[----:B------:R-:W-:Y:S02]  /*118f0*/  FADD.FTZ R239, R239, R234 ;  /* 0x000000eaefef7221 */ /* 0x000fe40000010000 */
[----:B------:R-:W-:-:S03]  /*11900*/  FADD.FTZ R237, R238, R237 ;  /* 0x000000edeeed7221 */ /* 0x000fc60000010000 */
        /* <DEDUP_REMOVED lines=30> */
[C---:B--2---:R-:W-:Y:S08]  /*11af0*/  HMMA.16816.F32.BF16 R128, R4.reuse, R16, R128 ;  /* 0x000000100480723c */ /* 0x044ff00000041880 */
[C---:B------:R-:W-:Y:S08]  /*11b00*/  HMMA.16816.F32.BF16 R148, R4.reuse, R18, R148 ;  /* 0x000000120494723c */ /* 0x040ff00000041894 */
[C---:B---3--:R-:W-:Y:S08]  /*11b10*/  HMMA.16816.F32.BF16 R132, R4.reuse, R12, R132 ;  /* 0x0000000c0484723c */ /* 0x048ff00000041884 */
[C---:B------:R-:W-:Y:S08]  /*11b20*/  HMMA.16816.F32.BF16 R136, R4.reuse, R14, R136 ;  /* 0x0000000e0488723c */ /* 0x040ff00000041888 */
[C---:B-1----:R-:W-:Y:S08]  /*11b30*/  HMMA.16816.F32.BF16 R144, R4.reuse, R8, R144 ;  /* 0x000000080490723c */ /* 0x042ff00000041890 */
[----:B------:R-:W-:Y:S01]  /*11b40*/  HMMA.16816.F32.BF16 R140, R4, R10, R140 ;  /* 0x0000000a048c723c */ /* 0x000fe2000004188c */
[----:B------:R-:W-:Y:S07]  /*11b50*/  @!P4 BRA `(.L_x_846) ;  /* 0x00002c900000c947 */ /* 0x000fee0003800000 */
[----:B------:R-:W-:Y:S01]  /*11b60*/  IADD3 R156, R156, -0x2, RZ ;  /* 0xfffffffe9c9c7810 */ /* 0x000fe20007ffe0ff */
[----:B------:R-:W-:Y:S01]  /*11b70*/  IMAD.MOV.U32 R234, RZ, RZ, c[0x0][0x208] ;  /* 0x00008200ffea7624 */ /* 0x000fe200078e00ff */
[C---:B------:R-:W-:Y:S01]  /*11b80*/  IADD3 R232, P0, R218.reuse, 0x40, RZ ;  /* 0x00000040dae87810 */ /* 0x040fe20007f1e0ff */
[----:B------:R-:W-:Y:S01]  /*11b90*/  IMAD.MOV.U32 R233, RZ, RZ, c[0x0][0x20c] ;  /* 0x00008300ffe97624 */ /* 0x000fe200078e00ff */
[----:B------:R1:W2:Y:S01]  /*11ba0*/  R2UR UR11, R156 ;  /* 0x000000009c0b73c2 */ /* 0x0002a200000e0000 */
[C---:B------:R-:W-:Y:S01]  /*11bb0*/  IADD3 R231, P1, R218.reuse, 0x80, RZ ;  /* 0x00000080dae77810 */ /* 0x040fe20007f3e0ff */
[----:B------:R-:W-:Y:S01]  /*11bc0*/  ULDC.64 UR12, c[0x0][0x118] ;  /* 0x00004600000c7ab9 */ /* 0x000fe20000000a00 */
[--C-:B------:R-:W-:Y:S01]  /*11bd0*/  IMAD.X R229, RZ, RZ, R225.reuse, P0 ;  /* 0x000000ffffe57224 */ /* 0x100fe200000e06e1 */
[----:B------:R-:W-:Y:S01]  /*11be0*/  IADD3 R230, P0, R218, 0xc0, RZ ;  /* 0x000000c0dae67810 */ /* 0x000fe20007f1e0ff */
[----:B------:R-:W-:Y:S01]  /*11bf0*/  ULDC.64 UR4, c[0x0][0x208] ;  /* 0x0000820000047ab9 */ /* 0x000fe20000000a00 */
[----:B------:R-:W-:Y:S01]  /*11c00*/  IADD3 R235, -R158, 0x30, RZ ;  /* 0x000000309eeb7810 */ /* 0x000fe20007ffe1ff */
[----:B------:R-:W-:-:S02]  /*11c10*/  IMAD.X R228, RZ, RZ, R225, P1 ;  /* 0x000000ffffe47224 */ /* 0x000fc400008e06e1 */
[----:B------:R-:W-:Y:S01]  /*11c20*/  IMAD.X R221, RZ, RZ, R225, P0 ;  /* 0x000000ffffdd7224 */ /* 0x000fe200000e06e1 */
[----:B-12---:R-:W-:Y:S05]  /*11c30*/  BRA `(.L_x_847) ;  /* 0x000004c000007947 */ /* 0x006fea0003800000 */
.L_x_849:
[----:B------:R-:W-:Y:S01]  /*11c40*/  ISETP.GE.AND P1, PT, R235, 0x1, PT ;  /* 0x00000001eb00780c */ /* 0x000fe20003f26270 */
[----:B------:R-:W-:Y:S01]  /*11c50*/  UIADD3 UR10, UR11, -0x1, URZ ;  /* 0xffffffff0b0a7890 */ /* 0x000fe2000fffe03f */
[C---:B------:R-:W-:Y:S01]  /*11c60*/  IADD3 R161, P0, R222.reuse, 0x40, RZ ;  /* 0x00000040dea17810 */ /* 0x040fe20007f1e0ff */
[----:B------:R-:W-:Y:S01]  /*11c70*/  ULDC.64 UR6, c[0x0][0x1e0] ;  /* 0x0000780000067ab9 */ /* 0x000fe20000000a00 */
[----:B------:R-:W-:Y:S01]  /*11c80*/  P2R R164, PR, RZ, 0x8 ;  /* 0x00000008ffa47803 */ /* 0x000fe20000000000 */
[----:B------:R-:W-:Y:S01]  /*11c90*/  USHF.R.S32.HI UR9, URZ, 0x1f, UR10 ;  /* 0x0000001f3f097899 */ /* 0x000fe2000801140a */
[----:B------:R-:W-:Y:S01]  /*11ca0*/  LOP3.LUT P3, RZ, R217, 0x2, RZ, 0xc0, !PT ;  /* 0x00000002d9ff7812 */ /* 0x000fe2000786c0ff */
[----:B------:R-:W-:Y:S01]  /*11cb0*/  UIMAD.WIDE.U32 UR14, UR10, UR6, URZ ;  /* 0x000000060a0e72a5 */ /* 0x000fe2000f8e003f */
[--C-:B------:R-:W-:Y:S01]  /*11cc0*/  IMAD.X R158, RZ, RZ, R227.reuse, P0 ;  /* 0x000000ffff9e7224 */ /* 0x100fe200000e06e3 */
[C---:B------:R-:W-:Y:S01]  /*11cd0*/  IADD3 R160, P0, R222.reuse, 0x80, RZ ;  /* 0x00000080dea07810 */ /* 0x040fe20007f1e0ff */
[----:B------:R-:W-:Y:S02]  /*11ce0*/  UIMAD UR9, UR9, UR6, URZ ;  /* 0x00000006090972a4 */ /* 0x000fe4000f8e023f */
[----:B------:R-:W-:Y:S02]  /*11cf0*/  USHF.L.U32 UR6, UR6, 0x5, URZ ;  /* 0x0000000506067899 */ /* 0x000fe4000800063f */
[----:B------:R-:W-:Y:S01]  /*11d00*/  UIMAD UR9, UR10, UR7, UR9 ;  /* 0x000000070a0972a4 */ /* 0x000fe2000f8e0209 */
[--C-:B------:R-:W-:Y:S03]  /*11d10*/  IMAD.X R156, RZ, RZ, R227.reuse, P0 ;  /* 0x000000ffff9c7224 */ /* 0x100fe600000e06e3 */
[----:B------:R-:W-:Y:S02]  /*11d20*/  UIADD3 UR7, UR15, UR9, URZ ;  /* 0x000000090f077290 */ /* 0x000fe4000fffe03f */
[----:B------:R-:W-:Y:S02]  /*11d30*/  UIMAD.WIDE.U32 UR14, UR14, 0x30, URZ ;  /* 0x000000300e0e78a5 */ /* 0x000fe4000f8e003f */
[----:B------:R-:W-:Y:S04]  /*11d40*/  UIMAD UR7, UR7, 0x30, URZ ;  /* 0x00000030070778a4 */ /* 0x000fe8000f8e023f */
[----:B------:R-:W-:Y:S02]  /*11d50*/  @P1 IADD3 R167, P0, R222, UR14, RZ ;  /* 0x0000000edea71c10 */ /* 0x000fe4000ff1e0ff */
[----:B------:R-:W-:Y:S05]  /*11d60*/  IMAD.U32 R163, RZ, RZ, UR7 ;  /* 0x00000007ffa37e24 */ /* 0x000fea000f8e00ff */
[----:B------:R-:W-:Y:S05]  /*11d70*/  IADD3 R163, R163, UR15, RZ ;  /* 0x0000000fa3a37c10 */ /* 0x000fea000fffe0ff */
[--C-:B------:R-:W-:Y:S01]  /*11d80*/  @P1 IMAD.X R166, R163, 0x1, R227.reuse, P0 ;  /* 0x00000001a3a61824 */ /* 0x100fe200000e06e3 */
[----:B------:R-:W-:Y:S05]  /*11d90*/  @P1 IADD3 R165, P0, R161, UR14, RZ ;  /* 0x0000000ea1a51c10 */ /* 0x000fea000ff1e0ff */
[C---:B------:R-:W-:Y:S01]  /*11da0*/  @P1 IMAD.X R162, R163.reuse, 0x1, R158, P0 ;  /* 0x00000001a3a21824 */ /* 0x040fe200000e069e */
[----:B------:R-:W-:Y:S05]  /*11db0*/  @P1 IADD3 R159, P0, R160, UR14, RZ ;  /* 0x0000000ea09f1c10 */ /* 0x000fea000ff1e0ff */
[----:B------:R-:W-:Y:S01]  /*11dc0*/  @P1 IMAD.X R2, R163, 0x1, R156, P0 ;  /* 0x00000001a3021824 */ /* 0x000fe200000e069c */
[C---:B------:R-:W-:Y:S04]  /*11dd0*/  @P1 LEA R172, P0, R167.reuse, c[0x0][0x1c8], 0x1 ;  /* 0x00007200a7ac1a11 */ /* 0x040fe800078008ff */
[----:B------:R-:W-:Y:S02]  /*11de0*/  @P1 LEA.HI.X R173, R167, c[0x0][0x1cc], R166, 0x1, P0 ;  /* 0x00007300a7ad1a11 */ /* 0x000fe400000f0ca6 */
[C---:B------:R-:W-:Y:S03]  /*11df0*/  @P1 LEA R170, P0, R165.reuse, c[0x0][0x1c8], 0x1 ;  /* 0x00007200a5aa1a11 */ /* 0x040fe600078008ff */
[----:B------:R-:W-:Y:S01]  /*11e00*/  @!PT LDS RZ, [RZ] ;  /* 0x00000000fffff984 */ /* 0x000fe20000000800 */
[----:B------:R-:W-:Y:S01]  /*11e10*/  @!PT LDS RZ, [RZ] ;  /* 0x00000000fffff984 */ /* 0x000fe20000000800 */
[----:B------:R-:W-:Y:S01]  /*11e20*/  @!PT LDS RZ, [RZ] ;  /* 0x00000000fffff984 */ /* 0x000fe20000000800 */
[----:B------:R1:W-:Y:S01]  /*11e30*/  @P1 LDGSTS.E.BYPASS.LTC128B.128 [R220+0xa080], [R172.64], !P3 ;  /* 0x0a080000acdc1fae */ /* 0x0003e2000d901d4c */
[----:B------:R-:W-:Y:S02]  /*11e40*/  @P1 LEA.HI.X R171, R165, c[0x0][0x1cc], R162, 0x1, P0 ;  /* 0x00007300a5ab1a11 */ /* 0x000fe400000f0ca2 */
[C---:B------:R-:W-:Y:S02]  /*11e50*/  @P1 LEA R168, P0, R159.reuse, c[0x0][0x1c8], 0x1 ;  /* 0x000072009fa81a11 */ /* 0x040fe400078008ff */
[----:B------:R-:W-:Y:S02]  /*11e60*/  ISETP.NE.AND P3, PT, R164, RZ, PT ;  /* 0x000000ffa400720c */ /* 0x000fe40003f65270 */
[----:B------:R-:W-:Y:S02]  /*11e70*/  @P1 LEA.HI.X R169, R159, c[0x0][0x1cc], R2, 0x1, P0 ;  /* 0x000073009fa91a11 */ /* 0x000fe400000f0c02 */
[----:B------:R-:W-:Y:S05]  /*11e80*/  IADD3 R159, P0, R222, 0xc0, RZ ;  /* 0x000000c0de9f7810 */ /* 0x000fea0007f1e0ff */
[--C-:B------:R-:W-:Y:S01]  /*11e90*/  IMAD.X R2, RZ, RZ, R227.reuse, P0 ;  /* 0x000000ffff027224 */ /* 0x100fe200000e06e3 */
[----:B------:R-:W-:Y:S05]  /*11ea0*/  @P1 IADD3 R165, P0, R159, UR14, RZ ;  /* 0x0000000e9fa51c10 */ /* 0x000fea000ff1e0ff */
[----:B------:R-:W-:Y:S01]  /*11eb0*/  @P1 IMAD.X R162, R163, 0x1, R2, P0 ;  /* 0x00000001a3a21824 */ /* 0x000fe200000e0602 */
[C---:B------:R-:W-:Y:S04]  /*11ec0*/  @P1 LEA R166, P0, R165.reuse, c[0x0][0x1c8], 0x1 ;  /* 0x00007200a5a61a11 */ /* 0x040fe800078008ff */
[----:B------:R-:W-:Y:S02]  /*11ed0*/  @P1 LEA.HI.X R167, R165, c[0x0][0x1cc], R162, 0x1, P0 ;  /* 0x00007300a5a71a11 */ /* 0x000fe400000f0ca2 */
[----:B------:R-:W-:Y:S11]  /*11ee0*/  ISETP.GE.AND P0, PT, R235, 0x21, PT ;  /* 0x00000021eb00780c */ /* 0x000ff60003f06270 */
[----:B------:R-:W-:Y:S02]  /*11ef0*/  @!UPT UIADD3 URZ, URZ, URZ, URZ ;  /* 0x0000003f3f3ff290 */ /* 0x000fe4000fffe03f */
[----:B------:R-:W-:Y:S05]  /*11f00*/  VOTEU.ANY UP0, P0 ;  /* 0x00000000003f7886 */ /* 0x000fea0000000100 */
[----:B------:R-:W-:Y:S11]  /*11f10*/  @UP0 UIADD3 UR6, UP0, UR6, UR14, URZ ;  /* 0x0000000e06060290 */ /* 0x000ff6000ff1e03f */
[----:B------:R-:W-:Y:S04]  /*11f20*/  PLOP3.LUT P2, PT, PT, PT, UP0, 0x80, 0x0 ;  /* 0x000000000000781c */ /* 0x000fe80003f4f008 */
[----:B------:R-:W-:Y:S02]  /*11f30*/  @P0 IADD3.X R163, R163, UR8, RZ, P2, !PT ;  /* 0x00000008a3a30c10 */ /* 0x000fe400097fe4ff */
[----:B------:R-:W-:Y:S05]  /*11f40*/  @P0 IADD3 R161, P2, R161, UR6, RZ ;  /* 0x00000006a1a10c10 */ /* 0x000fea000ff5e0ff */
[C---:B------:R-:W-:Y:S01]  /*11f50*/  @P0 IMAD.X R158, R163.reuse, 0x1, R158, P2 ;  /* 0x00000001a39e0824 */ /* 0x040fe200010e069e */
[----:B------:R-:W-:Y:S05]  /*11f60*/  @P0 IADD3 R160, P2, R160, UR6, RZ ;  /* 0x00000006a0a00c10 */ /* 0x000fea000ff5e0ff */
[----:B------:R-:W-:Y:S01]  /*11f70*/  @P0 IMAD.X R165, R163, 0x1, R156, P2 ;  /* 0x00000001a3a50824 */ /* 0x000fe200010e069c */
[----:B------:R-:W-:Y:S05]  /*11f80*/  @P0 IADD3 R159, P2, R159, UR6, RZ ;  /* 0x000000069f9f0c10 */ /* 0x000fea000ff5e0ff */
[C---:B------:R-:W-:Y:S01]  /*11f90*/  @P0 IMAD.X R156, R163.reuse, 0x1, R2, P2 ;  /* 0x00000001a39c0824 */ /* 0x040fe200010e0602 */
[----:B------:R-:W-:Y:S05]  /*11fa0*/  @P0 IADD3 R2, P2, R222, UR6, RZ ;  /* 0x00000006de020c10 */ /* 0x000fea000ff5e0ff */
[----:B------:R-:W-:Y:S01]  /*11fb0*/  @P0 IMAD.X R163, R163, 0x1, R227, P2 ;  /* 0x00000001a3a30824 */ /* 0x000fe200010e06e3 */
[C---:B------:R-:W-:Y:S04]  /*11fc0*/  @P0 LEA R162, P2, R2.reuse, c[0x0][0x1c8], 0x1 ;  /* 0x0000720002a20a11 */ /* 0x040fe800078408ff */
[----:B------:R-:W-:Y:S02]  /*11fd0*/  @P0 LEA.HI.X R163, R2, c[0x0][0x1cc], R163, 0x1, P2 ;  /* 0x0000730002a30a11 */ /* 0x000fe400010f0ca3 */
[C---:B------:R-:W-:Y:S04]  /*11fe0*/  @P0 LEA R174, P2, R161.reuse, c[0x0][0x1c8], 0x1 ;  /* 0x00007200a1ae0a11 */ /* 0x040fe800078408ff */
[----:B------:R-:W-:Y:S02]  /*11ff0*/  @P0 LEA.HI.X R175, R161, c[0x0][0x1cc], R158, 0x1, P2 ;  /* 0x00007300a1af0a11 */ /* 0x000fe400010f0c9e */
[C---:B------:R-:W-:Y:S04]  /*12000*/  @P0 LEA R176, P2, R160.reuse, c[0x0][0x1c8], 0x1 ;  /* 0x00007200a0b00a11 */ /* 0x040fe800078408ff */
[----:B------:R-:W-:Y:S02]  /*12010*/  @P0 LEA.HI.X R177, R160, c[0x0][0x1cc], R165, 0x1, P2 ;  /* 0x00007300a0b10a11 */ /* 0x000fe400010f0ca5 */
[C---:B------:R-:W-:Y:S04]  /*12020*/  @P0 LEA R158, P2, R159.reuse, c[0x0][0x1c8], 0x1 ;  /* 0x000072009f9e0a11 */ /* 0x040fe800078408ff */
[----:B------:R-:W-:Y:S02]  /*12030*/  @P0 LEA.HI.X R159, R159, c[0x0][0x1cc], R156, 0x1, P2 ;  /* 0x000073009f9f0a11 */ /* 0x000fe400010f0c9c */
[C---:B------:R-:W-:Y:S11]  /*12040*/  LOP3.LUT P2, RZ, R217.reuse, 0x1, RZ, 0xc0, !PT ;  /* 0x00000001d9ff7812 */ /* 0x040ff6000784c0ff */
[----:B------:R-:W-:Y:S02]  /*12050*/  @!UPT UIADD3 URZ, URZ, URZ, URZ ;  /* 0x0000003f3f3ff290 */ /* 0x000fe4000fffe03f */
[----:B------:R1:W-:Y:S06]  /*12060*/  @P1 LDGSTS.E.BYPASS.LTC128B.128 [R220+0xb880], [R170.64], !P2 ;  /* 0x0b880000aadc1fae */ /* 0x0003ec000d101d4c */
[----:B------:R1:W-:Y:S06]  /*12070*/  @P1 LDGSTS.E.BYPASS.LTC128B.128 [R220+0xd080], [R168.64], !P6 ;  /* 0x0d080000a8dc1fae */ /* 0x0003ec000f101d4c */
[----:B------:R1:W-:Y:S01]  /*12080*/  @P1 LDGSTS.E.BYPASS.LTC128B.128 [R220+0xe880], [R166.64], !P5 ;  /* 0x0e880000a6dc1fae */ /* 0x0003e2000e901d4c */
[----:B------:R-:W-:Y:S11]  /*12090*/  LOP3.LUT P1, RZ, R217, 0x2, RZ, 0xc0, !PT ;  /* 0x00000002d9ff7812 */ /* 0x000ff6000782c0ff */
[----:B------:R-:W-:Y:S02]  /*120a0*/  @!UPT UIADD3 URZ, URZ, URZ, URZ ;  /* 0x0000003f3f3ff290 */ /* 0x000fe4000fffe03f */
[----:B------:R1:W-:Y:S06]  /*120b0*/  @P0 LDGSTS.E.BYPASS.LTC128B.128 [R220+0xb080], [R162.64], !P1 ;  /* 0x0b080000a2dc0fae */ /* 0x0003ec000c901d4c */
[----:B------:R1:W-:Y:S06]  /*120c0*/  @P0 LDGSTS.E.BYPASS.LTC128B.128 [R220+0xc880], [R174.64], !P2 ;  /* 0x0c880000aedc0fae */ /* 0x0003ec000d101d4c */
[----:B------:R1:W-:Y:S06]  /*120d0*/  @P0 LDGSTS.E.BYPASS.LTC128B.128 [R220+0xe080], [R176.64], !P6 ;  /* 0x0e080000b0dc0fae */ /* 0x0003ec000f101d4c */
[----:B------:R1:W-:Y:S01]  /*120e0*/  @P0 LDGSTS.E.BYPASS.LTC128B.128 [R220+0xf880], [R158.64], !P5 ;  /* 0x0f8800009edc0fae */ /* 0x0003e2000e901d4c */
[----:B------:R-:W-:-:S05]  /*120f0*/  BRA `(.L_x_848) ;  /* 0x00000df000007947 */ /* 0x000fca0003800000 */
.L_x_847:
[----:B------:R-:W-:Y:S04]  /*12100*/  DEPBAR.LE SB0, 0x0 ;  /* 0x000080000000791a */ /* 0x000fe80000000000 */
[----:B------:R-:W-:Y:S01]  /*12110*/  BAR.SYNC.DEFER_BLOCKING 0x0 ;  /* 0x0000000000007b1d */ /* 0x000fe20000010000 */
[----:B------:R-:W-:Y:S01]  /*12120*/  USHF.R.S32.HI UR6, URZ, 0x1f, UR11 ;  /* 0x0000001f3f067899 */ /* 0x000fe2000801140b */
[----:B------:R-:W-:Y:S01]  /*12130*/  LOP3.LUT P4, RZ, R217, 0x1, RZ, 0xc0, !PT ;  /* 0x00000001d9ff7812 */ /* 0x000fe2000788c0ff */
[----:B------:R-:W-:Y:S02]  /*12140*/  UIMAD.WIDE.U32 UR14, UR11, UR4, URZ ;  /* 0x000000040b0e72a5 */ /* 0x000fe4000f8e003f */
[----:B------:R-:W-:Y:S04]  /*12150*/  UIMAD UR6, UR6, UR4, URZ ;  /* 0x00000004060672a4 */ /* 0x000fe8000f8e023f */
[----:B------:R-:W-:Y:S04]  /*12160*/  UIMAD UR6, UR11, UR5, UR6 ;  /* 0x000000050b0672a4 */ /* 0x000fe8000f8e0206 */
[----:B------:R-:W-:Y:S02]  /*12170*/  UIADD3 UR6, UR15, UR6, URZ ;  /* 0x000000060f067290 */ /* 0x000fe4000fffe03f */
[----:B------:R-:W-:Y:S02]  /*12180*/  UIMAD.WIDE.U32 UR14, UR14, 0x30, URZ ;  /* 0x000000300e0e78a5 */ /* 0x000fe4000f8e003f */
[----:B------:R-:W-:Y:S04]  /*12190*/  UIMAD UR6, UR6, 0x30, URZ ;  /* 0x00000030060678a4 */ /* 0x000fe8000f8e023f */
[----:B------:R-:W-:Y:S01]  /*121a0*/  UIADD3 UR6, UR15, UR6, URZ ;  /* 0x000000060f067290 */ /* 0x000fe2000fffe03f */
[----:B------:R-:W-:Y:S01]  /*121b0*/  IADD3 R17, P0, R218, UR14, RZ ;  /* 0x0000000eda117c10 */ /* 0x000fe2000ff1e0ff */
[----:B------:R-:W-:Y:S01]  /*121c0*/  LDSM.16.M88.4 R160, [R214] ;  /* 0x00000000d6a0783b */ /* 0x000fe20000000200 */
[----:B------:R-:W-:Y:S02]  /*121d0*/  IADD3 R19, P1, R232, UR14, RZ ;  /* 0x0000000ee8137c10 */ /* 0x000fe4000ff3e0ff */
[----:B------:R-:W-:Y:S01]  /*121e0*/  LEA R24, P2, R17, c[0x0][0x1f8], 0x1 ;  /* 0x00007e0011187a11 */ /* 0x000fe200078408ff */
[----:B------:R-:W1:Y:S01]  /*121f0*/  LDSM.16.M88.4 R164, [R213+0xa080] ;  /* 0x00a08000d5a4783b */ /* 0x000e620000000200 */
[----:B------:R-:W-:Y:S02]  /*12200*/  IADD3.X R0, R225, UR6, RZ, P0, !PT ;  /* 0x00000006e1007c10 */ /* 0x000fe400087fe4ff */
[----:B------:R-:W-:Y:S01]  /*12210*/  IADD3.X R2, R229, UR6, RZ, P1, !PT ;  /* 0x00000006e5027c10 */ /* 0x000fe20008ffe4ff */
[----:B------:R-:W2:Y:S01]  /*12220*/  LDSM.16.M88.4 R168, [R213+0xa880] ;  /* 0x00a88000d5a8783b */ /* 0x000ea20000000200 */
[----:B------:R-:W-:Y:S02]  /*12230*/  LEA R248, P1, R19, c[0x0][0x1f8], 0x1 ;  /* 0x00007e0013f87a11 */ /* 0x000fe400078208ff */
[----:B------:R-:W-:Y:S01]  /*12240*/  LEA.HI.X R25, R17, c[0x0][0x1fc], R0, 0x1, P2 ;  /* 0x00007f0011197a11 */ /* 0x000fe200010f0c00 */
[----:B------:R-:W3:Y:S01]  /*12250*/  LDSM.16.M88.4 R172, [R213+0xb080] ;  /* 0x00b08000d5ac783b */ /* 0x000ee20000000200 */
[----:B------:R-:W-:Y:S02]  /*12260*/  IADD3 R17, P0, R231, UR14, RZ ;  /* 0x0000000ee7117c10 */ /* 0x000fe4000ff1e0ff */
[----:B------:R-:W-:Y:S01]  /*12270*/  LEA.HI.X R249, R19, c[0x0][0x1fc], R2, 0x1, P1 ;  /* 0x00007f0013f97a11 */ /* 0x000fe200008f0c02 */
[----:B------:R-:W-:Y:S01]  /*12280*/  LDSM.16.M88.4 R176, [R211] ;  /* 0x00000000d3b0783b */ /* 0x000fe20000000200 */
[----:B------:R-:W-:Y:S02]  /*12290*/  IADD3 R19, P1, R230, UR14, RZ ;  /* 0x0000000ee6137c10 */ /* 0x000fe4000ff3e0ff */
[----:B------:R-:W-:Y:S01]  /*122a0*/  IADD3.X R0, R228, UR6, RZ, P0, !PT ;  /* 0x00000006e4007c10 */ /* 0x000fe200087fe4ff */
[----:B------:R-:W-:Y:S01]  /*122b0*/  LDSM.16.M88.4 R180, [R203] ;  /* 0x00000000cbb4783b */ /* 0x000fe20000000200 */
[----:B------:R-:W-:Y:S02]  /*122c0*/  LEA R246, P0, R17, c[0x0][0x1f8], 0x1 ;  /* 0x00007e0011f67a11 */ /* 0x000fe400078008ff */
[----:B------:R-:W-:Y:S01]  /*122d0*/  LEA R244, P2, R19, c[0x0][0x1f8], 0x1 ;  /* 0x00007e0013f47a11 */ /* 0x000fe200078408ff */
[----:B------:R-:W-:Y:S01]  /*122e0*/  LDSM.16.M88.4 R184, [R202] ;  /* 0x00000000cab8783b */ /* 0x000fe20000000200 */
[----:B------:R-:W-:Y:S02]  /*122f0*/  IADD3.X R16, R221, UR6, RZ, P1, !PT ;  /* 0x00000006dd107c10 */ /* 0x000fe40008ffe4ff */
[----:B------:R-:W-:Y:S02]  /*12300*/  LEA.HI.X R247, R17, c[0x0][0x1fc], R0, 0x1, P0 ;  /* 0x00007f0011f77a11 */ /* 0x000fe400000f0c00 */
[C---:B------:R-:W-:Y:S02]  /*12310*/  @!P3 LEA R17, P0, R234.reuse, UR14, 0x5 ;  /* 0x0000000eea11bc11 */ /* 0x040fe4000f8028ff */
[----:B------:R-:W-:Y:S02]  /*12320*/  LEA.HI.X R245, R19, c[0x0][0x1fc], R16, 0x1, P2 ;  /* 0x00007f0013f57a11 */ /* 0x000fe400010f0c10 */
[----:B------:R-:W-:Y:S02]  /*12330*/  LOP3.LUT P2, RZ, R217, 0x2, RZ, 0xc0, !PT ;  /* 0x00000002d9ff7812 */ /* 0x000fe4000784c0ff */
[C---:B------:R-:W-:Y:S02]  /*12340*/  @!P3 IADD3 R2, P1, R17.reuse, R218, RZ ;  /* 0x000000da1102b210 */ /* 0x040fe40007f3e0ff */
[----:B------:R-:W-:Y:S02]  /*12350*/  @!P3 LEA.HI.X R0, R234, UR6, R233, 0x5, P0 ;  /* 0x00000006ea00bc11 */ /* 0x000fe400080f2ce9 */
[C---:B------:R-:W-:Y:S03]  /*12360*/  @!P3 IADD3 R16, P0, R17.reuse, R232, RZ ;  /* 0x000000e81110b210 */ /* 0x040fe60007f1e0ff */
[----:B------:R-:W-:Y:S01]  /*12370*/  @!P3 IMAD.X R21, R0, 0x1, R225, P1 ;  /* 0x000000010015b824 */ /* 0x000fe200008e06e1 */
[----:B------:R-:W-:Y:S01]  /*12380*/  @!P3 LEA R250, P1, R2, c[0x0][0x1f8], 0x1 ;  /* 0x00007e0002faba11 */ /* 0x000fe200078208ff */
[C---:B-1----:R-:W-:Y:S03]  /*12390*/  HMMA.16816.F32.BF16 R4, R160.reuse, R164, RZ ;  /* 0x000000a4a004723c */ /* 0x042fe600000418ff */
[----:B------:R-:W-:Y:S01]  /*123a0*/  @!P3 IMAD.X R19, R0, 0x1, R229, P0 ;  /* 0x000000010013b824 */ /* 0x000fe200000e06e5 */
[----:B------:R-:W-:Y:S02]  /*123b0*/  @!P3 LEA R158, P0, R16, c[0x0][0x1f8], 0x1 ;  /* 0x00007e00109eba11 */ /* 0x000fe400078008ff */
[----:B------:R-:W-:Y:S02]  /*123c0*/  @!P3 LEA.HI.X R251, R2, c[0x0][0x1fc], R21, 0x1, P1 ;  /* 0x00007f0002fbba11 */ /* 0x000fe400008f0c15 */
[C---:B------:R-:W-:Y:S01]  /*123d0*/  HMMA.16816.F32.BF16 R8, R160.reuse, R166, RZ ;  /* 0x000000a6a008723c */ /* 0x040fe200000418ff */
[----:B------:R-:W1:Y:S03]  /*123e0*/  LDSM.16.M88.4 R164, [R212] ;  /* 0x00000000d4a4783b */ /* 0x000e660000000200 */
[----:B------:R-:W-:Y:S01]  /*123f0*/  @!P3 LEA.HI.X R159, R16, c[0x0][0x1fc], R19, 0x1, P0 ;  /* 0x00007f00109fba11 */ /* 0x000fe200000f0c13 */
[----:B------:R-:W-:Y:S01]  /*12400*/  @!PT LDS RZ, [RZ] ;  /* 0x00000000fffff984 */ /* 0x000fe20000000800 */
[----:B------:R-:W-:Y:S01]  /*12410*/  @!PT LDS RZ, [RZ] ;  /* 0x00000000fffff984 */ /* 0x000fe20000000800 */
[----:B------:R-:W-:Y:S01]  /*12420*/  @!PT LDS RZ, [RZ] ;  /* 0x00000000fffff984 */ /* 0x000fe20000000800 */
[----:B------:R4:W-:Y:S01]  /*12430*/  LDGSTS.E.BYPASS.LTC128B.128 [R220+0x4080], [R24.64], !P2 ;  /* 0x0408000018dc7fae */ /* 0x0009e2000d101d4c */
[C---:B------:R-:W-:Y:S02]  /*12440*/  @!P3 IADD3 R2, P1, R17.reuse, R231, RZ ;  /* 0x000000e71102b210 */ /* 0x040fe40007f3e0ff */
[C---:B--2---:R-:W-:Y:S01]  /*12450*/  HMMA.16816.F32.BF16 R12, R160.reuse, R168, RZ ;  /* 0x000000a8a00c723c */ /* 0x044fe200000418ff */
[----:B------:R-:W-:Y:S01]  /*12460*/  @!P3 IADD3 R17, P0, R17, R230, RZ ;  /* 0x000000e61111b210 */ /* 0x000fe20007f1e0ff */
[----:B------:R2:W-:Y:S02]  /*12470*/  LDGSTS.E.BYPASS.LTC128B.128 [R220+0x5880], [R248.64], !P4 ;  /* 0x05880000f8dc7fae */ /* 0x0005e4000e101d4c */
[----:B------:R-:W-:Y:S01]  /*12480*/  @!P3 IMAD.X R19, R0, 0x1, R228, P1 ;  /* 0x000000010013b824 */ /* 0x000fe200008e06e4 */
[----:B------:R-:W-:Y:S01]  /*12490*/  @!P3 LEA R242, P1, R2, c[0x0][0x1f8], 0x1 ;  /* 0x00007e0002f2ba11 */ /* 0x000fe200078208ff */
[----:B------:R-:W-:Y:S01]  /*124a0*/  @!P3 IMAD.X R0, R0, 0x1, R221, P0 ;  /* 0x000000010000b824 */ /* 0x000fe200000e06dd */
[C---:B------:R-:W-:Y:S01]  /*124b0*/  @!P3 LEA R240, P0, R17.reuse, c[0x0][0x1f8], 0x1 ;  /* 0x00007e0011f0ba11 */ /* 0x040fe200078008ff */
[----:B------:R2:W-:Y:S01]  /*124c0*/  LDGSTS.E.BYPASS.LTC128B.128 [R220+0x7080], [R246.64], !P6 ;  /* 0x07080000f6dc7fae */ /* 0x0005e2000f101d4c */
[----:B------:R-:W-:Y:S03]  /*124d0*/  @!P3 LEA.HI.X R243, R2, c[0x0][0x1fc], R19, 0x1, P1 ;  /* 0x00007f0002f3ba11 */ /* 0x000fe600008f0c13 */
[----:B------:R-:W-:Y:S01]  /*124e0*/  @!P3 LEA.HI.X R241, R17, c[0x0][0x1fc], R0, 0x1, P0 ;  /* 0x00007f0011f1ba11 */ /* 0x000fe200000f0c00 */
[----:B------:R2:W-:Y:S01]  /*124f0*/  LDGSTS.E.BYPASS.LTC128B.128 [R220+0x8880], [R244.64], !P5 ;  /* 0x08880000f4dc7fae */ /* 0x0005e2000e901d4c */
[C---:B------:R-:W-:Y:S01]  /*12500*/  HMMA.16816.F32.BF16 R16, R160.reuse, R170, RZ ;  /* 0x000000aaa010723c */ /* 0x040fe200000418ff */
[----:B------:R-:W-:Y:S02]  /*12510*/  IMAD.MOV.U32 R0, RZ, RZ, R3 ;  /* 0x000000ffff007224 */ /* 0x000fe400078e0003 */
[----:B------:R2:W-:Y:S04]  /*12520*/  @!P3 LDGSTS.E.BYPASS.LTC128B.128 [R220+0x5080], [R250.64], !P2 ;  /* 0x05080000fadcbfae */ /* 0x0005e8000d101d4c */
[----:B------:R2:W-:Y:S01]  /*12530*/  @!P3 LDGSTS.E.BYPASS.LTC128B.128 [R220+0x6880], [R158.64], !P4 ;  /* 0x068800009edcbfae */ /* 0x0005e2000e101d4c */
[C---:B---3--:R-:W-:Y:S01]  /*12540*/  HMMA.16816.F32.BF16 R20, R160.reuse, R172, RZ ;  /* 0x000000aca014723c */ /* 0x048fe200000418ff */
[----:B------:R-:W-:Y:S02]  /*12550*/  ISETP.LT.AND P4, PT, RZ, UR11, PT ;  /* 0x0000000bff007c0c */ /* 0x000fe4000bf81270 */
[----:B------:R2:W-:Y:S04]  /*12560*/  @!P3 LDGSTS.E.BYPASS.LTC128B.128 [R220+0x8080], [R242.64], !P6 ;  /* 0x08080000f2dcbfae */ /* 0x0005e8000f101d4c */
[----:B------:R2:W-:Y:S01]  /*12570*/  @!P3 LDGSTS.E.BYPASS.LTC128B.128 [R220+0x9880], [R240.64], !P5 ;  /* 0x09880000f0dcbfae */ /* 0x0005e2000e901d4c */
[----:B----4-:R-:W-:Y:S03]  /*12580*/  HMMA.16816.F32.BF16 R24, R160, R174, RZ ;  /* 0x000000aea018723c */ /* 0x010fe600000418ff */
[----:B------:R-:W-:Y:S04]  /*12590*/  LDSM.16.M88.4 R168, [R210] ;  /* 0x00000000d2a8783b */ /* 0x000fe80000000200 */
[----:B------:R-:W0:Y:S01]  /*125a0*/  LDGDEPBAR ;  /* 0x00000000000079af */ /* 0x000e220000000000 */
[C---:B-1----:R-:W-:Y:S03]  /*125b0*/  HMMA.16816.F32.BF16 R4, R164.reuse, R176, R4 ;  /* 0x000000b0a404723c */ /* 0x042fe60000041804 */
[----:B------:R-:W1:Y:S04]  /*125c0*/  LDSM.16.M88.4 R188, [R207+0xa080] ;  /* 0x00a08000cfbc783b */ /* 0x000e680000000200 */
[----:B------:R-:W3:Y:S01]  /*125d0*/  LDSM.16.M88.4 R160, [R207+0xa880] ;  /* 0x00a88000cfa0783b */ /* 0x000ee20000000200 */
[C---:B------:R-:W-:Y:S03]  /*125e0*/  HMMA.16816.F32.BF16 R8, R164.reuse, R178, R8 ;  /* 0x000000b2a408723c */ /* 0x040fe60000041808 */
[----:B------:R-:W4:Y:S04]  /*125f0*/  LDSM.16.M88.4 R172, [R207+0xb080] ;  /* 0x00b08000cfac783b */ /* 0x000f280000000200 */
[----:B------:R-:W-:Y:S01]  /*12600*/  LDSM.16.M88.4 R176, [R209] ;  /* 0x00000000d1b0783b */ /* 0x000fe20000000200 */
[C---:B------:R-:W-:Y:S08]  /*12610*/  HMMA.16816.F32.BF16 R12, R164.reuse, R180, R12 ;  /* 0x000000b4a40c723c */ /* 0x040ff0000004180c */
[C---:B------:R-:W-:Y:S01]  /*12620*/  HMMA.16816.F32.BF16 R16, R164.reuse, R182, R16 ;  /* 0x000000b6a410723c */ /* 0x040fe20000041810 */
[----:B------:R-:W5:Y:S07]  /*12630*/  LDSM.16.M88.4 R180, [R201] ;  /* 0x00000000c9b4783b */ /* 0x000f6e0000000200 */
[C---:B------:R-:W-:Y:S08]  /*12640*/  HMMA.16816.F32.BF16 R20, R164.reuse, R184, R20 ;  /* 0x000000b8a414723c */ /* 0x040ff00000041814 */
[----:B------:R-:W-:Y:S01]  /*12650*/  HMMA.16816.F32.BF16 R24, R164, R186, R24 ;  /* 0x000000baa418723c */ /* 0x000fe20000041818 */
[----:B------:R-:W2:Y:S04]  /*12660*/  LDSM.16.M88.4 R164, [R201+0x800] ;  /* 0x00080000c9a4783b */ /* 0x000ea80000000200 */
[----:B------:R-:W2:Y:S03]  /*12670*/  LDSM.16.M88.4 R184, [R201+0x1000] ;  /* 0x00100000c9b8783b */ /* 0x000ea60000000200 */
[C---:B-1----:R-:W-:Y:S08]  /*12680*/  HMMA.16816.F32.BF16 R4, R168.reuse, R188, R4 ;  /* 0x000000bca804723c */ /* 0x042ff00000041804 */
[C---:B------:R-:W-:Y:S01]  /*12690*/  HMMA.16816.F32.BF16 R8, R168.reuse, R190, R8 ;  /* 0x000000bea808723c */ /* 0x040fe20000041808 */
[----:B------:R-:W-:Y:S07]  /*126a0*/  LDSM.16.M88.4 R188, [R213+0xb880] ;  /* 0x00b88000d5bc783b */ /* 0x000fee0000000200 */
[C---:B---3--:R-:W-:Y:S08]  /*126b0*/  HMMA.16816.F32.BF16 R12, R168.reuse, R160, R12 ;  /* 0x000000a0a80c723c */ /* 0x048ff0000004180c */
[C---:B------:R-:W-:Y:S01]  /*126c0*/  HMMA.16816.F32.BF16 R16, R168.reuse, R162, R16 ;  /* 0x000000a2a810723c */ /* 0x040fe20000041810 */
[----:B------:R-:W1:Y:S07]  /*126d0*/  LDSM.16.M88.4 R160, [R214+0x4000] ;  /* 0x00400000d6a0783b */ /* 0x000e6e0000000200 */
[C---:B----4-:R-:W-:Y:S08]  /*126e0*/  HMMA.16816.F32.BF16 R20, R168.reuse, R172, R20 ;  /* 0x000000aca814723c */ /* 0x050ff00000041814 */
[----:B------:R-:W-:Y:S01]  /*126f0*/  HMMA.16816.F32.BF16 R24, R168, R174, R24 ;  /* 0x000000aea818723c */ /* 0x000fe20000041818 */
[----:B------:R-:W3:Y:S04]  /*12700*/  LDSM.16.M88.4 R168, [R213+0xc080] ;  /* 0x00c08000d5a8783b */ /* 0x000ee80000000200 */
[----:B------:R-:W4:Y:S03]  /*12710*/  LDSM.16.M88.4 R172, [R213+0xc880] ;  /* 0x00c88000d5ac783b */ /* 0x000f260000000200 */
[C---:B-----5:R-:W-:Y:S08]  /*12720*/  HMMA.16816.F32.BF16 R4, R176.reuse, R180, R4 ;  /* 0x000000b4b004723c */ /* 0x060ff00000041804 */
[C---:B------:R-:W-:Y:S01]  /*12730*/  HMMA.16816.F32.BF16 R8, R176.reuse, R182, R8 ;  /* 0x000000b6b008723c */ /* 0x040fe20000041808 */
[----:B------:R-:W-:Y:S07]  /*12740*/  LDSM.16.M88.4 R180, [R200] ;  /* 0x00000000c8b4783b */ /* 0x000fee0000000200 */
[C---:B--2---:R-:W-:Y:S08]  /*12750*/  HMMA.16816.F32.BF16 R12, R176.reuse, R164, R12 ;  /* 0x000000a4b00c723c */ /* 0x044ff0000004180c */
[C---:B------:R-:W-:Y:S01]  /*12760*/  HMMA.16816.F32.BF16 R16, R176.reuse, R166, R16 ;  /* 0x000000a6b010723c */ /* 0x040fe20000041810 */
[----:B------:R-:W2:Y:S07]  /*12770*/  LDSM.16.M88.4 R164, [R212+0x4000] ;  /* 0x00400000d4a4783b */ /* 0x000eae0000000200 */
[C---:B------:R-:W-:Y:S08]  /*12780*/  HMMA.16816.F32.BF16 R20, R176.reuse, R184, R20 ;  /* 0x000000b8b014723c */ /* 0x040ff00000041814 */
[----:B------:R-:W-:Y:S01]  /*12790*/  HMMA.16816.F32.BF16 R24, R176, R186, R24 ;  /* 0x000000bab018723c */ /* 0x000fe20000041818 */
[----:B------:R-:W5:Y:S04]  /*127a0*/  LDSM.16.M88.4 R176, [R199] ;  /* 0x00000000c7b0783b */ /* 0x000f680000000200 */
[----:B------:R-:W2:Y:S03]  /*127b0*/  LDSM.16.M88.4 R184, [R198] ;  /* 0x00000000c6b8783b */ /* 0x000ea60000000200 */
        /* <DEDUP_REMOVED lines=10> */
[C---:B--2---:R-:W-:Y:S08]  /*12860*/  HMMA.16816.F32.BF16 R4, R164.reuse, R180, R4 ;  /* 0x000000b4a404723c */ /* 0x044ff00000041804 */
[C---:B------:R-:W-:Y:S01]  /*12870*/  HMMA.16816.F32.BF16 R8, R164.reuse, R182, R8 ;  /* 0x000000b6a408723c */ /* 0x040fe20000041808 */
[----:B------:R-:W-:Y:S07]  /*12880*/  LDSM.16.M88.4 R180, [R201+0x1800] ;  /* 0x00180000c9b4783b */ /* 0x000fee0000000200 */
[C---:B-----5:R-:W-:Y:S08]  /*12890*/  HMMA.16816.F32.BF16 R12, R164.reuse, R176, R12 ;  /* 0x000000b0a40c723c */ /* 0x060ff0000004180c */
[C---:B------:R-:W-:Y:S01]  /*128a0*/  HMMA.16816.F32.BF16 R16, R164.reuse, R178, R16 ;  /* 0x000000b2a410723c */ /* 0x040fe20000041810 */
[----:B------:R-:W2:Y:S07]  /*128b0*/  LDSM.16.M88.4 R176, [R209+0x4000] ;  /* 0x00400000d1b0783b */ /* 0x000eae0000000200 */
[C---:B------:R-:W-:Y:S08]  /*128c0*/  HMMA.16816.F32.BF16 R20, R164.reuse, R184, R20 ;  /* 0x000000b8a414723c */ /* 0x040ff00000041814 */
[----:B------:R-:W-:Y:S01]  /*128d0*/  HMMA.16816.F32.BF16 R24, R164, R186, R24 ;  /* 0x000000baa418723c */ /* 0x000fe20000041818 */
[----:B------:R-:W5:Y:S04]  /*128e0*/  LDSM.16.M88.4 R164, [R201+0x2000] ;  /* 0x00200000c9a4783b */ /* 0x000f680000000200 */
        /* <DEDUP_REMOVED lines=13> */
[----:B------:R-:W-:Y:S07]  /*129c0*/  LDSM.16.M88.4 R180, [R197] ;  /* 0x00000000c5b4783b */ /* 0x000fee0000000200 */
[C---:B-----5:R-:W-:Y:S08]  /*129d0*/  HMMA.16816.F32.BF16 R12, R176.reuse, R164, R12 ;  /* 0x000000a4b00c723c */ /* 0x060ff0000004180c */
        /* <DEDUP_REMOVED lines=66> */
[C---:B-1----:R-:W-:Y:S01]  /*12e00*/  HMMA.16816.F32.BF16 R4, R168.reuse, R188, R4 ;  /* 0x000000bca804723c */ /* 0x042fe20000041804 */
[----:B------:R-:W-:Y:S04]  /*12e10*/  DEPBAR.LE SB0, 0x0 ;  /* 0x000080000000791a */ /* 0x000fe80000000000 */
[----:B------:R-:W-:Y:S03]  /*12e20*/  BAR.SYNC.DEFER_BLOCKING 0x0 ;  /* 0x0000000000007b1d */ /* 0x000fe60000010000 */
[C---:B------:R-:W-:Y:S08]  /*12e30*/  HMMA.16816.F32.BF16 R8, R168.reuse, R190, R8 ;  /* 0x000000bea808723c */ /* 0x040ff00000041808 */
[C---:B---3--:R-:W-:Y:S08]  /*12e40*/  HMMA.16816.F32.BF16 R12, R168.reuse, R160, R12 ;  /* 0x000000a0a80c723c */ /* 0x048ff0000004180c */
[C---:B------:R-:W-:Y:S08]  /*12e50*/  HMMA.16816.F32.BF16 R16, R168.reuse, R162, R16 ;  /* 0x000000a2a810723c */ /* 0x040ff00000041810 */
[C---:B----4-:R-:W-:Y:S08]  /*12e60*/  HMMA.16816.F32.BF16 R20, R168.reuse, R172, R20 ;  /* 0x000000aca814723c */ /* 0x050ff00000041814 */
[----:B------:R-:W-:Y:S08]  /*12e70*/  HMMA.16816.F32.BF16 R24, R168, R174, R24 ;  /* 0x000000aea818723c */ /* 0x000ff00000041818 */
[C---:B--2---:R-:W-:Y:S08]  /*12e80*/  HMMA.16816.F32.BF16 R4, R176.reuse, R180, R4 ;  /* 0x000000b4b004723c */ /* 0x044ff00000041804 */
[C---:B------:R-:W-:Y:S08]  /*12e90*/  HMMA.16816.F32.BF16 R8, R176.reuse, R182, R8 ;  /* 0x000000b6b008723c */ /* 0x040ff00000041808 */
[C---:B-----5:R-:W-:Y:S08]  /*12ea0*/  HMMA.16816.F32.BF16 R12, R176.reuse, R164, R12 ;  /* 0x000000a4b00c723c */ /* 0x060ff0000004180c */
[C---:B------:R-:W-:Y:S08]  /*12eb0*/  HMMA.16816.F32.BF16 R16, R176.reuse, R166, R16 ;  /* 0x000000a6b010723c */ /* 0x040ff00000041810 */
[C---:B------:R-:W-:Y:S08]  /*12ec0*/  HMMA.16816.F32.BF16 R20, R176.reuse, R184, R20 ;  /* 0x000000b8b014723c */ /* 0x040ff00000041814 */
[----:B------:R-:W-:Y:S01]  /*12ed0*/  HMMA.16816.F32.BF16 R24, R176, R186, R24 ;  /* 0x000000bab018723c */ /* 0x000fe20000041818 */
[----:B------:R-:W-:-:S07]  /*12ee0*/  @P4 BRA `(.L_x_849) ;  /* 0xffffed5000004947 */ /* 0x000fce000383ffff */
.L_x_848:
[----:B------:R-:W-:Y:S01]  /*12ef0*/  FMNMX.FTZ R2, R4, R3, !PT ;  /* 0x0000000304027209 */ /* 0x000fe20007810000 */
[----:B-1----:R-:W-:Y:S01]  /*12f00*/  LDSM.16.MT88.4 R164, [R206+0x4080] ;  /* 0x00408000cea4783b */ /* 0x002fe20000004200 */
[----:B------:R-:W-:Y:S01]  /*12f10*/  FMNMX.FTZ R156, R6, R157, !PT ;  /* 0x0000009d069c7209 */ /* 0x000fe20007810000 */
[----:B------:R-:W-:Y:S01]  /*12f20*/  UIADD3 UR11, UR11, -0x1, URZ ;  /* 0xffffffff0b0b7890 */ /* 0x000fe2000fffe03f */
[----:B------:R-:W-:Y:S02]  /*12f30*/  FMNMX.FTZ R159, R5, R2, !PT ;  /* 0x00000002059f7209 */ /* 0x000fe40007810000 */
[----:B------:R-:W-:Y:S02]  /*12f40*/  FMNMX.FTZ R161, R7, R156, !PT ;  /* 0x0000009c07a17209 */ /* 0x000fe40007810000 */
[----:B------:R-:W-:Y:S01]  /*12f50*/  FMNMX.FTZ R2, R8, R159, !PT ;  /* 0x0000009f08027209 */ /* 0x000fe20007810000 */
[----:B------:R-:W-:Y:S01]  /*12f60*/  LDSM.16.MT88.4 R168, [R205+0x4080] ;  /* 0x00408000cda8783b */ /* 0x000fe20000004200 */
[----:B------:R-:W-:Y:S02]  /*12f70*/  FMNMX.FTZ R156, R10, R161, !PT ;  /* 0x000000a10a9c7209 */ /* 0x000fe40007810000 */
        /* <DEDUP_REMOVED lines=18> */
[----:B------:R-:W-:Y:S03]  /*130a0*/  LDSM.16.MT88.4 R184, [R208+0x7880] ;  /* 0x00788000d0b8783b */ /* 0x000fe60000004200 */
[----:B------:R-:W-:Y:S02]  /*130b0*/  FMNMX.FTZ R162, R25, R2, !PT ;  /* 0x0000000219a27209 */ /* 0x000fe40007810000 */
[----:B------:R-:W-:Y:S03]  /*130c0*/  FMNMX.FTZ R2, R26, R3, !PT ;  /* 0x000000031a027209 */ /* 0x000fe60007810000 */
[----:B------:R-:W-:Y:S01]  /*130d0*/  SHFL.BFLY PT, R163, R162, 0x2, 0x1f ;  /* 0x0c401f00a2a37f89 */ /* 0x000fe200000e0000 */
[----:B------:R-:W-:Y:S07]  /*130e0*/  FMNMX.FTZ R158, R27, R2, !PT ;  /* 0x000000021b9e7209 */ /* 0x000fee0007810000 */
[----:B------:R-:W1:Y:S08]  /*130f0*/  SHFL.BFLY PT, R3, R158, 0x2, 0x1f ;  /* 0x0c401f009e037f89 */ /* 0x000e7000000e0000 */
[----:B------:R-:W0:Y:S01]  /*13100*/  LDGDEPBAR ;  /* 0x00000000000079af */ /* 0x000e220000000000 */
[----:B-1----:R-:W-:Y:S02]  /*13110*/  FMNMX.FTZ R159, R158, R3, !PT ;  /* 0x000000039e9f7209 */ /* 0x002fe40007810000 */
[----:B------:R-:W-:Y:S05]  /*13120*/  FMNMX.FTZ R161, R162, R163, !PT ;  /* 0x000000a3a2a17209 */ /* 0x000fea0007810000 */
[----:B------:R-:W1:Y:S08]  /*13130*/  SHFL.BFLY PT, R156, R159, 0x1, 0x1f ;  /* 0x0c201f009f9c7f89 */ /* 0x000e7000000e0000 */
[----:B------:R-:W2:Y:S01]  /*13140*/  SHFL.BFLY PT, R160, R161, 0x1, 0x1f ;  /* 0x0c201f00a1a07f89 */ /* 0x000ea200000e0000 */
[----:B-1----:R-:W-:Y:S05]  /*13150*/  FMNMX.FTZ R156, R159, R156, !PT ;  /* 0x0000009c9f9c7209 */ /* 0x002fea0007810000 */
[----:B------:R-:W-:Y:S01]  /*13160*/  FMUL.FTZ R189, R156, c[0x0][0x2d0] ;  /* 0x0000b4009cbd7a20 */ /* 0x000fe20000410000 */
[----:B--2---:R-:W-:Y:S03]  /*13170*/  FMNMX.FTZ R3, R161, R160, !PT ;  /* 0x000000a0a1037209 */ /* 0x004fe60007810000 */
[--C-:B------:R-:W-:Y:S01]  /*13180*/  FFMA.FTZ R6, R6, c[0x0][0x2d0], -R189.reuse ;  /* 0x0000b40006067a23 */ /* 0x100fe200000108bd */
[----:B------:R-:W1:Y:S01]  /*13190*/  LDSM.16.MT88.4 R160, [R208+0x4080] ;  /* 0x00408000d0a0783b */ /* 0x000e620000004200 */
[----:B------:R-:W-:Y:S02]  /*131a0*/  FFMA.FTZ R7, R7, c[0x0][0x2d0], -R189 ;  /* 0x0000b40007077a23 */ /* 0x000fe400000108bd */
[C---:B------:R-:W-:Y:S02]  /*131b0*/  FADD.FTZ R0, -R3.reuse, R0 ;  /* 0x0000000003007221 */ /* 0x040fe40000010100 */
[----:B------:R-:W-:Y:S01]  /*131c0*/  FMUL.FTZ R191, R3, c[0x0][0x2d0] ;  /* 0x0000b40003bf7a20 */ /* 0x000fe20000410000 */
[----:B------:R-:W-:Y:S01]  /*131d0*/  MUFU.EX2 R6, R6 ;  /* 0x0000000600067308 */ /* 0x000fe20000000800 */
[----:B------:R-:W-:Y:S02]  /*131e0*/  FMUL.FTZ R2, R0, c[0x0][0x2d0] ;  /* 0x0000b40000027a20 */ /* 0x000fe40000410000 */
[----:B------:R-:W-:Y:S02]  /*131f0*/  FADD.FTZ R0, -R156, R157 ;  /* 0x0000009d9c007221 */ /* 0x000fe40000010100 */
[--C-:B------:R-:W-:Y:S02]  /*13200*/  FFMA.FTZ R158, R4, c[0x0][0x2d0], -R191.reuse ;  /* 0x0000b400049e7a23 */ /* 0x100fe400000108bf */
[----:B------:R-:W-:Y:S02]  /*13210*/  FMUL.FTZ R157, R0, c[0x0][0x2d0] ;  /* 0x0000b400009d7a20 */ /* 0x000fe40000410000 */
[--C-:B------:R-:W-:Y:S01]  /*13220*/  FFMA.FTZ R5, R5, c[0x0][0x2d0], -R191.reuse ;  /* 0x0000b40005057a23 */ /* 0x100fe200000108bf */
[----:B------:R-:W2:Y:S01]  /*13230*/  MUFU.EX2 R2, R2 ;  /* 0x0000000200027308 */ /* 0x000ea20000000800 */
[--C-:B------:R-:W-:Y:S02]  /*13240*/  FFMA.FTZ R159, R8, c[0x0][0x2d0], -R191.reuse ;  /* 0x0000b400089f7a23 */ /* 0x100fe400000108bf */
[----:B------:R-:W-:Y:S02]  /*13250*/  FFMA.FTZ R188, R9, c[0x0][0x2d0], -R191 ;  /* 0x0000b40009bc7a23 */ /* 0x000fe400000108bf */
[----:B------:R-:W-:Y:S02]  /*13260*/  FFMA.FTZ R190, R11, c[0x0][0x2d0], -R189 ;  /* 0x0000b4000bbe7a23 */ /* 0x000fe400000108bd */
[----:B------:R-:W-:Y:S02]  /*13270*/  FFMA.FTZ R244, R24, c[0x0][0x2d0], -R191 ;  /* 0x0000b40018f47a23 */ /* 0x000fe400000108bf */
[----:B------:R-:W-:Y:S01]  /*13280*/  FFMA.FTZ R246, R26, c[0x0][0x2d0], -R189 ;  /* 0x0000b4001af67a23 */ /* 0x000fe200000108bd */
[----:B------:R3:W4:Y:S01]  /*13290*/  MUFU.EX2 R0, R157 ;  /* 0x0000009d00007308 */ /* 0x0007220000000800 */
[--C-:B------:R-:W-:Y:S02]  /*132a0*/  FFMA.FTZ R236, R12, c[0x0][0x2d0], -R191.reuse ;  /* 0x0000b4000cec7a23 */ /* 0x100fe400000108bf */
[----:B------:R-:W-:Y:S02]  /*132b0*/  FFMA.FTZ R241, R13, c[0x0][0x2d0], -R191 ;  /* 0x0000b4000df17a23 */ /* 0x000fe400000108bf */
[--C-:B------:R-:W-:Y:S02]  /*132c0*/  FFMA.FTZ R238, R14, c[0x0][0x2d0], -R189.reuse ;  /* 0x0000b4000eee7a23 */ /* 0x100fe400000108bd */
[----:B------:R-:W-:Y:S02]  /*132d0*/  FFMA.FTZ R243, R15, c[0x0][0x2d0], -R189 ;  /* 0x0000b4000ff37a23 */ /* 0x000fe400000108bd */
[--C-:B------:R-:W-:Y:S01]  /*132e0*/  FFMA.FTZ R240, R16, c[0x0][0x2d0], -R191.reuse ;  /* 0x0000b40010f07a23 */ /* 0x100fe200000108bf */
[----:B------:R-:W-:Y:S01]  /*132f0*/  MUFU.EX2 R158, R158 ;  /* 0x0000009e009e7308 */ /* 0x000fe20000000800 */
[----:B------:R-:W-:Y:S02]  /*13300*/  FFMA.FTZ R245, R17, c[0x0][0x2d0], -R191 ;  /* 0x0000b40011f57a23 */ /* 0x000fe400000108bf */
[--C-:B------:R-:W-:Y:S02]  /*13310*/  FFMA.FTZ R242, R18, c[0x0][0x2d0], -R189.reuse ;  /* 0x0000b40012f27a23 */ /* 0x100fe400000108bd */
[C---:B--2---:R-:W-:Y:S02]  /*13320*/  FMUL.FTZ R8, R2.reuse, R152 ;  /* 0x0000009802087220 */ /* 0x044fe40000410000 */
[C---:B------:R-:W-:Y:S02]  /*13330*/  FMUL.FTZ R9, R2.reuse, R153 ;  /* 0x0000009902097220 */ /* 0x040fe40000410000 */
[C---:B------:R-:W-:Y:S01]  /*13340*/  FMUL.FTZ R28, R2.reuse, R28 ;  /* 0x0000001c021c7220 */ /* 0x040fe20000410000 */
[----:B------:R-:W2:Y:S01]  /*13350*/  MUFU.EX2 R5, R5 ;  /* 0x0000000500057308 */ /* 0x000ea20000000800 */
[C---:B------:R-:W-:Y:S02]  /*13360*/  FMUL.FTZ R29, R2.reuse, R29 ;  /* 0x0000001d021d7220 */ /* 0x040fe40000410000 */
[----:B------:R-:W-:Y:S02]  /*13370*/  FMUL.FTZ R32, R2, R32 ;  /* 0x0000002002207220 */ /* 0x000fe40000410000 */
[--C-:B---3--:R-:W-:Y:S02]  /*13380*/  FFMA.FTZ R157, R10, c[0x0][0x2d0], -R189.reuse ;  /* 0x0000b4000a9d7a23 */ /* 0x108fe400000108bd */
[C---:B----4-:R-:W-:Y:S02]  /*13390*/  FMUL.FTZ R10, R0.reuse, R154 ;  /* 0x0000009a000a7220 */ /* 0x050fe40000410000 */
[C---:B------:R-:W-:Y:S01]  /*133a0*/  FMUL.FTZ R11, R0.reuse, R155 ;  /* 0x0000009b000b7220 */ /* 0x040fe20000410000 */
[----:B------:R-:W-:Y:S01]  /*133b0*/  MUFU.EX2 R159, R159 ;  /* 0x0000009f009f7308 */ /* 0x000fe20000000800 */
[C---:B------:R-:W-:Y:S02]  /*133c0*/  FMUL.FTZ R30, R0.reuse, R30 ;  /* 0x0000001e001e7220 */ /* 0x040fe40000410000 */
[----:B------:R-:W-:Y:S02]  /*133d0*/  FMUL.FTZ R31, R0, R31 ;  /* 0x0000001f001f7220 */ /* 0x000fe40000410000 */
[----:B------:R-:W-:Y:S02]  /*133e0*/  FMUL.FTZ R33, R2, R33 ;  /* 0x0000002102217220 */ /* 0x000fe40000410000 */
[C---:B------:R-:W-:Y:S02]  /*133f0*/  FMUL.FTZ R34, R0.reuse, R34 ;  /* 0x0000002200227220 */ /* 0x040fe40000410000 */
[----:B------:R-:W-:Y:S01]  /*13400*/  FMUL.FTZ R35, R0, R35 ;  /* 0x0000002300237220 */ /* 0x000fe20000410000 */
[----:B------:R-:W3:Y:S01]  /*13410*/  MUFU.EX2 R188, R188 ;  /* 0x000000bc00bc7308 */ /* 0x000ee20000000800 */
[C---:B------:R-:W-:Y:S02]  /*13420*/  FMUL.FTZ R36, R2.reuse, R36 ;  /* 0x0000002402247220 */ /* 0x040fe40000410000 */
[----:B------:R-:W-:Y:S01]  /*13430*/  FMUL.FTZ R37, R2, R37 ;  /* 0x0000002502257220 */ /* 0x000fe20000410000 */
[----:B--2---:R-:W-:Y:S01]  /*13440*/  F2FP.BF16.PACK_AB R152, R5, R158 ;  /* 0x0000009e0598723e */ /* 0x004fe200000010ff */
[C---:B------:R-:W-:Y:S02]  /*13450*/  FMUL.FTZ R38, R0.reuse, R38 ;  /* 0x0000002600267220 */ /* 0x040fe40000410000 */
[----:B------:R-:W-:Y:S02]  /*13460*/  FMUL.FTZ R39, R0, R39 ;  /* 0x0000002700277220 */ /* 0x000fe40000410000 */
[C---:B------:R-:W-:Y:S01]  /*13470*/  FMUL.FTZ R12, R2.reuse, R148 ;  /* 0x00000094020c7220 */ /* 0x040fe20000410000 */
[----:B------:R-:W2:Y:S01]  /*13480*/  MUFU.EX2 R7, R7 ;  /* 0x0000000700077308 */ /* 0x000ea20000000800 */
[----:B------:R-:W-:Y:S02]  /*13490*/  FMUL.FTZ R13, R2, R149 ;  /* 0x00000095020d7220 */ /* 0x000fe40000410000 */
[C---:B------:R-:W-:Y:S02]  /*134a0*/  FMUL.FTZ R14, R0.reuse, R150 ;  /* 0x00000096000e7220 */ /* 0x040fe40000410000 */
[----:B------:R-:W-:Y:S02]  /*134b0*/  FMUL.FTZ R15, R0, R151 ;  /* 0x00000097000f7220 */ /* 0x000fe40000410000 */
[----:B------:R-:W-:Y:S01]  /*134c0*/  LDSM.16.MT88.4 R148, [R204+0x8880] ;  /* 0x00888000cc94783b */ /* 0x000fe20000004200 */
[C---:B------:R-:W-:Y:S02]  /*134d0*/  FMUL.FTZ R40, R2.reuse, R40 ;  /* 0x0000002802287220 */ /* 0x040fe40000410000 */
[----:B------:R-:W-:Y:S01]  /*134e0*/  MUFU.EX2 R157, R157 ;  /* 0x0000009d009d7308 */ /* 0x000fe20000000800 */
[----:B------:R-:W-:Y:S02]  /*134f0*/  FMUL.FTZ R41, R2, R41 ;  /* 0x0000002902297220 */ /* 0x000fe40000410000 */
[----:B------:R-:W-:Y:S01]  /*13500*/  FMUL.FTZ R42, R0, R42 ;  /* 0x0000002a002a7220 */ /* 0x000fe20000410000 */
[----:B---3--:R-:W-:Y:S01]  /*13510*/  F2FP.BF16.PACK_AB R154, R188, R159 ;  /* 0x0000009fbc9a723e */ /* 0x008fe200000010ff */
        /* <DEDUP_REMOVED lines=10> */
[----:B------:R-:W-:Y:S01]  /*135c0*/  MUFU.EX2 R236, R236 ;  /* 0x000000ec00ec7308 */ /* 0x000fe20000000800 */
[----:B------:R-:W-:Y:S02]  /*135d0*/  FMUL.FTZ R51, R0, R51 ;  /* 0x0000003300337220 */ /* 0x000fe40000410000 */
[C---:B------:R-:W-:Y:S02]  /*135e0*/  FMUL.FTZ R52, R2.reuse, R52 ;  /* 0x0000003402347220 */ /* 0x040fe40000410000 */
[----:B------:R-:W-:Y:S02]  /*135f0*/  FMUL.FTZ R53, R2, R53 ;  /* 0x0000003502357220 */ /* 0x000fe40000410000 */
[C---:B------:R-:W-:Y:S02]  /*13600*/  FMUL.FTZ R54, R0.reuse, R54 ;  /* 0x0000003600367220 */ /* 0x040fe40000410000 */
[----:B------:R-:W-:Y:S01]  /*13610*/  FMUL.FTZ R55, R0, R55 ;  /* 0x0000003700377220 */ /* 0x000fe20000410000 */
[----:B------:R-:W2:Y:S01]  /*13620*/  MUFU.EX2 R241, R241 ;  /* 0x000000f100f17308 */ /* 0x000ea20000000800 */
[C---:B------:R-:W-:Y:S02]  /*13630*/  FMUL.FTZ R56, R2.reuse, R56 ;  /* 0x0000003802387220 */ /* 0x040fe40000410000 */
[----:B------:R-:W-:Y:S01]  /*13640*/  FMUL.FTZ R57, R2, R57 ;  /* 0x0000003902397220 */ /* 0x000fe20000410000 */
[----:B---3--:R-:W-:Y:S01]  /*13650*/  F2FP.BF16.PACK_AB R155, R190, R157 ;  /* 0x0000009dbe9b723e */ /* 0x008fe200000010ff */
[C---:B------:R-:W-:Y:S02]  /*13660*/  FMUL.FTZ R58, R0.reuse, R58 ;  /* 0x0000003a003a7220 */ /* 0x040fe40000410000 */
[----:B------:R-:W-:Y:S02]  /*13670*/  FMUL.FTZ R59, R0, R59 ;  /* 0x0000003b003b7220 */ /* 0x000fe40000410000 */
[C---:B------:R-:W-:Y:S01]  /*13680*/  FMUL.FTZ R60, R2.reuse, R60 ;  /* 0x0000003c023c7220 */ /* 0x040fe20000410000 */
[----:B------:R-:W-:Y:S01]  /*13690*/  MUFU.EX2 R238, R238 ;  /* 0x000000ee00ee7308 */ /* 0x000fe20000000800 */
[C---:B-1----:R-:W-:Y:S05]  /*136a0*/  HMMA.16816.F32.BF16 R8, R152.reuse, R160, R8 ;  /* 0x000000a09808723c */ /* 0x042fea0000041808 */
[----:B------:R-:W-:Y:S02]  /*136b0*/  FMUL.FTZ R61, R2, R61 ;  /* 0x0000003d023d7220 */ /* 0x000fe40000410000 */
[C---:B------:R-:W-:Y:S01]  /*136c0*/  FMUL.FTZ R62, R0.reuse, R62 ;  /* 0x0000003e003e7220 */ /* 0x040fe20000410000 */
[C---:B------:R-:W-:Y:S01]  /*136d0*/  HMMA.16816.F32.BF16 R28, R152.reuse, R162, R28 ;  /* 0x000000a2981c723c */ /* 0x040fe2000004181c */
[----:B------:R-:W1:Y:S01]  /*136e0*/  LDSM.16.MT88.4 R160, [R204+0x4080] ;  /* 0x00408000cca0783b */ /* 0x000e620000004200 */
[----:B------:R-:W3:Y:S02]  /*136f0*/  MUFU.EX2 R243, R243 ;  /* 0x000000f300f37308 */ /* 0x000ee40000000800 */
[----:B------:R-:W-:Y:S02]  /*13700*/  FMUL.FTZ R63, R0, R63 ;  /* 0x0000003f003f7220 */ /* 0x000fe40000410000 */
[C---:B------:R-:W-:Y:S02]  /*13710*/  FMUL.FTZ R64, R2.reuse, R64 ;  /* 0x0000004002407220 */ /* 0x040fe40000410000 */
[C---:B------:R-:W-:Y:S04]  /*13720*/  HMMA.16816.F32.BF16 R32, R152.reuse, R164, R32 ;  /* 0x000000a49820723c */ /* 0x040fe80000041820 */
[----:B------:R-:W-:Y:S01]  /*13730*/  FMUL.FTZ R65, R2, R65 ;  /* 0x0000004102417220 */ /* 0x000fe20000410000 */
[----:B------:R-:W-:Y:S01]  /*13740*/  MUFU.EX2 R240, R240 ;  /* 0x000000f000f07308 */ /* 0x000fe20000000800 */
[C---:B------:R-:W-:Y:S02]  /*13750*/  FMUL.FTZ R66, R0.reuse, R66 ;  /* 0x0000004200427220 */ /* 0x040fe40000410000 */
[C---:B------:R-:W-:Y:S01]  /*13760*/  HMMA.16816.F32.BF16 R36, R152.reuse, R166, R36 ;  /* 0x000000a69824723c */ /* 0x040fe20000041824 */
[----:B------:R-:W4:Y:S03]  /*13770*/  LDSM.16.MT88.4 R164, [R208+0x5880] ;  /* 0x00588000d0a4783b */ /* 0x000f260000004200 */
[----:B------:R-:W-:Y:S02]  /*13780*/  FMUL.FTZ R67, R0, R67 ;  /* 0x0000004300437220 */ /* 0x000fe40000410000 */
[C---:B------:R-:W-:Y:S01]  /*13790*/  FMUL.FTZ R68, R2.reuse, R68 ;  /* 0x0000004402447220 */ /* 0x040fe20000410000 */
[----:B------:R-:W5:Y:S01]  /*137a0*/  MUFU.EX2 R245, R245 ;  /* 0x000000f500f57308 */ /* 0x000f620000000800 */
[C---:B------:R-:W-:Y:S04]  /*137b0*/  HMMA.16816.F32.BF16 R40, R152.reuse, R168, R40 ;  /* 0x000000a89828723c */ /* 0x040fe80000041828 */
[----:B------:R-:W-:Y:S02]  /*137c0*/  FMUL.FTZ R69, R2, R69 ;  /* 0x0000004502457220 */ /* 0x000fe40000410000 */
[C---:B------:R-:W-:Y:S02]  /*137d0*/  FMUL.FTZ R70, R0.reuse, R70 ;  /* 0x0000004600467220 */ /* 0x040fe40000410000 */
[C---:B------:R-:W-:Y:S01]  /*137e0*/  HMMA.16816.F32.BF16 R44, R152.reuse, R170, R44 ;  /* 0x000000aa982c723c */ /* 0x040fe2000004182c */
[----:B------:R-:W2:Y:S01]  /*137f0*/  LDSM.16.MT88.4 R168, [R206+0x5880] ;  /* 0x00588000cea8783b */ /* 0x000ea20000004200 */
[----:B------:R-:W-:Y:S02]  /*13800*/  MUFU.EX2 R242, R242 ;  /* 0x000000f200f27308 */ /* 0x000fe40000000800 */
[----:B------:R-:W-:Y:S02]  /*13810*/  FMUL.FTZ R71, R0, R71 ;  /* 0x0000004700477220 */ /* 0x000fe40000410000 */
[C---:B------:R-:W-:Y:S02]  /*13820*/  FMUL.FTZ R72, R2.reuse, R72 ;  /* 0x0000004802487220 */ /* 0x040fe40000410000 */
[----:B------:R-:W-:Y:S01]  /*13830*/  FMUL.FTZ R73, R2, R73 ;  /* 0x0000004902497220 */ /* 0x000fe20000410000 */
[C---:B-1----:R-:W-:Y:S03]  /*13840*/  HMMA.16816.F32.BF16 R48, R152.reuse, R160, R48 ;  /* 0x000000a09830723c */ /* 0x042fe60000041830 */
[C---:B------:R-:W-:Y:S01]  /*13850*/  FMUL.FTZ R74, R0.reuse, R74 ;  /* 0x0000004a004a7220 */ /* 0x040fe20000410000 */
[----:B------:R-:W-:Y:S01]  /*13860*/  MUFU.EX2 R244, R244 ;  /* 0x000000f400f47308 */ /* 0x000fe20000000800 */
[----:B------:R-:W-:Y:S02]  /*13870*/  FMUL.FTZ R75, R0, R75 ;  /* 0x0000004b004b7220 */ /* 0x000fe40000410000 */
[C---:B------:R-:W-:Y:S01]  /*13880*/  FMUL.FTZ R76, R2.reuse, R76 ;  /* 0x0000004c024c7220 */ /* 0x040fe20000410000 */
[C---:B------:R-:W-:Y:S01]  /*13890*/  HMMA.16816.F32.BF16 R52, R152.reuse, R162, R52 ;  /* 0x000000a29834723c */ /* 0x040fe20000041834 */
[----:B------:R-:W1:Y:S03]  /*138a0*/  LDSM.16.MT88.4 R160, [R205+0x5880] ;  /* 0x00588000cda0783b */ /* 0x000e660000004200 */
[----:B------:R-:W-:Y:S02]  /*138b0*/  FMUL.FTZ R77, R2, R77 ;  /* 0x0000004d024d7220 */ /* 0x000fe40000410000 */
[C---:B------:R-:W-:Y:S01]  /*138c0*/  FMUL.FTZ R78, R0.reuse, R78 ;  /* 0x0000004e004e7220 */ /* 0x040fe20000410000 */
[----:B------:R-:W-:Y:S01]  /*138d0*/  MUFU.EX2 R246, R246 ;  /* 0x000000f600f67308 */ /* 0x000fe20000000800 */
[C---:B----4-:R-:W-:Y:S04]  /*138e0*/  HMMA.16816.F32.BF16 R56, R152.reuse, R164, R56 ;  /* 0x000000a49838723c */ /* 0x050fe80000041838 */
[----:B------:R-:W-:Y:S02]  /*138f0*/  FMUL.FTZ R79, R0, R79 ;  /* 0x0000004f004f7220 */ /* 0x000fe40000410000 */
[C---:B------:R-:W-:Y:S02]  /*13900*/  FMUL.FTZ R80, R2.reuse, R80 ;  /* 0x0000005002507220 */ /* 0x040fe40000410000 */
[C---:B------:R-:W-:Y:S01]  /*13910*/  HMMA.16816.F32.BF16 R60, R152.reuse, R166, R60 ;  /* 0x000000a6983c723c */ /* 0x040fe2000004183c */
[----:B------:R-:W4:Y:S03]  /*13920*/  LDSM.16.MT88.4 R164, [R204+0x5880] ;  /* 0x00588000cca4783b */ /* 0x000f260000004200 */
        /* <DEDUP_REMOVED lines=10> */
[C---:B-1----:R-:W-:Y:S03]  /*139d0*/  HMMA.16816.F32.BF16 R72, R152.reuse, R160, R72 ;  /* 0x000000a09848723c */ /* 0x042fe60000041848 */
[C---:B------:R-:W-:Y:S02]  /*139e0*/  FMUL.FTZ R88, R2.reuse, R88 ;  /* 0x0000005802587220 */ /* 0x040fe40000410000 */
[----:B------:R-:W-:Y:S02]  /*139f0*/  FMUL.FTZ R89, R2, R89 ;  /* 0x0000005902597220 */ /* 0x000fe40000410000 */
[C---:B------:R-:W-:Y:S01]  /*13a00*/  FMUL.FTZ R90, R0.reuse, R90 ;  /* 0x0000005a005a7220 */ /* 0x040fe20000410000 */
[C---:B------:R-:W-:Y:S01]  /*13a10*/  HMMA.16816.F32.BF16 R76, R152.reuse, R162, R76 ;  /* 0x000000a2984c723c */ /* 0x040fe2000004184c */
[----:B------:R-:W1:Y:S03]  /*13a20*/  LDSM.16.MT88.4 R160, [R206+0x7080] ;  /* 0x00708000cea0783b */ /* 0x000e660000004200 */
[----:B------:R-:W-:Y:S02]  /*13a30*/  FMUL.FTZ R91, R0, R91 ;  /* 0x0000005b005b7220 */ /* 0x000fe40000410000 */
[C---:B------:R-:W-:Y:S02]  /*13a40*/  FMUL.FTZ R92, R2.reuse, R92 ;  /* 0x0000005c025c7220 */ /* 0x040fe40000410000 */
        /* <DEDUP_REMOVED lines=62> */
[----:B------:R-:W-:Y:S01]  /*13e30*/  FFMA.FTZ R247, R19, c[0x0][0x2d0], -R189 ;  /* 0x0000b40013f77a23 */ /* 0x000fe200000108bd */
[C---:B------:R-:W-:Y:S01]  /*13e40*/  HMMA.16816.F32.BF16 R12, R152.reuse, R166, R12 ;  /* 0x000000a6980c723c */ /* 0x040fe2000004180c */
[----:B------:R-:W4:Y:S03]  /*13e50*/  LDSM.16.MT88.4 R164, [R206+0x4880] ;  /* 0x00488000cea4783b */ /* 0x000f260000004200 */
[C---:B------:R-:W-:Y:S01]  /*13e60*/  FMUL.FTZ R136, R2.reuse, R136 ;  /* 0x0000008802887220 */ /* 0x040fe20000410000 */
[----:B------:R-:W1:Y:S01]  /*13e70*/  MUFU.EX2 R247, R247 ;  /* 0x000000f700f77308 */ /* 0x000e620000000800 */
[----:B------:R-:W-:Y:S02]  /*13e80*/  FMUL.FTZ R137, R2, R137 ;  /* 0x0000008902897220 */ /* 0x000fe40000410000 */
[C---:B--2---:R-:W-:Y:S04]  /*13e90*/  HMMA.16816.F32.BF16 R132, R152.reuse, R168, R132 ;  /* 0x000000a89884723c */ /* 0x044fe80000041884 */
[C---:B------:R-:W-:Y:S02]  /*13ea0*/  FMUL.FTZ R138, R0.reuse, R138 ;  /* 0x0000008a008a7220 */ /* 0x040fe40000410000 */
[----:B------:R-:W-:Y:S02]  /*13eb0*/  FMUL.FTZ R139, R0, R139 ;  /* 0x0000008b008b7220 */ /* 0x000fe40000410000 */
[C---:B------:R-:W-:Y:S01]  /*13ec0*/  FMUL.FTZ R16, R2.reuse, R144 ;  /* 0x0000009002107220 */ /* 0x040fe20000410000 */
[----:B------:R-:W-:Y:S03]  /*13ed0*/  F2FP.BF16.PACK_AB R144, R241, R236 ;  /* 0x000000ecf190723e */ /* 0x000fe600000010ff */
[----:B------:R-:W-:Y:S01]  /*13ee0*/  FMUL.FTZ R17, R2, R145 ;  /* 0x0000009102117220 */ /* 0x000fe20000410000 */
[C---:B------:R-:W-:Y:S01]  /*13ef0*/  HMMA.16816.F32.BF16 R136, R152.reuse, R170, R136 ;  /* 0x000000aa9888723c */ /* 0x040fe20000041888 */
[----:B------:R-:W2:Y:S02]  /*13f00*/  LDSM.16.MT88.4 R168, [R205+0x4880] ;  /* 0x00488000cda8783b */ /* 0x000ea40000004200 */
[C---:B------:R-:W-:Y:S01]  /*13f10*/  FMUL.FTZ R18, R0.reuse, R146 ;  /* 0x0000009200127220 */ /* 0x040fe20000410000 */
[----:B---3--:R-:W-:Y:S01]  /*13f20*/  F2FP.BF16.PACK_AB R145, R243, R238 ;  /* 0x000000eef391723e */ /* 0x008fe200000010ff */
[----:B------:R-:W-:Y:S01]  /*13f30*/  FMUL.FTZ R19, R0, R147 ;  /* 0x0000009300137220 */ /* 0x000fe20000410000 */
[----:B-----5:R-:W-:Y:S01]  /*13f40*/  F2FP.BF16.PACK_AB R146, R245, R240 ;  /* 0x000000f0f592723e */ /* 0x020fe200000010ff */
[C---:B------:R-:W-:Y:S01]  /*13f50*/  FMUL.FTZ R140, R2.reuse, R140 ;  /* 0x0000008c028c7220 */ /* 0x040fe20000410000 */
[----:B-1----:R-:W-:Y:S01]  /*13f60*/  F2FP.BF16.PACK_AB R147, R247, R242 ;  /* 0x000000f2f793723e */ /* 0x002fe200000010ff */
[----:B------:R-:W-:Y:S03]  /*13f70*/  FMUL.FTZ R141, R2, R141 ;  /* 0x0000008d028d7220 */ /* 0x000fe60000410000 */
[C---:B------:R-:W-:Y:S03]  /*13f80*/  HMMA.16816.F32.BF16 R16, R152.reuse, R148, R16 ;  /* 0x000000949810723c */ /* 0x040fe60000041810 */
[C---:B------:R-:W-:Y:S02]  /*13f90*/  FMUL.FTZ R142, R0.reuse, R142 ;  /* 0x0000008e008e7220 */ /* 0x040fe40000410000 */
[----:B------:R-:W-:Y:S02]  /*13fa0*/  FMUL.FTZ R143, R0, R143 ;  /* 0x0000008f008f7220 */ /* 0x000fe40000410000 */
[----:B------:R-:W-:Y:S02]  /*13fb0*/  FFMA.FTZ R158, R2, R239, R158 ;  /* 0x000000ef029e7223 */ /* 0x000fe4000001009e */
[----:B------:R-:W-:Y:S03]  /*13fc0*/  FFMA.FTZ R6, R0, R237, R6 ;  /* 0x000000ed00067223 */ /* 0x000fe60000010006 */
[----:B------:R-:W-:Y:S01]  /*13fd0*/  HMMA.16816.F32.BF16 R140, R152, R150, R140 ;  /* 0x00000096988c723c */ /* 0x000fe2000004188c */
[----:B------:R-:W1:Y:S02]  /*13fe0*/  LDSM.16.MT88.4 R148, [R206+0x6080] ;  /* 0x00608000ce94783b */ /* 0x000e640000004200 */
[----:B------:R-:W-:Y:S02]  /*13ff0*/  FADD.FTZ R158, R5, R158 ;  /* 0x0000009e059e7221 */ /* 0x000fe40000010000 */
[----:B------:R-:W-:Y:S02]  /*14000*/  FADD.FTZ R6, R7, R6 ;  /* 0x0000000607067221 */ /* 0x000fe40000010000 */
[----:B------:R-:W-:Y:S01]  /*14010*/  FADD.FTZ R5, R159, R158 ;  /* 0x0000009e9f057221 */ /* 0x000fe20000010000 */
[C---:B------:R-:W-:Y:S01]  /*14020*/  HMMA.16816.F32.BF16 R8, R144.reuse, R160, R8 ;  /* 0x000000a09008723c */ /* 0x040fe20000041808 */
[----:B------:R-:W3:Y:S04]  /*14030*/  LDSM.16.MT88.4 R152, [R205+0x6080] ;  /* 0x00608000cd98783b */ /* 0x000ee80000004200 */
[----:B------:R-:W-:Y:S01]  /*14040*/  FADD.FTZ R7, R157, R6 ;  /* 0x000000069d077221 */ /* 0x000fe20000010000 */
[----:B------:R-:W-:Y:S01]  /*14050*/  MOV R157, R156 ;  /* 0x0000009c009d7202 */ /* 0x000fe20000000f00 */
[----:B------:R-:W-:Y:S01]  /*14060*/  FADD.FTZ R5, R188, R5 ;  /* 0x00000005bc057221 */ /* 0x000fe20000010000 */
[C---:B------:R-:W-:Y:S01]  /*14070*/  HMMA.16816.F32.BF16 R28, R144.reuse, R162, R28 ;  /* 0x000000a2901c723c */ /* 0x040fe2000004181c */
[----:B------:R-:W5:Y:S03]  /*14080*/  LDSM.16.MT88.4 R160, [R206+0x7880] ;  /* 0x00788000cea0783b */ /* 0x000f660000004200 */
        /* <DEDUP_REMOVED lines=13> */
[----:B------:R-:W-:Y:S03]  /*14160*/  LDSM.16.MT88.4 R168, [R206+0x5080] ;  /* 0x00508000cea8783b */ /* 0x000fe60000004200 */
[----:B------:R-:W-:Y:S04]  /*14170*/  FADD.FTZ R247, R247, R242 ;  /* 0x000000f2f7f77221 */ /* 0x000fe80000010000 */
[C---:B------:R-:W-:Y:S08]  /*14180*/  HMMA.16816.F32.BF16 R48, R144.reuse, R172, R48 ;  /* 0x000000ac9030723c */ /* 0x040ff00000041830 */
[C---:B------:R-:W-:Y:S01]  /*14190*/  HMMA.16816.F32.BF16 R52, R144.reuse, R174, R52 ;  /* 0x000000ae9034723c */ /* 0x040fe20000041834 */
[----:B------:R-:W-:Y:S07]  /*141a0*/  LDSM.16.MT88.4 R172, [R204+0x8080] ;  /* 0x00808000ccac783b */ /* 0x000fee0000004200 */
        /* <DEDUP_REMOVED lines=11> */
[----:B------:R-:W-:Y:S07]  /*14260*/  LDSM.16.MT88.4 R180, [R205+0x9880] ;  /* 0x00988000cdb4783b */ /* 0x000fee0000004200 */
[C---:B------:R-:W-:Y:S07]  /*14270*/  HMMA.16816.F32.BF16 R88, R144.reuse, R184, R88 ;  /* 0x000000b89058723c */ /* 0x040fee0000041858 */
[--C-:B------:R-:W-:Y:S01]  /*14280*/  FFMA.FTZ R184, R20, c[0x0][0x2d0], -R191.reuse ;  /* 0x0000b40014b87a23 */ /* 0x100fe200000108bf */
[C---:B------:R-:W-:Y:S04]  /*14290*/  HMMA.16816.F32.BF16 R92, R144.reuse, R186, R92 ;  /* 0x000000ba905c723c */ /* 0x040fe8000004185c */
[--C-:B------:R-:W-:Y:S01]  /*142a0*/  FFMA.FTZ R185, R21, c[0x0][0x2d0], -R191.reuse ;  /* 0x0000b40015b97a23 */ /* 0x100fe200000108bf */
[----:B------:R-:W-:Y:S01]  /*142b0*/  MUFU.EX2 R184, R184 ;  /* 0x000000b800b87308 */ /* 0x000fe20000000800 */
[----:B------:R-:W-:Y:S02]  /*142c0*/  FFMA.FTZ R191, R25, c[0x0][0x2d0], -R191 ;  /* 0x0000b40019bf7a23 */ /* 0x000fe400000108bf */
[C---:B-----5:R-:W-:Y:S04]  /*142d0*/  HMMA.16816.F32.BF16 R96, R144.reuse, R160, R96 ;  /* 0x000000a09060723c */ /* 0x060fe80000041860 */
[--C-:B------:R-:W-:Y:S02]  /*142e0*/  FFMA.FTZ R186, R22, c[0x0][0x2d0], -R189.reuse ;  /* 0x0000b40016ba7a23 */ /* 0x100fe400000108bd */
[--C-:B------:R-:W-:Y:S01]  /*142f0*/  FFMA.FTZ R187, R23, c[0x0][0x2d0], -R189.reuse ;  /* 0x0000b40017bb7a23 */ /* 0x100fe200000108bd */
[----:B------:R-:W3:Y:S01]  /*14300*/  MUFU.EX2 R185, R185 ;  /* 0x000000b900b97308 */ /* 0x000ee20000000800 */
[C---:B------:R-:W-:Y:S01]  /*14310*/  HMMA.16816.F32.BF16 R100, R144.reuse, R162, R100 ;  /* 0x000000a29064723c */ /* 0x040fe20000041864 */
[----:B------:R-:W5:Y:S03]  /*14320*/  LDSM.16.MT88.4 R160, [R206+0x9080] ;  /* 0x00908000cea0783b */ /* 0x000f660000004200 */
[----:B------:R-:W-:Y:S04]  /*14330*/  FFMA.FTZ R189, R27, c[0x0][0x2d0], -R189 ;  /* 0x0000b4001bbd7a23 */ /* 0x000fe800000108bd */
[C---:B----4-:R-:W-:Y:S01]  /*14340*/  HMMA.16816.F32.BF16 R104, R144.reuse, R164, R104 ;  /* 0x000000a49068723c */ /* 0x050fe20000041868 */
[----:B------:R-:W-:Y:S01]  /*14350*/  LDSM.16.MT88.4 R20, [R204+0x9080] ;  /* 0x00908000cc14783b */ /* 0x000fe20000004200 */
[----:B------:R-:W-:Y:S06]  /*14360*/  MUFU.EX2 R186, R186 ;  /* 0x000000ba00ba7308 */ /* 0x000fec0000000800 */
[C---:B------:R-:W-:Y:S01]  /*14370*/  HMMA.16816.F32.BF16 R108, R144.reuse, R166, R108 ;  /* 0x000000a6906c723c */ /* 0x040fe2000004186c */
[----:B------:R-:W4:Y:S03]  /*14380*/  LDSM.16.MT88.4 R164, [R205+0x9080] ;  /* 0x00908000cda4783b */ /* 0x000f260000004200 */
[----:B------:R-:W3:Y:S04]  /*14390*/  MUFU.EX2 R187, R187 ;  /* 0x000000bb00bb7308 */ /* 0x000ee80000000800 */
[C---:B-1----:R-:W-:Y:S01]  /*143a0*/  HMMA.16816.F32.BF16 R112, R144.reuse, R148, R112 ;  /* 0x000000949070723c */ /* 0x042fe20000041870 */
[----:B------:R-:W-:Y:S05]  /*143b0*/  LDSM.16.MT88.4 R24, [R205+0x5080] ;  /* 0x00508000cd18783b */ /* 0x000fea0000004200 */
[----:B------:R-:W1:Y:S02]  /*143c0*/  MUFU.EX2 R191, R191 ;  /* 0x000000bf00bf7308 */ /* 0x000e640000000800 */
[C---:B------:R-:W-:Y:S01]  /*143d0*/  HMMA.16816.F32.BF16 R116, R144.reuse, R150, R116 ;  /* 0x000000969074723c */ /* 0x040fe20000041874 */
[----:B------:R-:W1:Y:S07]  /*143e0*/  LDSM.16.MT88.4 R148, [R208+0x5080] ;  /* 0x00508000d094783b */ /* 0x000e6e0000004200 */
[C---:B--2---:R-:W-:Y:S01]  /*143f0*/  HMMA.16816.F32.BF16 R120, R144.reuse, R152, R120 ;  /* 0x000000989078723c */ /* 0x044fe20000041878 */
[----:B------:R-:W2:Y:S07]  /*14400*/  MUFU.EX2 R189, R189 ;  /* 0x000000bd00bd7308 */ /* 0x000eae0000000800 */
[C---:B------:R-:W-:Y:S08]  /*14410*/  HMMA.16816.F32.BF16 R124, R144.reuse, R154, R124 ;  /* 0x0000009a907c723c */ /* 0x040ff0000004187c */
[C---:B-----5:R-:W-:Y:S08]  /*14420*/  HMMA.16816.F32.BF16 R128, R144.reuse, R160, R128 ;  /* 0x000000a09080723c */ /* 0x060ff00000041880 */
[C---:B------:R-:W-:Y:S01]  /*14430*/  HMMA.16816.F32.BF16 R12, R144.reuse, R162, R12 ;  /* 0x000000a2900c723c */ /* 0x040fe2000004180c */
[----:B------:R-:W5:Y:S07]  /*14440*/  LDSM.16.MT88.4 R160, [R204+0x5080] ;  /* 0x00508000cca0783b */ /* 0x000f6e0000004200 */
[C---:B----4-:R-:W-:Y:S08]  /*14450*/  HMMA.16816.F32.BF16 R132, R144.reuse, R164, R132 ;  /* 0x000000a49084723c */ /* 0x050ff00000041884 */
[C---:B------:R-:W-:Y:S01]  /*14460*/  HMMA.16816.F32.BF16 R136, R144.reuse, R166, R136 ;  /* 0x000000a69088723c */ /* 0x040fe20000041888 */
[----:B------:R-:W-:Y:S07]  /*14470*/  LDSM.16.MT88.4 R164, [R208+0x8080] ;  /* 0x00808000d0a4783b */ /* 0x000fee0000004200 */
[C---:B------:R-:W-:Y:S07]  /*14480*/  HMMA.16816.F32.BF16 R16, R144.reuse, R20, R16 ;  /* 0x000000149010723c */ /* 0x040fee0000041810 */
[----:B---3--:R-:W-:Y:S01]  /*14490*/  F2FP.BF16.PACK_AB R20, R185, R184 ;  /* 0x000000b8b914723e */ /* 0x008fe200000010ff */
[----:B------:R-:W-:Y:S01]  /*144a0*/  HMMA.16816.F32.BF16 R140, R144, R22, R140 ;  /* 0x00000016908c723c */ /* 0x000fe2000004188c */
[----:B------:R-:W3:Y:S03]  /*144b0*/  LDSM.16.MT88.4 R144, [R208+0x6880] ;  /* 0x00688000d090783b */ /* 0x000ee60000004200 */
[----:B------:R-:W-:Y:S01]  /*144c0*/  F2FP.BF16.PACK_AB R21, R187, R186 ;  /* 0x000000babb15723e */ /* 0x000fe200000010ff */
[----:B------:R-:W-:Y:S02]  /*144d0*/  FADD.FTZ R184, R184, R245 ;  /* 0x000000f5b8b87221 */ /* 0x000fe40000010000 */
[----:B-1----:R-:W-:Y:S01]  /*144e0*/  F2FP.BF16.PACK_AB R22, R191, R244 ;  /* 0x000000f4bf16723e */ /* 0x002fe200000010ff */
[----:B------:R-:W-:Y:S01]  /*144f0*/  FADD.FTZ R186, R186, R247 ;  /* 0x000000f7baba7221 */ /* 0x000fe20000010000 */
[----:B--2---:R-:W-:Y:S03]  /*14500*/  F2FP.BF16.PACK_AB R23, R189, R246 ;  /* 0x000000f6bd17723e */ /* 0x004fe600000010ff */
[----:B------:R-:W-:Y:S02]  /*14510*/  FADD.FTZ R185, R185, R184 ;  /* 0x000000b8b9b97221 */ /* 0x000fe40000010000 */
[----:B------:R-:W-:Y:S02]  /*14520*/  FADD.FTZ R187, R187, R186 ;  /* 0x000000babbbb7221 */ /* 0x000fe40000010000 */
[C---:B------:R-:W-:Y:S01]  /*14530*/  HMMA.16816.F32.BF16 R152, R20.reuse, R148, R8 ;  /* 0x000000941498723c */ /* 0x040fe20000041808 */
[----:B------:R-:W1:Y:S04]  /*14540*/  LDSM.16.MT88.4 R8, [R206+0x6880] ;  /* 0x00688000ce08783b */ /* 0x000e680000004200 */
[----:B------:R-:W-:Y:S02]  /*14550*/  FADD.FTZ R244, R244, R185 ;  /* 0x000000b9f4f47221 */ /* 0x000fe40000010000 */
[----:B------:R-:W-:Y:S01]  /*14560*/  FADD.FTZ R246, R246, R187 ;  /* 0x000000bbf6f67221 */ /* 0x000fe20000010000 */
[C---:B------:R-:W-:Y:S01]  /*14570*/  HMMA.16816.F32.BF16 R28, R20.reuse, R150, R28 ;  /* 0x00000096141c723c */ /* 0x040fe2000004181c */
[----:B------:R-:W-:Y:S03]  /*14580*/  LDSM.16.MT88.4 R148, [R204+0x6880] ;  /* 0x00688000cc94783b */ /* 0x000fe60000004200 */
[----:B------:R-:W-:Y:S02]  /*14590*/  FADD.FTZ R239, R191, R244 ;  /* 0x000000f4bfef7221 */ /* 0x000fe40000010000 */
[----:B------:R-:W-:Y:S02]  /*145a0*/  FADD.FTZ R237, R189, R246 ;  /* 0x000000f6bded7221 */ /* 0x000fe40000010000 */
[C---:B------:R-:W-:Y:S08]  /*145b0*/  HMMA.16816.F32.BF16 R32, R20.reuse, R168, R32 ;  /* 0x000000a81420723c */ /* 0x040ff00000041820 */
[C---:B------:R-:W-:Y:S01]  /*145c0*/  HMMA.16816.F32.BF16 R36, R20.reuse, R170, R36 ;  /* 0x000000aa1424723c */ /* 0x040fe20000041824 */
[----:B------:R-:W-:Y:S07]  /*145d0*/  LDSM.16.MT88.4 R168, [R206+0x8080] ;  /* 0x00808000cea8783b */ /* 0x000fee0000004200 */
[C---:B------:R-:W-:Y:S08]  /*145e0*/  HMMA.16816.F32.BF16 R40, R20.reuse, R24, R40 ;  /* 0x000000181428723c */ /* 0x040ff00000041828 */
[C---:B------:R-:W-:Y:S01]  /*145f0*/  HMMA.16816.F32.BF16 R44, R20.reuse, R26, R44 ;  /* 0x0000001a142c723c */ /* 0x040fe2000004182c */
[----:B------:R-:W2:Y:S07]  /*14600*/  LDSM.16.MT88.4 R24, [R205+0x6880] ;  /* 0x00688000cd18783b */ /* 0x000eae0000004200 */
[C---:B-----5:R-:W-:Y:S08]  /*14610*/  HMMA.16816.F32.BF16 R48, R20.reuse, R160, R48 ;  /* 0x000000a01430723c */ /* 0x060ff00000041830 */
[C---:B------:R-:W-:Y:S01]  /*14620*/  HMMA.16816.F32.BF16 R52, R20.reuse, R162, R52 ;  /* 0x000000a21434723c */ /* 0x040fe20000041834 */
[----:B------:R-:W4:Y:S07]  /*14630*/  LDSM.16.MT88.4 R160, [R205+0x8080] ;  /* 0x00808000cda0783b */ /* 0x000f2e0000004200 */
[C---:B---3--:R-:W-:Y:S08]  /*14640*/  HMMA.16816.F32.BF16 R56, R20.reuse, R144, R56 ;  /* 0x000000901438723c */ /* 0x048ff00000041838 */
[C---:B------:R-:W-:Y:S01]  /*14650*/  HMMA.16816.F32.BF16 R60, R20.reuse, R146, R60 ;  /* 0x00000092143c723c */ /* 0x040fe2000004183c */
[----:B------:R-:W3:Y:S07]  /*14660*/  LDSM.16.MT88.4 R144, [R206+0x9880] ;  /* 0x00988000ce90783b */ /* 0x000eee0000004200 */
[C---:B-1----:R-:W-:Y:S08]  /*14670*/  HMMA.16816.F32.BF16 R64, R20.reuse, R8, R64 ;  /* 0x000000081440723c */ /* 0x042ff00000041840 */
[C---:B------:R-:W-:Y:S01]  /*14680*/  HMMA.16816.F32.BF16 R68, R20.reuse, R10, R68 ;  /* 0x0000000a1444723c */ /* 0x040fe20000041844 */
[----:B------:R-:W1:Y:S07]  /*14690*/  LDSM.16.MT88.4 R8, [R204+0x9880] ;  /* 0x00988000cc08783b */ /* 0x000e6e0000004200 */
        /* <DEDUP_REMOVED lines=18> */
[C---:B-1----:R-:W-:Y:S08]  /*147c0*/  HMMA.16816.F32.BF16 R144, R20.reuse, R8, R16 ;  /* 0x000000081490723c */ /* 0x042ff00000041810 */
[----:B------:R-:W-:Y:S01]  /*147d0*/  HMMA.16816.F32.BF16 R140, R20, R10, R140 ;  /* 0x0000000a148c723c */ /* 0x000fe2000004188c */
[----:B------:R-:W-:-:S07]  /*147e0*/  @P4 BRA `(.L_x_847) ;  /* 0xffffd91000004947 */ /* 0x000fce000383ffff */
.L_x_846:
        /* <DEDUP_REMOVED lines=18> */
[----:B------:R-:W2:Y:S08]  /*14910*/  @P1 MUFU.LG2 R5, R5 ;  /* 0x0000000500051308 */ /* 0x000eb00000000c00 */
[----:B------:R-:W-:Y:S01]  /*14920*/  @P0 MUFU.RCP R2, R0 ;  /* 0x0000000000020308 */ /* 0x000fe20000001000 */
[C---:B-1----:R-:W-:Y:S02]  /*14930*/  FMUL.FTZ R152, R4.reuse, R152 ;  /* 0x0000009804987220 */ /* 0x042fe40000410000 */
[----:B------:R-:W-:-:S02]  /*14940*/  FMUL.FTZ R153, R4, R153 ;  /* 0x0000009904997220 */ /* 0x000fc40000410000 */
[C---:B------:R-:W-:Y:S02]  /*14950*/  FMUL.FTZ R28, R4.reuse, R28 ;  /* 0x0000001c041c7220 */ /* 0x040fe40000410000 */
[C---:B------:R-:W-:Y:S01]  /*14960*/  FMUL.FTZ R29, R4.reuse, R29 ;  /* 0x0000001d041d7220 */ /* 0x040fe20000410000 */
[----:B------:R-:W1:Y:S01]  /*14970*/  @P0 MUFU.LG2 R0, R0 ;  /* 0x0000000000000308 */ /* 0x000e620000000c00 */
[----:B--2---:R-:W-:Y:S02]  /*14980*/  @P1 FMUL.FTZ R14, R5, 0.69314718246459960938 ;  /* 0x3f317218050e1820 */ /* 0x004fe40000410000 */
[----:B------:R-:W-:Y:S02]  /*14990*/  @P1 FMUL.FTZ R5, R15, c[0x0][0x2d0] ;  /* 0x0000b4000f051a20 */ /* 0x000fe40000410000 */
[C---:B------:R-:W-:Y:S02]  /*149a0*/  FMUL.FTZ R32, R4.reuse, R32 ;  /* 0x0000002004207220 */ /* 0x040fe40000410000 */
[----:B------:R-:W-:-:S02]  /*149b0*/  FMUL.FTZ R33, R4, R33 ;  /* 0x0000002104217220 */ /* 0x000fc40000410000 */
[C---:B------:R-:W-:Y:S02]  /*149c0*/  FMUL.FTZ R36, R4.reuse, R36 ;  /* 0x0000002404247220 */ /* 0x040fe40000410000 */
[C---:B------:R-:W-:Y:S02]  /*149d0*/  FMUL.FTZ R37, R4.reuse, R37 ;  /* 0x0000002504257220 */ /* 0x040fe40000410000 */
[C---:B------:R-:W-:Y:S02]  /*149e0*/  FMUL.FTZ R40, R4.reuse, R40 ;  /* 0x0000002804287220 */ /* 0x040fe40000410000 */
[----:B------:R-:W-:Y:S02]  /*149f0*/  FMUL.FTZ R41, R4, R41 ;  /* 0x0000002904297220 */ /* 0x000fe40000410000 */
[----:B-1----:R-:W-:Y:S02]  /*14a00*/  @P0 FMUL.FTZ R15, R0, 0.69314718246459960938 ;  /* 0x3f317218000f0820 */ /* 0x002fe40000410000 */
        /* <DEDUP_REMOVED lines=121> */
.L_x_784:
[----:B------:R-:W-:Y:S01]  /*151a0*/  ULDC.64 UR4, c[0x0][0x118] ;  /* 0x0000460000047ab9 */ /* 0x000fe20000000a00 */
[----:B------:R-:W-:Y:S01]  /*151b0*/  SHF.R.S32.HI R0, RZ, 0x1f, R215 ;  /* 0x0000001fff007819 */ /* 0x000fe200000114d7 */
[----:B------:R-:W-:Y:S05]  /*151c0*/  @P2 BRA `(.L_x_850) ;  /* 0x00001a8000002947 */ /* 0x000fea0003800000 */
[----:B------:R-:W1:Y:S01]  /*151d0*/  S2R R2, SR_TID.X ;  /* 0x0000000000027919 */ /* 0x000e620000002100 */
[----:B------:R-:W-:-:S02]  /*151e0*/  F2FP.BF16.PACK_AB R6, R7, R6 ;  /* 0x000000060706723e */ /* 0x000fc400000010ff */
[----:B------:R-:W-:Y:S01]  /*151f0*/  F2FP.BF16.PACK_AB R4, R11, R4 ;  /* 0x000000040b04723e */ /* 0x000fe200000010ff */
[----:B------:R-:W-:Y:S01]  /*15200*/  BAR.SYNC.DEFER_BLOCKING 0x1, 0x100 ;  /* 0x0044000000007b1d */ /* 0x000fe20000010000 */
        /* <DEDUP_REMOVED lines=10> */
[----:B-1----:R-:W-:-:S02]  /*152b0*/  SHF.R.S32.HI R3, RZ, 0x1f, R2 ;  /* 0x0000001fff037819 */ /* 0x002fc40000011402 */
[----:B------:R-:W-:Y:S02]  /*152c0*/  F2FP.BF16.PACK_AB R44, R45, R44 ;  /* 0x0000002c2d2c723e */ /* 0x000fe400000010ff */
[----:B------:R-:W-:Y:S02]  /*152d0*/  LEA.HI R5, R3, R2, RZ, 0x2 ;  /* 0x0000000203057211 */ /* 0x000fe400078f10ff */
[----:B------:R-:W-:Y:S02]  /*152e0*/  F2FP.BF16.PACK_AB R46, R47, R46 ;  /* 0x0000002e2f2e723e */ /* 0x000fe400000010ff */
[--C-:B------:R-:W-:Y:S02]  /*152f0*/  SHF.R.S32.HI R14, RZ, 0x2, R5.reuse ;  /* 0x00000002ff0e7819 */ /* 0x100fe40000011405 */
[----:B------:R-:W-:Y:S02]  /*15300*/  SHF.R.S32.HI R7, RZ, 0x1f, R5 ;  /* 0x0000001fff077819 */ /* 0x000fe40000011405 */
[----:B------:R-:W-:-:S02]  /*15310*/  LOP3.LUT R5, R5, 0xfffffffc, RZ, 0xc0, !PT ;  /* 0xfffffffc05057812 */ /* 0x000fc400078ec0ff */
[----:B------:R-:W-:Y:S02]  /*15320*/  LEA.HI R7, R7, R14, RZ, 0x3 ;  /* 0x0000000e07077211 */ /* 0x000fe400078f18ff */
[----:B------:R-:W-:Y:S01]  /*15330*/  F2FP.BF16.PACK_AB R48, R49, R48 ;  /* 0x000000303130723e */ /* 0x000fe200000010ff */
[----:B------:R-:W-:Y:S01]  /*15340*/  IMAD.IADD R16, R2, 0x1, -R5 ;  /* 0x0000000102107824 */ /* 0x000fe200078e0a05 */
[----:B------:R-:W-:Y:S02]  /*15350*/  LOP3.LUT R7, R7, 0xfffffff8, RZ, 0xc0, !PT ;  /* 0xfffffff807077812 */ /* 0x000fe400078ec0ff */
[----:B------:R-:W-:Y:S02]  /*15360*/  F2FP.BF16.PACK_AB R50, R51, R50 ;  /* 0x000000323332723e */ /* 0x000fe400000010ff */
[----:B------:R-:W-:Y:S01]  /*15370*/  F2FP.BF16.PACK_AB R52, R53, R52 ;  /* 0x000000343534723e */ /* 0x000fe200000010ff */
[----:B------:R-:W-:Y:S01]  /*15380*/  IMAD.IADD R14, R14, 0x1, -R7 ;  /* 0x000000010e0e7824 */ /* 0x000fe200078e0a07 */
[----:B------:R-:W-:-:S02]  /*15390*/  LEA.HI R7, R3, R2, RZ, 0x5 ;  /* 0x0000000203077211 */ /* 0x000fc400078f28ff */
[----:B------:R-:W-:Y:S01]  /*153a0*/  F2FP.BF16.PACK_AB R54, R55, R54 ;  /* 0x000000363736723e */ /* 0x000fe200000010ff */
[C---:B------:R-:W-:Y:S01]  /*153b0*/  IMAD.SHL.U32 R15, R14.reuse, 0x40, RZ ;  /* 0x000000400e0f7824 */ /* 0x040fe200078e00ff */
[----:B------:R-:W-:Y:S02]  /*153c0*/  SHF.R.S32.HI R11, RZ, 0x5, R7 ;  /* 0x00000005ff0b7819 */ /* 0x000fe40000011407 */
[----:B------:R-:W-:Y:S02]  /*153d0*/  LOP3.LUT R17, R14, 0x1, RZ, 0xc0, !PT ;  /* 0x000000010e117812 */ /* 0x000fe400078ec0ff */
[----:B------:R-:W-:Y:S01]  /*153e0*/  LOP3.LUT R15, R15, 0x1c0, RZ, 0xc0, !PT ;  /* 0x000001c00f0f7812 */ /* 0x000fe200078ec0ff */
[----:B------:R-:W-:Y:S01]  /*153f0*/  IMAD R5, R11, 0x200, R16 ;  /* 0x000002000b057824 */ /* 0x000fe200078e0210 */
[----:B------:R-:W-:Y:S02]  /*15400*/  ISETP.NE.U32.AND P0, PT, R17, 0x1, PT ;  /* 0x000000011100780c */ /* 0x000fe40003f05070 */
[----:B------:R-:W-:-:S02]  /*15410*/  LEA.HI R18, R15, R15, RZ, 0x1d ;  /* 0x0000000f0f127211 */ /* 0x000fc400078fe8ff */
[----:B------:R-:W-:Y:S01]  /*15420*/  R2P PR, R14, 0x6 ;  /* 0x000000060e007804 */ /* 0x000fe20000000000 */
[----:B------:R-:W-:Y:S01]  /*15430*/  IMAD.MOV.U32 R14, RZ, RZ, 0x20 ;  /* 0x00000020ff0e7424 */ /* 0x000fe200078e00ff */
[----:B------:R-:W-:Y:S01]  /*15440*/  F2FP.BF16.PACK_AB R56, R57, R56 ;  /* 0x000000383938723e */ /* 0x000fe200000010ff */
[----:B------:R-:W-:Y:S01]  /*15450*/  IMAD.U32 R5, R5, 0x2, R18 ;  /* 0x0000000205057824 */ /* 0x000fe200078e0012 */
[----:B------:R-:W-:Y:S02]  /*15460*/  F2FP.BF16.PACK_AB R58, R59, R58 ;  /* 0x0000003a3b3a723e */ /* 0x000fe400000010ff */
[----:B------:R-:W-:Y:S01]  /*15470*/  SEL R14, R14, 0xffffffe0, !P1 ;  /* 0xffffffe00e0e7807 */ /* 0x000fe20004800000 */
[----:B------:R-:W-:Y:S01]  /*15480*/  IMAD.SHL.U32 R5, R5, 0x2, RZ ;  /* 0x0000000205057824 */ /* 0x000fe200078e00ff */
[----:B------:R-:W-:Y:S02]  /*15490*/  F2FP.BF16.PACK_AB R60, R61, R60 ;  /* 0x0000003c3d3c723e */ /* 0x000fe400000010ff */
[----:B------:R-:W-:Y:S01]  /*154a0*/  F2FP.BF16.PACK_AB R62, R63, R62 ;  /* 0x0000003e3f3e723e */ /* 0x000fe200000010ff */
[C---:B------:R-:W-:Y:S01]  /*154b0*/  IMAD.IADD R19, R5.reuse, 0x1, R14 ;  /* 0x0000000105137824 */ /* 0x040fe200078e020e */
[C---:B------:R-:W-:Y:S01]  /*154c0*/  IADD3 R17, R5.reuse, 0x80, RZ ;  /* 0x0000008005117810 */ /* 0x040fe20007ffe0ff */
[----:B------:R-:W-:Y:S01]  /*154d0*/  STS [R5+0x80], R152 ;  /* 0x0000809805007388 */ /* 0x000fe20000000800 */
[----:B------:R-:W-:-:S02]  /*154e0*/  IADD3 R15, R5, 0x70, RZ ;  /* 0x00000070050f7810 */ /* 0x000fc40007ffe0ff */
        /* <DEDUP_REMOVED lines=104> */
[----:B------:R2:W-:Y:S04]  /*15b70*/  STS [R15+0xc400], R126 ;  /* 0x00c4007e0f007388 */ /* 0x0005e80000000800 */
[----:B------:R-:W-:Y:S04]  /*15b80*/  STS [R19+0xc080], R128 ;  /* 0x00c0808013007388 */ /* 0x000fe80000000800 */
[----:B------:R3:W-:Y:S04]  /*15b90*/  STS [R19+0xc480], R130 ;  /* 0x00c4808213007388 */ /* 0x0007e80000000800 */
[----:B------:R-:W-:Y:S04]  /*15ba0*/  STS [R17+0xc000], R148 ;  /* 0x00c0009411007388 */ /* 0x000fe80000000800 */
[----:B------:R-:W-:Y:S01]  /*15bb0*/  STS [R17+0xc400], R150 ;  /* 0x00c4009611007388 */ /* 0x000fe20000000800 */
[----:B-1----:R-:W-:-:S03]  /*15bc0*/  IMAD.MOV.U32 R5, RZ, RZ, 0x4 ;  /* 0x00000004ff057424 */ /* 0x002fc600078e00ff */
[----:B------:R-:W-:Y:S04]  /*15bd0*/  STS [R21+0xc080], R132 ;  /* 0x00c0808415007388 */ /* 0x000fe80000000800 */
        /* <DEDUP_REMOVED lines=11> */
[----:B------:R-:W3:Y:S04]  /*15c90*/  @P0 LDG.E R9, [R14.64] ;  /* 0x000000040e090981 */ /* 0x000ee8000c1e1900 */
[----:B------:R2:W5:Y:S01]  /*15ca0*/  @P1 LDG.E R4, [R18.64] ;  /* 0x0000000412041981 */ /* 0x000562000c1e1900 */
[----:B-1----:R-:W-:Y:S02]  /*15cb0*/  CS2R R20, SRZ ;  /* 0x0000000000147805 */ /* 0x002fe4000001ff00 */
[--C-:B---3--:R-:W-:Y:S01]  /*15cc0*/  @P0 SHF.R.S32.HI R21, RZ, 0x1f, R9.reuse ;  /* 0x0000001fff150819 */ /* 0x108fe20000011409 */
[----:B------:R-:W-:Y:S01]  /*15cd0*/  @P0 IMAD.MOV.U32 R20, RZ, RZ, R9 ;  /* 0x000000ffff140224 */ /* 0x000fe200078e0009 */
[----:B------:R-:W-:Y:S05]  /*15ce0*/  @P1 BRA `(.L_x_851) ;  /* 0x0000004000001947 */ /* 0x000fea0003800000 */
[----:B--2---:R-:W-:Y:S05]  /*15cf0*/  @!P0 BRA `(.L_x_851) ;  /* 0x0000003000008947 */ /* 0x004fea0003800000 */
[----:B-----5:R-:W2:Y:S04]  /*15d00*/  LDG.E R4, [R14.64] ;  /* 0x000000040e047981 */ /* 0x020ea8000c1e1900 */
[----:B------:R-:W2:Y:S02]  /*15d10*/  LDG.E R5, [R14.64+0x4] ;  /* 0x000004040e057981 */ /* 0x000ea4000c1e1900 */
[----:B--2---:R-:W-:-:S02]  /*15d20*/  IADD3 R4, -R4, R5, RZ ;  /* 0x0000000504047210 */ /* 0x004fc40007ffe1ff */
.L_x_851:
[----:B--2---:R-:W-:Y:S01]  /*15d30*/  LOP3.LUT R7, R7, 0xffffffe0, RZ, 0xc0, !PT ;  /* 0xffffffe007077812 */ /* 0x004fe200078ec0ff */
        /* <DEDUP_REMOVED lines=15> */
[----:B------:R-:W-:Y:S02]  /*15e30*/  LOP3.LUT P2, RZ, R6, 0x3, RZ, 0xc0, !PT ;  /* 0x0000000306ff7812 */ /* 0x000fe4000784c0ff */
[----:B------:R-:W-:Y:S01]  /*15e40*/  ISETP.NE.AND P1, PT, R7, 0x1, PT ;  /* 0x000000010700780c */ /* 0x000fe20003f25270 */
[----:B------:R-:W-:Y:S01]  /*15e50*/  IMAD R6, R11, 0x10, R8 ;  /* 0x000000100b067824 */ /* 0x000fe200078e0208 */
[----:B------:R-:W-:Y:S01]  /*15e60*/  MOV R18, R20 ;  /* 0x0000001400127202 */ /* 0x000fe20000000f00 */
[----:B------:R-:W-:Y:S01]  /*15e70*/  IMAD R8, R0, c[0x0][0x490], RZ ;  /* 0x0001240000087a24 */ /* 0x000fe200078e02ff */
[-C--:B------:R-:W-:Y:S01]  /*15e80*/  LEA.HI R14, R3, R2.reuse, RZ, 0x3 ;  /* 0x00000002030e7211 */ /* 0x080fe200078f18ff */
[----:B------:R-:W-:Y:S01]  /*15e90*/  IMAD R7, R21, c[0x0][0x3a0], RZ ;  /* 0x0000e80015077a24 */ /* 0x000fe200078e02ff */
[----:B------:R-:W-:Y:S01]  /*15ea0*/  LEA.HI R3, R3, R2, RZ, 0x6 ;  /* 0x0000000203037211 */ /* 0x000fe200078f30ff */
[----:B------:R-:W-:-:S02]  /*15eb0*/  IMAD R9, R215, c[0x0][0x494], R8 ;  /* 0x00012500d7097a24 */ /* 0x000fc400078e0208 */
[----:B------:R-:W-:Y:S01]  /*15ec0*/  IMAD R8, R5, 0x8, R6 ;  /* 0x0000000805087824 */ /* 0x000fe200078e0206 */
[----:B------:R-:W-:Y:S01]  /*15ed0*/  LOP3.LUT R5, R14, 0xfffffff8, RZ, 0xc0, !PT ;  /* 0xfffffff80e057812 */ /* 0x000fe200078ec0ff */
[----:B------:R-:W-:Y:S01]  /*15ee0*/  IMAD.WIDE.U32 R18, R215, c[0x0][0x490], R18 ;  /* 0x00012400d7127a25 */ /* 0x000fe200078e0012 */
[----:B------:R-:W-:Y:S02]  /*15ef0*/  SHF.R.S32.HI R14, RZ, 0x3, R14 ;  /* 0x00000003ff0e7819 */ /* 0x000fe4000001140e */
[----:B-1----:R-:W-:Y:S01]  /*15f00*/  LEA R8, R73, R8, 0x7 ;  /* 0x0000000849087211 */ /* 0x002fe200078e38ff */
[C---:B------:R-:W-:Y:S02]  /*15f10*/  IMAD R7, R20.reuse, c[0x0][0x3a4], R7 ;  /* 0x0000e90014077a24 */ /* 0x040fe400078e0207 */
[----:B------:R-:W-:-:S04]  /*15f20*/  IMAD.WIDE.U32 R10, R20, c[0x0][0x3a0], RZ ;  /* 0x0000e800140a7a25 */ /* 0x000fc800078e00ff */
[----:B------:R-:W-:Y:S01]  /*15f30*/  IMAD.IADD R19, R19, 0x1, R9 ;  /* 0x0000000113137824 */ /* 0x000fe200078e0209 */
[----:B------:R-:W-:Y:S01]  /*15f40*/  IADD3 R11, R11, R7, RZ ;  /* 0x000000070b0b7210 */ /* 0x000fe20007ffe0ff */
[----:B------:R-:W-:-:S04]  /*15f50*/  @P1 IMAD.HI.U32 R9, R8, c[0x0][0x4ec], RZ ;  /* 0x00013b0008091a27 */ /* 0x000fc800078e00ff */
        /* <DEDUP_REMOVED lines=10> */
[----:B------:R-:W-:-:S04]  /*16000*/  IMAD.WIDE.U32 R18, R216, c[0x0][0x498], R18 ;  /* 0x00012600d8127a25 */ /* 0x000fc800078e0012 */
[----:B------:R-:W-:Y:S01]  /*16010*/  IMAD R9, R9, c[0x0][0x4e8], R8 ;  /* 0x00013a0009097a24 */ /* 0x000fe200078e0208 */
[----:B------:R-:W-:Y:S01]  /*16020*/  IADD3 R20, P0, R7, R18, RZ ;  /* 0x0000001207147210 */ /* 0x000fe20007f1e0ff */
[----:B------:R-:W-:Y:S02]  /*16030*/  IMAD R15, R2, c[0x0][0x498], RZ ;  /* 0x00012600020f7a24 */ /* 0x000fe400078e02ff */
[----:B------:R-:W-:Y:S01]  /*16040*/  IMAD R17, R215, c[0x0][0x3ec], R0 ;  /* 0x0000fb00d7117a24 */ /* 0x000fe200078e0200 */
[----:B------:R-:W-:Y:S01]  /*16050*/  LEA R0, R5, R14, 0x5 ;  /* 0x0000000e05007211 */ /* 0x000fe200078e28ff */
[----:B------:R-:W-:Y:S01]  /*16060*/  IMAD R15, R216, c[0x0][0x49c], R15 ;  /* 0x00012700d80f7a24 */ /* 0x000fe200078e020f */
[----:B------:R-:W-:Y:S02]  /*16070*/  SHF.R.S32.HI R18, RZ, 0x1f, R9 ;  /* 0x0000001fff127819 */ /* 0x000fe40000011409 */
[----:B------:R-:W-:Y:S01]  /*16080*/  IADD3 R11, R11, R17, RZ ;  /* 0x000000110b0b7210 */ /* 0x000fe20007ffe0ff */
[----:B------:R-:W-:Y:S01]  /*16090*/  IMAD R8, R73, 0x80, R0 ;  /* 0x0000008049087824 */ /* 0x000fe200078e0200 */
[----:B------:R-:W-:Y:S01]  /*160a0*/  IADD3.X R21, R16, R19, R15, P0, !PT ;  /* 0x0000001310157210 */ /* 0x000fe200007fe40f */
[----:B------:R-:W-:-:S02]  /*160b0*/  IMAD R18, R18, c[0x0][0x488], RZ ;  /* 0x0001220012127a24 */ /* 0x000fc400078e02ff */
[----:B------:R-:W-:Y:S02]  /*160c0*/  IMAD.SHL.U32 R0, R14, 0x40, RZ ;  /* 0x000000400e007824 */ /* 0x000fe400078e00ff */
        /* <DEDUP_REMOVED lines=90> */
.L_x_853:
[----:B--234-:R-:W-:Y:S05]  /*16670*/  BSYNC B0 ;  /* 0x0000000000007941 */ /* 0x01cfea0003800000 */
.L_x_852:
        /* <DEDUP_REMOVED lines=30> */
.L_x_855:
[----:B------:R-:W-:Y:S05]  /*16860*/  BSYNC B0 ;  /* 0x0000000000007941 */ /* 0x000fea0003800000 */
.L_x_854:
        /* <DEDUP_REMOVED lines=30> */
.L_x_857:
[----:B------:R-:W-:Y:S05]  /*16a50*/  BSYNC B0 ;  /* 0x0000000000007941 */ /* 0x000fea0003800000 */
.L_x_856:
        /* <DEDUP_REMOVED lines=31> */
.L_x_850:
        /* <DEDUP_REMOVED lines=18> */
.L_x_858:
        /* <DEDUP_REMOVED lines=41> */
.L_x_860:
[----:B------:R-:W-:Y:S05]  /*17000*/  BSYNC B0 ;  /* 0x0000000000007941 */ /* 0x000fea0003800000 */
.L_x_859:
        /* <DEDUP_REMOVED lines=72> */
.L_x_862:
[----:B------:R-:W-:Y:S05]  /*17490*/  BSYNC B0 ;  /* 0x0000000000007941 */ /* 0x000fea0003800000 */
.L_x_861:
        /* <DEDUP_REMOVED lines=27> */
.L_x_864:
[----:B------:R-:W-:Y:S05]  /*17650*/  BSYNC B0 ;  /* 0x0000000000007941 */ /* 0x000fea0003800000 */
.L_x_863:
        /* <DEDUP_REMOVED lines=27> */
.L_x_866:
[----:B------:R-:W-:Y:S05]  /*17810*/  BSYNC B0 ;  /* 0x0000000000007941 */ /* 0x000fea0003800000 */
.L_x_865:
        /* <DEDUP_REMOVED lines=28> */
.L_x_867:
        /* <DEDUP_REMOVED lines=10> */
.L_x_1541:


//--------------------- .text._ZN7cutlass13device_kernelIN5flash19enable_sm80_to_sm89INS1_16FlashAttnFwdSm80INS1_25CollectiveMainloopFwdSm80ILi8ELi1ELb0EN4cute5tupleIJNS5_1CILi128EEENS7_ILi64EEENS7_ILi256EEEEEELi256ENS_10bfloat16_tEfNS_4arch4Sm80ELb0ELb1ELb0ELb0ELb0ELb0ELb1ELb0EEENS1_21CollectiveEpilogueFwdINS6_IJS8_SA_S9_EEENS6_IJNS7_ILi1EEESI_SI_EEESC_SE_Li256ELb0ELb1ELb0ELb0EEENS1_19SingleTileSchedulerILb0ELb0ELb1ELi128EEEEEEEEEvNT_6ParamsE --------------------------
	.section	.text._ZN7cutlass13device_kernelIN5flash19enable_sm80_to_sm89INS1_16FlashAttnFwdSm80INS1_25CollectiveMainloopFwdSm80ILi8ELi1ELb0EN4cute5tupleIJNS5_1CILi128EEENS7_ILi64EEENS7_ILi256EEEEEELi256ENS_10bfloat16_tEfNS_4arch4Sm80ELb0ELb1ELb0ELb0ELb0ELb0ELb1ELb0EEENS1_21CollectiveEpilogueFwdINS6_IJS8_SA_S9_EEENS6_IJNS7_ILi1EEESI_SI_EEESC_SE_Li256ELb0ELb1ELb0ELb0EEENS1_19SingleTileSchedulerILb0ELb0ELb1ELi128EEEEEEEEEvNT_6ParamsE,"ax",@progbits
	.sectioninfo	@"SHI_REGISTERS=255"
	.align	128
.text._ZN7cutlass13device_kernelIN5flash19enable_sm80_to_sm89INS1_16FlashAttnFwdSm80INS1_25CollectiveMainloopFwdSm80ILi8ELi1ELb0EN4cute5tupleIJNS5_1CILi128EEENS7_ILi64EEENS7_ILi256EEEEEELi256ENS_10bfloat16_tEfNS_4arch4Sm80ELb0ELb1ELb0ELb0ELb0ELb0ELb1ELb0EEENS1_21CollectiveEpilogueFwdINS6_IJS8_SA_S9_EEENS6_IJNS7_ILi1EEESI_SI_EEESC_SE_Li256ELb0ELb1ELb0ELb0EEENS1_19SingleTileSchedulerILb0ELb0ELb1ELi128EEEEEEEEEvNT_6ParamsE:
        .type           _ZN7cutlass13device_kernelIN5flash19enable_sm80_to_sm89INS1_16FlashAttnFwdSm80INS1_25CollectiveMainloopFwdSm80ILi8ELi1ELb0EN4cute5tupleIJNS5_1CILi128EEENS7_ILi64EEENS7_ILi256EEEEEELi256ENS_10bfloat16_tEfNS_4arch4Sm80ELb0ELb1ELb0ELb0ELb0ELb0ELb1ELb0EEENS1_21CollectiveEpilogueFwdINS6_IJS8_SA_S9_EEENS6_IJNS7_ILi1EEESI_SI_EEESC_SE_Li256ELb0ELb1ELb0ELb0EEENS1_19SingleTileSchedulerILb0ELb0ELb1ELi128EEEEEEEEEvNT_6ParamsE,@function
        .size           _ZN7cutlass13device_kernelIN5flash19enable_sm80_to_sm89INS1_16FlashAttnFwdSm80INS1_25CollectiveMainloopFwdSm80ILi8ELi1ELb0EN4cute5tupleIJNS5_1CILi128EEENS7_ILi64EEENS7_ILi256EEEEEELi256ENS_10bfloat16_tEfNS_4arch4Sm80ELb0ELb1ELb0ELb0ELb0ELb0ELb1ELb0EEENS1_21CollectiveEpilogueFwdINS6_IJS8_SA_S9_EEENS6_IJNS7_ILi1EEESI_SI_EEESC_SE_Li256ELb0ELb1ELb0ELb0EEENS1_19SingleTileSchedulerILb0ELb0ELb1ELi128EEEEEEEEEvNT_6ParamsE,(.L_x_1542 - _ZN7cutlass13device_kernelIN5flash19enable_sm80_to_sm89INS1_16FlashAttnFwdSm80INS1_25CollectiveMainloopFwdSm80ILi8ELi1ELb0EN4cute5tupleIJNS5_1CILi128EEENS7_ILi64EEENS7_ILi256EEEEEELi256ENS_10bfloat16_tEfNS_4arch4Sm80ELb0ELb1ELb0ELb0ELb0ELb0ELb1ELb0EEENS1_21CollectiveEpilogueFwdINS6_IJS8_SA_S9_EEENS6_IJNS7_ILi1EEESI_SI_EEESC_SE_Li256ELb0ELb1ELb0ELb0EEENS1_19SingleTileSchedulerILb0ELb0ELb1ELi128EEEEEEEEEvNT_6ParamsE)
        .other          _ZN7cutlass13device_kernelIN5flash19enable_sm80_to_sm89INS1_16FlashAttnFwdSm80INS1_25CollectiveMainloopFwdSm80ILi8ELi1ELb0EN4cute5tupleIJNS5_1CILi128EEENS7_ILi64EEENS7_ILi256EEEEEELi256ENS_10bfloat16_tEfNS_4arch4Sm80ELb0ELb1ELb0ELb0ELb0ELb0ELb1ELb0EEENS1_21CollectiveEpilogueFwdINS6_IJS8_SA_S9_EEENS6_IJNS7_ILi1EEESI_SI_EEESC_SE_Li256ELb0ELb1ELb0ELb0EEENS1_19SingleTileSchedulerILb0ELb0ELb1ELi128EEEEEEEEEvNT_6ParamsE,@"STO_CUDA_ENTRY STV_DEFAULT"
_ZN7cutlass13device_kernelIN5flash19enable_sm80_to_sm89INS1_16FlashAttnFwdSm80INS1_25CollectiveMainloopFwdSm80ILi8ELi1ELb0EN4cute5tupleIJNS5_1CILi128EEENS7_ILi64EEENS7_ILi256EEEEEELi256ENS_10bfloat16_tEfNS_4arch4Sm80ELb0ELb1ELb0ELb0ELb0ELb0ELb1ELb0EEENS1_21CollectiveEpilogueFwdINS6_IJS8_SA_S9_EEENS6_IJNS7_ILi1EEESI_SI_EEESC_SE_Li256ELb0ELb1ELb0ELb0EEENS1_19SingleTileSchedulerILb0ELb0ELb1ELi128EEEEEEEEEvNT_6ParamsE:
[----:B------:R-:W-:-:S03]  /*0000*/  MOV R1, c[0x0][0x28] ;  /* 0x00000a0000017a02 */ /* 0x000fc60000000f00 */
[----:B------:R-:W1:Y:S01]  /*0010*/  S2R R41, SR_CTAID.Z ;  /* 0x0000000000297919 */ /* 0x000e620000002700 */
[----:B------:R-:W-:Y:S02]  /*0020*/  IADD3 R1, R1, -0x40, RZ ;  /* 0xffffffc001017810 */ /* 0x000fe40007ffe0ff */
[----:B-1----:R-:W-:-:S13]  /*0030*/  ISETP.GE.AND P0, PT, R41, RZ, PT ;  /* 0x000000ff2900720c */ /* 0x002fda0003f06270 */
[----:B------:R-:W-:Y:S05]  /*0040*/  @!P0 EXIT ;  /* 0x000000000000894d */ /* 0x000fea0003800000 */
[----:B------:R-:W1:Y:S01]  /*0050*/  S2R R2, SR_CTAID.X ;  /* 0x0000000000027919 */ /* 0x000e620000002500 */
[----:B------:R-:W-:Y:S02]  /*0060*/  IMAD.MOV.U32 R121, RZ, RZ, c[0x0][0x2c4] ;  /* 0x0000b100ff797624 */ /* 0x000fe400078e00ff */
[----:B------:R-:W-:Y:S01]  /*0070*/  IMAD.MOV.U32 R117, RZ, RZ, 0x1 ;  /* 0x00000001ff757424 */ /* 0x000fe200078e00ff */
[----:B------:R-:W2:Y:S02]  /*0080*/  S2R R113, SR_TID.X ;  /* 0x0000000000717919 */ /* 0x000ea40000002100 */
[----:B------:R-:W-:Y:S02]  /*0090*/  ISETP.NE.AND P1, PT, R121, 0x1, PT ;  /* 0x000000017900780c */ /* 0x000fe40003f25270 */
[----:B------:R-:W-:Y:S01]  /*00a0*/  ISETP.LE.AND P2, PT, R117, c[0x0][0x32c], PT ;  /* 0x0000cb0075007a0c */ /* 0x000fe20003f43270 */
[----:B-1----:R-:W-:-:S04]  /*00b0*/  IMAD.SHL.U32 R4, R2, 0x80, RZ ;  /* 0x0000008002047824 */ /* 0x002fc800078e00ff */
[----:B------:R-:W-:-:S06]  /*00c0*/  IMAD.MOV.U32 R186, RZ, RZ, R4 ;  /* 0x000000ffffba7224 */ /* 0x000fcc00078e0004 */
[----:B------:R-:W-:-:S05]  /*00d0*/  @P1 IADD3 R2, R186, 0x7f, RZ ;  /* 0x0000007fba021810 */ /* 0x000fca0007ffe0ff */
[----:B------:R-:W-:Y:S01]  /*00e0*/  @P1 IMAD.HI.U32 R3, R2, c[0x0][0x2c8], RZ ;  /* 0x0000b20002031a27 */ /* 0x000fe200078e00ff */
[----:B------:R-:W-:Y:S02]  /*00f0*/  IADD3 R2, R4, 0x7f, RZ ;  /* 0x0000007f04027810 */ /* 0x000fe40007ffe0ff */
[----:B------:R-:W-:Y:S02]  /*0100*/  IADD3 R4, R117, -c[0x0][0x168], RZ ;  /* 0x80005a0075047a10 */ /* 0x000fe40007ffe0ff */
[----:B------:R-:W-:-:S04]  /*0110*/  @P1 SHF.R.U32.HI R2, RZ, c[0x0][0x2cc], R3 ;  /* 0x0000b300ff021a19 */ /* 0x000fc80000011603 */
[----:B------:R-:W-:-:S04]  /*0120*/  IADD3 R2, R2, c[0x0][0x1d0], R4 ;  /* 0x0000740002027a10 */ /* 0x000fc80007ffe004 */
[----:B------:R-:W-:Y:S01]  /*0130*/  IADD3 R3, R2, c[0x0][0x328], RZ ;  /* 0x0000ca0002037a10 */ /* 0x000fe20007ffe0ff */
[----:B------:R-:W-:Y:S05]  /*0140*/  @!P2 BRA `(.L_x_868) ;  /* 0x000000f00000a947 */ /* 0x000fea0003800000 */
[C---:B--2---:R-:W-:Y:S02]  /*0150*/  ISETP.GT.AND P0, PT, R2.reuse, RZ, PT ;  /* 0x000000ff0200720c */ /* 0x044fe40003f04270 */
[----:B------:R-:W-:-:S11]  /*0160*/  IADD3 R0, R2, -0x1, RZ ;  /* 0xffffffff02007810 */ /* 0x000fd60007ffe0ff */
[----:B------:R-:W-:Y:S05]  /*0170*/  @P0 BRA `(.L_x_869) ;  /* 0x0000006000000947 */ /* 0x000fea0003800000 */
[----:B------:R-:W-:Y:S01]  /*0180*/  ISETP.NE.AND P0, PT, R117, c[0x0][0x32c], PT ;  /* 0x0000cb0075007a0c */ /* 0x000fe20003f05270 */
[----:B------:R-:W-:-:S12]  /*0190*/  IMAD.MOV R0, RZ, RZ, -R2 ;  /* 0x000000ffff007224 */ /* 0x000fd800078e0a02 */
[----:B------:R-:W-:-:S05]  /*01a0*/  @P0 IMAD.HI.U32 R2, R0, c[0x0][0x330], RZ ;  /* 0x0000cc0000020a27 */ /* 0x000fca00078e00ff */
[----:B------:R-:W-:-:S04]  /*01b0*/  @P0 SHF.R.U32.HI R0, RZ, c[0x0][0x334], R2 ;  /* 0x0000cd00ff000a19 */ /* 0x000fc80000011602 */
[----:B------:R-:W-:Y:S01]  /*01c0*/  LOP3.LUT R0, RZ, R0, RZ, 0x33, !PT ;  /* 0x00000000ff007212 */ /* 0x000fe200078e33ff */
[----:B------:R-:W-:Y:S05]  /*01d0*/  BRA `(.L_x_870) ;  /* 0x0000003000007947 */ /* 0x000fea0003800000 */
.L_x_869:
[----:B------:R-:W-:-:S13]  /*01e0*/  ISETP.NE.AND P0, PT, R117, c[0x0][0x32c], PT ;  /* 0x0000cb0075007a0c */ /* 0x000fda0003f05270 */
[----:B------:R-:W-:-:S05]  /*01f0*/  @P0 IMAD.HI.U32 R2, R0, c[0x0][0x330], RZ ;  /* 0x0000cc0000020a27 */ /* 0x000fca00078e00ff */
[----:B------:R-:W-:Y:S02]  /*0200*/  @P0 SHF.R.U32.HI R0, RZ, c[0x0][0x334], R2 ;  /* 0x0000cd00ff000a19 */ /* 0x000fe40000011602 */
.L_x_870:
[----:B------:R-:W-:-:S05]  /*0210*/  MOV R2, c[0x0][0x32c] ;  /* 0x0000cb0000027a02 */ /* 0x000fca0000000f00 */
[----:B------:R-:W-:-:S05]  /*0220*/  IMAD R0, R0, R2, c[0x0][0x32c] ;  /* 0x0000cb0000007624 */ /* 0x000fca00078e0202 */
[----:B------:R-:W-:-:S03]  /*0230*/  IMNMX R3, R3, R0, PT ;  /* 0x0000000003037217 */ /* 0x000fc60003800200 */
.L_x_868:
[----:B--2---:R-:W-:Y:S01]  /*0240*/  IMAD.MOV.U32 R5, RZ, RZ, 0x3f ;  /* 0x0000003fff057424 */ /* 0x004fe200078e00ff */
[----:B------:R-:W-:Y:S01]  /*0250*/  IADD3 R2, R3, 0x3f, RZ ;  /* 0x0000003f03027810 */ /* 0x000fe20007ffe0ff */
[----:B------:R-:W-:-:S03]  /*0260*/  @P1 IMAD.HI.U32 R3, R186, c[0x0][0x2c8], RZ ;  /* 0x0000b200ba031a27 */ /* 0x000fc600078e00ff */
[----:B------:R-:W-:Y:S01]  /*0270*/  IADD3 R5, R5, c[0x0][0x1d0], RZ ;  /* 0x0000740005057a10 */ /* 0x000fe20007ffe0ff */
[----:B------:R-:W-:Y:S01]  /*0280*/  IMAD.MOV.U32 R7, RZ, RZ, c[0x0][0x1d0] ;  /* 0x00007400ff077624 */ /* 0x000fe200078e00ff */
[----:B------:R-:W-:Y:S01]  /*0290*/  SHF.R.S32.HI R4, RZ, 0x1f, R2 ;  /* 0x0000001fff047819 */ /* 0x000fe20000011402 */
[----:B------:R-:W-:Y:S01]  /*02a0*/  IMAD.MOV.U32 R0, RZ, RZ, R186 ;  /* 0x000000ffff007224 */ /* 0x000fe200078e00ba */
[----:B------:R-:W-:Y:S02]  /*02b0*/  SHF.R.S32.HI R6, RZ, 0x1f, R5 ;  /* 0x0000001fff067819 */ /* 0x000fe40000011405 */
[----:B------:R-:W-:Y:S02]  /*02c0*/  @P1 SHF.R.U32.HI R0, RZ, c[0x0][0x2cc], R3 ;  /* 0x0000b300ff001a19 */ /* 0x000fe40000011603 */
[----:B------:R-:W-:Y:S02]  /*02d0*/  IADD3 R8, R7, -c[0x0][0x168], RZ ;  /* 0x80005a0007087a10 */ /* 0x000fe40007ffe0ff */
[----:B------:R-:W-:-:S02]  /*02e0*/  LEA.HI R2, R4, R2, RZ, 0x6 ;  /* 0x0000000204027211 */ /* 0x000fc400078f30ff */
[----:B------:R-:W-:Y:S01]  /*02f0*/  LEA.HI R4, R6, R5, RZ, 0x6 ;  /* 0x0000000506047211 */ /* 0x000fe200078f30ff */
[----:B------:R-:W-:Y:S01]  /*0300*/  IMAD.IADD R0, R8, 0x1, R0 ;  /* 0x0000000108007824 */ /* 0x000fe200078e0200 */
[----:B------:R-:W-:Y:S02]  /*0310*/  SHF.R.S32.HI R2, RZ, 0x6, R2 ;  /* 0x00000006ff027819 */ /* 0x000fe40000011402 */
[----:B------:R-:W-:Y:S02]  /*0320*/  SHF.R.S32.HI R4, RZ, 0x6, R4 ;  /* 0x00000006ff047819 */ /* 0x000fe40000011404 */
[----:B------:R-:W-:Y:S02]  /*0330*/  IADD3 R3, R0, -c[0x0][0x324], RZ ;  /* 0x8000c90000037a10 */ /* 0x000fe40007ffe0ff */
[----:B------:R-:W-:Y:S01]  /*0340*/  IMNMX R187, R4, R2, PT ;  /* 0x0000000204bb7217 */ /* 0x000fe20003800200 */
[----:B------:R-:W-:Y:S05]  /*0350*/  @!P2 BRA `(.L_x_871) ;  /* 0x000000f00000a947 */ /* 0x000fea0003800000 */
        /* <DEDUP_REMOVED lines=9> */
.L_x_872:
[----:B------:R-:W-:-:S04]  /*03f0*/  MOV R2, c[0x0][0x32c] ;  /* 0x0000cb0000027a02 */ /* 0x000fc80000000f00 */
[----:B------:R-:W-:-:S13]  /*0400*/  ISETP.NE.AND P0, PT, R2, 0x1, PT ;  /* 0x000000010200780c */ /* 0x000fda0003f05270 */
[----:B------:R-:W-:-:S05]  /*0410*/  @P0 IMAD.HI.U32 R2, R0, c[0x0][0x330], RZ ;  /* 0x0000cc0000020a27 */ /* 0x000fca00078e00ff */
[----:B------:R-:W-:-:S05]  /*0420*/  @P0 SHF.R.U32.HI R0, RZ, c[0x0][0x334], R2 ;  /* 0x0000cd00ff000a19 */ /* 0x000fca0000011602 */
.L_x_873:
[----:B------:R-:W-:-:S05]  /*0430*/  IMAD R0, R0, c[0x0][0x32c], RZ ;  /* 0x0000cb0000007a24 */ /* 0x000fca00078e02ff */
[----:B------:R-:W-:-:S04]  /*0440*/  IMNMX R3, R3, R0, !PT ;  /* 0x0000000003037217 */ /* 0x000fc80007800200 */
.L_x_871:
[----:B------:R-:W-:Y:S01]  /*0450*/  SHF.R.S32.HI R0, RZ, 0x1f, R3 ;  /* 0x0000001fff007819 */ /* 0x000fe20000011403 */
[----:B------:R-:W-:Y:S01]  /*0460*/  ULDC.64 UR8, c[0x0][0x118] ;  /* 0x0000460000087ab9 */ /* 0x000fe20000000a00 */
[----:B------:R-:W-:Y:S01]  /*0470*/  PLOP3.LUT P2, PT, PT, PT, PT, 0x80, 0x0 ;  /* 0x000000000000781c */ /* 0x000fe20003f4f070 */
[----:B------:R-:W-:Y:S01]  /*0480*/  CS2R R130, SRZ ;  /* 0x0000000000827805 */ /* 0x000fe2000001ff00 */
[----:B------:R-:W-:Y:S01]  /*0490*/  LEA.HI R0, R0, R3, RZ, 0x6 ;  /* 0x0000000300007211 */ /* 0x000fe200078f30ff */
[----:B------:R-:W-:Y:S01]  /*04a0*/  CS2R R22, SRZ ;  /* 0x0000000000167805 */ /* 0x000fe2000001ff00 */
[----:B------:R-:W-:Y:S01]  /*04b0*/  IMAD.MOV.U32 R128, RZ, RZ, RZ ;  /* 0x000000ffff807224 */ /* 0x000fe200078e00ff */
[----:B------:R-:W-:Y:S01]  /*04c0*/  CS2R R126, SRZ ;  /* 0x00000000007e7805 */ /* 0x000fe2000001ff00 */
[----:B------:R-:W-:Y:S01]  /*04d0*/  SHF.R.S32.HI R0, RZ, 0x6, R0 ;  /* 0x00000006ff007819 */ /* 0x000fe20000011400 */
[----:B------:R-:W-:Y:S01]  /*04e0*/  IMAD.MOV.U32 R124, RZ, RZ, RZ ;  /* 0x000000ffff7c7224 */ /* 0x000fe200078e00ff */
[----:B------:R-:W-:Y:S01]  /*04f0*/  CS2R R122, SRZ ;  /* 0x00000000007a7805 */ /* 0x000fe2000001ff00 */
[----:B------:R-:W-:Y:S01]  /*0500*/  CS2R R24, SRZ ;  /* 0x0000000000187805 */ /* 0x000fe2000001ff00 */
[----:B------:R-:W-:Y:S01]  /*0510*/  IMNMX R232, RZ, R0, !PT ;  /* 0x00000000ffe87217 */ /* 0x000fe20007800200 */
[----:B------:R-:W-:Y:S01]  /*0520*/  CS2R R118, SRZ ;  /* 0x0000000000767805 */ /* 0x000fe2000001ff00 */
[----:B------:R-:W-:Y:S01]  /*0530*/  MOV R120, RZ ;  /* 0x000000ff00787202 */ /* 0x000fe20000000f00 */
[----:B------:R-:W-:Y:S01]  /*0540*/  IMAD.MOV.U32 R116, RZ, RZ, RZ ;  /* 0x000000ffff747224 */ /* 0x000fe200078e00ff */
[----:B------:R-:W-:Y:S01]  /*0550*/  ISETP.GT.AND P0, PT, R187, R232, PT ;  /* 0x000000e8bb00720c */ /* 0x000fe20003f04270 */
[----:B------:R-:W-:Y:S01]  /*0560*/  CS2R R114, SRZ ;  /* 0x0000000000727805 */ /* 0x000fe2000001ff00 */
[----:B------:R-:W-:Y:S01]  /*0570*/  CS2R R26, SRZ ;  /* 0x00000000001a7805 */ /* 0x000fe2000001ff00 */
[----:B------:R-:W-:Y:S01]  /*0580*/  IMAD.MOV.U32 R112, RZ, RZ, RZ ;  /* 0x000000ffff707224 */ /* 0x000fe200078e00ff */
[----:B------:R-:W-:Y:S01]  /*0590*/  CS2R R110, SRZ ;  /* 0x00000000006e7805 */ /* 0x000fe2000001ff00 */
[----:B------:R-:W-:Y:S01]  /*05a0*/  MOV R108, RZ ;  /* 0x000000ff006c7202 */ /* 0x000fe20000000f00 */
        /* <DEDUP_REMOVED lines=60> */
[----:B------:R-:W1:Y:S01]  /*0970*/  S2R R33, SR_CTAID.Y ;  /* 0x0000000000217919 */ /* 0x000e620000002600 */
[----:B------:R-:W-:Y:S01]  /*0980*/  SHF.R.S32.HI R111, RZ, 0x1f, R113 ;  /* 0x0000001fff6f7819 */ /* 0x000fe20000011471 */
[----:B------:R-:W-:Y:S01]  /*0990*/  IMAD R29, R121, c[0x0][0x168], RZ ;  /* 0x00005a00791d7a24 */ /* 0x000fe200078e02ff */
[----:B------:R-:W-:-:S02]  /*09a0*/  SHF.R.S32.HI R30, RZ, 0x1f, R41 ;  /* 0x0000001fff1e7819 */ /* 0x000fc40000011429 */
[CC--:B------:R-:W-:Y:S02]  /*09b0*/  LEA.HI R2, R111.reuse, R113.reuse, RZ, 0x3 ;  /* 0x000000716f027211 */ /* 0x0c0fe400078f18ff */
[----:B------:R-:W-:Y:S02]  /*09c0*/  LEA.HI R19, R111, R113, RZ, 0x6 ;  /* 0x000000716f137211 */ /* 0x000fe400078f30ff */
[----:B------:R-:W-:Y:S02]  /*09d0*/  LOP3.LUT R0, R2, 0xfffffff8, RZ, 0xc0, !PT ;  /* 0xfffffff802007812 */ /* 0x000fe400078ec0ff */
[----:B------:R-:W-:Y:S01]  /*09e0*/  SHF.R.S32.HI R22, RZ, 0x3, R2 ;  /* 0x00000003ff167819 */ /* 0x000fe20000011402 */
[----:B------:R-:W-:Y:S02]  /*09f0*/  IMAD.SHL.U32 R19, R19, 0x8, RZ ;  /* 0x0000000813137824 */ /* 0x000fe400078e00ff */
[----:B------:R-:W-:Y:S02]  /*0a00*/  IMAD.IADD R32, R113, 0x1, -R0 ;  /* 0x0000000171207824 */ /* 0x000fe400078e0a00 */
[----:B------:R-:W-:-:S02]  /*0a10*/  IMAD.IADD R13, R186, 0x1, R22 ;  /* 0x00000001ba0d7824 */ /* 0x000fc400078e0216 */
[----:B------:R-:W-:-:S03]  /*0a20*/  IMAD R0, R32, 0x20, R22 ;  /* 0x0000002020007824 */ /* 0x000fc600078e0216 */
[----:B------:R-:W-:Y:S01]  /*0a30*/  IADD3 R10, R13, 0x40, RZ ;  /* 0x000000400d0a7810 */ /* 0x000fe20007ffe0ff */
[----:B------:R-:W-:Y:S01]  /*0a40*/  IMAD.IADD R4, R186, 0x1, R0 ;  /* 0x00000001ba047824 */ /* 0x000fe200078e0200 */
[----:B-1----:R-:W-:Y:S01]  /*0a50*/  SHF.R.S32.HI R34, RZ, 0x1f, R33 ;  /* 0x0000001fff227819 */ /* 0x002fe20000011421 */
[----:B------:R-:W-:Y:S01]  /*0a60*/  IMAD.WIDE.U32 R6, R33, c[0x0][0x1b8], RZ ;  /* 0x00006e0021067a25 */ /* 0x000fe200078e00ff */
[----:B------:R-:W-:-:S03]  /*0a70*/  ISETP.GE.AND P2, PT, R10, R29, PT ;  /* 0x0000001d0a00720c */ /* 0x000fc60003f46270 */
[----:B------:R-:W-:Y:S02]  /*0a80*/  IMAD R2, R34, c[0x0][0x1b8], RZ ;  /* 0x00006e0022027a24 */ /* 0x000fe400078e02ff */
[----:B------:R-:W-:-:S04]  /*0a90*/  @P1 IMAD.HI.U32 R5, R4, c[0x0][0x2c8], RZ ;  /* 0x0000b20004051a27 */ /* 0x000fc800078e00ff */
[----:B------:R-:W-:Y:S02]  /*0aa0*/  IMAD R2, R33, c[0x0][0x1bc], R2 ;  /* 0x00006f0021027a24 */ /* 0x000fe400078e0202 */
[----:B------:R-:W-:Y:S01]  /*0ab0*/  IMAD.MOV.U32 R0, RZ, RZ, R4 ;  /* 0x000000ffff007224 */ /* 0x000fe200078e0004 */
[----:B------:R-:W-:Y:S01]  /*0ac0*/  @P1 SHF.R.U32.HI R0, RZ, c[0x0][0x2cc], R5 ;  /* 0x0000b300ff001a19 */ /* 0x000fe20000011605 */
[----:B------:R-:W-:Y:S02]  /*0ad0*/  IMAD.IADD R3, R7, 0x1, R2 ;  /* 0x0000000107037824 */ /* 0x000fe400078e0202 */
[----:B------:R-:W-:Y:S02]  /*0ae0*/  IMAD R7, R30, c[0x0][0x1c0], RZ ;  /* 0x000070001e077a24 */ /* 0x000fe400078e02ff */
[----:B------:R-:W-:Y:S01]  /*0af0*/  IMAD.MOV.U32 R2, RZ, RZ, R6 ;  /* 0x000000ffff027224 */ /* 0x000fe200078e0006 */
[----:B------:R-:W-:Y:S01]  /*0b00*/  SHF.R.S32.HI R6, RZ, 0x1f, R0 ;  /* 0x0000001fff067819 */ /* 0x000fe20000011400 */
[----:B------:R-:W-:-:S02]  /*0b10*/  IMAD R7, R41, c[0x0][0x1c4], R7 ;  /* 0x0000710029077a24 */ /* 0x000fc400078e0207 */
[----:B------:R-:W-:-:S04]  /*0b20*/  IMAD.WIDE.U32 R2, R41, c[0x0][0x1c0], R2 ;  /* 0x0000700029027a25 */ /* 0x000fc800078e0002 */
[----:B------:R-:W-:Y:S02]  /*0b30*/  IMAD.MOV R5, RZ, RZ, -R0 ;  /* 0x000000ffff057224 */ /* 0x000fe400078e0a00 */
[----:B------:R-:W-:Y:S02]  /*0b40*/  IMAD.IADD R3, R3, 0x1, R7 ;  /* 0x0000000103037824 */ /* 0x000fe400078e0207 */
[----:B------:R-:W-:Y:S02]  /*0b50*/  IMAD R5, R5, c[0x0][0x2c4], R4 ;  /* 0x0000b10005057a24 */ /* 0x000fe400078e0204 */
[----:B------:R-:W-:Y:S02]  /*0b60*/  IMAD R6, R6, c[0x0][0x1b0], RZ ;  /* 0x00006c0006067a24 */ /* 0x000fe400078e02ff */
[----:B------:R-:W-:Y:S01]  /*0b70*/  IMAD.WIDE.U32 R2, R0, c[0x0][0x1b0], R2 ;  /* 0x00006c0000027a25 */ /* 0x000fe200078e0002 */
[----:B------:R-:W-:-:S03]  /*0b80*/  SHF.R.S32.HI R4, RZ, 0x1f, R5 ;  /* 0x0000001fff047819 */ /* 0x000fc60000011405 */
[----:B------:R-:W-:-:S04]  /*0b90*/  IMAD R0, R0, c[0x0][0x1b4], R6 ;  /* 0x00006d0000007a24 */ /* 0x000fc800078e0206 */
[----:B------:R-:W-:Y:S02]  /*0ba0*/  IMAD.IADD R3, R3, 0x1, R0 ;  /* 0x0000000103037824 */ /* 0x000fe400078e0200 */
[----:B------:R-:W-:Y:S02]  /*0bb0*/  IMAD R0, R4, c[0x0][0x1a8], RZ ;  /* 0x00006a0004007a24 */ /* 0x000fe400078e02ff */
[----:B------:R-:W-:-:S04]  /*0bc0*/  IMAD.WIDE.U32 R2, R5, c[0x0][0x1a8], R2 ;  /* 0x00006a0005027a25 */ /* 0x000fc800078e0002 */
[----:B------:R-:W-:Y:S01]  /*0bd0*/  IMAD R0, R5, c[0x0][0x1ac], R0 ;  /* 0x00006b0005007a24 */ /* 0x000fe200078e0200 */
[----:B------:R-:W-:-:S03]  /*0be0*/  LEA R12, P0, R2, c[0x0][0x160], 0x1 ;  /* 0x00005800020c7a11 */ /* 0x000fc600078008ff */
[----:B------:R-:W-:Y:S02]  /*0bf0*/  IMAD.IADD R0, R3, 0x1, R0 ;  /* 0x0000000103007824 */ /* 0x000fe400078e0200 */
[----:B------:R-:W1:Y:S01]  /*0c00*/  SHFL.IDX PT, R8, R12, RZ, 0x181f ;  /* 0x00181fff0c087589 */ /* 0x000e6200000e0000 */
[----:B------:R-:W-:Y:S02]  /*0c10*/  IMAD.SHL.U32 R3, R22, 0x40, RZ ;  /* 0x0000004016037824 */ /* 0x000fe400078e00ff */
[----:B------:R-:W-:Y:S01]  /*0c20*/  LEA.HI.X R0, R2, c[0x0][0x164], R0, 0x1, P0 ;  /* 0x0000590002007a11 */ /* 0x000fe200000f0c00 */
[----:B------:R-:W-:Y:S01]  /*0c30*/  SHFL.IDX PT, R6, R12, 0x1, 0x181f ;  /* 0x00381f000c067f89 */ /* 0x000fe200000e0000 */
[C---:B------:R-:W-:Y:S02]  /*0c40*/  IADD3 R2, R13.reuse, 0x20, RZ ;  /* 0x000000200d027810 */ /* 0x040fe40007ffe0ff */
[-C--:B------:R-:W-:Y:S01]  /*0c50*/  ISETP.GE.AND P0, PT, R13, R29.reuse, PT ;  /* 0x0000001d0d00720c */ /* 0x080fe20003f06270 */
[----:B------:R-:W2:Y:S01]  /*0c60*/  SHFL.IDX PT, R9, R0, RZ, 0x181f ;  /* 0x00181fff00097589 */ /* 0x000ea200000e0000 */
[----:B------:R-:W-:Y:S01]  /*0c70*/  ISETP.GE.AND P3, PT, R2, R29, PT ;  /* 0x0000001d0200720c */ /* 0x000fe20003f66270 */
[----:B------:R-:W-:Y:S01]  /*0c80*/  IMAD.SHL.U32 R2, R32, 0x8, RZ ;  /* 0x0000000820027824 */ /* 0x000fe200078e00ff */
[----:B------:R-:W-:Y:S01]  /*0c90*/  LOP3.LUT R3, R3, 0x1c0, RZ, 0xc0, !PT ;  /* 0x000001c003037812 */ /* 0x000fe200078ec0ff */
[----:B------:R-:W3:Y:S03]  /*0ca0*/  SHFL.IDX PT, R7, R0, 0x1, 0x181f ;  /* 0x00381f0000077f89 */ /* 0x000ee600000e0000 */
[----:B------:R-:W-:Y:S01]  /*0cb0*/  LOP3.LUT R14, R3, 0x38, R2, 0xf8, !PT ;  /* 0x00000038030e7812 */ /* 0x000fe200078ef802 */
[----:B------:R-:W4:Y:S01]  /*0cc0*/  SHFL.IDX PT, R4, R12, 0x2, 0x181f ;  /* 0x00581f000c047f89 */ /* 0x000f2200000e0000 */
[----:B------:R-:W-:-:S02]  /*0cd0*/  SHF.R.U32.HI R11, RZ, 0x3, R3 ;  /* 0x00000003ff0b7819 */ /* 0x000fc40000011603 */
[----:B------:R-:W-:Y:S01]  /*0ce0*/  ISETP.GE.AND P5, PT, R2, c[0x0][0x198], PT ;  /* 0x0000660002007a0c */ /* 0x000fe20003fa6270 */
[----:B------:R-:W5:Y:S01]  /*0cf0*/  SHFL.IDX PT, R5, R0, 0x2, 0x181f ;  /* 0x00581f0000057f89 */ /* 0x000f6200000e0000 */
[----:B------:R-:W-:Y:S02]  /*0d00*/  LOP3.LUT R18, R14, R11, RZ, 0x3c, !PT ;  /* 0x0000000b0e127212 */ /* 0x000fe400078e3cff */
[----:B------:R-:W-:Y:S02]  /*0d10*/  SHF.R.S32.HI R3, RZ, 0x1f, R2 ;  /* 0x0000001fff037819 */ /* 0x000fe40000011402 */
[----:B------:R-:W-:Y:S02]  /*0d20*/  LOP3.LUT R19, R18, 0xfffffe00, R19, 0xf8, !PT ;  /* 0xfffffe0012137812 */ /* 0x000fe400078ef813 */
[C---:B-1----:R-:W-:Y:S02]  /*0d30*/  @!P0 LEA R10, P1, R2.reuse, R8, 0x1 ;  /* 0x00000008020a8211 */ /* 0x042fe400078208ff */
[C---:B------:R-:W-:Y:S01]  /*0d40*/  IADD3 R28, R2.reuse, 0x40, RZ ;  /* 0x00000040021c7810 */ /* 0x040fe20007ffe0ff */
[----:B------:R-:W-:Y:S01]  /*0d50*/  IMAD.SHL.U32 R233, R19, 0x2, RZ ;  /* 0x0000000213e97824 */ /* 0x000fe200078e00ff */
[----:B------:R-:W-:-:S02]  /*0d60*/  IADD3 R27, R2, 0x80, RZ ;  /* 0x00000080021b7810 */ /* 0x000fc40007ffe0ff */
[C---:B------:R-:W-:Y:S02]  /*0d70*/  IADD3 R26, R2.reuse, 0xc0, RZ ;  /* 0x000000c0021a7810 */ /* 0x040fe40007ffe0ff */
[----:B--2---:R-:W-:Y:S02]  /*0d80*/  @!P0 LEA.HI.X R11, R2, R9, R3, 0x1, P1 ;  /* 0x00000009020b8211 */ /* 0x004fe400008f0c03 */
[----:B------:R-:W-:Y:S02]  /*0d90*/  @!P0 SHF.R.S32.HI R15, RZ, 0x1f, R28 ;  /* 0x0000001fff0f8819 */ /* 0x000fe4000001141c */
[----:B------:R-:W-:Y:S01]  /*0da0*/  @!P0 SHF.R.S32.HI R14, RZ, 0x1f, R27 ;  /* 0x0000001fff0e8819 */ /* 0x000fe2000001141b */
[----:B------:R1:W-:Y:S01]  /*0db0*/  @!P0 LDGSTS.E.BYPASS.LTC128B.128 [R233+0x10100], [R10.64], !P5 ;  /* 0x101000000ae98fae */ /* 0x0003e2000e901d48 */
[----:B------:R-:W-:Y:S02]  /*0dc0*/  @!P0 SHF.R.S32.HI R16, RZ, 0x1f, R26 ;  /* 0x0000001fff108819 */ /* 0x000fe4000001141a */
[----:B------:R-:W-:-:S02]  /*0dd0*/  @!P0 LEA.HI R17, R15, R28, RZ, 0x3 ;  /* 0x0000001c0f118211 */ /* 0x000fc400078f18ff */
[----:B------:R-:W-:Y:S02]  /*0de0*/  P2R R23, PR, RZ, 0x20 ;  /* 0x00000020ff177803 */ /* 0x000fe40000000000 */
[----:B------:R-:W-:Y:S02]  /*0df0*/  ISETP.GE.AND P4, PT, R28, c[0x0][0x198], PT ;  /* 0x000066001c007a0c */ /* 0x000fe40003f86270 */
[----:B------:R-:W-:Y:S02]  /*0e00*/  @!P0 LEA.HI R15, R14, R27, RZ, 0x3 ;  /* 0x0000001b0e0f8211 */ /* 0x000fe400078f18ff */
[----:B------:R-:W-:Y:S02]  /*0e10*/  ISETP.GE.AND P5, PT, R27, c[0x0][0x198], PT ;  /* 0x000066001b007a0c */ /* 0x000fe40003fa6270 */
[----:B------:R-:W-:Y:S02]  /*0e20*/  @!P0 LEA.HI R14, R16, R26, RZ, 0x3 ;  /* 0x0000001a100e8211 */ /* 0x000fe400078f18ff */
[----:B------:R-:W-:-:S02]  /*0e30*/  @!P0 LOP3.LUT R16, R17, 0xfffffff8, RZ, 0xc0, !PT ;  /* 0xfffffff811108812 */ /* 0x000fc400078ec0ff */
[----:B------:R-:W-:Y:S02]  /*0e40*/  @!P0 LOP3.LUT R15, R15, 0xfffffff8, RZ, 0xc0, !PT ;  /* 0xfffffff80f0f8812 */ /* 0x000fe400078ec0ff */
[----:B------:R-:W-:Y:S01]  /*0e50*/  @!P0 LOP3.LUT R18, R14, 0xfffffff8, RZ, 0xc0, !PT ;  /* 0xfffffff80e128812 */ /* 0x000fe200078ec0ff */
[--C-:B------:R-:W-:Y:S01]  /*0e60*/  @!P0 IMAD.WIDE R16, R16, 0x2, R8.reuse ;  /* 0x0000000210108825 */ /* 0x100fe200078e0208 */
[----:B------:R-:W-:Y:S02]  /*0e70*/  @!P3 LEA R20, P1, R2, R6, 0x1 ;  /* 0x000000060214b211 */ /* 0x000fe400078208ff */
[----:B------:R-:W-:Y:S01]  /*0e80*/  ISETP.GE.AND P6, PT, R26, c[0x0][0x198], PT ;  /* 0x000066001a007a0c */ /* 0x000fe20003fc6270 */
[----:B------:R-:W-:Y:S01]  /*0e90*/  @!P0 IMAD.WIDE R14, R15, 0x2, R8 ;  /* 0x000000020f0e8825 */ /* 0x000fe200078e0208 */
[----:B------:R2:W-:Y:S01]  /*0ea0*/  @!P0 LDGSTS.E.BYPASS.LTC128B.128 [R233+0x14100], [R16.64], !P4 ;  /* 0x1410000010e98fae */ /* 0x0005e2000e101d48 */
[C---:B---3--:R-:W-:Y:S02]  /*0eb0*/  @!P3 LEA.HI.X R21, R2.reuse, R7, R3, 0x1, P1 ;  /* 0x000000070215b211 */ /* 0x048fe400008f0c03 */
[----:B----4-:R-:W-:Y:S01]  /*0ec0*/  @!P2 LEA R24, P1, R2, R4, 0x1 ;  /* 0x000000040218a211 */ /* 0x010fe200078208ff */
[----:B------:R3:W-:Y:S01]  /*0ed0*/  @!P0 LDGSTS.E.BYPASS.LTC128B.128 [R233+0x18100], [R14.64], !P5 ;  /* 0x181000000ee98fae */ /* 0x0007e2000e901d48 */
[----:B------:R-:W-:-:S02]  /*0ee0*/  @!P0 IMAD.WIDE R8, R18, 0x2, R8 ;  /* 0x0000000212088825 */ /* 0x000fc400078e0208 */
[----:B-----5:R-:W-:-:S04]  /*0ef0*/  @!P2 LEA.HI.X R25, R2, R5, R3, 0x1, P1 ;  /* 0x000000050219a211 */ /* 0x020fc800008f0c03 */
[----:B------:R4:W-:Y:S04]  /*0f00*/  @!P0 LDGSTS.E.BYPASS.LTC128B.128 [R233+0x1c100], [R8.64], !P6 ;  /* 0x1c10000008e98fae */ /* 0x0009e8000f101d48 */
[----:B---3--:R-:W3:Y:S04]  /*0f10*/  SHFL.IDX PT, R14, R12, 0x3, 0x181f ;  /* 0x00781f000c0e7f89 */ /* 0x008ee800000e0000 */
[----:B------:R5:W2:Y:S01]  /*0f20*/  SHFL.IDX PT, R15, R0, 0x3, 0x181f ;  /* 0x00781f00000f7f89 */ /* 0x000aa200000e0000 */
[----:B----4-:R-:W-:Y:S02]  /*0f30*/  @!P3 SHF.R.S32.HI R9, RZ, 0x1f, R28 ;  /* 0x0000001fff09b819 */ /* 0x010fe4000001141c */
[----:B------:R-:W-:-:S02]  /*0f40*/  @!P3 SHF.R.S32.HI R8, RZ, 0x1f, R27 ;  /* 0x0000001fff08b819 */ /* 0x000fc4000001141b */
[----:B------:R-:W-:Y:S02]  /*0f50*/  @!P3 LEA.HI R9, R9, R28, RZ, 0x3 ;  /* 0x0000001c0909b211 */ /* 0x000fe400078f18ff */
[----:B------:R-:W-:Y:S02]  /*0f60*/  @!P3 LEA.HI R8, R8, R27, RZ, 0x3 ;  /* 0x0000001b0808b211 */ /* 0x000fe400078f18ff */
[----:B-1----:R-:W-:Y:S02]  /*0f70*/  @!P3 LOP3.LUT R10, R9, 0xfffffff8, RZ, 0xc0, !PT ;  /* 0xfffffff8090ab812 */ /* 0x002fe400078ec0ff */
[----:B------:R-:W-:-:S03]  /*0f80*/  @!P3 LOP3.LUT R8, R8, 0xfffffff8, RZ, 0xc0, !PT ;  /* 0xfffffff80808b812 */ /* 0x000fc600078ec0ff */
[----:B------:R-:W-:-:S04]  /*0f90*/  @!P3 IMAD.WIDE R10, R10, 0x2, R6 ;  /* 0x000000020a0ab825 */ /* 0x000fc800078e0206 */
[----:B------:R-:W-:Y:S01]  /*0fa0*/  @!P3 IMAD.WIDE R8, R8, 0x2, R6 ;  /* 0x000000020808b825 */ /* 0x000fe200078e0206 */
[----:B-----5:R-:W-:-:S04]  /*0fb0*/  IADD3 R0, R13, 0x60, RZ ;  /* 0x000000600d007810 */ /* 0x020fc80007ffe0ff */
[----:B------:R-:W-:Y:S02]  /*0fc0*/  ISETP.GE.AND P1, PT, R0, R29, PT ;  /* 0x0000001d0000720c */ /* 0x000fe40003f26270 */
[----:B------:R-:W-:-:S04]  /*0fd0*/  @!P3 SHF.R.S32.HI R0, RZ, 0x1f, R26 ;  /* 0x0000001fff00b819 */ /* 0x000fc8000001141a */
[----:B------:R-:W-:-:S04]  /*0fe0*/  @!P3 LEA.HI R0, R0, R26, RZ, 0x3 ;  /* 0x0000001a0000b211 */ /* 0x000fc800078f18ff */
[----:B------:R-:W-:-:S03]  /*0ff0*/  @!P3 LOP3.LUT R0, R0, 0xfffffff8, RZ, 0xc0, !PT ;  /* 0xfffffff80000b812 */ /* 0x000fc600078ec0ff */
[----:B---3--:R-:W-:Y:S02]  /*1000*/  @!P1 LEA R12, P0, R2, R14, 0x1 ;  /* 0x0000000e020c9211 */ /* 0x008fe400078008ff */
[----:B------:R-:W-:Y:S01]  /*1010*/  @!P3 IMAD.WIDE R6, R0, 0x2, R6 ;  /* 0x000000020006b825 */ /* 0x000fe200078e0206 */
[----:B------:R-:W-:Y:S02]  /*1020*/  @!P2 SHF.R.S32.HI R0, RZ, 0x1f, R26 ;  /* 0x0000001fff00a819 */ /* 0x000fe4000001141a */
[----:B--2---:R-:W-:Y:S02]  /*1030*/  @!P1 LEA.HI.X R13, R2, R15, R3, 0x1, P0 ;  /* 0x0000000f020d9211 */ /* 0x004fe400000f0c03 */
[----:B------:R-:W-:Y:S02]  /*1040*/  ISETP.NE.AND P0, PT, R23, RZ, PT ;  /* 0x000000ff1700720c */ /* 0x000fe40003f05270 */
[----:B------:R-:W-:-:S04]  /*1050*/  @!P2 LEA.HI R0, R0, R26, RZ, 0x3 ;  /* 0x0000001a0000a211 */ /* 0x000fc800078f18ff */
[----:B------:R-:W-:-:S07]  /*1060*/  @!P2 LOP3.LUT R0, R0, 0xfffffff8, RZ, 0xc0, !PT ;  /* 0xfffffff80000a812 */ /* 0x000fce00078ec0ff */
[----:B------:R1:W-:Y:S04]  /*1070*/  @!P3 LDGSTS.E.BYPASS.LTC128B.128 [R233+0x11100], [R20.64], !P0 ;  /* 0x1110000014e9bfae */ /* 0x0003e8000c101d48 */
[----:B------:R2:W-:Y:S04]  /*1080*/  @!P3 LDGSTS.E.BYPASS.LTC128B.128 [R233+0x15100], [R10.64], !P4 ;  /* 0x151000000ae9bfae */ /* 0x0005e8000e101d48 */
[----:B------:R3:W-:Y:S04]  /*1090*/  @!P3 LDGSTS.E.BYPASS.LTC128B.128 [R233+0x19100], [R8.64], !P5 ;  /* 0x1910000008e9bfae */ /* 0x0007e8000e901d48 */
[----:B------:R4:W-:Y:S04]  /*10a0*/  @!P3 LDGSTS.E.BYPASS.LTC128B.128 [R233+0x1d100], [R6.64], !P6 ;  /* 0x1d10000006e9bfae */ /* 0x0009e8000f101d48 */
[----:B------:R5:W-:Y:S01]  /*10b0*/  @!P2 LDGSTS.E.BYPASS.LTC128B.128 [R233+0x12100], [R24.64], !P0 ;  /* 0x1210000018e9afae */ /* 0x000be2000c101d48 */
[----:B----4-:R-:W-:-:S02]  /*10c0*/  @!P2 SHF.R.S32.HI R7, RZ, 0x1f, R28 ;  /* 0x0000001fff07a819 */ /* 0x010fc4000001141c */
[----:B------:R-:W-:Y:S02]  /*10d0*/  @!P2 SHF.R.S32.HI R6, RZ, 0x1f, R27 ;  /* 0x0000001fff06a819 */ /* 0x000fe4000001141b */
[----:B------:R-:W-:Y:S02]  /*10e0*/  @!P2 LEA.HI R7, R7, R28, RZ, 0x3 ;  /* 0x0000001c0707a211 */ /* 0x000fe400078f18ff */
[----:B------:R-:W-:Y:S02]  /*10f0*/  @!P2 LEA.HI R6, R6, R27, RZ, 0x3 ;  /* 0x0000001b0606a211 */ /* 0x000fe400078f18ff */
[----:B---3--:R-:W-:Y:S02]  /*1100*/  @!P2 LOP3.LUT R8, R7, 0xfffffff8, RZ, 0xc0, !PT ;  /* 0xfffffff80708a812 */ /* 0x008fe400078ec0ff */
[----:B------:R-:W-:-:S03]  /*1110*/  @!P2 LOP3.LUT R6, R6, 0xfffffff8, RZ, 0xc0, !PT ;  /* 0xfffffff80606a812 */ /* 0x000fc600078ec0ff */
[----:B------:R-:W-:-:S04]  /*1120*/  @!P2 IMAD.WIDE R8, R8, 0x2, R4 ;  /* 0x000000020808a825 */ /* 0x000fc800078e0204 */
[--C-:B------:R-:W-:Y:S01]  /*1130*/  @!P2 IMAD.WIDE R6, R6, 0x2, R4.reuse ;  /* 0x000000020606a825 */ /* 0x100fe200078e0204 */
[----:B------:R3:W-:Y:S03]  /*1140*/  @!P2 LDGSTS.E.BYPASS.LTC128B.128 [R233+0x16100], [R8.64], !P4 ;  /* 0x1610000008e9afae */ /* 0x0007e6000e101d48 */
[----:B------:R-:W-:Y:S01]  /*1150*/  @!P2 IMAD.WIDE R4, R0, 0x2, R4 ;  /* 0x000000020004a825 */ /* 0x000fe200078e0204 */
[----:B------:R4:W-:Y:S04]  /*1160*/  @!P2 LDGSTS.E.BYPASS.LTC128B.128 [R233+0x1a100], [R6.64], !P5 ;  /* 0x1a10000006e9afae */ /* 0x0009e8000e901d48 */
[----:B------:R1:W-:Y:S01]  /*1170*/  @!P2 LDGSTS.E.BYPASS.LTC128B.128 [R233+0x1e100], [R4.64], !P6 ;  /* 0x1e10000004e9afae */ /* 0x0003e2000f101d48 */
[----:B------:R-:W-:-:S02]  /*1180*/  ISETP.NE.U32.AND P2, PT, RZ, c[0x0][0x340], PT ;  /* 0x0000d000ff007a0c */ /* 0x000fc40003f45070 */
[----:B------:R-:W-:Y:S01]  /*1190*/  @!P1 SHF.R.S32.HI R0, RZ, 0x1f, R27 ;  /* 0x0000001fff009819 */ /* 0x000fe2000001141b */
[----:B------:R2:W-:Y:S01]  /*11a0*/  @!P1 LDGSTS.E.BYPASS.LTC128B.128 [R233+0x13100], [R12.64], !P0 ;  /* 0x131000000ce99fae */ /* 0x0005e2000c101d48 */
[----:B------:R-:W-:-:S13]  /*11b0*/  ISETP.NE.AND.EX P2, PT, RZ, c[0x0][0x344], PT, P2 ;  /* 0x0000d100ff007a0c */ /* 0x000fda0003f45320 */
[----:B-1----:R-:W-:-:S04]  /*11c0*/  @P2 IMAD.MOV.U32 R4, RZ, RZ, 0x4 ;  /* 0x00000004ff042424 */ /* 0x002fc800078e00ff */
[----:B------:R-:W-:-:S05]  /*11d0*/  @P2 IMAD.WIDE R4, R41, R4, c[0x0][0x340] ;  /* 0x0000d00029042625 */ /* 0x000fca00078e0204 */
[----:B---3--:R1:W3:Y:S01]  /*11e0*/  @P2 LDG.E R8, [R4.64] ;  /* 0x0000000804082981 */ /* 0x0082e2000c1e1900 */
[----:B------:R-:W-:Y:S01]  /*11f0*/  @!P1 LEA.HI R0, R0, R27, RZ, 0x3 ;  /* 0x0000001b00009211 */ /* 0x000fe200078f18ff */
[----:B------:R-:W-:Y:S01]  /*1200*/  IMAD.MOV.U32 R29, RZ, RZ, c[0x0][0x1e0] ;  /* 0x00007800ff1d7624 */ /* 0x000fe200078e00ff */
[----:B------:R-:W-:Y:S01]  /*1210*/  IADD3 R21, R187, -0x1, RZ ;  /* 0xffffffffbb157810 */ /* 0x000fe20007ffe0ff */
[----:B------:R-:W-:Y:S01]  /*1220*/  IMAD.MOV.U32 R31, RZ, RZ, 0x6 ;  /* 0x00000006ff1f7424 */ /* 0x000fe200078e00ff */
[----:B------:R-:W-:Y:S01]  /*1230*/  @!P1 LOP3.LUT R0, R0, 0xfffffff8, RZ, 0xc0, !PT ;  /* 0xfffffff800009812 */ /* 0x000fe200078ec0ff */
[C---:B--2---:R-:W-:Y:S01]  /*1240*/  IMAD R12, R34.reuse, c[0x0][0x1e8], RZ ;  /* 0x00007a00220c7a24 */ /* 0x044fe200078e02ff */
[----:B------:R-:W-:Y:S01]  /*1250*/  ISETP.GT.AND P0, PT, R21, R232, PT ;  /* 0x000000e81500720c */ /* 0x000fe20003f04270 */
[----:B------:R-:W-:Y:S01]  /*1260*/  IMAD R16, R34, c[0x0][0x210], RZ ;  /* 0x0000840022107a24 */ /* 0x000fe200078e02ff */
[----:B-----5:R-:W-:Y:S01]  /*1270*/  LEA.HI R24, R111, R113, RZ, 0x4 ;  /* 0x000000716f187211 */ /* 0x020fe200078f20ff */
[----:B----4-:R-:W-:Y:S01]  /*1280*/  @!P1 IMAD.WIDE R6, R0, 0x2, R14 ;  /* 0x0000000200069825 */ /* 0x010fe200078e020e */
[----:B------:R-:W-:Y:S01]  /*1290*/  SHF.L.U64.HI R25, R29, R31, c[0x0][0x1e4] ;  /* 0x000079001d197619 */ /* 0x000fe2000001021f */
[----:B------:R-:W-:Y:S01]  /*12a0*/  ULDC UR6, c[0x0][0x324] ;  /* 0x0000c90000067ab9 */ /* 0x000fe20000000800 */
[----:B------:R-:W-:Y:S01]  /*12b0*/  SHF.R.S32.HI R19, RZ, 0x4, R24 ;  /* 0x00000004ff137819 */ /* 0x000fe20000011418 */
[----:B------:R-:W-:Y:S01]  /*12c0*/  IMAD.SHL.U32 R20, R22, 0x8, RZ ;  /* 0x0000000816147824 */ /* 0x000fe200078e00ff */
[----:B------:R-:W-:Y:S01]  /*12d0*/  LOP3.LUT P3, RZ, R32, 0x2, RZ, 0xc0, !PT ;  /* 0x0000000220ff7812 */ /* 0x000fe2000786c0ff */
[C---:B------:R-:W-:Y:S01]  /*12e0*/  IMAD R12, R33.reuse, c[0x0][0x1ec], R12 ;  /* 0x00007b00210c7a24 */ /* 0x040fe200078e020c */
[----:B------:R-:W-:Y:S01]  /*12f0*/  LEA.HI R13, R24, R19, RZ, 0x1 ;  /* 0x00000013180d7211 */ /* 0x000fe200078f08ff */
[----:B------:R-:W-:Y:S01]  /*1300*/  IMAD R16, R33, c[0x0][0x214], R16 ;  /* 0x0000850021107a24 */ /* 0x000fe200078e0210 */
[----:B------:R-:W-:Y:S01]  /*1310*/  LEA.HI R110, R111, R113, RZ, 0x5 ;  /* 0x000000716f6e7211 */ /* 0x000fe200078f28ff */
[----:B------:R-:W-:Y:S01]  /*1320*/  IMAD.SHL.U32 R106, R21, 0x40, RZ ;  /* 0x00000040156a7824 */ /* 0x000fe200078e00ff */
[----:B------:R-:W-:Y:S01]  /*1330*/  @P0 IADD3 R17, R187, -0x2, RZ ;  /* 0xfffffffebb110810 */ /* 0x000fe20007ffe0ff */
[----:B------:R-:W-:Y:S01]  /*1340*/  IMAD.SHL.U32 R35, R29, 0x20, RZ ;  /* 0x000000201d237824 */ /* 0x000fe200078e00ff */
[----:B------:R-:W-:Y:S01]  /*1350*/  LOP3.LUT R13, R13, 0xfffffffe, RZ, 0xc0, !PT ;  /* 0xfffffffe0d0d7812 */ /* 0x000fe200078ec0ff */
[----:B------:R-:W-:Y:S01]  /*1360*/  ULOP3.LUT UR6, URZ, UR6, URZ, 0x33, !UPT ;  /* 0x000000063f067292 */ /* 0x000fe2000f8e333f */
[----:B-1----:R-:W-:-:S02]  /*1370*/  @!P1 SHF.R.S32.HI R4, RZ, 0x1f, R28 ;  /* 0x0000001fff049819 */ /* 0x002fc4000001141c */
[----:B------:R-:W-:Y:S02]  /*1380*/  @P0 SHF.R.S32.HI R11, RZ, 0x1f, R17 ;  /* 0x0000001fff0b0819 */ /* 0x000fe40000011411 */
[----:B------:R-:W-:Y:S02]  /*1390*/  @!P1 LEA.HI R4, R4, R28, RZ, 0x3 ;  /* 0x0000001c04049211 */ /* 0x000fe400078f18ff */
[----:B------:R-:W-:Y:S02]  /*13a0*/  IADD3 R18, -R106, c[0x0][0x1d0], -R22 ;  /* 0x000074006a127a10 */ /* 0x000fe40007ffe916 */
[----:B------:R-:W-:Y:S02]  /*13b0*/  @!P1 LOP3.LUT R4, R4, 0xfffffff8, RZ, 0xc0, !PT ;  /* 0xfffffff804049812 */ /* 0x000fe400078ec0ff */
[----:B------:R-:W-:-:S03]  /*13c0*/  SHF.R.S32.HI R107, RZ, 0x5, R110 ;  /* 0x00000005ff6b7819 */ /* 0x000fc6000001146e */
[----:B------:R-:W-:-:S05]  /*13d0*/  @!P1 IMAD.WIDE R4, R4, 0x2, R14 ;  /* 0x0000000204049825 */ /* 0x000fca00078e020e */
[----:B------:R3:W-:Y:S01]  /*13e0*/  @!P1 LDGSTS.E.BYPASS.LTC128B.128 [R233+0x17100], [R4.64], !P4 ;  /* 0x1710000004e99fae */ /* 0x0007e2000e101d48 */
[----:B------:R-:W-:-:S03]  /*13f0*/  ISETP.GE.AND P4, PT, R18, 0x1, PT ;  /* 0x000000011200780c */ /* 0x000fc60003f86270 */
[----:B------:R1:W-:Y:S01]  /*1400*/  @!P1 LDGSTS.E.BYPASS.LTC128B.128 [R233+0x1b100], [R6.64], !P5 ;  /* 0x1b10000006e99fae */ /* 0x0003e2000e901d48 */
[----:B------:R-:W-:Y:S02]  /*1410*/  ISETP.GE.AND P5, PT, R27, c[0x0][0x1d4], PT ;  /* 0x000075001b007a0c */ /* 0x000fe40003fa6270 */
[----:B-1----:R-:W-:-:S05]  /*1420*/  SHF.R.S32.HI R6, RZ, 0x1f, R22 ;  /* 0x0000001fff067819 */ /* 0x002fca0000011416 */
[C---:B------:R-:W-:Y:S02]  /*1430*/  IMAD R0, R6.reuse, c[0x0][0x1e0], RZ ;  /* 0x0000780006007a24 */ /* 0x040fe400078e02ff */
[----:B------:R-:W-:Y:S02]  /*1440*/  IMAD R6, R6, c[0x0][0x208], RZ ;  /* 0x0000820006067a24 */ /* 0x000fe400078e02ff */
[C---:B------:R-:W-:Y:S02]  /*1450*/  IMAD R0, R22.reuse, c[0x0][0x1e4], R0 ;  /* 0x0000790016007a24 */ /* 0x040fe400078e0200 */
[C---:B------:R-:W-:Y:S02]  /*1460*/  IMAD R10, R22.reuse, c[0x0][0x20c], R6 ;  /* 0x00008300160a7a24 */ /* 0x040fe400078e0206 */
[----:B------:R-:W-:-:S04]  /*1470*/  IMAD.WIDE.U32 R6, R22, c[0x0][0x208], R2 ;  /* 0x0000820016067a25 */ /* 0x000fc800078e0002 */
[----:B------:R-:W-:Y:S01]  /*1480*/  IMAD.IADD R7, R7, 0x1, R10 ;  /* 0x0000000107077824 */ /* 0x000fe200078e020a */
[--C-:B---3--:R-:W-:Y:S01]  /*1490*/  @P2 SHF.R.S32.HI R5, RZ, 0x1f, R8.reuse ;  /* 0x0000001fff052819 */ /* 0x108fe20000011408 */
[----:B------:R-:W-:Y:S02]  /*14a0*/  @P2 IMAD.MOV.U32 R4, RZ, RZ, R8 ;  /* 0x000000ffff042224 */ /* 0x000fe400078e0008 */
[----:B------:R-:W-:-:S04]  /*14b0*/  IMAD.WIDE.U32 R8, R22, c[0x0][0x1e0], R2 ;  /* 0x0000780016087a25 */ /* 0x000fc800078e0002 */
[----:B------:R-:W-:Y:S02]  /*14c0*/  IMAD.IADD R9, R9, 0x1, R0 ;  /* 0x0000000109097824 */ /* 0x000fe400078e0200 */
[----:B------:R-:W-:Y:S02]  /*14d0*/  IMAD.SHL.U32 R0, R32, 0x40, RZ ;  /* 0x0000004020007824 */ /* 0x000fe400078e00ff */
[----:B------:R-:W-:Y:S02]  /*14e0*/  @!P2 IMAD.MOV.U32 R5, RZ, RZ, R30 ;  /* 0x000000ffff05a224 */ /* 0x000fe400078e001e */
[----:B------:R-:W-:Y:S01]  /*14f0*/  IMAD.SHL.U32 R30, R29, 0x40, RZ ;  /* 0x000000401d1e7824 */ /* 0x000fe200078e00ff */
[----:B------:R-:W-:Y:S01]  /*1500*/  LOP3.LUT R0, R0, 0x1c0, RZ, 0xc0, !PT ;  /* 0x000001c000007812 */ /* 0x000fe200078ec0ff */
[----:B------:R-:W-:Y:S02]  /*1510*/  @P0 IMAD R3, R25, R17, RZ ;  /* 0x0000001119030224 */ /* 0x000fe400078e02ff */
[----:B------:R-:W-:Y:S01]  /*1520*/  @!P2 IMAD.MOV.U32 R4, RZ, RZ, R41 ;  /* 0x000000ffff04a224 */ /* 0x000fe200078e0029 */
[----:B------:R-:W-:Y:S01]  /*1530*/  ISETP.GE.AND P2, PT, R18, 0x21, PT ;  /* 0x000000211200780c */ /* 0x000fe20003f46270 */
[----:B------:R-:W-:Y:S01]  /*1540*/  @P0 IMAD R23, R11, R30, R3 ;  /* 0x0000001e0b170224 */ /* 0x000fe200078e0203 */
[----:B------:R-:W-:Y:S01]  /*1550*/  @!P1 SHF.R.S32.HI R3, RZ, 0x1f, R26 ;  /* 0x0000001fff039819 */ /* 0x000fe2000001141a */
[----:B------:R-:W-:-:S03]  /*1560*/  IMAD.WIDE.U32 R10, R33, c[0x0][0x1e8], R8 ;  /* 0x00007a00210a7a25 */ /* 0x000fc600078e0008 */
[----:B------:R-:W-:Y:S01]  /*1570*/  @!P1 LEA.HI R3, R3, R26, RZ, 0x3 ;  /* 0x0000001a03039211 */ /* 0x000fe200078f18ff */
[----:B------:R-:W-:Y:S01]  /*1580*/  IMAD.WIDE.U32 R8, R33, c[0x0][0x210], R6 ;  /* 0x0000840021087a25 */ /* 0x000fe200078e0006 */
[----:B------:R-:W-:Y:S02]  /*1590*/  LOP3.LUT R6, R0, 0x8, R20, 0xf8, !PT ;  /* 0x0000000800067812 */ /* 0x000fe400078ef814 */
[----:B------:R-:W-:Y:S01]  /*15a0*/  SHF.R.U32.HI R0, RZ, 0x3, R0 ;  /* 0x00000003ff007819 */ /* 0x000fe20000011600 */
[----:B------:R-:W-:Y:S01]  /*15b0*/  IMAD.IADD R7, R11, 0x1, R12 ;  /* 0x000000010b077824 */ /* 0x000fe200078e020c */
[----:B------:R-:W-:Y:S01]  /*15c0*/  SHF.R.S32.HI R12, RZ, 0x1f, R21 ;  /* 0x0000001fff0c7819 */ /* 0x000fe20000011415 */
[----:B------:R-:W-:Y:S01]  /*15d0*/  IMAD.IADD R11, R9, 0x1, R16 ;  /* 0x00000001090b7824 */ /* 0x000fe200078e0210 */
[----:B------:R-:W-:Y:S01]  /*15e0*/  @!P1 LOP3.LUT R9, R3, 0xfffffff8, RZ, 0xc0, !PT ;  /* 0xfffffff803099812 */ /* 0x000fe200078ec0ff */
[----:B------:R-:W-:Y:S01]  /*15f0*/  IMAD.IADD R16, R19, 0x1, -R13 ;  /* 0x0000000113107824 */ /* 0x000fe200078e0a0d */
[----:B------:R-:W-:Y:S01]  /*1600*/  LOP3.LUT R13, R6, R0, RZ, 0x3c, !PT ;  /* 0x00000000060d7212 */ /* 0x000fe200078e3cff */
[----:B------:R-:W-:-:S02]  /*1610*/  IMAD.MOV.U32 R6, RZ, RZ, R10 ;  /* 0x000000ffff067224 */ /* 0x000fc400078e000a */
[----:B------:R-:W-:Y:S02]  /*1620*/  IMAD R0, R5, c[0x0][0x1f0], RZ ;  /* 0x00007c0005007a24 */ /* 0x000fe400078e02ff */
[----:B------:R-:W-:-:S04]  /*1630*/  IMAD.WIDE.U32 R42, R4, c[0x0][0x1f0], R6 ;  /* 0x00007c00042a7a25 */ /* 0x000fc800078e0006 */
[----:B------:R-:W-:Y:S01]  /*1640*/  IMAD R0, R4, c[0x0][0x1f4], R0 ;  /* 0x00007d0004007a24 */ /* 0x000fe200078e0200 */
[----:B------:R-:W-:Y:S01]  /*1650*/  STL.64 [R1+0x28], R42 ;  /* 0x0000282a01007387 */ /* 0x000fe20000100a00 */
[----:B------:R-:W-:Y:S02]  /*1660*/  IMAD.MOV.U32 R10, RZ, RZ, R8 ;  /* 0x000000ffff0a7224 */ /* 0x000fe400078e0008 */
[----:B------:R-:W-:-:S04]  /*1670*/  @!P1 IMAD.WIDE R8, R9, 0x2, R14 ;  /* 0x0000000209089825 */ /* 0x000fc800078e020e */
[----:B------:R-:W-:Y:S01]  /*1680*/  IMAD R3, R25, R21, RZ ;  /* 0x0000001519037224 */ /* 0x000fe200078e02ff */
[----:B------:R1:W-:Y:S01]  /*1690*/  @!P1 LDGSTS.E.BYPASS.LTC128B.128 [R233+0x1f100], [R8.64], !P6 ;  /* 0x1f10000008e99fae */ /* 0x0003e2000f101d48 */
[----:B------:R-:W-:Y:S01]  /*16a0*/  IMAD.IADD R39, R43, 0x1, R0 ;  /* 0x000000012b277824 */ /* 0x000fe200078e0200 */
[----:B------:R-:W-:Y:S01]  /*16b0*/  ISETP.GE.AND P6, PT, R28, c[0x0][0x1d4], PT ;  /* 0x000075001c007a0c */ /* 0x000fe20003fc6270 */
[----:B------:R-:W-:Y:S01]  /*16c0*/  IMAD.MOV.U32 R38, RZ, RZ, R42 ;  /* 0x000000ffff267224 */ /* 0x000fe200078e002a */
[----:B------:R-:W0:Y:S01]  /*16d0*/  LDGDEPBAR ;  /* 0x00000000000079af */ /* 0x000e220000000000 */
[----:B------:R-:W-:Y:S01]  /*16e0*/  IMAD R6, R12, R30, R3 ;  /* 0x0000001e0c067224 */ /* 0x000fe200078e0203 */
[----:B------:R-:W-:Y:S01]  /*16f0*/  P2R R20, PR, RZ, 0x40 ;  /* 0x00000040ff147803 */ /* 0x000fe20000000000 */
[----:B------:R-:W-:Y:S01]  /*1700*/  IMAD R3, R5, c[0x0][0x218], RZ ;  /* 0x0000860005037a24 */ /* 0x000fe200078e02ff */
[----:B------:R-:W-:Y:S01]  /*1710*/  STL.64 [R1+0x20], R38 ;  /* 0x0000202601007387 */ /* 0x000fe20000100a00 */
[----:B------:R-:W-:-:S02]  /*1720*/  IMAD R0, R16, 0x200, R13 ;  /* 0x0000020010007824 */ /* 0x000fc400078e020d */
[----:B------:R-:W-:Y:S02]  /*1730*/  IMAD R7, R12, c[0x0][0x208], RZ ;  /* 0x000082000c077a24 */ /* 0x000fe400078e02ff */
[----:B------:R-:W-:Y:S02]  /*1740*/  IMAD R12, R4, c[0x0][0x21c], R3 ;  /* 0x00008700040c7a24 */ /* 0x000fe400078e0203 */
[----:B------:R-:W-:Y:S02]  /*1750*/  IMAD.MOV.U32 R14, RZ, RZ, 0x5 ;  /* 0x00000005ff0e7424 */ /* 0x000fe400078e00ff */
[----:B------:R-:W-:Y:S01]  /*1760*/  IMAD.SHL.U32 R192, R0, 0x2, RZ ;  /* 0x0000000200c07824 */ /* 0x000fe200078e00ff */
[----:B------:R-:W-:Y:S01]  /*1770*/  BAR.SYNC.DEFER_BLOCKING 0x0 ;  /* 0x0000000000007b1d */ /* 0x000fe20000010000 */
[----:B------:R-:W-:Y:S01]  /*1780*/  IMAD R13, R21, c[0x0][0x20c], R7 ;  /* 0x00008300150d7a24 */ /* 0x000fe200078e0207 */
[----:B------:R-:W-:Y:S01]  /*1790*/  SHF.L.U64.HI R52, R29, R14, c[0x0][0x1e4] ;  /* 0x000079001d347619 */ /* 0x000fe2000001020e */
[----:B------:R-:W-:Y:S01]  /*17a0*/  IMAD.WIDE.U32 R14, R21, c[0x0][0x208], RZ ;  /* 0x00008200150e7a25 */ /* 0x000fe200078e00ff */
[----:B------:R-:W-:-:S02]  /*17b0*/  IADD3 R5, R192, 0x8100, RZ ;  /* 0x00008100c0057810 */ /* 0x000fc40007ffe0ff */
[----:B------:R-:W-:Y:S01]  /*17c0*/  IADD3 R203, R192, 0x8120, RZ ;  /* 0x00008120c0cb7810 */ /* 0x000fe20007ffe0ff */
[----:B------:R-:W-:Y:S01]  /*17d0*/  IMAD.WIDE.U32 R40, R4, c[0x0][0x218], R10 ;  /* 0x0000860004287a25 */ /* 0x000fe200078e000a */
[----:B------:R-:W-:-:S03]  /*17e0*/  @P3 IADD3 R203, R5, -0x20, RZ ;  /* 0xffffffe005cb3810 */ /* 0x000fc60007ffe0ff */
[----:B-1----:R-:W-:Y:S01]  /*17f0*/  IMAD.WIDE.U32 R8, R21, R30, R38 ;  /* 0x0000001e15087225 */ /* 0x002fe200078e0026 */
[----:B------:R-:W-:Y:S01]  /*1800*/  P2R R21, PR, RZ, 0x1 ;  /* 0x00000001ff157803 */ /* 0x000fe20000000000 */
[----:B------:R-:W-:Y:S01]  /*1810*/  STL.64 [R1+0x30], R40 ;  /* 0x0000302801007387 */ /* 0x000fe20000100a00 */
[----:B------:R-:W-:Y:S01]  /*1820*/  IADD3 R218, R203, 0x800, RZ ;  /* 0x00000800cbda7810 */ /* 0x000fe20007ffe0ff */
[----:B------:R-:W-:Y:S01]  /*1830*/  IMAD.IADD R3, R9, 0x1, R6 ;  /* 0x0000000109037824 */ /* 0x000fe200078e0206 */
[C---:B------:R-:W-:Y:S01]  /*1840*/  @P4 LEA R6, P1, R8.reuse, c[0x0][0x1c8], 0x1 ;  /* 0x0000720008064a11 */ /* 0x040fe200078208ff */
[----:B------:R-:W-:Y:S01]  /*1850*/  IMAD.IADD R10, R15, 0x1, R13 ;  /* 0x000000010f0a7824 */ /* 0x000fe200078e020d */
[----:B------:R-:W-:Y:S01]  /*1860*/  SEL R15, RZ, 0x2, P6 ;  /* 0x00000002ff0f7807 */ /* 0x000fe20003000000 */
[----:B------:R-:W-:Y:S01]  /*1870*/  IMAD.IADD R37, R41, 0x1, R12 ;  /* 0x0000000129257824 */ /* 0x000fe200078e020c */
[----:B------:R-:W-:Y:S02]  /*1880*/  @P4 LEA.HI.X R7, R8, c[0x0][0x1cc], R3, 0x1, P1 ;  /* 0x0000730008074a11 */ /* 0x000fe400008f0c03 */
[----:B------:R-:W-:Y:S01]  /*1890*/  @P2 IADD3 R0, P1, R35, R8, RZ ;  /* 0x0000000823002210 */ /* 0x000fe20007f3e0ff */
[----:B------:R-:W-:Y:S01]  /*18a0*/  @P0 IMAD.WIDE.U32 R8, R17, R30, R38 ;  /* 0x0000001e11080225 */ /* 0x000fe200078e0026 */
[----:B------:R-:W-:Y:S01]  /*18b0*/  STL [R1+0xc], R37 ;  /* 0x00000c2501007387 */ /* 0x000fe20000100800 */
[----:B------:R-:W-:-:S02]  /*18c0*/  IADD3 R217, R203, 0x1000, RZ ;  /* 0x00001000cbd97810 */ /* 0x000fc40007ffe0ff */
[----:B------:R-:W-:Y:S01]  /*18d0*/  @P2 IMAD.X R5, R52, 0x1, R3, P1 ;  /* 0x0000000134052824 */ /* 0x000fe200008e0603 */
[----:B------:R-:W-:Y:S02]  /*18e0*/  @P2 LEA R4, P3, R0, c[0x0][0x1c8], 0x1 ;  /* 0x0000720000042a11 */ /* 0x000fe400078608ff */
[----:B------:R-:W-:Y:S02]  /*18f0*/  LEA R3, P1, R14, R40, 0x6 ;  /* 0x000000280e037211 */ /* 0x000fe400078230ff */
[----:B------:R-:W-:Y:S01]  /*1900*/  @P2 LEA.HI.X R5, R0, c[0x0][0x1cc], R5, 0x1, P3 ;  /* 0x0000730000052a11 */ /* 0x000fe200018f0c05 */
[----:B------:R-:W-:Y:S01]  /*1910*/  @P0 IMAD.IADD R0, R9, 0x1, R23 ;  /* 0x0000000109000824 */ /* 0x000fe200078e0217 */
[----:B------:R-:W-:Y:S02]  /*1920*/  @P0 LEA R104, P4, R8, c[0x0][0x1c8], 0x1 ;  /* 0x0000720008680a11 */ /* 0x000fe400078808ff */
[----:B------:R-:W-:Y:S02]  /*1930*/  LEA.HI.X R10, R14, R37, R10, 0x6, P1 ;  /* 0x000000250e0a7211 */ /* 0x000fe400008f340a */
[----:B------:R-:W-:-:S02]  /*1940*/  LEA R12, P1, R3, c[0x0][0x1f8], 0x1 ;  /* 0x00007e00030c7a11 */ /* 0x000fc400078208ff */
[----:B------:R-:W-:Y:S02]  /*1950*/  @P0 LEA.HI.X R105, R8, c[0x0][0x1cc], R0, 0x1, P4 ;  /* 0x0000730008690a11 */ /* 0x000fe400020f0c00 */
[----:B------:R-:W-:Y:S02]  /*1960*/  LOP3.LUT R0, R24, 0xfffffff0, RZ, 0xc0, !PT ;  /* 0xfffffff018007812 */ /* 0x000fe400078ec0ff */
[----:B------:R-:W-:Y:S02]  /*1970*/  LEA.HI.X R13, R3, c[0x0][0x1fc], R10, 0x1, P1 ;  /* 0x00007f00030d7a11 */ /* 0x000fe400008f0c0a */
[----:B------:R-:W-:Y:S01]  /*1980*/  ISETP.GE.AND P3, PT, R2, c[0x0][0x1d4], PT ;  /* 0x0000750002007a0c */ /* 0x000fe20003f66270 */
[----:B------:R-:W-:Y:S01]  /*1990*/  IMAD.IADD R0, R113, 0x1, -R0 ;  /* 0x0000000171007824 */ /* 0x000fe200078e0a00 */
[----:B------:R-:W-:Y:S02]  /*19a0*/  ISETP.GE.AND P1, PT, R18, 0x1, PT ;  /* 0x000000011200780c */ /* 0x000fe40003f26270 */
[----:B------:R-:W-:-:S02]  /*19b0*/  ISETP.GE.AND P4, PT, R26, c[0x0][0x1d4], PT ;  /* 0x000075001a007a0c */ /* 0x000fc40003f86270 */
[----:B------:R-:W-:Y:S02]  /*19c0*/  SHF.R.S32.HI R3, RZ, 0x1f, R0 ;  /* 0x0000001fff037819 */ /* 0x000fe40000011400 */
[----:B------:R-:W-:Y:S02]  /*19d0*/  IADD3 R216, R203, 0x1800, RZ ;  /* 0x00001800cbd87810 */ /* 0x000fe40007ffe0ff */
[----:B------:R-:W-:Y:S02]  /*19e0*/  LEA.HI R3, R3, R0, RZ, 0x3 ;  /* 0x0000000003037211 */ /* 0x000fe400078f18ff */
[----:B------:R-:W-:Y:S02]  /*19f0*/  IADD3 R215, R203, 0x2000, RZ ;  /* 0x00002000cbd77810 */ /* 0x000fe40007ffe0ff */
[----:B------:R-:W-:Y:S01]  /*1a00*/  LOP3.LUT R2, R3, 0xfffffff8, RZ, 0xc0, !PT ;  /* 0xfffffff803027812 */ /* 0x000fe200078ec0ff */
[----:B------:R-:W-:Y:S01]  /*1a10*/  @!PT LDS RZ, [RZ] ;  /* 0x00000000fffff984 */ /* 0x000fe20000000800 */
[----:B------:R-:W-:Y:S01]  /*1a20*/  @!PT LDS RZ, [RZ] ;  /* 0x00000000fffff984 */ /* 0x000fe20000000800 */
[----:B------:R-:W-:Y:S01]  /*1a30*/  @!PT LDS RZ, [RZ] ;  /* 0x00000000fffff984 */ /* 0x000fe20000000800 */
[----:B------:R1:W-:Y:S01]  /*1a40*/  @P1 LDGSTS.E.BYPASS.LTC128B.128 [R233+0x8100], [R6.64], !P3 ;  /* 0x0810000006e91fae */ /* 0x0003e2000d901d48 */
[----:B------:R-:W-:-:S02]  /*1a50*/  IADD3 R214, R203, 0x2800, RZ ;  /* 0x00002800cbd67810 */ /* 0x000fc40007ffe0ff */
[C---:B------:R-:W-:Y:S01]  /*1a60*/  IADD3 R213, R203.reuse, 0x3000, RZ ;  /* 0x00003000cbd57810 */ /* 0x040fe20007ffe0ff */
[----:B------:R1:W-:Y:S01]  /*1a70*/  @P1 LDGSTS.E.BYPASS.LTC128B.128 [R233+0xa100], [R6.64+0x80], !P6 ;  /* 0x0a10008006e91fae */ /* 0x0003e2000f101d48 */
[----:B------:R-:W-:Y:S01]  /*1a80*/  IMAD.IADD R14, R0, 0x1, -R2 ;  /* 0x00000001000e7824 */ /* 0x000fe200078e0a02 */
[C---:B------:R-:W-:Y:S01]  /*1a90*/  IADD3 R212, R203.reuse, 0x3800, RZ ;  /* 0x00003800cbd47810 */ /* 0x040fe20007ffe0ff */
[----:B------:R-:W-:Y:S01]  /*1aa0*/  IMAD.MOV.U32 R0, RZ, RZ, c[0x0][0x208] ;  /* 0x00008200ff007624 */ /* 0x000fe200078e00ff */
[----:B------:R1:W-:Y:S01]  /*1ab0*/  @P1 LDGSTS.E.BYPASS.LTC128B.128 [R233+0xc100], [R6.64+0x100], !P5 ;  /* 0x0c10010006e91fae */ /* 0x0003e2000e901d48 */
[----:B------:R-:W-:Y:S01]  /*1ac0*/  IMAD.SHL.U32 R2, R16, 0x8, RZ ;  /* 0x0000000810027824 */ /* 0x000fe200078e00ff */
[C---:B------:R-:W-:Y:S01]  /*1ad0*/  IADD3 R211, R203.reuse, 0x4000, RZ ;  /* 0x00004000cbd37810 */ /* 0x040fe20007ffe0ff */
[C---:B------:R-:W-:Y:S01]  /*1ae0*/  IMAD.SHL.U32 R17, R0.reuse, 0x40, RZ ;  /* 0x0000004000117824 */ /* 0x040fe200078e00ff */
[----:B------:R1:W-:Y:S01]  /*1af0*/  @P1 LDGSTS.E.BYPASS.LTC128B.128 [R233+0xe100], [R6.64+0x180], !P4 ;  /* 0x0e10018006e91fae */ /* 0x0003e2000e101d48 */
[----:B------:R-:W-:Y:S01]  /*1b00*/  SHF.L.U64.HI R11, R0, R31, c[0x0][0x20c] ;  /* 0x00008300000b7619 */ /* 0x000fe2000001021f */
[C---:B------:R-:W-:Y:S01]  /*1b10*/  IMAD.SHL.U32 R0, R14.reuse, 0x40, RZ ;  /* 0x000000400e007824 */ /* 0x040fe200078e00ff */
[----:B------:R-:W-:Y:S01]  /*1b20*/  LOP3.LUT P1, RZ, R14, 0x2, RZ, 0xc0, !PT ;  /* 0x000000020eff7812 */ /* 0x000fe2000782c0ff */
[----:B------:R2:W-:Y:S01]  /*1b30*/  @P2 LDGSTS.E.BYPASS.LTC128B.128 [R233+0x9100], [R4.64], !P3 ;  /* 0x0910000004e92fae */ /* 0x0005e2000d901d48 */
[----:B------:R-:W-:-:S02]  /*1b40*/  IADD3 R210, R203, 0x4800, RZ ;  /* 0x00004800cbd27810 */ /* 0x000fc40007ffe0ff */
[----:B------:R-:W-:Y:S01]  /*1b50*/  LOP3.LUT R0, R0, 0x1c0, RZ, 0xc0, !PT ;  /* 0x000001c000007812 */ /* 0x000fe200078ec0ff */
[----:B------:R2:W-:Y:S01]  /*1b60*/  @P2 LDGSTS.E.BYPASS.LTC128B.128 [R233+0xb100], [R4.64+0x80], !P6 ;  /* 0x0b10008004e92fae */ /* 0x0005e2000f101d48 */
[C---:B------:R-:W-:Y:S02]  /*1b70*/  IADD3 R209, R203.reuse, 0x5000, RZ ;  /* 0x00005000cbd17810 */ /* 0x040fe40007ffe0ff */
[----:B------:R-:W-:Y:S01]  /*1b80*/  LOP3.LUT R2, R0, 0x8, R2, 0xf8, !PT ;  /* 0x0000000800027812 */ /* 0x000fe200078ef802 */
[----:B------:R2:W-:Y:S01]  /*1b90*/  @P2 LDGSTS.E.BYPASS.LTC128B.128 [R233+0xd100], [R4.64+0x100], !P5 ;  /* 0x0d10010004e92fae */ /* 0x0005e2000e901d48 */
[----:B------:R-:W-:Y:S02]  /*1ba0*/  SHF.R.U32.HI R0, RZ, 0x3, R0 ;  /* 0x00000003ff007819 */ /* 0x000fe40000011600 */
[----:B------:R-:W-:Y:S01]  /*1bb0*/  IADD3 R208, R203, 0x5800, RZ ;  /* 0x00005800cbd07810 */ /* 0x000fe20007ffe0ff */
[----:B------:R2:W-:Y:S01]  /*1bc0*/  @P2 LDGSTS.E.BYPASS.LTC128B.128 [R233+0xf100], [R4.64+0x180], !P4 ;  /* 0x0f10018004e92fae */ /* 0x0005e2000e101d48 */
[----:B------:R-:W-:-:S02]  /*1bd0*/  LOP3.LUT R0, R2, R0, RZ, 0x3c, !PT ;  /* 0x0000000002007212 */ /* 0x000fc400078e3cff */
[----:B------:R-:W-:Y:S01]  /*1be0*/  SEL R2, RZ, 0x1, P3 ;  /* 0x00000001ff027807 */ /* 0x000fe20001800000 */
[----:B------:R-:W0:Y:S01]  /*1bf0*/  LDGDEPBAR ;  /* 0x00000000000079af */ /* 0x000e220000000000 */
[C---:B------:R-:W-:Y:S02]  /*1c00*/  IADD3 R207, R203.reuse, 0x6000, RZ ;  /* 0x00006000cbcf7810 */ /* 0x040fe40007ffe0ff */
[C---:B------:R-:W-:Y:S02]  /*1c10*/  IADD3 R206, R203.reuse, 0x6800, RZ ;  /* 0x00006800cbce7810 */ /* 0x040fe40007ffe0ff */
[C---:B------:R-:W-:Y:S02]  /*1c20*/  IADD3 R205, R203.reuse, 0x7000, RZ ;  /* 0x00007000cbcd7810 */ /* 0x040fe40007ffe0ff */
[----:B------:R-:W-:Y:S01]  /*1c30*/  IADD3 R204, R203, 0x7800, RZ ;  /* 0x00007800cbcc7810 */ /* 0x000fe20007ffe0ff */
[----:B--2---:R-:W-:Y:S01]  /*1c40*/  IMAD.SHL.U32 R5, R3, 0x40, RZ ;  /* 0x0000004003057824 */ /* 0x004fe200078e00ff */
[----:B------:R-:W-:-:S04]  /*1c50*/  DEPBAR.LE SB0, 0x1 ;  /* 0x000080400000791a */ /* 0x000fc80000000000 */
[----:B------:R-:W-:Y:S01]  /*1c60*/  LOP3.LUT R5, R0, 0xfffffe00, R5, 0xf8, !PT ;  /* 0xfffffe0000057812 */ /* 0x000fe200078ef805 */
[----:B------:R-:W-:-:S04]  /*1c70*/  DEPBAR.LE SB0, 0x0 ;  /* 0x000080000000791a */ /* 0x000fc80000000000 */
[----:B------:R-:W-:Y:S01]  /*1c80*/  IMAD.MOV.U32 R4, RZ, RZ, 0x10 ;  /* 0x00000010ff047424 */ /* 0x000fe200078e00ff */
[----:B------:R-:W-:Y:S01]  /*1c90*/  BAR.SYNC.DEFER_BLOCKING 0x0 ;  /* 0x0000000000007b1d */ /* 0x000fe20000010000 */
[----:B------:R-:W-:Y:S01]  /*1ca0*/  IMAD R0, R107, 0x400, R5 ;  /* 0x000004006b007824 */ /* 0x000fe200078e0205 */
[----:B------:R-:W-:Y:S02]  /*1cb0*/  SEL R3, RZ, 0x4, P5 ;  /* 0x00000004ff037807 */ /* 0x000fe40002800000 */
[----:B------:R-:W-:Y:S01]  /*1cc0*/  SEL R4, R4, 0xfffffff0, !P1 ;  /* 0xfffffff004047807 */ /* 0x000fe20004800000 */
[----:B------:R-:W-:Y:S01]  /*1cd0*/  IMAD.SHL.U32 R199, R0, 0x2, RZ ;  /* 0x0000000200c77824 */ /* 0x000fe200078e00ff */
[----:B-1----:R-:W-:Y:S02]  /*1ce0*/  IADD3 R6, P1, R17, R12, RZ ;  /* 0x0000000c11067210 */ /* 0x002fe40007f3e0ff */
[----:B------:R-:W-:Y:S01]  /*1cf0*/  IADD3 R0, -R22, c[0x0][0x1d0], -R106 ;  /* 0x0000740016007a10 */ /* 0x000fe20007ffe96a */
[----:B------:R-:W-:Y:S01]  /*1d00*/  IMAD R200, R4, 0x2, R199 ;  /* 0x0000000204c87824 */ /* 0x000fe200078e02c7 */
[----:B------:R-:W-:Y:S01]  /*1d10*/  IADD3 R3, R3, R15, R2 ;  /* 0x0000000f03037210 */ /* 0x000fe20007ffe002 */
[----:B------:R-:W-:Y:S01]  /*1d20*/  IMAD.X R7, R11, 0x1, R13, P1 ;  /* 0x000000010b077824 */ /* 0x000fe200008e060d */
[----:B------:R-:W-:-:S02]  /*1d30*/  ISETP.LT.OR P1, PT, R0, 0x1, P3 ;  /* 0x000000010000780c */ /* 0x000fc40001f21670 */
[----:B------:R-:W-:-:S05]  /*1d40*/  SEL R2, RZ, 0x8, P4 ;  /* 0x00000008ff027807 */ /* 0x000fca0002000000 */
[----:B------:R-:W-:Y:S01]  /*1d50*/  IMAD.IADD R2, R3, 0x1, R2 ;  /* 0x0000000103027824 */ /* 0x000fe200078e0202 */
[----:B------:R-:W-:-:S04]  /*1d60*/  LEA.HI R3, R111, R113, RZ, 0x2 ;  /* 0x000000716f037211 */ /* 0x000fc800078f10ff */
[C---:B------:R-:W-:Y:S01]  /*1d70*/  LOP3.LUT P0, RZ, R2.reuse, 0x2, RZ, 0xc0, !PT ;  /* 0x0000000202ff7812 */ /* 0x040fe2000780c0ff */
[----:B------:R-:W-:Y:S01]  /*1d80*/  LDSM.16.M88.4 R24, [R192+0x8100] ;  /* 0x00810000c018783b */ /* 0x000fe20000000200 */
[----:B------:R-:W-:Y:S02]  /*1d90*/  LOP3.LUT P2, RZ, R2, 0x4, RZ, 0xc0, !PT ;  /* 0x0000000402ff7812 */ /* 0x000fe4000784c0ff */
[----:B------:R-:W-:Y:S01]  /*1da0*/  LOP3.LUT R3, R3, 0xfffffffc, RZ, 0xc0, !PT ;  /* 0xfffffffc03037812 */ /* 0x000fe200078ec0ff */
[----:B------:R-:W-:Y:S04]  /*1db0*/  LDSM.16.M88.4 R36, [R192+0x8900] ;  /* 0x00890000c024783b */ /* 0x000fe80000000200 */
[----:B------:R-:W-:Y:S01]  /*1dc0*/  LDSM.16.M88.4 R28, [R192+0x9100] ;  /* 0x00910000c01c783b */ /* 0x000fe20000000200 */
[----:B------:R-:W-:-:S03]  /*1dd0*/  IMAD.IADD R3, R113, 0x1, -R3 ;  /* 0x0000000171037824 */ /* 0x000fc600078e0a03 */
[----:B------:R-:W-:Y:S04]  /*1de0*/  LDSM.16.M88.4 R44, [R192+0x9900] ;  /* 0x00990000c02c783b */ /* 0x000fe80000000200 */
[----:B------:R-:W-:Y:S04]  /*1df0*/  LDSM.16.M88.4 R40, [R203] ;  /* 0x00000000cb28783b */ /* 0x000fe80000000200 */
[----:B------:R-:W-:Y:S04]  /*1e00*/  LDSM.16.M88.4 R48, [R203+0x800] ;  /* 0x00080000cb30783b */ /* 0x000fe80000000200 */
[----:B------:R-:W-:Y:S04]  /*1e10*/  LDSM.16.M88.4 R76, [R203+0x1000] ;  /* 0x00100000cb4c783b */ /* 0x000fe80000000200 */
[----:B------:R-:W-:Y:S04]  /*1e20*/  LDSM.16.M88.4 R80, [R203+0x1800] ;  /* 0x00180000cb50783b */ /* 0x000fe80000000200 */
[----:B------:R-:W1:Y:S04]  /*1e30*/  LDSM.16.M88.4 R8, [R199+0x10100] ;  /* 0x01010000c708783b */ /* 0x000e680000000200 */
[----:B------:R-:W2:Y:S04]  /*1e40*/  LDSM.16.M88.4 R16, [R200+0x10100] ;  /* 0x01010000c810783b */ /* 0x000ea80000000200 */
[----:B------:R-:W-:Y:S01]  /*1e50*/  @!PT LDS RZ, [RZ] ;  /* 0x00000000fffff984 */ /* 0x000fe20000000800 */
[----:B------:R-:W-:Y:S01]  /*1e60*/  @!PT LDS RZ, [RZ] ;  /* 0x00000000fffff984 */ /* 0x000fe20000000800 */
[----:B------:R-:W-:Y:S01]  /*1e70*/  @!PT LDS RZ, [RZ] ;  /* 0x00000000fffff984 */ /* 0x000fe20000000800 */
[----:B------:R3:W-:Y:S01]  /*1e80*/  LDGSTS.E.BYPASS.LTC128B.128 [R233+0x100], [R12.64], !P1 ;  /* 0x001000000ce97fae */ /* 0x0007e2000c901d48 */
[----:B------:R-:W-:-:S02]  /*1e90*/  ISETP.LT.OR P1, PT, R0, 0x1, !P0 ;  /* 0x000000010000780c */ /* 0x000fc40004721670 */
[----:B------:R-:W-:-:S11]  /*1ea0*/  ISETP.LT.OR P0, PT, R0, 0x21, !P0 ;  /* 0x000000210000780c */ /* 0x000fd60004701670 */
[----:B------:R3:W-:Y:S01]  /*1eb0*/  LDGSTS.E.BYPASS.LTC128B.128 [R233+0x2100], [R12.64+0x80], !P1 ;  /* 0x021000800ce97fae */ /* 0x0007e2000c901d48 */
[C---:B------:R-:W-:Y:S02]  /*1ec0*/  ISETP.LT.OR P1, PT, R0.reuse, 0x1, !P2 ;  /* 0x000000010000780c */ /* 0x040fe40005721670 */
[----:B------:R-:W-:-:S11]  /*1ed0*/  ISETP.LT.OR P2, PT, R0, 0x21, !P2 ;  /* 0x000000210000780c */ /* 0x000fd60005741670 */
[----:B------:R3:W-:Y:S01]  /*1ee0*/  LDGSTS.E.BYPASS.LTC128B.128 [R233+0x4100], [R12.64+0x100], !P1 ;  /* 0x041001000ce97fae */ /* 0x0007e2000c901d48 */
[----:B------:R-:W-:Y:S01]  /*1ef0*/  LOP3.LUT P1, RZ, R2, 0x8, RZ, 0xc0, !PT ;  /* 0x0000000802ff7812 */ /* 0x000fe2000782c0ff */
[----:B------:R-:W-:Y:S01]  /*1f00*/  IMAD.MOV.U32 R2, RZ, RZ, 0x40 ;  /* 0x00000040ff027424 */ /* 0x000fe200078e00ff */
[----:B-1----:R-:W-:Y:S02]  /*1f10*/  HMMA.16816.F32.BF16 R56, R8, R44, RZ ;  /* 0x0000002c0838723c */ /* 0x002fe400000418ff */
[C---:B------:R-:W-:Y:S02]  /*1f20*/  ISETP.LT.OR P6, PT, R0.reuse, 0x1, !P1 ;  /* 0x000000010000780c */ /* 0x040fe40004fc1670 */
[----:B------:R-:W-:-:S04]  /*1f30*/  ISETP.LT.OR P1, PT, R0, 0x21, !P1 ;  /* 0x000000210000780c */ /* 0x000fc80004f21670 */
[----:B------:R-:W-:Y:S07]  /*1f40*/  HMMA.16816.F32.BF16 R72, R8, R46, RZ ;  /* 0x0000002e0848723c */ /* 0x000fee00000418ff */
[----:B------:R3:W-:Y:S01]  /*1f50*/  LDGSTS.E.BYPASS.LTC128B.128 [R233+0x6100], [R12.64+0x180], !P6 ;  /* 0x061001800ce97fae */ /* 0x0007e2000f101d48 */
[----:B------:R-:W-:-:S04]  /*1f60*/  LOP3.LUT P6, RZ, R32, 0x4, RZ, 0xc0, !PT ;  /* 0x0000000420ff7812 */ /* 0x000fc800078cc0ff */
[----:B------:R-:W-:Y:S02]  /*1f70*/  SEL R2, R2, 0xffffffc0, !P6 ;  /* 0xffffffc002027807 */ /* 0x000fe40007000000 */
[----:B------:R-:W-:Y:S01]  /*1f80*/  ISETP.LT.OR P6, PT, R0, 0x21, P3 ;  /* 0x000000210000780c */ /* 0x000fe20001fc1670 */
[----:B------:R-:W-:Y:S02]  /*1f90*/  IMAD.MOV.U32 R0, RZ, RZ, 0x20 ;  /* 0x00000020ff007424 */ /* 0x000fe400078e00ff */
[----:B------:R-:W-:Y:S02]  /*1fa0*/  IMAD.IADD R198, R192, 0x1, R2 ;  /* 0x00000001c0c67824 */ /* 0x000fe400078e0202 */
[----:B------:R-:W-:Y:S01]  /*1fb0*/  IMAD.IADD R197, R2, 0x1, R203 ;  /* 0x0000000102c57824 */ /* 0x000fe200078e02cb */
[----:B------:R-:W-:-:S05]  /*1fc0*/  LOP3.LUT R2, R110, 0xffffffe0, RZ, 0xc0, !PT ;  /* 0xffffffe06e027812 */ /* 0x000fca00078ec0ff */
[----:B------:R-:W-:Y:S02]  /*1fd0*/  IMAD.IADD R2, R113, 0x1, -R2 ;  /* 0x0000000171027824 */ /* 0x000fe400078e0a02 */
[----:B------:R1:W-:Y:S01]  /*1fe0*/  LDGSTS.E.BYPASS.LTC128B.128 [R233+0x1100], [R6.64], !P6 ;  /* 0x0110000006e97fae */ /* 0x0003e2000f101d48 */
[----:B------:R-:W-:-:S03]  /*1ff0*/  ISETP.NE.AND P6, PT, R20, RZ, PT ;  /* 0x000000ff1400720c */ /* 0x000fc60003fc5270 */
[----:B------:R1:W-:Y:S01]  /*2000*/  LDGSTS.E.BYPASS.LTC128B.128 [R233+0x3100], [R6.64+0x80], !P0 ;  /* 0x0310008006e97fae */ /* 0x0003e2000c101d48 */
[----:B------:R-:W-:Y:S02]  /*2010*/  ISETP.NE.AND P0, PT, R21, RZ, PT ;  /* 0x000000ff1500720c */ /* 0x000fe40003f05270 */
[----:B------:R-:W-:Y:S01]  /*2020*/  HMMA.16816.F32.BF16 R20, R8, R24, RZ ;  /* 0x000000180814723c */ /* 0x000fe200000418ff */
[----:B------:R1:W-:Y:S01]  /*2030*/  LDGSTS.E.BYPASS.LTC128B.128 [R233+0x5100], [R6.64+0x100], !P2 ;  /* 0x0510010006e97fae */ /* 0x0003e2000d101d48 */
[----:B------:R-:W-:-:S03]  /*2040*/  ISETP.NE.AND P2, PT, R121, 0x1, PT ;  /* 0x000000017900780c */ /* 0x000fc60003f45270 */
[----:B------:R1:W-:Y:S01]  /*2050*/  LDGSTS.E.BYPASS.LTC128B.128 [R233+0x7100], [R6.64+0x180], !P1 ;  /* 0x0710018006e97fae */ /* 0x0003e2000c901d48 */
[----:B------:R-:W-:Y:S02]  /*2060*/  LOP3.LUT P1, RZ, R14, 0x4, RZ, 0xc0, !PT ;  /* 0x000000040eff7812 */ /* 0x000fe4000782c0ff */
[C---:B---3--:R-:W-:Y:S01]  /*2070*/  HMMA.16816.F32.BF16 R12, R8.reuse, R26, RZ ;  /* 0x0000001a080c723c */ /* 0x048fe200000418ff */
[----:B------:R-:W-:Y:S01]  /*2080*/  LDSM.16.M88.4 R84, [R203+0x2000] ;  /* 0x00200000cb54783b */ /* 0x000fe20000000200 */
[----:B------:R-:W-:Y:S02]  /*2090*/  SEL R0, R0, 0xffffffe0, !P1 ;  /* 0xffffffe000007807 */ /* 0x000fe40004800000 */
[C---:B------:R-:W-:Y:S01]  /*20a0*/  @P0 LEA R108, P1, R35.reuse, R104, 0x1 ;  /* 0x00000068236c0211 */ /* 0x040fe200078208ff */
[----:B------:R-:W-:Y:S02]  /*20b0*/  LDSM.16.M88.4 R92, [R203+0x4800] ;  /* 0x00480000cb5c783b */ /* 0x000fe40000000200 */
[C---:B------:R-:W-:Y:S01]  /*20c0*/  IMAD R202, R0.reuse, 0x2, R199 ;  /* 0x0000000200ca7824 */ /* 0x040fe200078e02c7 */
[C---:B------:R-:W-:Y:S01]  /*20d0*/  HMMA.16816.F32.BF16 R24, R8.reuse, R36, RZ ;  /* 0x000000240818723c */ /* 0x040fe200000418ff */
[----:B------:R-:W-:Y:S01]  /*20e0*/  @P0 LEA.HI.X R109, R35, R105, R52, 0x1, P1 ;  /* 0x00000069236d0211 */ /* 0x000fe200008f0c34 */
[----:B------:R-:W-:Y:S01]  /*20f0*/  IMAD R201, R0, 0x2, R200 ;  /* 0x0000000200c97824 */ /* 0x000fe200078e02c8 */
[----:B------:R-:W-:Y:S04]  /*2100*/  LDSM.16.M88.4 R52, [R198+0x8900] ;  /* 0x00890000c634783b */ /* 0x000fe80000000200 */
[----:B------:R-:W-:Y:S01]  /*2110*/  LDSM.16.M88.4 R96, [R203+0x5800] ;  /* 0x00580000cb60783b */ /* 0x000fe20000000200 */
[C---:B------:R-:W-:Y:S03]  /*2120*/  HMMA.16816.F32.BF16 R36, R8.reuse, R38, RZ ;  /* 0x000000260824723c */ /* 0x040fe600000418ff */
[----:B------:R-:W-:Y:S04]  /*2130*/  LDSM.16.M88.4 R88, [R203+0x5000] ;  /* 0x00500000cb58783b */ /* 0x000fe80000000200 */
[----:B------:R-:W-:Y:S01]  /*2140*/  LDSM.16.M88.4 R100, [R192+0xf100] ;  /* 0x00f10000c064783b */ /* 0x000fe20000000200 */
[----:B------:R-:W-:Y:S01]  /*2150*/  HMMA.16816.F32.BF16 R32, R8, R28, RZ ;  /* 0x0000001c0820723c */ /* 0x000fe200000418ff */
[----:B-1----:R-:W-:-:S02]  /*2160*/  SHF.R.S32.HI R6, RZ, 0x1f, R107 ;  /* 0x0000001fff067819 */ /* 0x002fc4000001146b */
[----:B------:R-:W0:Y:S01]  /*2170*/  LDGDEPBAR ;  /* 0x00000000000079af */ /* 0x000e220000000000 */
[----:B------:R-:W-:Y:S02]  /*2180*/  LEA.HI R7, R3, R3, RZ, 0x1 ;  /* 0x0000000303077211 */ /* 0x000fe400078f08ff */
[----:B------:R-:W-:Y:S02]  /*2190*/  LEA.HI R6, R6, R107, RZ, 0x3 ;  /* 0x0000006b06067211 */ /* 0x000fe400078f18ff */
[----:B------:R-:W-:Y:S01]  /*21a0*/  HMMA.16816.F32.BF16 R28, R8, R30, RZ ;  /* 0x0000001e081c723c */ /* 0x000fe200000418ff */
[----:B------:R-:W-:Y:S01]  /*21b0*/  LDSM.16.M88.4 R8, [R202+0x10100] ;  /* 0x01010000ca08783b */ /* 0x000fe20000000200 */
[----:B------:R-:W-:Y:S02]  /*21c0*/  LOP3.LUT R6, R6, 0xffffff8, RZ, 0xc0, !PT ;  /* 0x0ffffff806067812 */ /* 0x000fe400078ec0ff */
[----:B------:R-:W-:-:S04]  /*21d0*/  LOP3.LUT R7, R7, 0x1ffffffe, RZ, 0xc0, !PT ;  /* 0x1ffffffe07077812 */ /* 0x000fc800078ec0ff */
[----:B--2---:R-:W-:Y:S01]  /*21e0*/  HMMA.16816.F32.BF16 R68, R16, R40, R20 ;  /* 0x000000281044723c */ /* 0x004fe20000041814 */
[----:B------:R-:W-:-:S07]  /*21f0*/  IMAD.IADD R7, R3, 0x1, -R7 ;  /* 0x0000000103077824 */ /* 0x000fce00078e0a07 */
[C---:B------:R-:W-:Y:S01]  /*2200*/  HMMA.16816.F32.BF16 R64, R16.reuse, R42, R12 ;  /* 0x0000002a1040723c */ /* 0x040fe2000004180c */
[----:B------:R-:W1:Y:S04]  /*2210*/  LDSM.16.M88.4 R40, [R198+0x8100] ;  /* 0x00810000c628783b */ /* 0x000e680000000200 */
[----:B------:R-:W-:Y:S03]  /*2220*/  LDSM.16.M88.4 R12, [R201+0x10100] ;  /* 0x01010000c90c783b */ /* 0x000fe60000000200 */
[C---:B------:R-:W-:Y:S01]  /*2230*/  HMMA.16816.F32.BF16 R60, R16.reuse, R48, R24 ;  /* 0x00000030103c723c */ /* 0x040fe20000041818 */
[----:B------:R-:W-:Y:S07]  /*2240*/  LDSM.16.M88.4 R24, [R198+0x9900] ;  /* 0x00990000c618783b */ /* 0x000fee0000000200 */
[C---:B------:R-:W-:Y:S01]  /*2250*/  HMMA.16816.F32.BF16 R48, R16.reuse, R50, R36 ;  /* 0x000000321030723c */ /* 0x040fe20000041824 */
[----:B------:R-:W2:Y:S07]  /*2260*/  LDSM.16.M88.4 R36, [R198+0x9100] ;  /* 0x00910000c624783b */ /* 0x000eae0000000200 */
[C---:B------:R-:W-:Y:S08]  /*2270*/  HMMA.16816.F32.BF16 R44, R16.reuse, R76, R32 ;  /* 0x0000004c102c723c */ /* 0x040ff00000041820 */
[C---:B------:R-:W-:Y:S01]  /*2280*/  HMMA.16816.F32.BF16 R32, R16.reuse, R78, R28 ;  /* 0x0000004e1020723c */ /* 0x040fe2000004181c */
[----:B------:R-:W3:Y:S07]  /*2290*/  LDSM.16.M88.4 R76, [R197] ;  /* 0x00000000c54c783b */ /* 0x000eee0000000200 */
[C---:B------:R-:W-:Y:S01]  /*22a0*/  HMMA.16816.F32.BF16 R20, R16.reuse, R82, R72 ;  /* 0x000000521014723c */ /* 0x040fe20000041848 */
[----:B------:R-:W4:Y:S07]  /*22b0*/  LDSM.16.M88.4 R72, [R197+0x800] ;  /* 0x00080000c548783b */ /* 0x000f2e0000000200 */
[----:B------:R-:W-:Y:S08]  /*22c0*/  HMMA.16816.F32.BF16 R28, R16, R80, R56 ;  /* 0x00000050101c723c */ /* 0x000ff00000041838 */
[C---:B-1----:R-:W-:Y:S01]  /*22d0*/  HMMA.16816.F32.BF16 R16, R8.reuse, R40, R68 ;  /* 0x000000280810723c */ /* 0x042fe20000041844 */
[----:B------:R-:W-:Y:S07]  /*22e0*/  LDSM.16.M88.4 R68, [R197+0x1800] ;  /* 0x00180000c544783b */ /* 0x000fee0000000200 */
[C---:B------:R-:W-:Y:S01]  /*22f0*/  HMMA.16816.F32.BF16 R40, R8.reuse, R42, R64 ;  /* 0x0000002a0828723c */ /* 0x040fe20000041840 */
[----:B------:R-:W1:Y:S07]  /*2300*/  LDSM.16.M88.4 R64, [R197+0x1000] ;  /* 0x00100000c540783b */ /* 0x000e6e0000000200 */
[C---:B------:R-:W-:Y:S08]  /*2310*/  HMMA.16816.F32.BF16 R60, R8.reuse, R52, R60 ;  /* 0x00000034083c723c */ /* 0x040ff0000004183c */
[C---:B------:R-:W-:Y:S08]  /*2320*/  HMMA.16816.F32.BF16 R56, R8.reuse, R54, R48 ;  /* 0x000000360838723c */ /* 0x040ff00000041830 */
[C---:B--2---:R-:W-:Y:S08]  /*2330*/  HMMA.16816.F32.BF16 R48, R8.reuse, R36, R44 ;  /* 0x000000240830723c */ /* 0x044ff0000004182c */
[C---:B------:R-:W-:Y:S08]  /*2340*/  HMMA.16816.F32.BF16 R52, R8.reuse, R38, R32 ;  /* 0x000000260834723c */ /* 0x040ff00000041820 */
[C---:B------:R-:W-:Y:S01]  /*2350*/  HMMA.16816.F32.BF16 R36, R8.reuse, R24, R28 ;  /* 0x000000180824723c */ /* 0x040fe2000004181c */
[----:B------:R-:W-:Y:S07]  /*2360*/  LDSM.16.M88.4 R28, [R192+0xa100] ;  /* 0x00a10000c01c783b */ /* 0x000fee0000000200 */
[----:B------:R-:W-:Y:S01]  /*2370*/  HMMA.16816.F32.BF16 R32, R8, R26, R20 ;  /* 0x0000001a0820723c */ /* 0x000fe20000041814 */
[----:B------:R-:W2:Y:S07]  /*2380*/  LDSM.16.M88.4 R8, [R199+0x14100] ;  /* 0x01410000c708783b */ /* 0x000eae0000000200 */
[C---:B---3--:R-:W-:Y:S08]  /*2390*/  HMMA.16816.F32.BF16 R24, R12.reuse, R76, R16 ;  /* 0x0000004c0c18723c */ /* 0x048ff00000041810 */
[C---:B------:R-:W-:Y:S01]  /*23a0*/  HMMA.16816.F32.BF16 R20, R12.reuse, R78, R40 ;  /* 0x0000004e0c14723c */ /* 0x040fe20000041828 */
[----:B------:R-:W3:Y:S04]  /*23b0*/  LDSM.16.M88.4 R40, [R192+0xa900] ;  /* 0x00a90000c028783b */ /* 0x000ee80000000200 */
[----:B------:R-:W-:Y:S03]  /*23c0*/  LDSM.16.M88.4 R76, [R192+0xb900] ;  /* 0x00b90000c04c783b */ /* 0x000fe60000000200 */
[C---:B----4-:R-:W-:Y:S08]  /*23d0*/  HMMA.16816.F32.BF16 R16, R12.reuse, R72, R60 ;  /* 0x000000480c10723c */ /* 0x050ff0000004183c */
[C---:B------:R-:W-:Y:S01]  /*23e0*/  HMMA.16816.F32.BF16 R44, R12.reuse, R74, R56 ;  /* 0x0000004a0c2c723c */ /* 0x040fe20000041838 */
[----:B------:R-:W4:Y:S07]  /*23f0*/  LDSM.16.M88.4 R72, [R192+0xb100] ;  /* 0x00b10000c048783b */ /* 0x000f2e0000000200 */
[C---:B-1----:R-:W-:Y:S08]  /*2400*/  HMMA.16816.F32.BF16 R60, R12.reuse, R66, R52 ;  /* 0x000000420c3c723c */ /* 0x042ff00000041834 */
[C---:B------:R-:W-:Y:S08]  /*2410*/  HMMA.16816.F32.BF16 R48, R12.reuse, R64, R48 ;  /* 0x000000400c30723c */ /* 0x040ff00000041830 */
[C---:B------:R-:W-:Y:S01]  /*2420*/  HMMA.16816.F32.BF16 R52, R12.reuse, R68, R36 ;  /* 0x000000440c34723c */ /* 0x040fe20000041824 */
[----:B------:R-:W-:Y:S07]  /*2430*/  LDSM.16.M88.4 R36, [R203+0x2800] ;  /* 0x00280000cb24783b */ /* 0x000fee0000000200 */
[----:B------:R-:W-:Y:S01]  /*2440*/  HMMA.16816.F32.BF16 R68, R12, R70, R32 ;  /* 0x000000460c44723c */ /* 0x000fe20000041820 */
[----:B------:R-:W1:Y:S04]  /*2450*/  LDSM.16.M88.4 R12, [R200+0x14100] ;  /* 0x01410000c80c783b */ /* 0x000e680000000200 */
[----:B------:R-:W5:Y:S03]  /*2460*/  LDSM.16.M88.4 R32, [R203+0x3000] ;  /* 0x00300000cb20783b */ /* 0x000f660000000200 */
[C---:B--2---:R-:W-:Y:S08]  /*2470*/  HMMA.16816.F32.BF16 R64, R8.reuse, R28, R24 ;  /* 0x0000001c0840723c */ /* 0x044ff00000041818 */
[C---:B------:R-:W-:Y:S08]  /*2480*/  HMMA.16816.F32.BF16 R56, R8.reuse, R30, R20 ;  /* 0x0000001e0838723c */ /* 0x040ff00000041814 */
[C---:B---3--:R-:W-:Y:S08]  /*2490*/  HMMA.16816.F32.BF16 R28, R8.reuse, R40, R16 ;  /* 0x00000028081c723c */ /* 0x048ff00000041810 */
[C---:B----4-:R-:W-:Y:S08]  /*24a0*/  HMMA.16816.F32.BF16 R20, R8.reuse, R72, R48 ;  /* 0x000000480814723c */ /* 0x050ff00000041830 */
[C---:B------:R-:W-:Y:S01]  /*24b0*/  HMMA.16816.F32.BF16 R16, R8.reuse, R74, R60 ;  /* 0x0000004a0810723c */ /* 0x040fe2000004183c */
[----:B------:R-:W2:Y:S04]  /*24c0*/  LDSM.16.M88.4 R60, [R203+0x3800] ;  /* 0x00380000cb3c783b */ /* 0x000ea80000000200 */
[----:B------:R-:W-:Y:S03]  /*24d0*/  LDSM.16.M88.4 R72, [R198+0xa100] ;  /* 0x00a10000c648783b */ /* 0x000fe60000000200 */
[C---:B------:R-:W-:Y:S01]  /*24e0*/  HMMA.16816.F32.BF16 R24, R8.reuse, R42, R44 ;  /* 0x0000002a0818723c */ /* 0x040fe2000004182c */
[----:B------:R-:W-:Y:S07]  /*24f0*/  LDSM.16.M88.4 R44, [R198+0xb100] ;  /* 0x00b10000c62c783b */ /* 0x000fee0000000200 */
[C---:B------:R-:W-:Y:S08]  /*2500*/  HMMA.16816.F32.BF16 R52, R8.reuse, R76, R52 ;  /* 0x0000004c0834723c */ /* 0x040ff00000041834 */
[----:B------:R-:W-:Y:S01]  /*2510*/  HMMA.16816.F32.BF16 R48, R8, R78, R68 ;  /* 0x0000004e0830723c */ /* 0x000fe20000041844 */
[----:B------:R-:W3:Y:S07]  /*2520*/  LDSM.16.M88.4 R8, [R202+0x14100] ;  /* 0x01410000ca08783b */ /* 0x000eee0000000200 */
[C---:B-1----:R-:W-:Y:S01]  /*2530*/  HMMA.16816.F32.BF16 R80, R12.reuse, R84, R64 ;  /* 0x000000540c50723c */ /* 0x042fe20000041840 */
[----:B------:R-:W1:Y:S07]  /*2540*/  LDSM.16.M88.4 R64, [R198+0xa900] ;  /* 0x00a90000c640783b */ /* 0x000e6e0000000200 */
[C---:B------:R-:W-:Y:S08]  /*2550*/  HMMA.16816.F32.BF16 R76, R12.reuse, R86, R56 ;  /* 0x000000560c4c723c */ /* 0x040ff00000041838 */
[C---:B-----5:R-:W-:Y:S08]  /*2560*/  HMMA.16816.F32.BF16 R56, R12.reuse, R32, R20 ;  /* 0x000000200c38723c */ /* 0x060ff00000041814 */
[C---:B------:R-:W-:Y:S01]  /*2570*/  HMMA.16816.F32.BF16 R40, R12.reuse, R34, R16 ;  /* 0x000000220c28723c */ /* 0x040fe20000041810 */
[----:B------:R-:W4:Y:S04]  /*2580*/  LDSM.16.M88.4 R32, [R198+0xb900] ;  /* 0x00b90000c620783b */ /* 0x000f280000000200 */
[----:B------:R-:W-:Y:S03]  /*2590*/  LDSM.16.M88.4 R16, [R201+0x14100] ;  /* 0x01410000c910783b */ /* 0x000fe60000000200 */
[C---:B------:R-:W-:Y:S01]  /*25a0*/  HMMA.16816.F32.BF16 R68, R12.reuse, R38, R24 ;  /* 0x000000260c44723c */ /* 0x040fe20000041818 */
[----:B------:R-:W5:Y:S07]  /*25b0*/  LDSM.16.M88.4 R24, [R197+0x2000] ;  /* 0x00200000c518783b */ /* 0x000f6e0000000200 */
[C---:B------:R-:W-:Y:S08]  /*25c0*/  HMMA.16816.F32.BF16 R84, R12.reuse, R36, R28 ;  /* 0x000000240c54723c */ /* 0x040ff0000004181c */
[C---:B--2---:R-:W-:Y:S08]  /*25d0*/  HMMA.16816.F32.BF16 R36, R12.reuse, R60, R52 ;  /* 0x0000003c0c24723c */ /* 0x044ff00000041834 */
[----:B------:R-:W-:Y:S08]  /*25e0*/  HMMA.16816.F32.BF16 R28, R12, R62, R48 ;  /* 0x0000003e0c1c723c */ /* 0x000ff00000041830 */
[C---:B---3--:R-:W-:Y:S01]  /*25f0*/  HMMA.16816.F32.BF16 R12, R8.reuse, R74, R76 ;  /* 0x0000004a080c723c */ /* 0x048fe2000004184c */
[----:B------:R-:W2:Y:S07]  /*2600*/  LDSM.16.M88.4 R76, [R197+0x2800] ;  /* 0x00280000c54c783b */ /* 0x000eae0000000200 */
[C---:B------:R-:W-:Y:S01]  /*2610*/  HMMA.16816.F32.BF16 R20, R8.reuse, R72, R80 ;  /* 0x000000480814723c */ /* 0x040fe20000041850 */
[----:B------:R-:W3:Y:S07]  /*2620*/  LDSM.16.M88.4 R80, [R197+0x3000] ;  /* 0x00300000c550783b */ /* 0x000eee0000000200 */
[C---:B-1----:R-:W-:Y:S01]  /*2630*/  HMMA.16816.F32.BF16 R60, R8.reuse, R64, R84 ;  /* 0x00000040083c723c */ /* 0x042fe20000041854 */
[----:B------:R-:W1:Y:S07]  /*2640*/  LDSM.16.M88.4 R84, [R197+0x3800] ;  /* 0x00380000c554783b */ /* 0x000e6e0000000200 */
[C---:B------:R-:W-:Y:S01]  /*2650*/  HMMA.16816.F32.BF16 R68, R8.reuse, R66, R68 ;  /* 0x000000420844723c */ /* 0x040fe20000041844 */
[----:B------:R-:W-:Y:S07]  /*2660*/  LDSM.16.M88.4 R64, [R192+0xd100] ;  /* 0x00d10000c040783b */ /* 0x000fee0000000200 */
[C---:B------:R-:W-:Y:S08]  /*2670*/  HMMA.16816.F32.BF16 R72, R8.reuse, R44, R56 ;  /* 0x0000002c0848723c */ /* 0x040ff00000041838 */
[C---:B----4-:R-:W-:Y:S08]  /*2680*/  HMMA.16816.F32.BF16 R48, R8.reuse, R34, R28 ;  /* 0x000000220830723c */ /* 0x050ff0000004181c */
[C---:B------:R-:W-:Y:S08]  /*2690*/  HMMA.16816.F32.BF16 R56, R8.reuse, R46, R40 ;  /* 0x0000002e0838723c */ /* 0x040ff00000041828 */
[----:B------:R-:W-:Y:S01]  /*26a0*/  HMMA.16816.F32.BF16 R52, R8, R32, R36 ;  /* 0x000000200834723c */ /* 0x000fe20000041824 */
[----:B------:R-:W-:Y:S04]  /*26b0*/  LDSM.16.M88.4 R36, [R192+0xc100] ;  /* 0x00c10000c024783b */ /* 0x000fe80000000200 */
[----:B------:R-:W-:Y:S03]  /*26c0*/  LDSM.16.M88.4 R32, [R192+0xc900] ;  /* 0x00c90000c020783b */ /* 0x000fe60000000200 */
[C---:B-----5:R-:W-:Y:S01]  /*26d0*/  HMMA.16816.F32.BF16 R28, R16.reuse, R26, R12 ;  /* 0x0000001a101c723c */ /* 0x060fe2000004180c */
[----:B------:R-:W4:Y:S04]  /*26e0*/  LDSM.16.M88.4 R12, [R199+0x18100] ;  /* 0x01810000c70c783b */ /* 0x000f280000000200 */
[----:B------:R-:W-:Y:S03]  /*26f0*/  LDSM.16.M88.4 R8, [R200+0x18100] ;  /* 0x01810000c808783b */ /* 0x000fe60000000200 */
[C---:B------:R-:W-:Y:S08]  /*2700*/  HMMA.16816.F32.BF16 R40, R16.reuse, R24, R20 ;  /* 0x000000181028723c */ /* 0x040ff00000041814 */
[C---:B--2---:R-:W-:Y:S01]  /*2710*/  HMMA.16816.F32.BF16 R20, R16.reuse, R78, R68 ;  /* 0x0000004e1014723c */ /* 0x044fe20000041844 */
[----:B------:R-:W2:Y:S07]  /*2720*/  LDSM.16.M88.4 R68, [R192+0xd900] ;  /* 0x00d90000c044783b */ /* 0x000eae0000000200 */
[C---:B------:R-:W-:Y:S01]  /*2730*/  HMMA.16816.F32.BF16 R24, R16.reuse, R76, R60 ;  /* 0x0000004c1018723c */ /* 0x040fe2000004183c */
[----:B------:R-:W-:Y:S07]  /*2740*/  LDSM.16.M88.4 R76, [R198+0xc900] ;  /* 0x00c90000c64c783b */ /* 0x000fee0000000200 */
[C---:B---3--:R-:W-:Y:S08]  /*2750*/  HMMA.16816.F32.BF16 R60, R16.reuse, R82, R56 ;  /* 0x00000052103c723c */ /* 0x048ff00000041838 */
[C---:B------:R-:W-:Y:S01]  /*2760*/  HMMA.16816.F32.BF16 R44, R16.reuse, R80, R72 ;  /* 0x00000050102c723c */ /* 0x040fe20000041848 */
[----:B------:R-:W3:Y:S04]  /*2770*/  LDSM.16.M88.4 R72, [R203+0x4000] ;  /* 0x00400000cb48783b */ /* 0x000ee80000000200 */
[----:B------:R-:W-:Y:S03]  /*2780*/  LDSM.16.M88.4 R80, [R198+0xc100] ;  /* 0x00c10000c650783b */ /* 0x000fe60000000200 */
[C---:B-1----:R-:W-:Y:S08]  /*2790*/  HMMA.16816.F32.BF16 R56, R16.reuse, R84, R52 ;  /* 0x000000541038723c */ /* 0x042ff00000041834 */
[----:B------:R-:W-:Y:S01]  /*27a0*/  HMMA.16816.F32.BF16 R48, R16, R86, R48 ;  /* 0x000000561030723c */ /* 0x000fe20000041830 */
[----:B------:R-:W1:Y:S04]  /*27b0*/  LDSM.16.M88.4 R16, [R202+0x18100] ;  /* 0x01810000ca10783b */ /* 0x000e680000000200 */
[----:B------:R-:W5:Y:S03]  /*27c0*/  LDSM.16.M88.4 R84, [R198+0xd100] ;  /* 0x00d10000c654783b */ /* 0x000f660000000200 */
[C---:B----4-:R-:W-:Y:S08]  /*27d0*/  HMMA.16816.F32.BF16 R52, R12.reuse, R36, R40 ;  /* 0x000000240c34723c */ /* 0x050ff00000041828 */
[C---:B------:R-:W-:Y:S08]  /*27e0*/  HMMA.16816.F32.BF16 R40, R12.reuse, R38, R28 ;  /* 0x000000260c28723c */ /* 0x040ff0000004181c */
[C---:B------:R-:W-:Y:S08]  /*27f0*/  HMMA.16816.F32.BF16 R36, R12.reuse, R32, R24 ;  /* 0x000000200c24723c */ /* 0x040ff00000041818 */
[C---:B------:R-:W-:Y:S08]  /*2800*/  HMMA.16816.F32.BF16 R32, R12.reuse, R34, R20 ;  /* 0x000000220c20723c */ /* 0x040ff00000041814 */
[C---:B------:R-:W-:Y:S08]  /*2810*/  HMMA.16816.F32.BF16 R28, R12.reuse, R64, R44 ;  /* 0x000000400c1c723c */ /* 0x040ff0000004182c */
[C---:B------:R-:W-:Y:S08]  /*2820*/  HMMA.16816.F32.BF16 R24, R12.reuse, R66, R60 ;  /* 0x000000420c18723c */ /* 0x040ff0000004183c */
[C---:B--2---:R-:W-:Y:S08]  /*2830*/  HMMA.16816.F32.BF16 R20, R12.reuse, R68, R56 ;  /* 0x000000440c14723c */ /* 0x044ff00000041838 */
[----:B------:R-:W-:Y:S08]  /*2840*/  HMMA.16816.F32.BF16 R12, R12, R70, R48 ;  /* 0x000000460c0c723c */ /* 0x000ff00000041830 */
[C---:B---3--:R-:W-:Y:S08]  /*2850*/  HMMA.16816.F32.BF16 R68, R8.reuse, R72, R52 ;  /* 0x000000480844723c */ /* 0x048ff00000041834 */
[C---:B------:R-:W-:Y:S01]  /*2860*/  HMMA.16816.F32.BF16 R64, R8.reuse, R74, R40 ;  /* 0x0000004a0840723c */ /* 0x040fe20000041828 */
[----:B------:R-:W2:Y:S07]  /*2870*/  LDSM.16.M88.4 R72, [R198+0xd900] ;  /* 0x00d90000c648783b */ /* 0x000eae0000000200 */
[C---:B------:R-:W-:Y:S01]  /*2880*/  HMMA.16816.F32.BF16 R60, R8.reuse, R92, R36 ;  /* 0x0000005c083c723c */ /* 0x040fe20000041824 */
[----:B------:R-:W-:Y:S07]  /*2890*/  LDSM.16.M88.4 R36, [R197+0x4000] ;  /* 0x00400000c524783b */ /* 0x000fee0000000200 */
[C---:B------:R-:W-:Y:S01]  /*28a0*/  HMMA.16816.F32.BF16 R56, R8.reuse, R94, R32 ;  /* 0x0000005e0838723c */ /* 0x040fe20000041820 */
[----:B------:R-:W-:Y:S07]  /*28b0*/  LDSM.16.M88.4 R92, [R192+0xe100] ;  /* 0x00e10000c05c783b */ /* 0x000fee0000000200 */
[C---:B------:R-:W-:Y:S01]  /*28c0*/  HMMA.16816.F32.BF16 R40, R8.reuse, R98, R12 ;  /* 0x000000620828723c */ /* 0x040fe2000004180c */
[----:B------:R-:W3:Y:S07]  /*28d0*/  LDSM.16.M88.4 R12, [R201+0x18100] ;  /* 0x01810000c90c783b */ /* 0x000eee0000000200 */
[C---:B------:R-:W-:Y:S08]  /*28e0*/  HMMA.16816.F32.BF16 R48, R8.reuse, R90, R24 ;  /* 0x0000005a0830723c */ /* 0x040ff00000041818 */
[C---:B------:R-:W-:Y:S01]  /*28f0*/  HMMA.16816.F32.BF16 R52, R8.reuse, R88, R28 ;  /* 0x000000580834723c */ /* 0x040fe2000004181c */
[----:B------:R-:W4:Y:S07]  /*2900*/  LDSM.16.M88.4 R88, [R197+0x4800] ;  /* 0x00480000c558783b */ /* 0x000f2e0000000200 */
[----:B------:R-:W-:Y:S01]  /*2910*/  HMMA.16816.F32.BF16 R44, R8, R96, R20 ;  /* 0x00000060082c723c */ /* 0x000fe20000041814 */
[----:B------:R-:W2:Y:S04]  /*2920*/  LDSM.16.M88.4 R96, [R197+0x5000] ;  /* 0x00500000c560783b */ /* 0x000ea80000000200 */
[----:B------:R-:W-:Y:S03]  /*2930*/  LDSM.16.M88.4 R8, [R199+0x1c100] ;  /* 0x01c10000c708783b */ /* 0x000fe60000000200 */
[C---:B-1----:R-:W-:Y:S08]  /*2940*/  HMMA.16816.F32.BF16 R32, R16.reuse, R80, R68 ;  /* 0x000000501020723c */ /* 0x042ff00000041844 */
[C---:B------:R-:W-:Y:S08]  /*2950*/  HMMA.16816.F32.BF16 R24, R16.reuse, R76, R60 ;  /* 0x0000004c1018723c */ /* 0x040ff0000004183c */
[C---:B------:R-:W-:Y:S01]  /*2960*/  HMMA.16816.F32.BF16 R20, R16.reuse, R78, R56 ;  /* 0x0000004e1014723c */ /* 0x040fe20000041838 */
[----:B------:R-:W1:Y:S07]  /*2970*/  LDSM.16.M88.4 R76, [R197+0x5800] ;  /* 0x00580000c54c783b */ /* 0x000e6e0000000200 */
[C---:B------:R-:W-:Y:S01]  /*2980*/  HMMA.16816.F32.BF16 R28, R16.reuse, R82, R64 ;  /* 0x00000052101c723c */ /* 0x040fe20000041840 */
[----:B------:R-:W-:Y:S07]  /*2990*/  LDSM.16.M88.4 R80, [R203+0x7000] ;  /* 0x00700000cb50783b */ /* 0x000fee0000000200 */
[C---:B-----5:R-:W-:Y:S08]  /*29a0*/  HMMA.16816.F32.BF16 R68, R16.reuse, R86, R48 ;  /* 0x000000561044723c */ /* 0x060ff00000041830 */
[C---:B--2---:R-:W-:Y:S08]  /*29b0*/  HMMA.16816.F32.BF16 R64, R16.reuse, R72, R44 ;  /* 0x000000481040723c */ /* 0x044ff0000004182c */
[C---:B------:R-:W-:Y:S01]  /*29c0*/  HMMA.16816.F32.BF16 R60, R16.reuse, R74, R40 ;  /* 0x0000004a103c723c */ /* 0x040fe20000041828 */
[----:B------:R-:W2:Y:S04]  /*29d0*/  LDSM.16.M88.4 R72, [R192+0xe900] ;  /* 0x00e90000c048783b */ /* 0x000ea80000000200 */
[----:B------:R-:W5:Y:S03]  /*29e0*/  LDSM.16.M88.4 R40, [R192+0xf900] ;  /* 0x00f90000c028783b */ /* 0x000f660000000200 */
[----:B------:R-:W-:Y:S01]  /*29f0*/  HMMA.16816.F32.BF16 R52, R16, R84, R52 ;  /* 0x000000541034723c */ /* 0x000fe20000041834 */
[----:B------:R-:W-:Y:S04]  /*2a00*/  LDSM.16.M88.4 R16, [R200+0x1c100] ;  /* 0x01c10000c810783b */ /* 0x000fe80000000200 */
[----:B------:R-:W1:Y:S03]  /*2a10*/  LDSM.16.M88.4 R84, [R203+0x6000] ;  /* 0x00600000cb54783b */ /* 0x000e660000000200 */
[C---:B---3--:R-:W-:Y:S08]  /*2a20*/  HMMA.16816.F32.BF16 R56, R12.reuse, R36, R32 ;  /* 0x000000240c38723c */ /* 0x048ff00000041820 */
[C---:B------:R-:W-:Y:S08]  /*2a30*/  HMMA.16816.F32.BF16 R48, R12.reuse, R38, R28 ;  /* 0x000000260c30723c */ /* 0x040ff0000004181c */
[C---:B----4-:R-:W-:Y:S08]  /*2a40*/  HMMA.16816.F32.BF16 R44, R12.reuse, R88, R24 ;  /* 0x000000580c2c723c */ /* 0x050ff00000041818 */
[C---:B------:R-:W-:Y:S01]  /*2a50*/  HMMA.16816.F32.BF16 R28, R12.reuse, R98, R68 ;  /* 0x000000620c1c723c */ /* 0x040fe20000041844 */
[----:B------:R-:W3:Y:S07]  /*2a60*/  LDSM.16.M88.4 R68, [R203+0x6800] ;  /* 0x00680000cb44783b */ /* 0x000eee0000000200 */
[C---:B------:R-:W-:Y:S08]  /*2a70*/  HMMA.16816.F32.BF16 R36, R12.reuse, R90, R20 ;  /* 0x0000005a0c24723c */ /* 0x040ff00000041814 */
[C---:B-1----:R-:W-:Y:S08]  /*2a80*/  HMMA.16816.F32.BF16 R24, R12.reuse, R76, R64 ;  /* 0x0000004c0c18723c */ /* 0x042ff00000041840 */
[C---:B------:R-:W-:Y:S08]  /*2a90*/  HMMA.16816.F32.BF16 R32, R12.reuse, R96, R52 ;  /* 0x000000600c20723c */ /* 0x040ff00000041834 */
        /* <DEDUP_REMOVED lines=8> */
[----:B------:R-:W-:Y:S01]  /*2b20*/  HMMA.16816.F32.BF16 R24, R8, R42, R20 ;  /* 0x0000002a0818723c */ /* 0x000fe20000041814 */
[----:B------:R-:W-:Y:S07]  /*2b30*/  LDSM.16.M88.4 R40, [R198+0xe900] ;  /* 0x00e90000c628783b */ /* 0x000fee0000000200 */
[----:B------:R-:W-:Y:S01]  /*2b40*/  HMMA.16816.F32.BF16 R20, R16, R84, R12 ;  /* 0x000000541014723c */ /* 0x000fe2000004180c */
[----:B------:R-:W2:Y:S07]  /*2b50*/  LDSM.16.M88.4 R12, [R202+0x1c100] ;  /* 0x01c10000ca0c783b */ /* 0x000eae0000000200 */
[C---:B------:R-:W-:Y:S01]  /*2b60*/  HMMA.16816.F32.BF16 R48, R8.reuse, R74, R36 ;  /* 0x0000004a0830723c */ /* 0x040fe20000041824 */
[----:B------:R-:W-:Y:S07]  /*2b70*/  LDSM.16.M88.4 R72, [R197+0x6000] ;  /* 0x00600000c548783b */ /* 0x000fee0000000200 */
[----:B------:R-:W-:Y:S01]  /*2b80*/  HMMA.16816.F32.BF16 R44, R8, R100, R32 ;  /* 0x00000064082c723c */ /* 0x000fe20000041820 */
[----:B------:R-:W-:Y:S07]  /*2b90*/  LDSM.16.M88.4 R8, [R201+0x1c100] ;  /* 0x01c10000c908783b */ /* 0x000fee0000000200 */
[C---:B------:R-:W-:Y:S08]  /*2ba0*/  HMMA.16816.F32.BF16 R32, R16.reuse, R86, R56 ;  /* 0x000000561020723c */ /* 0x040ff00000041838 */
[C---:B---3--:R-:W-:Y:S01]  /*2bb0*/  HMMA.16816.F32.BF16 R36, R16.reuse, R68, R52 ;  /* 0x000000441024723c */ /* 0x048fe20000041834 */
[----:B------:R-:W3:Y:S07]  /*2bc0*/  LDSM.16.M88.4 R52, [R198+0xf100] ;  /* 0x00f10000c634783b */ /* 0x000eee0000000200 */
[C---:B------:R-:W-:Y:S01]  /*2bd0*/  HMMA.16816.F32.BF16 R56, R16.reuse, R82, R64 ;  /* 0x000000521038723c */ /* 0x040fe20000041840 */
[----:B------:R-:W4:Y:S07]  /*2be0*/  LDSM.16.M88.4 R64, [R198+0xf900] ;  /* 0x00f90000c640783b */ /* 0x000f2e0000000200 */
[C---:B------:R-:W-:Y:S01]  /*2bf0*/  HMMA.16816.F32.BF16 R48, R16.reuse, R70, R48 ;  /* 0x000000461030723c */ /* 0x040fe20000041830 */
[----:B------:R-:W5:Y:S07]  /*2c00*/  LDSM.16.M88.4 R68, [R197+0x6800] ;  /* 0x00680000c544783b */ /* 0x000f6e0000000200 */
[C---:B------:R-:W-:Y:S08]  /*2c10*/  HMMA.16816.F32.BF16 R44, R16.reuse, R80, R44 ;  /* 0x00000050102c723c */ /* 0x040ff0000004182c */
[C---:B-1----:R-:W-:Y:S08]  /*2c20*/  HMMA.16816.F32.BF16 R60, R16.reuse, R76, R60 ;  /* 0x0000004c103c723c */ /* 0x042ff0000004183c */
[----:B------:R-:W-:Y:S08]  /*2c30*/  HMMA.16816.F32.BF16 R24, R16, R78, R24 ;  /* 0x0000004e1018723c */ /* 0x000ff00000041818 */
[C---:B--2---:R-:W-:Y:S08]  /*2c40*/  HMMA.16816.F32.BF16 R16, R12.reuse, R28, R20 ;  /* 0x0000001c0c10723c */ /* 0x044ff00000041814 */
[C---:B------:R-:W-:Y:S08]  /*2c50*/  HMMA.16816.F32.BF16 R20, R12.reuse, R30, R32 ;  /* 0x0000001e0c14723c */ /* 0x040ff00000041820 */
[C---:B------:R-:W-:Y:S08]  /*2c60*/  HMMA.16816.F32.BF16 R28, R12.reuse, R40, R36 ;  /* 0x000000280c1c723c */ /* 0x040ff00000041824 */
[C---:B------:R-:W-:Y:S08]  /*2c70*/  HMMA.16816.F32.BF16 R40, R12.reuse, R42, R48 ;  /* 0x0000002a0c28723c */ /* 0x040ff00000041830 */
[C---:B---3--:R-:W-:Y:S08]  /*2c80*/  HMMA.16816.F32.BF16 R32, R12.reuse, R52, R44 ;  /* 0x000000340c20723c */ /* 0x048ff0000004182c */
[C---:B------:R-:W-:Y:S08]  /*2c90*/  HMMA.16816.F32.BF16 R36, R12.reuse, R54, R56 ;  /* 0x000000360c24723c */ /* 0x040ff00000041838 */
[C---:B----4-:R-:W-:Y:S08]  /*2ca0*/  HMMA.16816.F32.BF16 R48, R12.reuse, R64, R60 ;  /* 0x000000400c30723c */ /* 0x050ff0000004183c */
[----:B------:R-:W-:Y:S01]  /*2cb0*/  HMMA.16816.F32.BF16 R44, R12, R66, R24 ;  /* 0x000000420c2c723c */ /* 0x000fe20000041818 */
[----:B------:R-:W1:Y:S06]  /*2cc0*/  LDSM.16.M88.4 R24, [R197+0x7000] ;  /* 0x00700000c518783b */ /* 0x000e6c0000000200 */
[----:B------:R-:W-:Y:S01]  /*2cd0*/  SHF.R.S32.HI R12, RZ, 0x1f, R2 ;  /* 0x0000001fff0c7819 */ /* 0x000fe20000011402 */
[----:B------:R-:W-:Y:S01]  /*2ce0*/  IMAD.IADD R13, R107, 0x1, -R6 ;  /* 0x000000016b0d7824 */ /* 0x000fe200078e0a06 */
[----:B------:R-:W-:Y:S01]  /*2cf0*/  HMMA.16816.F32.BF16 R52, R8, R72, R16 ;  /* 0x000000480834723c */ /* 0x000fe20000041810 */
[----:B------:R-:W2:Y:S01]  /*2d00*/  LDSM.16.M88.4 R16, [R197+0x7800] ;  /* 0x00780000c510783b */ /* 0x000ea20000000200 */
[----:B------:R-:W-:Y:S01]  /*2d10*/  LEA.HI R6, R12, R2, RZ, 0x2 ;  /* 0x000000020c067211 */ /* 0x000fe200078f10ff */
[----:B------:R-:W-:-:S04]  /*2d20*/  DEPBAR.LE SB0, 0x0 ;  /* 0x000080000000791a */ /* 0x000fc80000000000 */
[----:B------:R-:W-:Y:S01]  /*2d30*/  LEA.HI.SX32 R12, R6, R186, 0x1e ;  /* 0x000000ba060c7211 */ /* 0x000fe200078ff2ff */
[----:B------:R-:W-:Y:S01]  /*2d40*/  BAR.SYNC.DEFER_BLOCKING 0x0 ;  /* 0x0000000000007b1d */ /* 0x000fe20000010000 */
[----:B------:R-:W-:Y:S03]  /*2d50*/  HMMA.16816.F32.BF16 R72, R8, R74, R20 ;  /* 0x0000004a0848723c */ /* 0x000fe60000041814 */
[----:B------:R-:W-:-:S04]  /*2d60*/  IMAD R3, R13, 0x10, R12 ;  /* 0x000000100d037824 */ /* 0x000fc800078e020c */
[----:B------:R-:W-:Y:S01]  /*2d70*/  IMAD R3, R7, 0x8, R3 ;  /* 0x0000000807037824 */ /* 0x000fe200078e0203 */
[C---:B-----5:R-:W-:Y:S03]  /*2d80*/  HMMA.16816.F32.BF16 R28, R8.reuse, R68, R28 ;  /* 0x00000044081c723c */ /* 0x060fe6000004181c */
[----:B------:R-:W-:Y:S01]  /*2d90*/  @P2 IMAD.HI.U32 R7, R3, c[0x0][0x2c8], RZ ;  /* 0x0000b20003072a27 */ /* 0x000fe200078e00ff */
[----:B------:R3:W-:Y:S03]  /*2da0*/  STL [R1+0x3c], R3 ;  /* 0x00003c0301007387 */ /* 0x0007e60000100800 */
[----:B------:R-:W-:Y:S01]  /*2db0*/  IMAD.MOV.U32 R12, RZ, RZ, R3 ;  /* 0x000000ffff0c7224 */ /* 0x000fe200078e0003 */
[----:B------:R-:W-:Y:S01]  /*2dc0*/  @P2 SHF.R.U32.HI R12, RZ, c[0x0][0x2cc], R7 ;  /* 0x0000b300ff0c2a19 */ /* 0x000fe20000011607 */
[C---:B------:R-:W-:Y:S01]  /*2dd0*/  HMMA.16816.F32.BF16 R40, R8.reuse, R70, R40 ;  /* 0x000000460828723c */ /* 0x040fe20000041828 */
[----:B------:R-:W-:Y:S01]  /*2de0*/  ISETP.LE.AND P2, PT, R117, c[0x0][0x32c], PT ;  /* 0x0000cb0075007a0c */ /* 0x000fe20003f43270 */
[----:B------:R-:W-:Y:S01]  /*2df0*/  @!PT LDS RZ, [RZ] ;  /* 0x00000000fffff984 */ /* 0x000fe20000000800 */
[----:B------:R-:W-:Y:S01]  /*2e00*/  @!PT LDS RZ, [RZ] ;  /* 0x00000000fffff984 */ /* 0x000fe20000000800 */
[----:B------:R-:W-:Y:S01]  /*2e10*/  @!PT LDS RZ, [RZ] ;  /* 0x00000000fffff984 */ /* 0x000fe20000000800 */
[----:B------:R4:W-:Y:S06]  /*2e20*/  @P0 LDGSTS.E.BYPASS.LTC128B.128 [R233+0x8100], [R104.64], !P3 ;  /* 0x0810000068e90fae */ /* 0x0009ec000d901d48 */
[C---:B-1----:R-:W-:Y:S01]  /*2e30*/  HMMA.16816.F32.BF16 R32, R8.reuse, R24, R32 ;  /* 0x000000180820723c */ /* 0x042fe20000041820 */
[----:B------:R4:W-:Y:S04]  /*2e40*/  @P0 LDGSTS.E.BYPASS.LTC128B.128 [R233+0xa100], [R104.64+0x80], !P6 ;  /* 0x0a10008068e90fae */ /* 0x0009e8000f101d48 */
[----:B------:R4:W-:Y:S03]  /*2e50*/  @P0 LDGSTS.E.BYPASS.LTC128B.128 [R233+0xc100], [R104.64+0x100], !P5 ;  /* 0x0c10010068e90fae */ /* 0x0009e6000e901d48 */
[----:B------:R-:W-:Y:S01]  /*2e60*/  HMMA.16816.F32.BF16 R36, R8, R26, R36 ;  /* 0x0000001a0824723c */ /* 0x000fe20000041824 */
[----:B------:R4:W-:Y:S01]  /*2e70*/  @P0 LDGSTS.E.BYPASS.LTC128B.128 [R233+0xe100], [R104.64+0x180], !P4 ;  /* 0x0e10018068e90fae */ /* 0x0009e2000e101d48 */
[----:B---3--:R-:W-:-:S03]  /*2e80*/  LOP3.LUT R3, R6, 0x7ffffffc, RZ, 0xc0, !PT ;  /* 0x7ffffffc06037812 */ /* 0x008fc600078ec0ff */
[----:B------:R-:W1:Y:S03]  /*2e90*/  SHFL.IDX PT, R6, R12, RZ, 0x1c1f ;  /* 0x001c1fff0c067589 */ /* 0x000e6600000e0000 */
[C---:B--2---:R-:W-:Y:S01]  /*2ea0*/  HMMA.16816.F32.BF16 R20, R8.reuse, R16, R48 ;  /* 0x000000100814723c */ /* 0x044fe20000041830 */
[----:B------:R-:W-:Y:S01]  /*2eb0*/  IMAD.IADD R3, R2, 0x1, -R3 ;  /* 0x0000000102037824 */ /* 0x000fe200078e0a03 */
[----:B------:R-:W-:Y:S01]  /*2ec0*/  IADD3 R2, -R106, c[0x0][0x1d0], R117 ;  /* 0x000074006a027a10 */ /* 0x000fe20007ffe175 */
[----:B------:R4:W-:Y:S02]  /*2ed0*/  @P0 LDGSTS.E.BYPASS.LTC128B.128 [R233+0x9100], [R108.64], !P3 ;  /* 0x091000006ce90fae */ /* 0x0009e4000d901d48 */
[----:B------:R-:W-:Y:S02]  /*2ee0*/  IMAD.SHL.U32 R56, R3, 0x2, RZ ;  /* 0x0000000203387824 */ /* 0x000fe400078e00ff */
[----:B------:R4:W-:Y:S01]  /*2ef0*/  @P0 LDGSTS.E.BYPASS.LTC128B.128 [R233+0xb100], [R108.64+0x80], !P6 ;  /* 0x0b1000806ce90fae */ /* 0x0009e2000f101d48 */
[----:B------:R-:W-:Y:S02]  /*2f00*/  HMMA.16816.F32.BF16 R24, R8, R18, R44 ;  /* 0x000000120818723c */ /* 0x000fe4000004182c */
[----:B------:R-:W-:Y:S01]  /*2f10*/  IADD3 R2, R2, -c[0x0][0x168], -R56 ;  /* 0x80005a0002027a10 */ /* 0x000fe20007ffe838 */
[----:B------:R4:W-:Y:S01]  /*2f20*/  STL [R1+0x4], R56 ;  /* 0x0000043801007387 */ /* 0x0009e20000100800 */
[----:B------:R-:W-:-:S02]  /*2f30*/  IADD3 R7, -R56, c[0x0][0x1d0], -R106 ;  /* 0x0000740038077a10 */ /* 0x000fc40007ffe96a */
[C---:B------:R-:W-:Y:S01]  /*2f40*/  IADD3 R13, R2.reuse, c[0x0][0x328], RZ ;  /* 0x0000ca00020d7a10 */ /* 0x040fe20007ffe0ff */
[----:B------:R4:W-:Y:S01]  /*2f50*/  @P0 LDGSTS.E.BYPASS.LTC128B.128 [R233+0xd100], [R108.64+0x100], !P5 ;  /* 0x0d1001006ce90fae */ /* 0x0009e2000e901d48 */
[----:B------:R-:W-:-:S03]  /*2f60*/  IADD3 R8, R2, UR6, RZ ;  /* 0x0000000602087c10 */ /* 0x000fc6000fffe0ff */
[----:B------:R4:W-:Y:S01]  /*2f70*/  @P0 LDGSTS.E.BYPASS.LTC128B.128 [R233+0xf100], [R108.64+0x180], !P4 ;  /* 0x0f1001806ce90fae */ /* 0x0009e2000e101d48 */
[----:B-1----:R-:W-:-:S03]  /*2f80*/  IMAD.IADD R3, R13, 0x1, R6 ;  /* 0x000000010d037824 */ /* 0x002fc600078e0206 */
[----:B------:R-:W0:Y:S01]  /*2f90*/  LDGDEPBAR ;  /* 0x00000000000079af */ /* 0x000e220000000000 */
[----:B------:R-:W-:Y:S01]  /*2fa0*/  IMAD.IADD R2, R8, 0x1, R6 ;  /* 0x0000000108027824 */ /* 0x000fe200078e0206 */
[----:B------:R-:W-:Y:S01]  /*2fb0*/  IMNMX R3, R3, R7, PT ;  /* 0x0000000703037217 */ /* 0x000fe20003800200 */
[----:B------:R-:W-:Y:S05]  /*2fc0*/  @!P2 BRA `(.L_x_875) ;  /* 0x000001400000a947 */ /* 0x000fea0003800000 */
[----:B------:R-:W-:Y:S01]  /*2fd0*/  IADD3 R6, R6, c[0x0][0x1d0], RZ ;  /* 0x0000740006067a10 */ /* 0x000fe20007ffe0ff */
[----:B------:R-:W-:Y:S03]  /*2fe0*/  BSSY B0, `(.L_x_876) ;  /* 0x000000d000007945 */ /* 0x000fe60003800000 */
[----:B------:R-:W-:-:S04]  /*2ff0*/  IADD3 R6, R6, -c[0x0][0x168], RZ ;  /* 0x80005a0006067a10 */ /* 0x000fc80007ffe0ff */
[----:B------:R-:W-:-:S13]  /*3000*/  ISETP.GT.AND P0, PT, R6, -0x1, PT ;  /* 0xffffffff0600780c */ /* 0x000fda0003f04270 */
[----:B------:R-:W-:Y:S05]  /*3010*/  @P0 BRA `(.L_x_877) ;  /* 0x0000006000000947 */ /* 0x000fea0003800000 */
[----:B------:R-:W-:Y:S02]  /*3020*/  ISETP.NE.AND P0, PT, R117, c[0x0][0x32c], PT ;  /* 0x0000cb0075007a0c */ /* 0x000fe40003f05270 */
[----:B------:R-:W-:-:S11]  /*3030*/  LOP3.LUT R6, RZ, R6, RZ, 0x33, !PT ;  /* 0x00000006ff067212 */ /* 0x000fd600078e33ff */
[----:B------:R-:W-:-:S05]  /*3040*/  @P0 IMAD.HI.U32 R9, R6, c[0x0][0x330], RZ ;  /* 0x0000cc0006090a27 */ /* 0x000fca00078e00ff */
[----:B------:R-:W-:-:S04]  /*3050*/  @P0 SHF.R.U32.HI R6, RZ, c[0x0][0x334], R9 ;  /* 0x0000cd00ff060a19 */ /* 0x000fc80000011609 */
[----:B------:R-:W-:Y:S01]  /*3060*/  LOP3.LUT R6, RZ, R6, RZ, 0x33, !PT ;  /* 0x00000006ff067212 */ /* 0x000fe200078e33ff */
[----:B------:R-:W-:Y:S05]  /*3070*/  BRA `(.L_x_878) ;  /* 0x0000003000007947 */ /* 0x000fea0003800000 */
.L_x_877:
[----:B------:R-:W-:-:S13]  /*3080*/  ISETP.NE.AND P0, PT, R117, c[0x0][0x32c], PT ;  /* 0x0000cb0075007a0c */ /* 0x000fda0003f05270 */
[----:B------:R-:W-:-:S05]  /*3090*/  @P0 IMAD.HI.U32 R9, R6, c[0x0][0x330], RZ ;  /* 0x0000cc0006090a27 */ /* 0x000fca00078e00ff */
[----:B------:R-:W-:Y:S02]  /*30a0*/  @P0 SHF.R.U32.HI R6, RZ, c[0x0][0x334], R9 ;  /* 0x0000cd00ff060a19 */ /* 0x000fe40000011609 */
.L_x_878:
[----:B------:R-:W-:Y:S05]  /*30b0*/  BSYNC B0 ;  /* 0x0000000000007941 */ /* 0x000fea0003800000 */
.L_x_876:
[----:B------:R-:W-:-:S04]  /*30c0*/  IMAD R6, R6, c[0x0][0x32c], -R106 ;  /* 0x0000cb0006067a24 */ /* 0x000fc800078e0a6a */
[----:B------:R-:W-:-:S05]  /*30d0*/  IMAD.IADD R6, R6, 0x1, -R56 ;  /* 0x0000000106067824 */ /* 0x000fca00078e0a38 */
[----:B------:R-:W-:Y:S02]  /*30e0*/  IADD3 R9, R6, c[0x0][0x32c], RZ ;  /* 0x0000cb0006097a10 */ /* 0x000fe40007ffe0ff */
[----:B------:R-:W-:Y:S02]  /*30f0*/  IMNMX R2, R2, R6, !PT ;  /* 0x0000000602027217 */ /* 0x000fe40007800200 */
[----:B------:R-:W-:Y:S02]  /*3100*/  IMNMX R3, R3, R9, PT ;  /* 0x0000000903037217 */ /* 0x000fe40003800200 */
.L_x_875:
[----:B------:R-:W-:Y:S01]  /*3110*/  ISETP.GT.AND P1, PT, R187, RZ, PT ;  /* 0x000000ffbb00720c */ /* 0x000fe20003f24270 */
[----:B------:R-:W1:Y:S03]  /*3120*/  SHFL.IDX PT, R6, R12, 0x1, 0x1c1f ;  /* 0x003c1f000c067f89 */ /* 0x000e6600000e0000 */
[----:B------:R-:W-:-:S04]  /*3130*/  ISETP.GT.AND P0, PT, R2, RZ, P1 ;  /* 0x000000ff0200720c */ /* 0x000fc80000f04270 */
[----:B------:R-:W-:-:S04]  /*3140*/  ISETP.LT.OR P0, PT, R3, 0x1, P0 ;  /* 0x000000010300780c */ /* 0x000fc80000701670 */
[----:B------:R-:W-:Y:S02]  /*3150*/  FSEL R11, R52, -INF , !P0 ;  /* 0xff800000340b7808 */ /* 0x000fe40004000000 */
[----:B------:R-:W-:-:S04]  /*3160*/  ISETP.GT.AND P0, PT, R2, 0x1, P1 ;  /* 0x000000010200780c */ /* 0x000fc80000f04270 */
        /* <DEDUP_REMOVED lines=41> */
[----:B------:R-:W-:Y:S01]  /*3400*/  ISETP.GT.AND P0, PT, R2, 0x39, P1 ;  /* 0x000000390200780c */ /* 0x000fe20000f04270 */
[----:B-1----:R-:W-:-:S03]  /*3410*/  IMAD.IADD R2, R8, 0x1, R6 ;  /* 0x0000000108027824 */ /* 0x002fc600078e0206 */
[----:B------:R-:W-:Y:S01]  /*3420*/  ISETP.LT.OR P0, PT, R3, 0x3a, P0 ;  /* 0x0000003a0300780c */ /* 0x000fe20000701670 */
[----:B------:R-:W-:-:S03]  /*3430*/  IMAD.IADD R3, R13, 0x1, R6 ;  /* 0x000000010d037824 */ /* 0x000fc600078e0206 */
[----:B------:R-:W-:Y:S02]  /*3440*/  FSEL R181, R25, -INF , !P0 ;  /* 0xff80000019b57808 */ /* 0x000fe40004000000 */
        /* <DEDUP_REMOVED lines=13> */
.L_x_881:
[----:B------:R-:W-:-:S13]  /*3520*/  ISETP.NE.AND P0, PT, R117, c[0x0][0x32c], PT ;  /* 0x0000cb0075007a0c */ /* 0x000fda0003f05270 */
[----:B------:R-:W-:-:S05]  /*3530*/  @P0 IMAD.HI.U32 R7, R6, c[0x0][0x330], RZ ;  /* 0x0000cc0006070a27 */ /* 0x000fca00078e00ff */
[----:B------:R-:W-:Y:S02]  /*3540*/  @P0 SHF.R.U32.HI R6, RZ, c[0x0][0x334], R7 ;  /* 0x0000cd00ff060a19 */ /* 0x000fe40000011607 */
.L_x_882:
[----:B------:R-:W-:Y:S05]  /*3550*/  BSYNC B0 ;  /* 0x0000000000007941 */ /* 0x000fea0003800000 */
.L_x_880:
[----:B------:R-:W-:-:S04]  /*3560*/  IMAD R6, R6, c[0x0][0x32c], -R106 ;  /* 0x0000cb0006067a24 */ /* 0x000fc800078e0a6a */
[----:B------:R-:W-:-:S05]  /*3570*/  IMAD.IADD R6, R6, 0x1, -R56 ;  /* 0x0000000106067824 */ /* 0x000fca00078e0a38 */
[----:B------:R-:W-:Y:S02]  /*3580*/  IADD3 R7, R6, c[0x0][0x32c], RZ ;  /* 0x0000cb0006077a10 */ /* 0x000fe40007ffe0ff */
[----:B------:R-:W-:Y:S02]  /*3590*/  IMNMX R2, R2, R6, !PT ;  /* 0x0000000602027217 */ /* 0x000fe40007800200 */
[----:B------:R-:W-:Y:S02]  /*35a0*/  IMNMX R3, R3, R7, PT ;  /* 0x0000000703037217 */ /* 0x000fe40003800200 */
.L_x_879:
[----:B------:R-:W-:Y:S01]  /*35b0*/  ISETP.GT.AND P0, PT, R2, 0x8, P1 ;  /* 0x000000080200780c */ /* 0x000fe20000f04270 */
[----:B------:R-:W-:Y:S01]  /*35c0*/  IMAD.SHL.U32 R193, R5, 0x2, RZ ;  /* 0x0000000205c17824 */ /* 0x000fe200078e00ff */
[----:B------:R-:W-:Y:S02]  /*35d0*/  FMNMX.FTZ R156, R11, R14, !PT ;  /* 0x0000000e0b9c7209 */ /* 0x000fe40007810000 */
[----:B------:R-:W-:Y:S01]  /*35e0*/  ISETP.LT.OR P0, PT, R3, 0x9, P0 ;  /* 0x000000090300780c */ /* 0x000fe20000701670 */
[----:B------:R-:W-:Y:S01]  /*35f0*/  IMAD R196, R0, 0x2, R193 ;  /* 0x0000000200c47824 */ /* 0x000fe200078e02c1 */
[----:B------:R-:W-:-:S02]  /*3600*/  FMNMX.FTZ R156, R15, R156, !PT ;  /* 0x0000009c0f9c7209 */ /* 0x000fc40007810000 */
[----:B------:R-:W-:Y:S02]  /*3610*/  FSEL R12, R74, -INF , !P0 ;  /* 0xff8000004a0c7808 */ /* 0x000fe40004000000 */
[----:B------:R-:W-:Y:S02]  /*3620*/  ISETP.GT.AND P0, PT, R2, 0x9, P1 ;  /* 0x000000090200780c */ /* 0x000fe40000f04270 */
[----:B------:R-:W-:Y:S02]  /*3630*/  FMNMX.FTZ R156, R16, R156, !PT ;  /* 0x0000009c109c7209 */ /* 0x000fe40007810000 */
[----:B------:R-:W-:Y:S02]  /*3640*/  ISETP.LT.OR P0, PT, R3, 0xa, P0 ;  /* 0x0000000a0300780c */ /* 0x000fe40000701670 */
[----:B------:R-:W-:Y:S02]  /*3650*/  FMNMX.FTZ R156, R49, R156, !PT ;  /* 0x0000009c319c7209 */ /* 0x000fe40007810000 */
[----:B------:R-:W-:-:S02]  /*3660*/  FSEL R13, R75, -INF , !P0 ;  /* 0xff8000004b0d7808 */ /* 0x000fc40004000000 */
[----:B------:R-:W-:Y:S02]  /*3670*/  ISETP.GT.AND P0, PT, R2, 0x10, P1 ;  /* 0x000000100200780c */ /* 0x000fe40000f04270 */
[----:B------:R-:W-:Y:S02]  /*3680*/  FMNMX.FTZ R156, R48, R156, !PT ;  /* 0x0000009c309c7209 */ /* 0x000fe40007810000 */
[----:B------:R-:W-:Y:S02]  /*3690*/  ISETP.LT.OR P0, PT, R3, 0x11, P0 ;  /* 0x000000110300780c */ /* 0x000fe40000701670 */
[----:B------:R-:W-:Y:S02]  /*36a0*/  FMNMX.FTZ R156, R51, R156, !PT ;  /* 0x0000009c339c7209 */ /* 0x000fe40007810000 */
[----:B------:R-:W-:Y:S02]  /*36b0*/  FSEL R44, R30, -INF , !P0 ;  /* 0xff8000001e2c7808 */ /* 0x000fe40004000000 */
[----:B------:R-:W-:-:S02]  /*36c0*/  ISETP.GT.AND P0, PT, R2, 0x11, P1 ;  /* 0x000000110200780c */ /* 0x000fc40000f04270 */
[----:B------:R-:W-:Y:S02]  /*36d0*/  FMNMX.FTZ R156, R50, R156, !PT ;  /* 0x0000009c329c7209 */ /* 0x000fe40007810000 */
[----:B------:R-:W-:Y:S02]  /*36e0*/  ISETP.LT.OR P0, PT, R3, 0x12, P0 ;  /* 0x000000120300780c */ /* 0x000fe40000701670 */
[----:B------:R-:W-:Y:S02]  /*36f0*/  FMNMX.FTZ R156, R155, R156, !PT ;  /* 0x0000009c9b9c7209 */ /* 0x000fe40007810000 */
[----:B------:R-:W-:Y:S02]  /*3700*/  FSEL R46, R31, -INF , !P0 ;  /* 0xff8000001f2e7808 */ /* 0x000fe40004000000 */
[----:B------:R-:W-:Y:S02]  /*3710*/  ISETP.GT.AND P0, PT, R2, 0x18, P1 ;  /* 0x000000180200780c */ /* 0x000fe40000f04270 */
[----:B------:R-:W-:-:S02]  /*3720*/  FMNMX.FTZ R156, R157, R156, !PT ;  /* 0x0000009c9d9c7209 */ /* 0x000fc40007810000 */
[----:B------:R-:W-:Y:S02]  /*3730*/  ISETP.LT.OR P0, PT, R3, 0x19, P0 ;  /* 0x000000190300780c */ /* 0x000fe40000701670 */
[----:B------:R-:W-:Y:S02]  /*3740*/  FMNMX.FTZ R156, R159, R156, !PT ;  /* 0x0000009c9f9c7209 */ /* 0x000fe40007810000 */
[----:B------:R-:W-:Y:S02]  /*3750*/  FSEL R45, R42, -INF , !P0 ;  /* 0xff8000002a2d7808 */ /* 0x000fe40004000000 */
[----:B------:R-:W-:Y:S02]  /*3760*/  ISETP.GT.AND P0, PT, R2, 0x19, P1 ;  /* 0x000000190200780c */ /* 0x000fe40000f04270 */
[----:B------:R-:W-:Y:S02]  /*3770*/  FMNMX.FTZ R156, R176, R156, !PT ;  /* 0x0000009cb09c7209 */ /* 0x000fe40007810000 */
[----:B------:R-:W-:-:S02]  /*3780*/  ISETP.LT.OR P0, PT, R3, 0x1a, P0 ;  /* 0x0000001a0300780c */ /* 0x000fc40000701670 */
[----:B------:R-:W-:Y:S02]  /*3790*/  FMNMX.FTZ R156, R177, R156, !PT ;  /* 0x0000009cb19c7209 */ /* 0x000fe40007810000 */
[----:B------:R-:W-:Y:S02]  /*37a0*/  FSEL R47, R43, -INF , !P0 ;  /* 0xff8000002b2f7808 */ /* 0x000fe40004000000 */
[----:B------:R-:W-:Y:S01]  /*37b0*/  ISETP.GT.AND P0, PT, R2, 0x20, P1 ;  /* 0x000000200200780c */ /* 0x000fe20000f04270 */
[----:B------:R-:W-:Y:S01]  /*37c0*/  LDSM.16.MT88.4 R40, [R193+0x2100] ;  /* 0x00210000c128783b */ /* 0x000fe20000004200 */
[----:B------:R-:W-:Y:S02]  /*37d0*/  FMNMX.FTZ R156, R180, R156, !PT ;  /* 0x0000009cb49c7209 */ /* 0x000fe40007810000 */
[----:B------:R-:W-:Y:S02]  /*37e0*/  ISETP.LT.OR P0, PT, R3, 0x21, P0 ;  /* 0x000000210300780c */ /* 0x000fe40000701670 */
[----:B------:R-:W-:-:S02]  /*37f0*/  FMNMX.FTZ R156, R178, R156, !PT ;  /* 0x0000009cb29c7209 */ /* 0x000fc40007810000 */
[----:B------:R-:W-:Y:S02]  /*3800*/  FSEL R152, R34, -INF , !P0 ;  /* 0xff80000022987808 */ /* 0x000fe40004000000 */
[----:B------:R-:W-:Y:S02]  /*3810*/  ISETP.GT.AND P0, PT, R2, 0x21, P1 ;  /* 0x000000210200780c */ /* 0x000fe40000f04270 */
[----:B------:R-:W-:Y:S02]  /*3820*/  FMNMX.FTZ R156, R181, R156, !PT ;  /* 0x0000009cb59c7209 */ /* 0x000fe40007810000 */
[----:B------:R-:W-:Y:S02]  /*3830*/  ISETP.LT.OR P0, PT, R3, 0x22, P0 ;  /* 0x000000220300780c */ /* 0x000fe40000701670 */
[----:B------:R-:W-:Y:S01]  /*3840*/  LEA R194, R4, R193, 0x1 ;  /* 0x000000c104c27211 */ /* 0x000fe200078e08ff */
[----:B------:R-:W1:Y:S01]  /*3850*/  SHFL.BFLY PT, R7, R156, 0x2, 0x1f ;  /* 0x0c401f009c077f89 */ /* 0x000e6200000e0000 */
[----:B------:R-:W-:-:S02]  /*3860*/  FSEL R154, R35, -INF , !P0 ;  /* 0xff800000239a7808 */ /* 0x000fc40004000000 */
[----:B------:R-:W-:Y:S01]  /*3870*/  ISETP.GT.AND P0, PT, R2, 0x28, P1 ;  /* 0x000000280200780c */ /* 0x000fe20000f04270 */
[----:B------:R-:W-:Y:S01]  /*3880*/  IMAD R195, R0, 0x2, R194 ;  /* 0x0000000200c37824 */ /* 0x000fe200078e02c2 */
[----:B------:R-:W-:Y:S02]  /*3890*/  LDSM.16.MT88.4 R32, [R196+0x2100] ;  /* 0x00210000c420783b */ /* 0x000fe40000004200 */
[----:B------:R-:W-:Y:S02]  /*38a0*/  ISETP.LT.OR P0, PT, R3, 0x29, P0 ;  /* 0x000000290300780c */ /* 0x000fe40000701670 */
[----:B------:R-:W-:Y:S02]  /*38b0*/  LDSM.16.MT88.4 R28, [R195+0x100] ;  /* 0x00010000c31c783b */ /* 0x000fe40000004200 */
[----:B------:R-:W-:Y:S02]  /*38c0*/  FSEL R153, R38, -INF , !P0 ;  /* 0xff80000026997808 */ /* 0x000fe40004000000 */
[----:B------:R-:W-:-:S04]  /*38d0*/  ISETP.GT.AND P0, PT, R2, 0x29, P1 ;  /* 0x000000290200780c */ /* 0x000fc80000f04270 */
[----:B------:R-:W-:-:S04]  /*38e0*/  ISETP.LT.OR P0, PT, R3, 0x2a, P0 ;  /* 0x0000002a0300780c */ /* 0x000fc80000701670 */
[----:B------:R-:W-:Y:S02]  /*38f0*/  FSEL R158, R39, -INF , !P0 ;  /* 0xff800000279e7808 */ /* 0x000fe40004000000 */
[----:B------:R-:W-:Y:S01]  /*3900*/  ISETP.GT.AND P0, PT, R2, 0x30, P1 ;  /* 0x000000300200780c */ /* 0x000fe20000f04270 */
[----:B------:R-:W-:Y:S01]  /*3910*/  LDSM.16.MT88.4 R36, [R194+0x2100] ;  /* 0x00210000c224783b */ /* 0x000fe20000004200 */
[----:B-1----:R-:W-:Y:S02]  /*3920*/  FMNMX.FTZ R156, R156, R7, !PT ;  /* 0x000000079c9c7209 */ /* 0x002fe40007810000 */
[----:B------:R-:W-:-:S04]  /*3930*/  ISETP.LT.OR P0, PT, R3, 0x31, P0 ;  /* 0x000000310300780c */ /* 0x000fc80000701670 */
[----:B------:R-:W-:Y:S02]  /*3940*/  FSEL R252, R22, -INF , !P0 ;  /* 0xff80000016fc7808 */ /* 0x000fe40004000000 */
[----:B------:R-:W-:-:S04]  /*3950*/  ISETP.GT.AND P0, PT, R2, 0x31, P1 ;  /* 0x000000310200780c */ /* 0x000fc80000f04270 */
[----:B------:R-:W-:-:S04]  /*3960*/  ISETP.LT.OR P0, PT, R3, 0x32, P0 ;  /* 0x000000320300780c */ /* 0x000fc80000701670 */
[----:B------:R-:W-:Y:S02]  /*3970*/  FSEL R179, R23, -INF , !P0 ;  /* 0xff80000017b37808 */ /* 0x000fe40004000000 */
[----:B------:R-:W-:Y:S01]  /*3980*/  ISETP.GT.AND P0, PT, R2, 0x1, P1 ;  /* 0x000000010200780c */ /* 0x000fe20000f04270 */
[----:B------:R-:W-:Y:S03]  /*3990*/  LDSM.16.MT88.4 R20, [R193+0x100] ;  /* 0x00010000c114783b */ /* 0x000fe60000004200 */
[----:B------:R-:W-:-:S04]  /*39a0*/  ISETP.LT.OR P0, PT, R3, 0x2, P0 ;  /* 0x000000020300780c */ /* 0x000fc80000701670 */
[----:B------:R-:W-:Y:S02]  /*39b0*/  FSEL R10, R55, -INF , !P0 ;  /* 0xff800000370a7808 */ /* 0x000fe40004000000 */
[----:B------:R-:W-:-:S04]  /*39c0*/  ISETP.GT.AND P0, PT, R2, RZ, P1 ;  /* 0x000000ff0200720c */ /* 0x000fc80000f04270 */
[----:B------:R-:W-:-:S04]  /*39d0*/  ISETP.LT.OR P0, PT, R3, 0x1, P0 ;  /* 0x000000010300780c */ /* 0x000fc80000701670 */
[----:B------:R-:W-:Y:S02]  /*39e0*/  FSEL R9, R54, -INF , !P0 ;  /* 0xff80000036097808 */ /* 0x000fe40004000000 */
[----:B------:R-:W-:Y:S02]  /*39f0*/  ISETP.GT.AND P0, PT, R2, 0x38, P1 ;  /* 0x000000380200780c */ /* 0x000fe40000f04270 */
[----:B------:R-:W-:Y:S02]  /*3a00*/  FMNMX.FTZ R6, R9, R10, !PT ;  /* 0x0000000a09067209 */ /* 0x000fe40007810000 */
[----:B------:R-:W-:Y:S02]  /*3a10*/  ISETP.LT.OR P0, PT, R3, 0x39, P0 ;  /* 0x000000390300780c */ /* 0x000fe40000701670 */
[----:B------:R-:W-:Y:S02]  /*3a20*/  FMNMX.FTZ R6, R12, R6, !PT ;  /* 0x000000060c067209 */ /* 0x000fe40007810000 */
[----:B------:R-:W-:-:S02]  /*3a30*/  FSEL R191, R26, -INF , !P0 ;  /* 0xff8000001abf7808 */ /* 0x000fc40004000000 */
[----:B------:R-:W-:Y:S02]  /*3a40*/  FMNMX.FTZ R6, R13, R6, !PT ;  /* 0x000000060d067209 */ /* 0x000fe40007810000 */
[----:B------:R-:W-:Y:S02]  /*3a50*/  ISETP.GT.AND P0, PT, R2, 0x39, P1 ;  /* 0x000000390200780c */ /* 0x000fe40000f04270 */
[----:B------:R-:W-:Y:S02]  /*3a60*/  FMNMX.FTZ R6, R44, R6, !PT ;  /* 0x000000062c067209 */ /* 0x000fe40007810000 */
[----:B------:R-:W-:Y:S02]  /*3a70*/  ISETP.LT.OR P0, PT, R3, 0x3a, P0 ;  /* 0x0000003a0300780c */ /* 0x000fe40000701670 */
[----:B------:R-:W-:Y:S02]  /*3a80*/  FMNMX.FTZ R6, R46, R6, !PT ;  /* 0x000000062e067209 */ /* 0x000fe40007810000 */
[----:B------:R-:W-:-:S02]  /*3a90*/  FSEL R235, R27, -INF , !P0 ;  /* 0xff8000001beb7808 */ /* 0x000fc40004000000 */
[----:B------:R-:W-:Y:S01]  /*3aa0*/  FMNMX.FTZ R6, R45, R6, !PT ;  /* 0x000000062d067209 */ /* 0x000fe20007810000 */
[----:B------:R-:W-:Y:S03]  /*3ab0*/  LDSM.16.MT88.4 R24, [R195+0x2100] ;  /* 0x00210000c318783b */ /* 0x000fe60000004200 */
[----:B------:R-:W-:-:S04]  /*3ac0*/  FMNMX.FTZ R6, R47, R6, !PT ;  /* 0x000000062f067209 */ /* 0x000fc80007810000 */
[----:B------:R-:W-:-:S04]  /*3ad0*/  FMNMX.FTZ R6, R152, R6, !PT ;  /* 0x0000000698067209 */ /* 0x000fc80007810000 */
[----:B------:R-:W-:-:S04]  /*3ae0*/  FMNMX.FTZ R6, R154, R6, !PT ;  /* 0x000000069a067209 */ /* 0x000fc80007810000 */
[----:B------:R-:W-:-:S04]  /*3af0*/  FMNMX.FTZ R6, R153, R6, !PT ;  /* 0x0000000699067209 */ /* 0x000fc80007810000 */
[----:B------:R-:W-:-:S04]  /*3b00*/  FMNMX.FTZ R6, R158, R6, !PT ;  /* 0x000000069e067209 */ /* 0x000fc80007810000 */
[----:B------:R-:W-:Y:S02]  /*3b10*/  FMNMX.FTZ R2, R252, R6, !PT ;  /* 0x00000006fc027209 */ /* 0x000fe40007810000 */
[----:B------:R-:W1:Y:S02]  /*3b20*/  SHFL.BFLY PT, R6, R156, 0x1, 0x1f ;  /* 0x0c201f009c067f89 */ /* 0x000e6400000e0000 */
[----:B------:R-:W-:-:S04]  /*3b30*/  FMNMX.FTZ R2, R179, R2, !PT ;  /* 0x00000002b3027209 */ /* 0x000fc80007810000 */
[----:B------:R-:W-:-:S04]  /*3b40*/  FMNMX.FTZ R2, R191, R2, !PT ;  /* 0x00000002bf027209 */ /* 0x000fc80007810000 */
[----:B------:R-:W-:-:S05]  /*3b50*/  FMNMX.FTZ R2, R235, R2, !PT ;  /* 0x00000002eb027209 */ /* 0x000fca0007810000 */
[----:B------:R-:W2:Y:S01]  /*3b60*/  SHFL.BFLY PT, R3, R2, 0x2, 0x1f ;  /* 0x0c401f0002037f89 */ /* 0x000ea200000e0000 */
[----:B-1----:R-:W-:-:S04]  /*3b70*/  FMNMX.FTZ R156, R156, R6, !PT ;  /* 0x000000069c9c7209 */ /* 0x002fc80007810000 */
[C---:B------:R-:W-:Y:S01]  /*3b80*/  FSETP.NEU.FTZ.AND P0, PT, R156.reuse, -INF , PT ;  /* 0xff8000009c00780b */ /* 0x040fe20003f1d000 */
[----:B------:R-:W-:-:S05]  /*3b90*/  FMUL.FTZ R8, R156, c[0x0][0x2d0] ;  /* 0x0000b4009c087a20 */ /* 0x000fca0000410000 */
[----:B------:R-:W-:Y:S02]  /*3ba0*/  FSEL R8, R8, RZ, P0 ;  /* 0x000000ff08087208 */ /* 0x000fe40000000000 */
[----:B--2---:R-:W-:-:S03]  /*3bb0*/  FMNMX.FTZ R2, R2, R3, !PT ;  /* 0x0000000302027209 */ /* 0x004fc60007810000 */
[--C-:B------:R-:W-:Y:S02]  /*3bc0*/  FFMA.FTZ R3, R11, c[0x0][0x2d0], -R8.reuse ;  /* 0x0000b4000b037a23 */ /* 0x100fe40000010808 */
[----:B------:R-:W-:Y:S01]  /*3bd0*/  FFMA.FTZ R0, R49, c[0x0][0x2d0], -R8 ;  /* 0x0000b40031007a23 */ /* 0x000fe20000010808 */
[----:B------:R-:W1:Y:S01]  /*3be0*/  SHFL.BFLY PT, R6, R2, 0x1, 0x1f ;  /* 0x0c201f0002067f89 */ /* 0x000e6200000e0000 */
[----:B------:R2:W-:Y:S01]  /*3bf0*/  MUFU.EX2 R184, R3 ;  /* 0x0000000300b87308 */ /* 0x0005e20000000800 */
[----:B------:R-:W-:-:S07]  /*3c00*/  IMAD.MOV.U32 R49, RZ, RZ, R187 ;  /* 0x000000ffff317224 */ /* 0x000fce00078e00bb */
[----:B------:R3:W-:Y:S01]  /*3c10*/  MUFU.EX2 R222, R0 ;  /* 0x0000000000de7308 */ /* 0x0007e20000000800 */
[----:B--2---:R-:W-:-:S07]  /*3c20*/  FFMA.FTZ R3, R14, c[0x0][0x2d0], -R8 ;  /* 0x0000b4000e037a23 */ /* 0x004fce0000010808 */
[----:B------:R1:W-:Y:S01]  /*3c30*/  MUFU.EX2 R219, R3 ;  /* 0x0000000300db7308 */ /* 0x0003e20000000800 */
[----:B---3--:R-:W-:-:S07]  /*3c40*/  FFMA.FTZ R0, R48, c[0x0][0x2d0], -R8 ;  /* 0x0000b40030007a23 */ /* 0x008fce0000010808 */
[----:B------:R2:W-:Y:S01]  /*3c50*/  MUFU.EX2 R221, R0 ;  /* 0x0000000000dd7308 */ /* 0x0005e20000000800 */
[----:B-1----:R-:W-:Y:S01]  /*3c60*/  FMNMX.FTZ R3, R2, R6, !PT ;  /* 0x0000000602037209 */ /* 0x002fe20007810000 */
[--C-:B------:R-:W-:Y:S02]  /*3c70*/  FFMA.FTZ R2, R15, c[0x0][0x2d0], -R8.reuse ;  /* 0x0000b4000f027a23 */ /* 0x100fe40000010808 */
[----:B------:R-:W-:Y:S01]  /*3c80*/  FFMA.FTZ R6, R16, c[0x0][0x2d0], -R8 ;  /* 0x0000b40010067a23 */ /* 0x000fe20000010808 */
[----:B------:R-:W-:-:S03]  /*3c90*/  FSETP.NEU.FTZ.AND P0, PT, R3, -INF , PT ;  /* 0xff8000000300780b */ /* 0x000fc60003f1d000 */
[----:B------:R1:W-:Y:S01]  /*3ca0*/  MUFU.EX2 R11, R2 ;  /* 0x00000002000b7308 */ /* 0x0003e20000000800 */
[----:B--2---:R-:W-:-:S07]  /*3cb0*/  FFMA.FTZ R0, R51, c[0x0][0x2d0], -R8 ;  /* 0x0000b40033007a23 */ /* 0x004fce0000010808 */
[----:B------:R2:W3:Y:S01]  /*3cc0*/  MUFU.EX2 R17, R6 ;  /* 0x0000000600117308 */ /* 0x0004e20000000800 */
[----:B-1----:R-:W-:-:S07]  /*3cd0*/  FMUL.FTZ R2, R3, c[0x0][0x2d0] ;  /* 0x0000b40003027a20 */ /* 0x002fce0000410000 */
[----:B------:R1:W-:Y:S01]  /*3ce0*/  MUFU.EX2 R189, R0 ;  /* 0x0000000000bd7308 */ /* 0x0003e20000000800 */
[----:B------:R-:W-:-:S05]  /*3cf0*/  FSEL R2, R2, RZ, P0 ;  /* 0x000000ff02027208 */ /* 0x000fca0000000000 */
[--C-:B------:R-:W-:Y:S02]  /*3d00*/  FFMA.FTZ R4, R10, c[0x0][0x2d0], -R2.reuse ;  /* 0x0000b4000a047a23 */ /* 0x100fe40000010802 */
[----:B--2---:R-:W-:Y:S02]  /*3d10*/  FFMA.FTZ R6, R9, c[0x0][0x2d0], -R2 ;  /* 0x0000b40009067a23 */ /* 0x004fe40000010802 */
[----:B------:R2:W-:Y:S01]  /*3d20*/  MUFU.EX2 R190, R4 ;  /* 0x0000000400be7308 */ /* 0x0005e20000000800 */
[----:B---3--:R-:W-:Y:S02]  /*3d30*/  IMAD.MOV.U32 R9, RZ, RZ, R17 ;  /* 0x000000ffff097224 */ /* 0x008fe400078e0011 */
[----:B------:R-:W3:Y:S01]  /*3d40*/  LDSM.16.MT88.4 R16, [R194+0x100] ;  /* 0x00010000c210783b */ /* 0x000ee20000004200 */
[----:B-1----:R-:W-:-:S04]  /*3d50*/  FFMA.FTZ R0, R50, c[0x0][0x2d0], -R8 ;  /* 0x0000b40032007a23 */ /* 0x002fc80000010808 */
[----:B------:R1:W5:Y:S01]  /*3d60*/  MUFU.EX2 R185, R6 ;  /* 0x0000000600b97308 */ /* 0x0003620000000800 */
[----:B--2---:R-:W-:-:S07]  /*3d70*/  FFMA.FTZ R4, R12, c[0x0][0x2d0], -R2 ;  /* 0x0000b4000c047a23 */ /* 0x004fce0000010802 */
[----:B------:R2:W-:Y:S01]  /*3d80*/  MUFU.EX2 R182, R0 ;  /* 0x0000000000b67308 */ /* 0x0005e20000000800 */
[----:B-1----:R-:W-:-:S07]  /*3d90*/  F2FP.BF16.PACK_AB R6, R9, R11 ;  /* 0x0000000b0906723e */ /* 0x002fce00000010ff */
[----:B------:R1:W-:Y:S01]  /*3da0*/  MUFU.EX2 R188, R4 ;  /* 0x0000000400bc7308 */ /* 0x0003e20000000800 */
[----:B-----5:R-:W-:Y:S01]  /*3db0*/  F2FP.BF16.PACK_AB R5, R190, R185 ;  /* 0x000000b9be05723e */ /* 0x020fe200000010ff */
[----:B------:R-:W-:Y:S02]  /*3dc0*/  IMAD.MOV.U32 R48, RZ, RZ, R185 ;  /* 0x000000ffff307224 */ /* 0x000fe400078e00b9 */
[----:B--2---:R-:W-:-:S04]  /*3dd0*/  FFMA.FTZ R0, R44, c[0x0][0x2d0], -R2 ;  /* 0x0000b4002c007a23 */ /* 0x004fc80000010802 */
[----:B------:R2:W-:Y:S01]  /*3de0*/  MUFU.EX2 R223, R0 ;  /* 0x0000000000df7308 */ /* 0x0005e20000000800 */
[--C-:B-1----:R-:W-:Y:S02]  /*3df0*/  FFMA.FTZ R4, R13, c[0x0][0x2d0], -R2.reuse ;  /* 0x0000b4000d047a23 */ /* 0x102fe40000010802 */
[----:B------:R-:W1:Y:S05]  /*3e00*/  LDSM.16.MT88.4 R12, [R196+0x100] ;  /* 0x00010000c40c783b */ /* 0x000e6a0000004200 */
[----:B------:R5:W4:Y:S01]  /*3e10*/  MUFU.EX2 R220, R4 ;  /* 0x0000000400dc7308 */ /* 0x000b220000000800 */
[----:B--2---:R-:W-:Y:S01]  /*3e20*/  FFMA.FTZ R0, R46, c[0x0][0x2d0], -R2 ;  /* 0x0000b4002e007a23 */ /* 0x004fe20000010802 */
[----:B-----5:R-:W-:-:S02]  /*3e30*/  F2FP.BF16.PACK_AB R4, R219, R184 ;  /* 0x000000b8db04723e */ /* 0x020fc400000010ff */
[----:B----4-:R-:W-:-:S07]  /*3e40*/  F2FP.BF16.PACK_AB R7, R220, R188 ;  /* 0x000000bcdc07723e */ /* 0x010fce00000010ff */
[C---:B------:R-:W-:Y:S08]  /*3e50*/  HMMA.16816.F32.BF16 R76, R4.reuse, R20, RZ ;  /* 0x00000014044c723c */ /* 0x040ff000000418ff */
[C---:B------:R-:W-:Y:S01]  /*3e60*/  HMMA.16816.F32.BF16 R100, R4.reuse, R22, RZ ;  /* 0x000000160464723c */ /* 0x040fe200000418ff */
[----:B------:R-:W2:Y:S07]  /*3e70*/  LDSM.16.MT88.4 R20, [R193+0x4100] ;  /* 0x00410000c114783b */ /* 0x000eae0000004200 */
[C---:B---3--:R-:W-:Y:S08]  /*3e80*/  HMMA.16816.F32.BF16 R72, R4.reuse, R16, RZ ;  /* 0x000000100448723c */ /* 0x048ff000000418ff */
[C---:B------:R-:W-:Y:S01]  /*3e90*/  HMMA.16816.F32.BF16 R96, R4.reuse, R18, RZ ;  /* 0x000000120460723c */ /* 0x040fe200000418ff */
[----:B------:R-:W3:Y:S07]  /*3ea0*/  LDSM.16.MT88.4 R16, [R194+0x4100] ;  /* 0x00410000c210783b */ /* 0x000eee0000004200 */
[C---:B-1----:R-:W-:Y:S08]  /*3eb0*/  HMMA.16816.F32.BF16 R112, R4.reuse, R12, RZ ;  /* 0x0000000c0470723c */ /* 0x042ff000000418ff */
[C---:B------:R-:W-:Y:S01]  /*3ec0*/  HMMA.16816.F32.BF16 R120, R4.reuse, R14, RZ ;  /* 0x0000000e0478723c */ /* 0x040fe200000418ff */
[----:B------:R-:W1:Y:S07]  /*3ed0*/  LDSM.16.MT88.4 R12, [R196+0x4100] ;  /* 0x00410000c40c783b */ /* 0x000e6e0000004200 */
[C---:B------:R-:W-:Y:S08]  /*3ee0*/  HMMA.16816.F32.BF16 R68, R4.reuse, R40, RZ ;  /* 0x000000280444723c */ /* 0x040ff000000418ff */
[C---:B------:R-:W-:Y:S01]  /*3ef0*/  HMMA.16816.F32.BF16 R88, R4.reuse, R42, RZ ;  /* 0x0000002a0458723c */ /* 0x040fe200000418ff */
[----:B------:R-:W4:Y:S07]  /*3f00*/  LDSM.16.MT88.4 R40, [R195+0x4100] ;  /* 0x00410000c328783b */ /* 0x000f2e0000004200 */
[C---:B------:R-:W-:Y:S08]  /*3f10*/  HMMA.16816.F32.BF16 R108, R4.reuse, R28, RZ ;  /* 0x0000001c046c723c */ /* 0x040ff000000418ff */
[C---:B------:R-:W-:Y:S01]  /*3f20*/  HMMA.16816.F32.BF16 R92, R4.reuse, R30, RZ ;  /* 0x0000001e045c723c */ /* 0x040fe200000418ff */
[----:B------:R-:W5:Y:S07]  /*3f30*/  LDSM.16.MT88.4 R28, [R193+0x6100] ;  /* 0x00610000c11c783b */ /* 0x000f6e0000004200 */
[C---:B--2---:R-:W-:Y:S08]  /*3f40*/  HMMA.16816.F32.BF16 R104, R4.reuse, R20, RZ ;  /* 0x000000140468723c */ /* 0x044ff000000418ff */
        /* <DEDUP_REMOVED lines=10> */
[----:B------:R-:W1:Y:S07]  /*3ff0*/  LDSM.16.MT88.4 R24, [R194+0x900] ;  /* 0x00090000c218783b */ /* 0x000e6e0000004200 */
[C---:B----4-:R-:W-:Y:S01]  /*4000*/  HMMA.16816.F32.BF16 R168, R4.reuse, R40, RZ ;  /* 0x0000002804a8723c */ /* 0x050fe200000418ff */
[----:B------:R4:W1:Y:S06]  /*4010*/  MUFU.EX2 R41, R0 ;  /* 0x0000000000297308 */ /* 0x00086c0000000800 */
[----:B------:R-:W-:Y:S01]  /*4020*/  MOV R40, R186 ;  /* 0x000000ba00287202 */ /* 0x000fe20000000f00 */
[C---:B-----5:R-:W-:Y:S08]  /*4030*/  HMMA.16816.F32.BF16 R140, R4.reuse, R28, RZ ;  /* 0x0000001c048c723c */ /* 0x060ff000000418ff */
[C---:B------:R-:W-:Y:S01]  /*4040*/  HMMA.16816.F32.BF16 R172, R4.reuse, R30, RZ ;  /* 0x0000001e04ac723c */ /* 0x040fe200000418ff */
[--C-:B----4-:R-:W-:Y:S01]  /*4050*/  FFMA.FTZ R0, R45, c[0x0][0x2d0], -R2.reuse ;  /* 0x0000b4002d007a23 */ /* 0x110fe20000010802 */
[----:B------:R-:W4:Y:S03]  /*4060*/  LDSM.16.MT88.4 R28, [R193+0x900] ;  /* 0x00090000c11c783b */ /* 0x000f260000004200 */
[----:B------:R5:W-:Y:S03]  /*4070*/  MUFU.EX2 R183, R0 ;  /* 0x0000000000b77308 */ /* 0x000be60000000800 */
[C---:B------:R-:W-:Y:S08]  /*4080*/  HMMA.16816.F32.BF16 R64, R4.reuse, R36, RZ ;  /* 0x000000240440723c */ /* 0x040ff000000418ff */
[----:B------:R-:W-:Y:S01]  /*4090*/  HMMA.16816.F32.BF16 R52, R4, R38, RZ ;  /* 0x000000260434723c */ /* 0x000fe200000418ff */
[----:B------:R-:W-:Y:S01]  /*40a0*/  LDSM.16.MT88.4 R36, [R196+0x900] ;  /* 0x00090000c424783b */ /* 0x000fe20000004200 */
[----:B-----5:R-:W-:-:S06]  /*40b0*/  FFMA.FTZ R0, R47, c[0x0][0x2d0], -R2 ;  /* 0x0000b4002f007a23 */ /* 0x020fcc0000010802 */
[C---:B------:R-:W-:Y:S01]  /*40c0*/  HMMA.16816.F32.BF16 R60, R4.reuse, R32, RZ ;  /* 0x00000020043c723c */ /* 0x040fe200000418ff */
[----:B------:R-:W5:Y:S07]  /*40d0*/  MUFU.EX2 R10, R0 ;  /* 0x00000000000a7308 */ /* 0x000f6e0000000800 */
[C---:B------:R-:W-:Y:S01]  /*40e0*/  HMMA.16816.F32.BF16 R84, R4.reuse, R34, RZ ;  /* 0x000000220454723c */ /* 0x040fe200000418ff */
[----:B------:R-:W-:Y:S07]  /*40f0*/  LDSM.16.MT88.4 R32, [R195+0x2900] ;  /* 0x00290000c320783b */ /* 0x000fee0000004200 */
[C---:B------:R-:W-:Y:S07]  /*4100*/  HMMA.16816.F32.BF16 R164, R4.reuse, R42, RZ ;  /* 0x0000002a04a4723c */ /* 0x040fee00000418ff */
[----:B------:R-:W-:Y:S01]  /*4110*/  IMAD.MOV.U32 R43, RZ, RZ, R184 ;  /* 0x000000ffff2b7224 */ /* 0x000fe200078e00b8 */
[C---:B--2---:R-:W-:Y:S08]  /*4120*/  HMMA.16816.F32.BF16 R144, R4.reuse, R20, RZ ;  /* 0x000000140490723c */ /* 0x044ff000000418ff */
[C---:B------:R-:W-:Y:S01]  /*4130*/  HMMA.16816.F32.BF16 R160, R4.reuse, R22, RZ ;  /* 0x0000001604a0723c */ /* 0x040fe200000418ff */
[----:B------:R-:W-:Y:S07]  /*4140*/  LDSM.16.MT88.4 R20, [R195+0x900] ;  /* 0x00090000c314783b */ /* 0x000fee0000004200 */
[C---:B---3--:R-:W-:Y:S08]  /*4150*/  HMMA.16816.F32.BF16 R136, R4.reuse, R16, RZ ;  /* 0x000000100488723c */ /* 0x048ff000000418ff */
[C---:B------:R-:W-:Y:S01]  /*4160*/  HMMA.16816.F32.BF16 R44, R4.reuse, R18, RZ ;  /* 0x00000012042c723c */ /* 0x040fe200000418ff */
[----:B------:R-:W2:Y:S07]  /*4170*/  LDSM.16.MT88.4 R16, [R193+0x2900] ;  /* 0x00290000c110783b */ /* 0x000eae0000004200 */
[C---:B-1----:R-:W-:Y:S08]  /*4180*/  HMMA.16816.F32.BF16 R236, R4.reuse, R12, RZ ;  /* 0x0000000c04ec723c */ /* 0x042ff000000418ff */
[----:B------:R-:W-:Y:S07]  /*4190*/  HMMA.16816.F32.BF16 R240, R4, R14, RZ ;  /* 0x0000000e04f0723c */ /* 0x000fee00000418ff */
[----:B------:R-:W-:-:S02]  /*41a0*/  F2FP.BF16.PACK_AB R4, R221, R222 ;  /* 0x000000dedd04723e */ /* 0x000fc400000010ff */
[----:B------:R-:W-:Y:S02]  /*41b0*/  F2FP.BF16.PACK_AB R6, R182, R189 ;  /* 0x000000bdb606723e */ /* 0x000fe400000010ff */
[----:B------:R-:W-:Y:S02]  /*41c0*/  F2FP.BF16.PACK_AB R5, R41, R223 ;  /* 0x000000df2905723e */ /* 0x000fe400000010ff */
[----:B-----5:R-:W-:-:S07]  /*41d0*/  F2FP.BF16.PACK_AB R7, R10, R183 ;  /* 0x000000b70a07723e */ /* 0x020fce00000010ff */
[C---:B------:R-:W-:Y:S08]  /*41e0*/  HMMA.16816.F32.BF16 R12, R4.reuse, R24, R72 ;  /* 0x00000018040c723c */ /* 0x040ff00000041848 */
[C---:B----4-:R-:W-:Y:S08]  /*41f0*/  HMMA.16816.F32.BF16 R224, R4.reuse, R28, R76 ;  /* 0x0000001c04e0723c */ /* 0x050ff0000004184c */
[C---:B------:R-:W-:Y:S01]  /*4200*/  HMMA.16816.F32.BF16 R248, R4.reuse, R30, R100 ;  /* 0x0000001e04f8723c */ /* 0x040fe20000041864 */
[----:B------:R-:W-:Y:S07]  /*4210*/  LDSM.16.MT88.4 R28, [R193+0x4900] ;  /* 0x00490000c11c783b */ /* 0x000fee0000004200 */
[----:B------:R-:W-:Y:S01]  /*4220*/  IMAD.MOV.U32 R78, RZ, RZ, R13 ;  /* 0x000000ffff4e7224 */ /* 0x000fe200078e000d */
[----:B------:R-:W-:Y:S01]  /*4230*/  MOV R76, R15 ;  /* 0x0000000f004c7202 */ /* 0x000fe20000000f00 */
[----:B------:R-:W-:Y:S01]  /*4240*/  IMAD.MOV.U32 R77, RZ, RZ, R14 ;  /* 0x000000ffff4d7224 */ /* 0x000fe200078e000e */
[C---:B------:R-:W-:Y:S01]  /*4250*/  HMMA.16816.F32.BF16 R244, R4.reuse, R26, R96 ;  /* 0x0000001a04f4723c */ /* 0x040fe20000041860 */
[----:B------:R-:W-:Y:S01]  /*4260*/  IMAD.MOV.U32 R0, RZ, RZ, R12 ;  /* 0x000000ffff007224 */ /* 0x000fe200078e000c */
[----:B------:R-:W-:Y:S03]  /*4270*/  LDSM.16.MT88.4 R24, [R196+0x2900] ;  /* 0x00290000c418783b */ /* 0x000fe60000004200 */
[----:B------:R-:W-:Y:S01]  /*4280*/  MOV R50, R226 ;  /* 0x000000e200327202 */ /* 0x000fe20000000f00 */
[----:B------:R-:W1:Y:S01]  /*4290*/  LDSM.16.MT88.4 R12, [R194+0x2900] ;  /* 0x00290000c20c783b */ /* 0x000e620000004200 */
[----:B------:R-:W-:Y:S01]  /*42a0*/  IMAD.MOV.U32 R42, RZ, RZ, R225 ;  /* 0x000000ffff2a7224 */ /* 0x000fe200078e00e1 */
[----:B--2---:R-:W-:Y:S01]  /*42b0*/  HMMA.16816.F32.BF16 R96, R4, R16, R68 ;  /* 0x000000100460723c */ /* 0x004fe20000041844 */
[----:B------:R-:W-:Y:S01]  /*42c0*/  IMAD.MOV.U32 R234, RZ, RZ, R227 ;  /* 0x000000ffffea7224 */ /* 0x000fe200078e00e3 */
[----:B------:R-:W-:-:S06]  /*42d0*/  MOV R79, R224 ;  /* 0x000000e0004f7202 */ /* 0x000fcc0000000f00 */
[C---:B------:R-:W-:Y:S01]  /*42e0*/  HMMA.16816.F32.BF16 R100, R4.reuse, R18, R88 ;  /* 0x000000120464723c */ /* 0x040fe20000041858 */
[----:B------:R-:W2:Y:S06]  /*42f0*/  LDSM.16.MT88.4 R16, [R194+0x4900] ;  /* 0x00490000c210783b */ /* 0x000eac0000004200 */
[----:B------:R-:W-:Y:S01]  /*4300*/  MOV R89, R183 ;  /* 0x000000b700597202 */ /* 0x000fe20000000f00 */
[----:B------:R-:W-:Y:S01]  /*4310*/  HMMA.16816.F32.BF16 R228, R4, R36, R112 ;  /* 0x0000002404e4723c */ /* 0x000fe20000041870 */
[----:B------:R-:W-:Y:S02]  /*4320*/  IMAD.MOV.U32 R90, RZ, RZ, R182 ;  /* 0x000000ffff5a7224 */ /* 0x000fe400078e00b6 */
[----:B------:R-:W-:-:S02]  /*4330*/  IMAD.MOV.U32 R91, RZ, RZ, R42 ;  /* 0x000000ffff5b7224 */ /* 0x000fc400078e002a */
[----:B------:R-:W-:Y:S02]  /*4340*/  IMAD.MOV.U32 R88, RZ, RZ, R190 ;  /* 0x000000ffff587224 */ /* 0x000fe400078e00be */
[----:B------:R-:W-:Y:S01]  /*4350*/  IMAD.MOV.U32 R36, RZ, RZ, R181 ;  /* 0x000000ffff247224 */ /* 0x000fe200078e00b5 */
[----:B------:R-:W-:Y:S01]  /*4360*/  HMMA.16816.F32.BF16 R184, R4, R38, R120 ;  /* 0x0000002604b8723c */ /* 0x000fe20000041878 */
[----:B------:R-:W-:-:S06]  /*4370*/  IMAD.MOV.U32 R37, RZ, RZ, R50 ;  /* 0x000000ffff257224 */ /* 0x000fcc00078e0032 */
[----:B------:R-:W-:Y:S01]  /*4380*/  MOV R39, R180 ;  /* 0x000000b400277202 */ /* 0x000fe20000000f00 */
[----:B------:R-:W-:Y:S01]  /*4390*/  HMMA.16816.F32.BF16 R120, R4, R34, R80 ;  /* 0x000000220478723c */ /* 0x000fe20000041850 */
[----:B------:R-:W-:-:S06]  /*43a0*/  IMAD.MOV.U32 R38, RZ, RZ, R191 ;  /* 0x000000ffff267224 */ /* 0x000fcc00078e00bf */
[----:B------:R-:W-:Y:S01]  /*43b0*/  IMAD.MOV.U32 R34, RZ, RZ, R43 ;  /* 0x000000ffff227224 */ /* 0x000fe200078e002b */
[----:B-1----:R-:W-:Y:S01]  /*43c0*/  HMMA.16816.F32.BF16 R224, R4, R12, R64 ;  /* 0x0000000c04e0723c */ /* 0x002fe20000041840 */
[----:B------:R-:W-:Y:S02]  /*43d0*/  MOV R35, R88 ;  /* 0x0000005800237202 */ /* 0x000fe40000000f00 */
[----:B------:R-:W-:-:S04]  /*43e0*/  MOV R88, R79 ;  /* 0x0000004f00587202 */ /* 0x000fc80000000f00 */
[----:B------:R-:W-:Y:S01]  /*43f0*/  MOV R67, R223 ;  /* 0x000000df00437202 */ /* 0x000fe20000000f00 */
[----:B------:R-:W-:Y:S01]  /*4400*/  HMMA.16816.F32.BF16 R180, R4, R14, R52 ;  /* 0x0000000e04b4723c */ /* 0x000fe20000041834 */
[----:B------:R-:W1:Y:S01]  /*4410*/  LDSM.16.MT88.4 R12, [R196+0x4900] ;  /* 0x00490000c40c783b */ /* 0x000e620000004200 */
[----:B------:R-:W-:Y:S01]  /*4420*/  IMAD.MOV.U32 R66, RZ, RZ, R222 ;  /* 0x000000ffff427224 */ /* 0x000fe200078e00de */
[----:B------:R-:W-:Y:S01]  /*4430*/  MOV R64, R220 ;  /* 0x000000dc00407202 */ /* 0x000fe20000000f00 */
[----:B------:R-:W-:-:S04]  /*4440*/  IMAD.MOV.U32 R65, RZ, RZ, R221 ;  /* 0x000000ffff417224 */ /* 0x000fc800078e00dd */
[C---:B------:R-:W-:Y:S07]  /*4450*/  HMMA.16816.F32.BF16 R72, R4.reuse, R28, R104 ;  /* 0x0000001c0448723c */ /* 0x040fee0000041868 */
[----:B------:R-:W-:Y:S01]  /*4460*/  IMAD.MOV.U32 R106, RZ, RZ, R40 ;  /* 0x000000ffff6a7224 */ /* 0x000fe200078e0028 */
[----:B------:R-:W-:Y:S01]  /*4470*/  HMMA.16816.F32.BF16 R108, R4, R20, R108 ;  /* 0x00000014046c723c */ /* 0x000fe2000004186c */
[----:B------:R-:W-:Y:S01]  /*4480*/  IMAD.MOV.U32 R105, RZ, RZ, R41 ;  /* 0x000000ffff697224 */ /* 0x000fe200078e0029 */
[----:B------:R-:W-:-:S02]  /*4490*/  MOV R107, R48 ;  /* 0x00000030006b7202 */ /* 0x000fc40000000f00 */
[----:B------:R-:W-:-:S04]  /*44a0*/  MOV R104, R49 ;  /* 0x0000003100687202 */ /* 0x000fc80000000f00 */
[C---:B------:R-:W-:Y:S01]  /*44b0*/  HMMA.16816.F32.BF16 R92, R4.reuse, R22, R92 ;  /* 0x00000016045c723c */ /* 0x040fe2000004185c */
[----:B------:R-:W3:Y:S07]  /*44c0*/  LDSM.16.MT88.4 R20, [R195+0x4900] ;  /* 0x00490000c314783b */ /* 0x000eee0000004200 */
[C---:B--2---:R-:W-:Y:S08]  /*44d0*/  HMMA.16816.F32.BF16 R40, R4.reuse, R16, R124 ;  /* 0x000000100428723c */ /* 0x044ff0000004187c */
[C---:B------:R-:W-:Y:S01]  /*44e0*/  HMMA.16816.F32.BF16 R52, R4.reuse, R18, R128 ;  /* 0x000000120434723c */ /* 0x040fe20000041880 */
[----:B------:R-:W2:Y:S07]  /*44f0*/  LDSM.16.MT88.4 R16, [R196+0x6900] ;  /* 0x00690000c410783b */ /* 0x000eae0000004200 */
[C---:B------:R-:W-:Y:S07]  /*4500*/  HMMA.16816.F32.BF16 R220, R4.reuse, R24, R60 ;  /* 0x0000001804dc723c */ /* 0x040fee000004183c */
[----:B------:R-:W-:Y:S01]  /*4510*/  MOV R62, R189 ;  /* 0x000000bd003e7202 */ /* 0x000fe20000000f00 */
[----:B------:R-:W-:Y:S01]  /*4520*/  IMAD.MOV.U32 R63, RZ, RZ, R188 ;  /* 0x000000ffff3f7224 */ /* 0x000fe200078e00bc */
[C---:B-1----:R-:W-:Y:S07]  /*4530*/  HMMA.16816.F32.BF16 R48, R4.reuse, R12, R132 ;  /* 0x0000000c0430723c */ /* 0x042fee0000041884 */
[----:B------:R-:W-:Y:S01]  /*4540*/  IMAD.MOV.U32 R132, RZ, RZ, R0 ;  /* 0x000000ffff847224 */ /* 0x000fe200078e0000 */
[----:B------:R-:W-:Y:S01]  /*4550*/  HMMA.16816.F32.BF16 R188, R4, R32, R56 ;  /* 0x0000002004bc723c */ /* 0x000fe20000041838 */
[----:B------:R-:W-:Y:S01]  /*4560*/  FFMA.FTZ R0, R155, c[0x0][0x2d0], -R8 ;  /* 0x0000b4009b007a23 */ /* 0x000fe20000010808 */
[----:B------:R-:W-:Y:S01]  /*4570*/  MOV R135, R76 ;  /* 0x0000004c00877202 */ /* 0x000fe20000000f00 */
[----:B------:R-:W-:-:S02]  /*4580*/  IMAD.MOV.U32 R133, RZ, RZ, R78 ;  /* 0x000000ffff857224 */ /* 0x000fc400078e004e */
[----:B------:R-:W-:Y:S02]  /*4590*/  IMAD.MOV.U32 R134, RZ, RZ, R77 ;  /* 0x000000ffff867224 */ /* 0x000fe400078e004d */
[----:B------:R-:W-:Y:S01]  /*45a0*/  IMAD.MOV.U32 R33, RZ, RZ, R90 ;  /* 0x000000ffff217224 */ /* 0x000fe200078e005a */
[C---:B------:R-:W-:Y:S01]  /*45b0*/  HMMA.16816.F32.BF16 R56, R4.reuse, R30, R116 ;  /* 0x0000001e0438723c */ /* 0x040fe20000041874 */
[----:B------:R-:W1:Y:S01]  /*45c0*/  LDSM.16.MT88.4 R28, [R194+0x6900] ;  /* 0x00690000c21c783b */ /* 0x000e620000004200 */
[----:B------:R-:W-:Y:S02]  /*45d0*/  IMAD.MOV.U32 R90, RZ, RZ, R37 ;  /* 0x000000ffff5a7224 */ /* 0x000fe400078e0025 */
[----:B------:R-:W-:Y:S01]  /*45e0*/  IMAD.MOV.U32 R32, RZ, RZ, R89 ;  /* 0x000000ffff207224 */ /* 0x000fe200078e0059 */
[----:B------:R-:W-:Y:S01]  /*45f0*/  MOV R89, R91 ;  /* 0x0000005b00597202 */ /* 0x000fe20000000f00 */
[----:B------:R-:W-:Y:S02]  /*4600*/  IMAD.MOV.U32 R91, RZ, RZ, R234 ;  /* 0x000000ffff5b7224 */ /* 0x000fe400078e00ea */
[C---:B------:R-:W-:Y:S01]  /*4610*/  HMMA.16816.F32.BF16 R68, R4.reuse, R14, R148 ;  /* 0x0000000e0444723c */ /* 0x040fe20000041894 */
[----:B------:R-:W4:Y:S01]  /*4620*/  LDSM.16.MT88.4 R12, [R195+0x6900] ;  /* 0x00690000c30c783b */ /* 0x000f220000004200 */
[----:B------:R5:W2:Y:S05]  /*4630*/  MUFU.EX2 R148, R0 ;  /* 0x0000000000947308 */ /* 0x000aaa0000000800 */
[----:B------:R-:W-:Y:S01]  /*4640*/  IMAD.MOV.U32 R150, RZ, RZ, R63 ;  /* 0x000000ffff967224 */ /* 0x000fe200078e003f */
[----:B------:R-:W-:Y:S01]  /*4650*/  HMMA.16816.F32.BF16 R112, R4, R26, R84 ;  /* 0x0000001a0470723c */ /* 0x000fe20000041854 */
[----:B------:R-:W4:Y:S01]  /*4660*/  LDSM.16.MT88.4 R24, [R193+0x6900] ;  /* 0x00690000c118783b */ /* 0x000f220000004200 */
[----:B------:R-:W-:-:S06]  /*4670*/  IMAD.MOV.U32 R151, RZ, RZ, R62 ;  /* 0x000000ffff977224 */ /* 0x000fcc00078e003e */
[----:B---3--:R-:W-:Y:S01]  /*4680*/  HMMA.16816.F32.BF16 R60, R4, R20, R168 ;  /* 0x00000014043c723c */ /* 0x008fe200000418a8 */
[----:B-----5:R-:W-:-:S04]  /*4690*/  FFMA.FTZ R0, R157, c[0x0][0x2d0], -R8 ;  /* 0x0000b4009d007a23 */ /* 0x020fc80000010808 */
[----:B------:R3:W5:Y:S02]  /*46a0*/  MUFU.EX2 R149, R0 ;  /* 0x0000000000957308 */ /* 0x0007640000000800 */
[----:B------:R-:W-:Y:S01]  /*46b0*/  IMAD.MOV.U32 R169, RZ, RZ, R150 ;  /* 0x000000ffffa97224 */ /* 0x000fe200078e0096 */
[C---:B--2---:R-:W-:Y:S01]  /*46c0*/  HMMA.16816.F32.BF16 R76, R4.reuse, R16, R136 ;  /* 0x00000010044c723c */ /* 0x044fe20000041888 */
[----:B------:R-:W-:Y:S01]  /*46d0*/  IMAD.MOV.U32 R170, RZ, RZ, R151 ;  /* 0x000000ffffaa7224 */ /* 0x000fe200078e0097 */
[----:B------:R-:W-:Y:S01]  /*46e0*/  MOV R171, R104 ;  /* 0x0000006800ab7202 */ /* 0x000fe20000000f00 */
[----:B------:R-:W-:Y:S01]  /*46f0*/  IMAD.MOV.U32 R104, RZ, RZ, R64 ;  /* 0x000000ffff687224 */ /* 0x000fe200078e0040 */
[----:B------:R-:W-:Y:S01]  /*4700*/  MOV R150, R107 ;  /* 0x0000006b00967202 */ /* 0x000fe20000000f00 */
[----:B------:R-:W-:Y:S02]  /*4710*/  IMAD.MOV.U32 R107, RZ, RZ, R67 ;  /* 0x000000ffff6b7224 */ /* 0x000fe400078e0043 */
[----:B------:R-:W-:Y:S01]  /*4720*/  MOV R138, R148 ;  /* 0x00000094008a7202 */ /* 0x000fe20000000f00 */
[----:B------:R-:W-:Y:S01]  /*4730*/  IMAD.MOV.U32 R148, RZ, RZ, R105 ;  /* 0x000000ffff947224 */ /* 0x000fe200078e0069 */
[----:B------:R-:W-:Y:S01]  /*4740*/  MOV R105, R65 ;  /* 0x0000004100697202 */ /* 0x000fe20000000f00 */
[----:B-1----:R-:W-:Y:S01]  /*4750*/  HMMA.16816.F32.BF16 R84, R4, R28, R144 ;  /* 0x0000001c0454723c */ /* 0x002fe20000041890 */
[----:B------:R-:W-:Y:S01]  /*4760*/  IMAD.MOV.U32 R151, RZ, RZ, R34 ;  /* 0x000000ffff977224 */ /* 0x000fe200078e0022 */
[----:B------:R-:W-:Y:S01]  /*4770*/  MOV R34, R219 ;  /* 0x000000db00227202 */ /* 0x000fe20000000f00 */
[----:B------:R-:W-:-:S02]  /*4780*/  IMAD.MOV.U32 R155, RZ, RZ, R150 ;  /* 0x000000ffff9b7224 */ /* 0x000fc400078e0096 */
[----:B---3--:R-:W-:Y:S02]  /*4790*/  FFMA.FTZ R0, R159, c[0x0][0x2d0], -R8 ;  /* 0x0000b4009f007a23 */ /* 0x008fe40000010808 */
[----:B-----5:R-:W-:Y:S01]  /*47a0*/  IMAD.MOV.U32 R137, RZ, RZ, R149 ;  /* 0x000000ffff897224 */ /* 0x020fe200078e0095 */
[C---:B------:R-:W-:Y:S01]  /*47b0*/  HMMA.16816.F32.BF16 R128, R4.reuse, R30, R160 ;  /* 0x0000001e0480723c */ /* 0x040fe200000418a0 */
[----:B------:R1:W2:Y:S01]  /*47c0*/  MUFU.EX2 R37, R0 ;  /* 0x0000000000257308 */ /* 0x0002a20000000800 */
[----:B------:R-:W-:Y:S01]  /*47d0*/  IMAD.MOV.U32 R149, RZ, RZ, R106 ;  /* 0x000000ffff957224 */ /* 0x000fe200078e006a */
[----:B------:R-:W3:Y:S01]  /*47e0*/  LDSM.16.MT88.4 R28, [R193+0x1100] ;  /* 0x00110000c11c783b */ /* 0x000ee20000004200 */
[----:B------:R-:W-:Y:S02]  /*47f0*/  IMAD.MOV.U32 R106, RZ, RZ, R66 ;  /* 0x000000ffff6a7224 */ /* 0x000fe400078e0042 */
[----:B------:R-:W-:Y:S02]  /*4800*/  IMAD.MOV.U32 R150, RZ, RZ, R35 ;  /* 0x000000ffff967224 */ /* 0x000fe400078e0023 */
[----:B------:R-:W-:Y:S01]  /*4810*/  HMMA.16816.F32.BF16 R124, R4, R22, R164 ;  /* 0x00000016047c723c */ /* 0x000fe200000418a4 */
[----:B------:R-:W-:Y:S01]  /*4820*/  LDSM.16.MT88.4 R20, [R196+0x1100] ;  /* 0x00110000c414783b */ /* 0x000fe20000004200 */
[----:B------:R-:W-:-:S05]  /*4830*/  IMAD.MOV.U32 R145, RZ, RZ, R155 ;  /* 0x000000ffff917224 */ /* 0x000fca00078e009b */
[----:B------:R-:W-:Y:S01]  /*4840*/  MOV R166, R170 ;  /* 0x000000aa00a67202 */ /* 0x000fe20000000f00 */
[C---:B------:R-:W-:Y:S01]  /*4850*/  HMMA.16816.F32.BF16 R64, R4.reuse, R18, R44 ;  /* 0x000000120440723c */ /* 0x040fe2000004182c */
[----:B-1----:R-:W-:Y:S01]  /*4860*/  FFMA.FTZ R0, R176, c[0x0][0x2d0], -R8 ;  /* 0x0000b400b0007a23 */ /* 0x002fe20000010808 */
[----:B------:R-:W-:Y:S01]  /*4870*/  LDSM.16.MT88.4 R16, [R195+0x1100] ;  /* 0x00110000c310783b */ /* 0x000fe20000004200 */
[----:B------:R-:W-:Y:S02]  /*4880*/  IMAD.MOV.U32 R165, RZ, RZ, R171 ;  /* 0x000000ffffa57224 */ /* 0x000fe400078e00ab */
[----:B------:R1:W5:Y:S01]  /*4890*/  MUFU.EX2 R168, R0 ;  /* 0x0000000000a87308 */ /* 0x0003620000000800 */
[----:B------:R-:W-:Y:S01]  /*48a0*/  IMAD.MOV.U32 R164, RZ, RZ, R148 ;  /* 0x000000ffffa47224 */ /* 0x000fe200078e0094 */
[----:B------:R-:W-:Y:S01]  /*48b0*/  MOV R148, R107 ;  /* 0x0000006b00947202 */ /* 0x000fe20000000f00 */
[----:B----4-:R-:W-:Y:S01]  /*48c0*/  HMMA.16816.F32.BF16 R44, R4, R12, R236 ;  /* 0x0000000c042c723c */ /* 0x010fe200000418ec */
[----:B------:R-:W-:-:S02]  /*48d0*/  IMAD.MOV.U32 R170, RZ, RZ, R105 ;  /* 0x000000ffffaa7224 */ /* 0x000fc400078e0069 */
[----:B------:R-:W-:Y:S01]  /*48e0*/  IMAD.MOV.U32 R171, RZ, RZ, R106 ;  /* 0x000000ffffab7224 */ /* 0x000fe200078e006a */
[----:B------:R-:W-:Y:S01]  /*48f0*/  MOV R106, R39 ;  /* 0x00000027006a7202 */ /* 0x000fe20000000f00 */
[----:B------:R-:W-:Y:S02]  /*4900*/  IMAD.MOV.U32 R105, RZ, RZ, R38 ;  /* 0x000000ffff697224 */ /* 0x000fe400078e0026 */
[----:B------:R-:W-:Y:S01]  /*4910*/  IMAD.MOV.U32 R107, RZ, RZ, R36 ;  /* 0x000000ffff6b7224 */ /* 0x000fe200078e0024 */
[----:B------:R-:W-:Y:S01]  /*4920*/  HMMA.16816.F32.BF16 R80, R4, R24, R140 ;  /* 0x000000180450723c */ /* 0x000fe2000004188c */
[----:B--2---:R-:W-:Y:S02]  /*4930*/  IMAD.MOV.U32 R239, RZ, RZ, R37 ;  /* 0x000000ffffef7224 */ /* 0x004fe400078e0025 */
[----:B------:R-:W-:Y:S01]  /*4940*/  IMAD.MOV.U32 R167, RZ, RZ, R169 ;  /* 0x000000ffffa77224 */ /* 0x000fe200078e00a9 */
[----:B------:R-:W-:Y:S01]  /*4950*/  MOV R169, R104 ;  /* 0x0000006800a97202 */ /* 0x000fe20000000f00 */
[----:B-1----:R-:W-:-:S02]  /*4960*/  FFMA.FTZ R0, R152, c[0x0][0x2d0], -R2 ;  /* 0x0000b40098007a23 */ /* 0x002fc40000010802 */
[----:B-----5:R-:W-:Y:S01]  /*4970*/  IMAD.MOV.U32 R238, RZ, RZ, R168 ;  /* 0x000000ffffee7224 */ /* 0x020fe200078e00a8 */
[C---:B------:R-:W-:Y:S01]  /*4980*/  HMMA.16816.F32.BF16 R116, R4.reuse, R26, R172 ;  /* 0x0000001a0474723c */ /* 0x040fe200000418ac */
[----:B------:R1:W-:Y:S01]  /*4990*/  MUFU.EX2 R234, R0 ;  /* 0x0000000000ea7308 */ /* 0x0003e20000000800 */
[----:B------:R-:W2:Y:S01]  /*49a0*/  LDSM.16.MT88.4 R24, [R194+0x1100] ;  /* 0x00110000c218783b */ /* 0x000ea20000004200 */
[----:B------:R-:W-:Y:S01]  /*49b0*/  MOV R143, R149 ;  /* 0x00000095008f7202 */ /* 0x000fe20000000f00 */
[----:B------:R-:W-:Y:S01]  /*49c0*/  IMAD.MOV.U32 R168, RZ, RZ, R151 ;  /* 0x000000ffffa87224 */ /* 0x000fe200078e0097 */
[----:B------:R-:W-:Y:S01]  /*49d0*/  MOV R151, R32 ;  /* 0x0000002000977202 */ /* 0x000fe20000000f00 */
[----:B------:R-:W-:Y:S01]  /*49e0*/  IMAD.MOV.U32 R149, RZ, RZ, R34 ;  /* 0x000000ffff957224 */ /* 0x000fe200078e0022 */
[----:B------:R-:W-:Y:S01]  /*49f0*/  MOV R146, R143 ;  /* 0x0000008f00927202 */ /* 0x000fe20000000f00 */
[----:B------:R-:W-:Y:S01]  /*4a00*/  HMMA.16816.F32.BF16 R36, R4, R14, R240 ;  /* 0x0000000e0424723c */ /* 0x000fe200000418f0 */
[----:B------:R-:W4:Y:S01]  /*4a10*/  LDSM.16.MT88.4 R12, [R193+0x3100] ;  /* 0x00310000c10c783b */ /* 0x000f220000004200 */
[----:B------:R-:W-:Y:S01]  /*4a20*/  IMAD.MOV.U32 R104, RZ, RZ, R33 ;  /* 0x000000ffff687224 */ /* 0x000fe200078e0021 */
[----:B------:R-:W-:Y:S01]  /*4a30*/  MOV R147, R151 ;  /* 0x0000009700937202 */ /* 0x000fe20000000f00 */
[----:B------:R-:W-:Y:S01]  /*4a40*/  IMAD.MOV.U32 R237, RZ, RZ, R105 ;  /* 0x000000ffffed7224 */ /* 0x000fe200078e0069 */
[----:B------:R-:W-:Y:S01]  /*4a50*/  LDSM.16.MT88.4 R32, [R194+0x3100] ;  /* 0x00310000c220783b */ /* 0x000fe20000004200 */
[----:B------:R-:W-:Y:S01]  /*4a60*/  MOV R152, R169 ;  /* 0x000000a900987202 */ /* 0x000fe20000000f00 */
[----:B------:R-:W-:Y:S01]  /*4a70*/  IMAD.MOV.U32 R155, RZ, RZ, R104 ;  /* 0x000000ffff9b7224 */ /* 0x000fe200078e0068 */
[----:B------:R-:W-:Y:S01]  /*4a80*/  F2FP.BF16.PACK_AB R4, R137, R138 ;  /* 0x0000008a8904723e */ /* 0x000fe200000010ff */
[----:B-1----:R-:W-:Y:S01]  /*4a90*/  FFMA.FTZ R0, R154, c[0x0][0x2d0], -R2 ;  /* 0x0000b4009a007a23 */ /* 0x002fe20000010802 */
[----:B------:R-:W-:Y:S01]  /*4aa0*/  F2FP.BF16.PACK_AB R6, R238, R239 ;  /* 0x000000efee06723e */ /* 0x000fe200000010ff */
[----:B------:R-:W-:Y:S01]  /*4ab0*/  IMAD.MOV.U32 R236, RZ, RZ, R107 ;  /* 0x000000ffffec7224 */ /* 0x000fe200078e006b */
[----:B------:R-:W-:Y:S01]  /*4ac0*/  MOV R154, R148 ;  /* 0x00000094009a7202 */ /* 0x000fe20000000f00 */
[----:B------:R1:W5:Y:S01]  /*4ad0*/  MUFU.EX2 R219, R0 ;  /* 0x0000000000db7308 */ /* 0x0003620000000800 */
[----:B------:R-:W-:Y:S01]  /*4ae0*/  MOV R169, R106 ;  /* 0x0000006a00a97202 */ /* 0x000fe20000000f00 */
[----:B------:R-:W-:Y:S01]  /*4af0*/  IMAD.MOV.U32 R139, RZ, RZ, R170 ;  /* 0x000000ffff8b7224 */ /* 0x000fe200078e00aa */
[----:B------:R-:W-:Y:S01]  /*4b00*/  MOV R170, R178 ;  /* 0x000000b200aa7202 */ /* 0x000fe20000000f00 */
[----:B------:R-:W-:-:S02]  /*4b10*/  IMAD.MOV.U32 R144, RZ, RZ, R168 ;  /* 0x000000ffff907224 */ /* 0x000fc400078e00a8 */
[----:B------:R-:W-:Y:S02]  /*4b20*/  IMAD.MOV.U32 R136, RZ, RZ, R171 ;  /* 0x000000ffff887224 */ /* 0x000fe400078e00ab */
[----:B------:R-:W-:Y:S02]  /*4b30*/  IMAD.MOV.U32 R171, RZ, RZ, R179 ;  /* 0x000000ffffab7224 */ /* 0x000fe400078e00b3 */
[--C-:B-1----:R-:W-:Y:S01]  /*4b40*/  FFMA.FTZ R0, R153, c[0x0][0x2d0], -R2.reuse ;  /* 0x0000b40099007a23 */ /* 0x102fe20000010802 */
[----:B-----5:R-:W-:Y:S01]  /*4b50*/  F2FP.BF16.PACK_AB R5, R219, R234 ;  /* 0x000000eadb05723e */ /* 0x020fe200000010ff */
[----:B------:R-:W-:Y:S02]  /*4b60*/  IMAD.MOV.U32 R153, RZ, RZ, R149 ;  /* 0x000000ffff997224 */ /* 0x000fe400078e0095 */
[----:B------:R1:W-:Y:S02]  /*4b70*/  MUFU.EX2 R159, R0 ;  /* 0x00000000009f7308 */ /* 0x0003e40000000800 */
[----:B-1----:R-:W-:-:S02]  /*4b80*/  FFMA.FTZ R0, R158, c[0x0][0x2d0], -R2 ;  /* 0x0000b4009e007a23 */ /* 0x002fc40000010802 */
[----:B------:R-:W-:-:S04]  /*4b90*/  IMAD.MOV.U32 R158, RZ, RZ, R150 ;  /* 0x000000ffff9e7224 */ /* 0x000fc800078e0096 */
[----:B------:R-:W1:Y:S02]  /*4ba0*/  MUFU.EX2 R157, R0 ;  /* 0x00000000009d7308 */ /* 0x000e640000000800 */
[----:B-1----:R-:W-:Y:S01]  /*4bb0*/  F2FP.BF16.PACK_AB R7, R157, R159 ;  /* 0x0000009f9d07723e */ /* 0x002fe200000010ff */
[----:B------:R-:W-:-:S06]  /*4bc0*/  FFMA.FTZ R0, R177, c[0x0][0x2d0], -R8 ;  /* 0x0000b400b1007a23 */ /* 0x000fcc0000010808 */
[C---:B---3--:R-:W-:Y:S08]  /*4bd0*/  HMMA.16816.F32.BF16 R160, R4.reuse, R28, R88 ;  /* 0x0000001c04a0723c */ /* 0x048ff00000041858 */
[C---:B------:R-:W-:Y:S01]  /*4be0*/  HMMA.16816.F32.BF16 R88, R4.reuse, R30, R248 ;  /* 0x0000001e0458723c */ /* 0x040fe200000418f8 */
[----:B------:R-:W1:Y:S01]  /*4bf0*/  LDSM.16.MT88.4 R28, [R196+0x3100] ;  /* 0x00310000c41c783b */ /* 0x000e620000004200 */
[----:B------:R3:W-:Y:S05]  /*4c00*/  MUFU.EX2 R250, R0 ;  /* 0x0000000000fa7308 */ /* 0x0007ea0000000800 */
[----:B------:R-:W-:Y:S01]  /*4c10*/  IMAD.MOV.U32 R251, RZ, RZ, R239 ;  /* 0x000000fffffb7224 */ /* 0x000fe200078e00ef */
[----:B--2---:R-:W-:Y:S01]  /*4c20*/  HMMA.16816.F32.BF16 R132, R4, R24, R132 ;  /* 0x000000180484723c */ /* 0x004fe20000041884 */
[----:B------:R-:W-:Y:S01]  /*4c30*/  MOV R239, R145 ;  /* 0x0000009100ef7202 */ /* 0x000fe20000000f00 */
[----:B------:R-:W-:-:S06]  /*4c40*/  IMAD.MOV.U32 R145, RZ, RZ, R167 ;  /* 0x000000ffff917224 */ /* 0x000fcc00078e00a7 */
[----:B------:R-:W-:Y:S01]  /*4c50*/  HMMA.16816.F32.BF16 R244, R4, R26, R244 ;  /* 0x0000001a04f4723c */ /* 0x000fe200000418f4 */
[----:B------:R-:W2:Y:S01]  /*4c60*/  LDSM.16.MT88.4 R24, [R195+0x3100] ;  /* 0x00310000c318783b */ /* 0x000ea20000004200 */
[----:B---3--:R-:W-:-:S04]  /*4c70*/  FFMA.FTZ R0, R169, c[0x0][0x2d0], -R8 ;  /* 0x0000b400a9007a23 */ /* 0x008fc80000010808 */
[----:B------:R3:W5:Y:S02]  /*4c80*/  MUFU.EX2 R249, R0 ;  /* 0x0000000000f97308 */ /* 0x0007640000000800 */
[C---:B----4-:R-:W-:Y:S08]  /*4c90*/  HMMA.16816.F32.BF16 R96, R4.reuse, R12, R96 ;  /* 0x0000000c0460723c */ /* 0x050ff00000041860 */
[----:B------:R-:W-:Y:S01]  /*4ca0*/  HMMA.16816.F32.BF16 R100, R4, R14, R100 ;  /* 0x0000000e0464723c */ /* 0x000fe20000041864 */
[----:B------:R-:W4:Y:S01]  /*4cb0*/  LDSM.16.MT88.4 R12, [R194+0x5100] ;  /* 0x00510000c20c783b */ /* 0x000f220000004200 */
[----:B---3--:R-:W-:-:S06]  /*4cc0*/  FFMA.FTZ R0, R170, c[0x0][0x2d0], -R8 ;  /* 0x0000b400aa007a23 */ /* 0x008fcc0000010808 */
[C---:B------:R-:W-:Y:S01]  /*4cd0*/  HMMA.16816.F32.BF16 R140, R4.reuse, R20, R228 ;  /* 0x00000014048c723c */ /* 0x040fe200000418e4 */
[----:B------:R3:W-:Y:S07]  /*4ce0*/  MUFU.EX2 R248, R0 ;  /* 0x0000000000f87308 */ /* 0x0007ee0000000800 */
[C---:B------:R-:W-:Y:S01]  /*4cf0*/  HMMA.16816.F32.BF16 R228, R4.reuse, R22, R184 ;  /* 0x0000001604e4723c */ /* 0x040fe200000418b8 */
[----:B------:R-:W2:Y:S07]  /*4d00*/  LDSM.16.MT88.4 R20, [R193+0x5100] ;  /* 0x00510000c114783b */ /* 0x000eae0000004200 */
[----:B------:R-:W-:Y:S01]  /*4d10*/  HMMA.16816.F32.BF16 R148, R4, R16, R108 ;  /* 0x000000100494723c */ /* 0x000fe2000004186c */
[----:B---3--:R-:W-:Y:S01]  /*4d20*/  FFMA.FTZ R0, R236, c[0x0][0x2d0], -R8 ;  /* 0x0000b400ec007a23 */ /* 0x008fe20000010808 */
[----:B------:R-:W-:-:S02]  /*4d30*/  MOV R236, R139 ;  /* 0x0000008b00ec7202 */ /* 0x000fc40000000f00 */
[----:B------:R-:W-:-:S04]  /*4d40*/  MOV R139, R10 ;  /* 0x0000000a008b7202 */ /* 0x000fc80000000f00 */
[C---:B------:R-:W-:Y:S01]  /*4d50*/  HMMA.16816.F32.BF16 R92, R4.reuse, R18, R92 ;  /* 0x00000012045c723c */ /* 0x040fe2000004185c */
[----:B------:R-:W3:Y:S07]  /*4d60*/  LDSM.16.MT88.4 R16, [R196+0x5100] ;  /* 0x00510000c410783b */ /* 0x000eee0000004200 */
[C---:B-1----:R-:W-:Y:S08]  /*4d70*/  HMMA.16816.F32.BF16 R108, R4.reuse, R28, R220 ;  /* 0x0000001c046c723c */ /* 0x042ff000000418dc */
[C---:B------:R-:W-:Y:S01]  /*4d80*/  HMMA.16816.F32.BF16 R112, R4.reuse, R30, R112 ;  /* 0x0000001e0470723c */ /* 0x040fe20000041870 */
[----:B------:R-:W1:Y:S07]  /*4d90*/  LDSM.16.MT88.4 R28, [R195+0x5100] ;  /* 0x00510000c31c783b */ /* 0x000e6e0000004200 */
[C---:B------:R-:W-:Y:S08]  /*4da0*/  HMMA.16816.F32.BF16 R104, R4.reuse, R32, R224 ;  /* 0x000000200468723c */ /* 0x040ff000000418e0 */
[C---:B--2---:R-:W-:Y:S08]  /*4db0*/  HMMA.16816.F32.BF16 R224, R4.reuse, R26, R120 ;  /* 0x0000001a04e0723c */ /* 0x044ff00000041878 */
[C---:B----4-:R-:W-:Y:S01]  /*4dc0*/  HMMA.16816.F32.BF16 R120, R4.reuse, R12, R40 ;  /* 0x0000000c0478723c */ /* 0x050fe20000041828 */
[----:B------:R-:W-:Y:S07]  /*4dd0*/  LDSM.16.MT88.4 R40, [R193+0x3900] ;  /* 0x00390000c128783b */ /* 0x000fee0000004200 */
[C---:B------:R-:W-:Y:S01]  /*4de0*/  HMMA.16816.F32.BF16 R184, R4.reuse, R14, R52 ;  /* 0x0000000e04b8723c */ /* 0x040fe20000041834 */
[----:B------:R-:W2:Y:S06]  /*4df0*/  LDSM.16.MT88.4 R12, [R196+0x7100] ;  /* 0x00710000c40c783b */ /* 0x000eac0000004200 */
[----:B------:R-:W-:Y:S01]  /*4e00*/  MOV R53, R236 ;  /* 0x000000ec00357202 */ /* 0x000fe20000000f00 */
[C---:B------:R-:W-:Y:S01]  /*4e10*/  HMMA.16816.F32.BF16 R188, R4.reuse, R24, R188 ;  /* 0x0000001804bc723c */ /* 0x040fe200000418bc */
[----:B------:R-:W4:Y:S07]  /*4e20*/  LDSM.16.MT88.4 R24, [R193+0x7100] ;  /* 0x00710000c118783b */ /* 0x000f2e0000004200 */
[C---:B------:R-:W-:Y:S07]  /*4e30*/  HMMA.16816.F32.BF16 R240, R4.reuse, R20, R72 ;  /* 0x0000001404f0723c */ /* 0x040fee0000041848 */
[----:B------:R-:W-:Y:S01]  /*4e40*/  MOV R75, R238 ;  /* 0x000000ee004b7202 */ /* 0x000fe20000000f00 */
[----:B------:R-:W-:Y:S01]  /*4e50*/  HMMA.16816.F32.BF16 R220, R4, R22, R56 ;  /* 0x0000001604dc723c */ /* 0x000fe20000041838 */
[----:B------:R-:W2:Y:S01]  /*4e60*/  LDSM.16.MT88.4 R20, [R194+0x7100] ;  /* 0x00710000c214783b */ /* 0x000ea20000004200 */
[----:B------:R-:W-:-:S02]  /*4e70*/  IMAD.MOV.U32 R74, RZ, RZ, R237 ;  /* 0x000000ffff4a7224 */ /* 0x000fc400078e00ed */
[----:B------:R-:W-:Y:S01]  /*4e80*/  IMAD.MOV.U32 R238, RZ, RZ, R144 ;  /* 0x000000ffffee7224 */ /* 0x000fe200078e0090 */
[----:B------:R-:W-:Y:S01]  /*4e90*/  LDSM.16.MT88.4 R56, [R196+0x3900] ;  /* 0x00390000c438783b */ /* 0x000fe20000004200 */
[----:B------:R-:W-:Y:S02]  /*4ea0*/  IMAD.MOV.U32 R237, RZ, RZ, R152 ;  /* 0x000000ffffed7224 */ /* 0x000fe400078e0098 */
[C---:B------:R-:W-:Y:S01]  /*4eb0*/  HMMA.16816.F32.BF16 R32, R4.reuse, R34, R180 ;  /* 0x000000220420723c */ /* 0x040fe200000418b4 */
[----:B------:R-:W-:Y:S02]  /*4ec0*/  IMAD.MOV.U32 R144, RZ, RZ, R11 ;  /* 0x000000ffff907224 */ /* 0x000fe400078e000b */
[----:B------:R-:W-:Y:S02]  /*4ed0*/  IMAD.MOV.U32 R152, RZ, RZ, R9 ;  /* 0x000000ffff987224 */ /* 0x000fe400078e0009 */
[----:B------:R-:W2:Y:S01]  /*4ee0*/  LDSM.16.MT88.4 R8, [R195+0x7100] ;  /* 0x00710000c308783b */ /* 0x000ea20000004200 */
[----:B------:R-:W-:Y:S01]  /*4ef0*/  IMAD.MOV.U32 R73, RZ, RZ, R171 ;  /* 0x000000ffff497224 */ /* 0x000fe200078e00ab */
[----:B------:R-:W-:Y:S01]  /*4f00*/  MOV R181, R153 ;  /* 0x0000009900b57202 */ /* 0x000fe20000000f00 */
[----:B------:R-:W-:Y:S01]  /*4f10*/  IMAD.MOV.U32 R153, RZ, RZ, R146 ;  /* 0x000000ffff997224 */ /* 0x000fe200078e0092 */
[----:B---3--:R-:W-:Y:S01]  /*4f20*/  HMMA.16816.F32.BF16 R176, R4, R16, R48 ;  /* 0x0000001004b0723c */ /* 0x008fe20000041830 */
[----:B------:R-:W-:Y:S01]  /*4f30*/  IMAD.MOV.U32 R146, RZ, RZ, R166 ;  /* 0x000000ffff927224 */ /* 0x000fe200078e00a6 */
[----:B------:R-:W3:Y:S01]  /*4f40*/  LDSM.16.MT88.4 R48, [R194+0x3900] ;  /* 0x00390000c230783b */ /* 0x000ee20000004200 */
[----:B------:R-:W-:-:S02]  /*4f50*/  IMAD.MOV.U32 R182, RZ, RZ, R154 ;  /* 0x000000ffffb67224 */ /* 0x000fc400078e009a */
[----:B------:R-:W-:Y:S02]  /*4f60*/  IMAD.MOV.U32 R180, RZ, RZ, R158 ;  /* 0x000000ffffb47224 */ /* 0x000fe400078e009e */
[----:B------:R-:W-:Y:S01]  /*4f70*/  IMAD.MOV.U32 R183, RZ, RZ, R136 ;  /* 0x000000ffffb77224 */ /* 0x000fe200078e0088 */
[C---:B------:R-:W-:Y:S01]  /*4f80*/  HMMA.16816.F32.BF16 R172, R4.reuse, R18, R68 ;  /* 0x0000001204ac723c */ /* 0x040fe20000041844 */
[----:B------:R4:W2:Y:S01]  /*4f90*/  MUFU.EX2 R158, R0 ;  /* 0x00000000009e7308 */ /* 0x0008a20000000800 */
[----:B------:R-:W-:Y:S01]  /*4fa0*/  MOV R55, R182 ;  /* 0x000000b600377202 */ /* 0x000fe20000000f00 */
[----:B------:R-:W-:Y:S01]  /*4fb0*/  IMAD.MOV.U32 R54, RZ, RZ, R183 ;  /* 0x000000ffff367224 */ /* 0x000fe200078e00b7 */
[----:B------:R-:W-:Y:S01]  /*4fc0*/  MOV R136, R165 ;  /* 0x000000a500887202 */ /* 0x000fe20000000f00 */
[----:B------:R-:W-:Y:S02]  /*4fd0*/  IMAD.MOV.U32 R52, RZ, RZ, R237 ;  /* 0x000000ffff347224 */ /* 0x000fe400078e00ed */
[----:B------:R-:W-:Y:S01]  /*4fe0*/  IMAD.MOV.U32 R69, RZ, RZ, R144 ;  /* 0x000000ffff457224 */ /* 0x000fe200078e0090 */
[----:B-1----:R-:W-:Y:S01]  /*4ff0*/  HMMA.16816.F32.BF16 R168, R4, R28, R60 ;  /* 0x0000001c04a8723c */ /* 0x002fe2000004183c */
[----:B------:R-:W-:Y:S01]  /*5000*/  MOV R70, R145 ;  /* 0x0000009100467202 */ /* 0x000fe20000000f00 */
[----:B------:R-:W-:Y:S01]  /*5010*/  IMAD.MOV.U32 R68, RZ, RZ, R180 ;  /* 0x000000ffff447224 */ /* 0x000fe200078e00b4 */
[----:B------:R-:W-:Y:S01]  /*5020*/  MOV R71, R152 ;  /* 0x0000009800477202 */ /* 0x000fe20000000f00 */
[----:B------:R-:W-:-:S02]  /*5030*/  IMAD.MOV.U32 R154, RZ, RZ, R164 ;  /* 0x000000ffff9a7224 */ /* 0x000fc400078e00a4 */
[----:B------:R-:W-:Y:S01]  /*5040*/  LDSM.16.MT88.4 R164, [R193+0x1900] ;  /* 0x00190000c1a4783b */ /* 0x000fe20000004200 */
[----:B------:R-:W-:Y:S01]  /*5050*/  IMAD.MOV.U32 R61, RZ, RZ, R146 ;  /* 0x000000ffff3d7224 */ /* 0x000fe200078e0092 */
[----:B------:R-:W-:Y:S01]  /*5060*/  MOV R60, R147 ;  /* 0x00000093003c7202 */ /* 0x000fe20000000f00 */
[----:B----4-:R-:W-:Y:S01]  /*5070*/  FFMA.FTZ R0, R252, c[0x0][0x2d0], -R2 ;  /* 0x0000b400fc007a23 */ /* 0x010fe20000010802 */
[----:B------:R-:W1:Y:S01]  /*5080*/  LDSM.16.MT88.4 R144, [R196+0x1900] ;  /* 0x00190000c490783b */ /* 0x000e620000004200 */
[----:B------:R-:W-:Y:S01]  /*5090*/  IMAD.MOV.U32 R63, RZ, RZ, R181 ;  /* 0x000000ffff3f7224 */ /* 0x000fe200078e00b5 */
[----:B------:R-:W-:Y:S01]  /*50a0*/  HMMA.16816.F32.BF16 R124, R4, R30, R124 ;  /* 0x0000001e047c723c */ /* 0x000fe2000004187c */
[----:B------:R4:W-:Y:S01]  /*50b0*/  MUFU.EX2 R19, R0 ;  /* 0x0000000000137308 */ /* 0x0009e20000000800 */
[----:B------:R-:W-:Y:S01]  /*50c0*/  MOV R62, R136 ;  /* 0x00000088003e7202 */ /* 0x000fe20000000f00 */
[----:B------:R-:W-:Y:S02]  /*50d0*/  IMAD.MOV.U32 R252, RZ, RZ, R155 ;  /* 0x000000fffffc7224 */ /* 0x000fe400078e009b */
[----:B------:R-:W-:-:S03]  /*50e0*/  IMAD.MOV.U32 R72, RZ, RZ, R154 ;  /* 0x000000ffff487224 */ /* 0x000fc600078e009a */
[C---:B--2---:R-:W-:Y:S08]  /*50f0*/  HMMA.16816.F32.BF16 R180, R4.reuse, R12, R76 ;  /* 0x0000000c04b4723c */ /* 0x044ff0000004184c */
[----:B------:R-:W-:Y:S01]  /*5100*/  HMMA.16816.F32.BF16 R12, R4, R14, R64 ;  /* 0x0000000e040c723c */ /* 0x000fe20000041840 */
[----:B----4-:R-:W-:Y:S01]  /*5110*/  FFMA.FTZ R0, R73, c[0x0][0x2d0], -R2 ;  /* 0x0000b40049007a23 */ /* 0x010fe20000010802 */
[----:B------:R-:W-:Y:S01]  /*5120*/  LDSM.16.MT88.4 R64, [R195+0x3900] ;  /* 0x00390000c340783b */ /* 0x000fe20000004200 */
[----:B------:R-:W-:-:S02]  /*5130*/  MOV R73, R153 ;  /* 0x0000009900497202 */ /* 0x000fc40000000f00 */
[----:B------:R2:W4:Y:S01]  /*5140*/  MUFU.EX2 R18, R0 ;  /* 0x0000000000127308 */ /* 0x0005220000000800 */
[----:B------:R-:W-:Y:S02]  /*5150*/  LDSM.16.MT88.4 R152, [R195+0x1900] ;  /* 0x00190000c398783b */ /* 0x000fe40000004200 */
[C---:B------:R-:W-:Y:S07]  /*5160*/  HMMA.16816.F32.BF16 R28, R4.reuse, R24, R80 ;  /* 0x00000018041c723c */ /* 0x040fee0000041850 */
[----:B------:R-:W-:Y:S01]  /*5170*/  IMAD.MOV.U32 R81, RZ, RZ, R137 ;  /* 0x000000ffff517224 */ /* 0x000fe200078e0089 */
[----:B------:R-:W-:Y:S01]  /*5180*/  MOV R82, R138 ;  /* 0x0000008a00527202 */ /* 0x000fe20000000f00 */
[----:B------:R-:W-:Y:S01]  /*5190*/  IMAD.MOV.U32 R83, RZ, RZ, R139 ;  /* 0x000000ffff537224 */ /* 0x000fe200078e008b */
[----:B------:R-:W-:Y:S01]  /*51a0*/  HMMA.16816.F32.BF16 R24, R4, R26, R116 ;  /* 0x0000001a0418723c */ /* 0x000fe20000041874 */
[----:B------:R-:W1:Y:S01]  /*51b0*/  LDSM.16.MT88.4 R136, [R194+0x1900] ;  /* 0x00190000c288783b */ /* 0x000e620000004200 */
[----:B--2---:R-:W-:-:S02]  /*51c0*/  FFMA.FTZ R0, R74, c[0x0][0x2d0], -R2 ;  /* 0x0000b4004a007a23 */ /* 0x004fc40000010802 */
[----:B------:R-:W-:Y:S01]  /*51d0*/  FFMA.FTZ R2, R235, c[0x0][0x2d0], -R2 ;  /* 0x0000b400eb027a23 */ /* 0x000fe20000010802 */
[----:B------:R-:W-:Y:S01]  /*51e0*/  MOV R235, R75 ;  /* 0x0000004b00eb7202 */ /* 0x000fe20000000f00 */
[----:B------:R2:W-:Y:S02]  /*51f0*/  MUFU.EX2 R17, R0 ;  /* 0x0000000000117308 */ /* 0x0005e40000000800 */
[----:B------:R-:W-:Y:S01]  /*5200*/  HMMA.16816.F32.BF16 R116, R4, R20, R84 ;  /* 0x000000140474723c */ /* 0x000fe20000041854 */
[----:B------:R-:W-:Y:S01]  /*5210*/  MOV R75, R238 ;  /* 0x000000ee004b7202 */ /* 0x000fe20000000f00 */
[----:B------:R-:W-:-:S04]  /*5220*/  IMAD.MOV.U32 R74, RZ, RZ, R239 ;  /* 0x000000ffff4a7224 */ /* 0x000fc800078e00ef */
[----:B------:R-:W3:Y:S02]  /*5230*/  MUFU.EX2 R16, R2 ;  /* 0x0000000200107308 */ /* 0x000ee40000000800 */
[C---:B------:R-:W-:Y:S07]  /*5240*/  HMMA.16816.F32.BF16 R20, R4.reuse, R22, R128 ;  /* 0x000000160414723c */ /* 0x040fee0000041880 */
[----:B-----5:R-:W-:Y:S01]  /*5250*/  F2FP.BF16.PACK_AB R128, R249, R250 ;  /* 0x000000faf980723e */ /* 0x020fe200000010ff */
[----:B------:R-:W-:Y:S01]  /*5260*/  HMMA.16816.F32.BF16 R236, R4, R8, R44 ;  /* 0x0000000804ec723c */ /* 0x000fe2000004182c */
[----:B------:R-:W-:Y:S01]  /*5270*/  F2FP.BF16.PACK_AB R130, R158, R248 ;  /* 0x000000f89e82723e */ /* 0x000fe200000010ff */
[----:B--2---:R-:W-:Y:S01]  /*5280*/  IMAD.MOV.U32 R0, RZ, RZ, R74 ;  /* 0x000000ffff007224 */ /* 0x004fe200078e004a */
[----:B----4-:R-:W-:-:S02]  /*5290*/  F2FP.BF16.PACK_AB R129, R18, R19 ;  /* 0x000000131281723e */ /* 0x010fc400000010ff */
[----:B---3--:R-:W-:-:S03]  /*52a0*/  F2FP.BF16.PACK_AB R131, R16, R17 ;  /* 0x000000111083723e */ /* 0x008fc600000010ff */
[----:B------:R-:W-:Y:S01]  /*52b0*/  HMMA.16816.F32.BF16 R8, R4, R10, R36 ;  /* 0x0000000a0408723c */ /* 0x000fe20000041824 */
[----:B------:R-:W-:Y:S01]  /*52c0*/  MOV R2, R75 ;  /* 0x0000004b00027202 */ /* 0x000fe20000000f00 */
[----:B------:R-:W-:Y:S06]  /*52d0*/  LDSM.16.MT88.4 R4, [R195+0x7900] ;  /* 0x00790000c304783b */ /* 0x000fec0000004200 */
[C---:B------:R-:W-:Y:S01]  /*52e0*/  HMMA.16816.F32.BF16 R44, R128.reuse, R48, R104 ;  /* 0x00000030802c723c */ /* 0x040fe20000041868 */
[----:B------:R-:W-:Y:S07]  /*52f0*/  LDSM.16.MT88.4 R104, [R193+0x7900] ;  /* 0x00790000c168783b */ /* 0x000fee0000004200 */
[C---:B------:R-:W-:Y:S07]  /*5300*/  HMMA.16816.F32.BF16 R48, R128.reuse, R50, R32 ;  /* 0x000000328030723c */ /* 0x040fee0000041820 */
[----:B------:R-:W-:Y:S01]  /*5310*/  IMAD.MOV.U32 R32, RZ, RZ, R52 ;  /* 0x000000ffff207224 */ /* 0x000fe200078e0034 */
[----:B------:R-:W-:Y:S01]  /*5320*/  MOV R35, R53 ;  /* 0x0000003500237202 */ /* 0x000fe20000000f00 */
[----:B------:R-:W-:Y:S01]  /*5330*/  IMAD.MOV.U32 R33, RZ, RZ, R54 ;  /* 0x000000ffff217224 */ /* 0x000fe200078e0036 */
[----:B------:R-:W-:Y:S01]  /*5340*/  MOV R34, R55 ;  /* 0x0000003700227202 */ /* 0x000fe20000000f00 */
[C---:B-1----:R-:W-:Y:S08]  /*5350*/  HMMA.16816.F32.BF16 R140, R128.reuse, R144, R140 ;  /* 0x00000090808c723c */ /* 0x042ff0000004188c */
[C---:B------:R-:W-:Y:S07]  /*5360*/  HMMA.16816.F32.BF16 R52, R128.reuse, R56, R108 ;  /* 0x000000388034723c */ /* 0x040fee000004186c */
[----:B------:R-:W-:Y:S01]  /*5370*/  IMAD.MOV.U32 R110, RZ, RZ, R63 ;  /* 0x000000ffff6e7224 */ /* 0x000fe200078e003f */
[----:B------:R-:W-:Y:S01]  /*5380*/  HMMA.16816.F32.BF16 R144, R128, R146, R228 ;  /* 0x000000928090723c */ /* 0x000fe200000418e4 */
[----:B------:R-:W-:-:S02]  /*5390*/  MOV R111, R68 ;  /* 0x00000044006f7202 */ /* 0x000fc40000000f00 */
[----:B------:R-:W-:-:S03]  /*53a0*/  FADD.FTZ R2, R2, R110 ;  /* 0x0000006e02027221 */ /* 0x000fc60000010000 */
[----:B------:R-:W-:Y:S01]  /*53b0*/  FADD.FTZ R0, R0, R111 ;  /* 0x0000006f00007221 */ /* 0x000fe20000010000 */
[----:B------:R-:W-:Y:S01]  /*53c0*/  MOV R230, R60 ;  /* 0x0000003c00e67202 */ /* 0x000fe20000000f00 */
[----:B------:R-:W-:Y:S01]  /*53d0*/  IMAD.MOV.U32 R231, RZ, RZ, R252 ;  /* 0x000000ffffe77224 */ /* 0x000fe200078e00fc */
[----:B------:R-:W-:Y:S01]  /*53e0*/  MOV R252, R62 ;  /* 0x0000003e00fc7202 */ /* 0x000fe20000000f00 */
[----:B------:R-:W-:Y:S01]  /*53f0*/  IMAD.MOV.U32 R229, RZ, RZ, R61 ;  /* 0x000000ffffe57224 */ /* 0x000fe200078e003d */
[----:B------:R-:W-:Y:S01]  /*5400*/  HMMA.16816.F32.BF16 R132, R128, R136, R132 ;  /* 0x000000888084723c */ /* 0x000fe20000041884 */
[----:B------:R-:W-:-:S07]  /*5410*/  IMAD.MOV.U32 R228, RZ, RZ, R72 ;  /* 0x000000ffffe47224 */ /* 0x000fce00078e0048 */
[C---:B------:R-:W-:Y:S07]  /*5420*/  HMMA.16816.F32.BF16 R60, R128.reuse, R64, R188 ;  /* 0x00000040803c723c */ /* 0x040fee00000418bc */
[----:B------:R-:W-:Y:S01]  /*5430*/  IMAD.MOV.U32 R189, RZ, RZ, R69 ;  /* 0x000000ffffbd7224 */ /* 0x000fe200078e0045 */
[----:B------:R-:W-:Y:S01]  /*5440*/  HMMA.16816.F32.BF16 R136, R128, R138, R244 ;  /* 0x0000008a8088723c */ /* 0x000fe200000418f4 */
[----:B------:R-:W-:Y:S01]  /*5450*/  IMAD.MOV.U32 R191, RZ, RZ, R71 ;  /* 0x000000ffffbf7224 */ /* 0x000fe200078e0047 */
[----:B------:R-:W-:Y:S01]  /*5460*/  MOV R190, R70 ;  /* 0x0000004600be7202 */ /* 0x000fe20000000f00 */
[----:B------:R-:W-:-:S04]  /*5470*/  FADD.FTZ R2, R189, R2 ;  /* 0x00000002bd027221 */ /* 0x000fc80000010000 */
[----:B------:R-:W-:Y:S01]  /*5480*/  MOV R246, R81 ;  /* 0x0000005100f67202 */ /* 0x000fe20000000f00 */
[----:B------:R-:W-:Y:S01]  /*5490*/  IMAD.MOV.U32 R245, RZ, RZ, R82 ;  /* 0x000000fffff57224 */ /* 0x000fe200078e0052 */
[----:B------:R-:W-:Y:S01]  /*54a0*/  MOV R244, R83 ;  /* 0x0000005300f47202 */ /* 0x000fe20000000f00 */
[----:B------:R-:W-:Y:S01]  /*54b0*/  FADD.FTZ R2, R191, R2 ;  /* 0x00000002bf027221 */ /* 0x000fe20000010000 */
[----:B------:R-:W1:Y:S01]  /*54c0*/  LDSM.16.MT88.4 R80, [R194+0x5900] ;  /* 0x00590000c250783b */ /* 0x000e620000004200 */
[----:B------:R-:W-:Y:S01]  /*54d0*/  HMMA.16816.F32.BF16 R36, R128, R40, R96 ;  /* 0x000000288024723c */ /* 0x000fe20000041860 */
[----:B------:R-:W-:Y:S01]  /*54e0*/  FADD.FTZ R0, R190, R0 ;  /* 0x00000000be007221 */ /* 0x000fe20000010000 */
[----:B------:R-:W-:Y:S01]  /*54f0*/  MOV R247, R73 ;  /* 0x0000004900f77202 */ /* 0x000fe20000000f00 */
[----:B------:R-:W-:Y:S01]  /*5500*/  FADD.FTZ R2, R33, R2 ;  /* 0x0000000221027221 */ /* 0x000fe20000010000 */
[----:B------:R-:W2:Y:S01]  /*5510*/  LDSM.16.MT88.4 R96, [R195+0x5900] ;  /* 0x00590000c360783b */ /* 0x000ea20000004200 */
[----:B------:R-:W-:-:S02]  /*5520*/  FADD.FTZ R0, R32, R0 ;  /* 0x0000000020007221 */ /* 0x000fc40000010000 */
[----:B------:R-:W-:Y:S01]  /*5530*/  FADD.FTZ R2, R35, R2 ;  /* 0x0000000223027221 */ /* 0x000fe20000010000 */
[C---:B------:R-:W-:Y:S01]  /*5540*/  HMMA.16816.F32.BF16 R160, R128.reuse, R164, R160 ;  /* 0x000000a480a0723c */ /* 0x040fe200000418a0 */
[----:B------:R-:W-:Y:S01]  /*5550*/  LDSM.16.MT88.4 R72, [R193+0x5900] ;  /* 0x00590000c148783b */ /* 0x000fe20000004200 */
[----:B------:R-:W-:Y:S02]  /*5560*/  FADD.FTZ R0, R34, R0 ;  /* 0x0000000022007221 */ /* 0x000fe40000010000 */
[----:B------:R-:W-:Y:S02]  /*5570*/  FADD.FTZ R2, R229, R2 ;  /* 0x00000002e5027221 */ /* 0x000fe40000010000 */
[----:B------:R-:W-:Y:S02]  /*5580*/  FADD.FTZ R0, R228, R0 ;  /* 0x00000000e4007221 */ /* 0x000fe40000010000 */
[----:B------:R-:W-:Y:S01]  /*5590*/  FADD.FTZ R2, R231, R2 ;  /* 0x00000002e7027221 */ /* 0x000fe20000010000 */
[----:B------:R-:W-:Y:S01]  /*55a0*/  HMMA.16816.F32.BF16 R56, R128, R58, R112 ;  /* 0x0000003a8038723c */ /* 0x000fe20000041870 */
[----:B------:R-:W3:Y:S01]  /*55b0*/  LDSM.16.MT88.4 R112, [R194+0x7900] ;  /* 0x00790000c270783b */ /* 0x000ee20000004200 */
[----:B------:R-:W-:-:S02]  /*55c0*/  FADD.FTZ R0, R230, R0 ;  /* 0x00000000e6007221 */ /* 0x000fc40000010000 */
[----:B------:R-:W-:Y:S02]  /*55d0*/  FADD.FTZ R2, R245, R2 ;  /* 0x00000002f5027221 */ /* 0x000fe40000010000 */
[----:B------:R-:W-:Y:S02]  /*55e0*/  FADD.FTZ R0, R244, R0 ;  /* 0x00000000f4007221 */ /* 0x000fe40000010000 */
[----:B------:R-:W-:Y:S01]  /*55f0*/  FADD.FTZ R2, R246, R2 ;  /* 0x00000002f6027221 */ /* 0x000fe20000010000 */
[C---:B------:R-:W-:Y:S01]  /*5600*/  HMMA.16816.F32.BF16 R164, R128.reuse, R166, R88 ;  /* 0x000000a680a4723c */ /* 0x040fe20000041858 */
[----:B------:R-:W4:Y:S01]  /*5610*/  LDSM.16.MT88.4 R88, [R196+0x5900] ;  /* 0x00590000c458783b */ /* 0x000f220000004200 */
[----:B------:R-:W-:Y:S02]  /*5620*/  FADD.FTZ R0, R234, R0 ;  /* 0x00000000ea007221 */ /* 0x000fe40000010000 */
[----:B------:R-:W-:Y:S01]  /*5630*/  FADD.FTZ R2, R251, R2 ;  /* 0x00000002fb027221 */ /* 0x000fe20000010000 */
[----:B------:R-:W-:Y:S01]  /*5640*/  MOV R251, c[0x0][0x2c4] ;  /* 0x0000b10000fb7a02 */ /* 0x000fe20000000f00 */
[----:B------:R-:W-:Y:S01]  /*5650*/  FADD.FTZ R0, R219, R0 ;  /* 0x00000000db007221 */ /* 0x000fe20000010000 */
[----:B------:R-:W-:Y:S01]  /*5660*/  IADD3 R219, R252, -0x2, RZ ;  /* 0xfffffffefcdb7810 */ /* 0x000fe20007ffe0ff */
[C---:B------:R-:W-:Y:S01]  /*5670*/  HMMA.16816.F32.BF16 R148, R128.reuse, R152, R148 ;  /* 0x000000988094723c */ /* 0x040fe20000041894 */
[----:B------:R-:W-:Y:S01]  /*5680*/  ISETP.NE.AND P2, PT, R251, 0x1, PT ;  /* 0x00000001fb00780c */ /* 0x000fe20003f45270 */
[----:B------:R-:W-:Y:S01]  /*5690*/  FADD.FTZ R0, R159, R0 ;  /* 0x000000009f007221 */ /* 0x000fe20000010000 */
[----:B------:R-:W5:Y:S05]  /*56a0*/  S2R R251, SR_CTAID.X ;  /* 0x0000000000fb7919 */ /* 0x000f6a0000002500 */
[C---:B-1----:R-:W-:Y:S01]  /*56b0*/  HMMA.16816.F32.BF16 R76, R128.reuse, R80, R120 ;  /* 0x00000050804c723c */ /* 0x042fe20000041878 */
[----:B------:R-:W1:Y:S07]  /*56c0*/  LDSM.16.MT88.4 R120, [R196+0x7900] ;  /* 0x00790000c478783b */ /* 0x000e6e0000004200 */
[C---:B------:R-:W-:Y:S08]  /*56d0*/  HMMA.16816.F32.BF16 R152, R128.reuse, R154, R92 ;  /* 0x0000009a8098723c */ /* 0x040ff0000004185c */
[----:B--2---:R-:W-:Y:S01]  /*56e0*/  HMMA.16816.F32.BF16 R92, R128, R96, R168 ;  /* 0x00000060805c723c */ /* 0x004fe200000418a8 */
[----:B-----5:R-:W-:-:S07]  /*56f0*/  IMAD.SHL.U32 R251, R251, 0x80, RZ ;  /* 0x00000080fbfb7824 */ /* 0x020fce00078e00ff */
[C---:B------:R-:W-:Y:S08]  /*5700*/  HMMA.16816.F32.BF16 R96, R128.reuse, R98, R124 ;  /* 0x000000628060723c */ /* 0x040ff0000004187c */
[C---:B------:R-:W-:Y:S07]  /*5710*/  HMMA.16816.F32.BF16 R124, R128.reuse, R4, R236 ;  /* 0x00000004807c723c */ /* 0x040fee00000418ec */
[----:B------:R-:W-:Y:S01]  /*5720*/  @P2 IMAD.HI.U32 R5, R251, c[0x0][0x2c8], RZ ;  /* 0x0000b200fb052a27 */ /* 0x000fe200078e00ff */
[C---:B------:R-:W-:Y:S03]  /*5730*/  HMMA.16816.F32.BF16 R40, R128.reuse, R42, R100 ;  /* 0x0000002a8028723c */ /* 0x040fe60000041864 */
[----:B------:R-:W-:Y:S01]  /*5740*/  IMAD.MOV.U32 R251, RZ, RZ, 0x1 ;  /* 0x00000001fffb7424 */ /* 0x000fe200078e00ff */
[----:B------:R-:W-:Y:S01]  /*5750*/  @P2 SHF.R.U32.HI R247, RZ, c[0x0][0x2cc], R5 ;  /* 0x0000b300fff72a19 */ /* 0x000fe20000011605 */
[----:B------:R-:W-:Y:S01]  /*5760*/  FADD.FTZ R4, R235, R2 ;  /* 0x00000002eb047221 */ /* 0x000fe20000010000 */
[----:B------:R-:W-:Y:S01]  /*5770*/  MOV R235, c[0x0][0x1d0] ;  /* 0x0000740000eb7a02 */ /* 0x000fe20000000f00 */
[----:B------:R-:W-:Y:S01]  /*5780*/  FADD.FTZ R2, R157, R0 ;  /* 0x000000009d027221 */ /* 0x000fe20000010000 */
[----:B------:R-:W-:Y:S01]  /*5790*/  ISETP.LE.AND P1, PT, R251, c[0x0][0x32c], PT ;  /* 0x0000cb00fb007a0c */ /* 0x000fe20003f23270 */
[----:B------:R-:W-:Y:S01]  /*57a0*/  FADD.FTZ R0, R250, R4 ;  /* 0x00000004fa007221 */ /* 0x000fe20000010000 */
[----:B------:R-:W-:Y:S01]  /*57b0*/  IADD3 R235, R235, -c[0x0][0x168], RZ ;  /* 0x80005a00ebeb7a10 */ /* 0x000fe20007ffe0ff */
[----:B------:R-:W-:Y:S01]  /*57c0*/  FADD.FTZ R4, R19, R2 ;  /* 0x0000000213047221 */ /* 0x000fe20000010000 */
[----:B---3--:R-:W-:Y:S01]  /*57d0*/  HMMA.16816.F32.BF16 R108, R128, R112, R116 ;  /* 0x00000070806c723c */ /* 0x008fe20000041874 */
[----:B------:R-:W-:-:S02]  /*57e0*/  FADD.FTZ R2, R249, R0 ;  /* 0x00000000f9027221 */ /* 0x000fc40000010000 */
[----:B------:R-:W-:Y:S01]  /*57f0*/  FADD.FTZ R0, R18, R4 ;  /* 0x0000000412007221 */ /* 0x000fe20000010000 */
[----:B------:R-:W-:Y:S01]  /*5800*/  IADD3 R4, R235, R247, RZ ;  /* 0x000000f7eb047210 */ /* 0x000fe20007ffe0ff */
[----:B------:R-:W-:Y:S02]  /*5810*/  FADD.FTZ R2, R248, R2 ;  /* 0x00000002f8027221 */ /* 0x000fe40000010000 */
[----:B------:R-:W-:Y:S01]  /*5820*/  FADD.FTZ R0, R17, R0 ;  /* 0x0000000011007221 */ /* 0x000fe20000010000 */
[----:B------:R-:W-:Y:S03]  /*5830*/  HMMA.16816.F32.BF16 R68, R128, R72, R240 ;  /* 0x000000488044723c */ /* 0x000fe600000418f0 */
[----:B------:R-:W-:Y:S01]  /*5840*/  FADD.FTZ R244, R16, R0 ;  /* 0x0000000010f47221 */ /* 0x000fe20000010000 */
[----:B------:R-:W-:-:S03]  /*5850*/  IADD3 R0, R4, c[0x0][0x328], RZ ;  /* 0x0000ca0004007a10 */ /* 0x000fc60007ffe0ff */
[----:B------:R-:W-:Y:S01]  /*5860*/  FADD.FTZ R243, R158, R2 ;  /* 0x000000029ef37221 */ /* 0x000fe20000010000 */
        /* <DEDUP_REMOVED lines=12> */
[C---:B------:R-:W-:Y:S02]  /*5930*/  ISETP.GT.AND P0, PT, R4.reuse, RZ, PT ;  /* 0x000000ff0400720c */ /* 0x040fe40003f04270 */
        /* <DEDUP_REMOVED lines=8> */
.L_x_884:
[----:B------:R-:W-:-:S13]  /*59c0*/  ISETP.NE.AND P0, PT, R251, c[0x0][0x32c], PT ;  /* 0x0000cb00fb007a0c */ /* 0x000fda0003f05270 */
[----:B------:R-:W-:-:S05]  /*59d0*/  @P0 IMAD.HI.U32 R4, R2, c[0x0][0x330], RZ ;  /* 0x0000cc0002040a27 */ /* 0x000fca00078e00ff */
[----:B------:R-:W-:Y:S02]  /*59e0*/  @P0 SHF.R.U32.HI R2, RZ, c[0x0][0x334], R4 ;  /* 0x0000cd00ff020a19 */ /* 0x000fe40000011604 */
.L_x_885:
[----:B------:R-:W-:-:S05]  /*59f0*/  MOV R4, c[0x0][0x32c] ;  /* 0x0000cb0000047a02 */ /* 0x000fca0000000f00 */
[----:B------:R-:W-:-:S05]  /*5a00*/  IMAD R2, R2, R4, c[0x0][0x32c] ;  /* 0x0000cb0002027624 */ /* 0x000fca00078e0204 */
[----:B------:R-:W-:-:S04]  /*5a10*/  IMNMX R0, R0, R2, PT ;  /* 0x0000000200007217 */ /* 0x000fc80003800200 */
.L_x_883:
[----:B------:R-:W-:-:S04]  /*5a20*/  SHF.R.S32.HI R2, RZ, 0x1f, R0 ;  /* 0x0000001fff027819 */ /* 0x000fc80000011400 */
[----:B------:R-:W-:-:S04]  /*5a30*/  LEA.HI R0, R2, R0, RZ, 0x6 ;  /* 0x0000000002007211 */ /* 0x000fc800078f30ff */
[----:B------:R-:W-:-:S04]  /*5a40*/  SHF.R.S32.HI R0, RZ, 0x6, R0 ;  /* 0x00000006ff007819 */ /* 0x000fc80000011400 */
[----:B------:R-:W-:-:S04]  /*5a50*/  IMNMX R4, R232, R0, !PT ;  /* 0x00000000e8047217 */ /* 0x000fc80007800200 */
[----:B------:R-:W-:Y:S01]  /*5a60*/  ISETP.GE.AND P0, PT, R219, R4, PT ;  /* 0x00000004db00720c */ /* 0x000fe20003f06270 */
[----:B------:R1:W-:-:S12]  /*5a70*/  STL [R1+0x1c], R4 ;  /* 0x00001c0401007387 */ /* 0x0003d80000100800 */
[----:B------:R-:W-:Y:S05]  /*5a80*/  @!P0 BRA `(.L_x_886) ;  /* 0x0000401000008947 */ /* 0x000fea0003800000 */
[----:B------:R-:W2:Y:S04]  /*5a90*/  LDL.64 R12, [R1+0x30] ;  /* 0x00003000010c7983 */ /* 0x000ea80000100a00 */
[----:B------:R-:W3:Y:S04]  /*5aa0*/  LDL.64 R10, [R1+0x8] ;  /* 0x00000800010a7983 */ /* 0x000ee80000100a00 */
[----:B------:R-:W4:Y:S04]  /*5ab0*/  LDL R8, [R1+0x3c] ;  /* 0x00003c0001087983 */ /* 0x000f280000100800 */
[----:B------:R-:W5:Y:S04]  /*5ac0*/  LDL.64 R6, [R1+0x28] ;  /* 0x0000280001067983 */ /* 0x000f680000100a00 */
[----:B-1----:R-:W4:Y:S01]  /*5ad0*/  LDL.64 R4, [R1+0x20] ;  /* 0x0000200001047983 */ /* 0x002f220000100a00 */
[----:B------:R-:W-:Y:S01]  /*5ae0*/  IMAD.MOV.U32 R158, RZ, RZ, R3 ;  /* 0x000000ffff9e7224 */ /* 0x000fe200078e0003 */
[----:B------:R-:W-:Y:S01]  /*5af0*/  MOV R157, R156 ;  /* 0x0000009c009d7202 */ /* 0x000fe20000000f00 */
[----:B------:R-:W-:Y:S01]  /*5b00*/  IMAD.MOV.U32 R222, RZ, RZ, R219 ;  /* 0x000000ffffde7224 */ /* 0x000fe200078e00db */
[----:B--2---:R-:W-:-:S05]  /*5b10*/  IADD3 R0, P0, R12, 0x40, RZ ;  /* 0x000000400c007810 */ /* 0x004fca0007f1e0ff */
[--C-:B---3--:R-:W-:Y:S01]  /*5b20*/  IMAD.X R9, RZ, RZ, R11.reuse, P0 ;  /* 0x000000ffff097224 */ /* 0x108fe200000e060b */
[C---:B------:R-:W-:Y:S01]  /*5b30*/  IADD3 R2, P0, R12.reuse, 0x80, RZ ;  /* 0x000000800c027810 */ /* 0x040fe20007f1e0ff */
[----:B------:R1:W-:Y:S04]  /*5b40*/  STL [R1+0x18], R0 ;  /* 0x0000180001007387 */ /* 0x0003e80000100800 */
[----:B------:R-:W-:Y:S04]  /*5b50*/  STL [R1+0x14], R9 ;  /* 0x0000140901007387 */ /* 0x000fe80000100800 */
[----:B------:R-:W-:Y:S01]  /*5b60*/  STL [R1+0x10], R2 ;  /* 0x0000100201007387 */ /* 0x000fe20000100800 */
[----:B-1----:R-:W-:Y:S01]  /*5b70*/  IMAD.X R0, RZ, RZ, R11, P0 ;  /* 0x000000ffff007224 */ /* 0x002fe200000e060b */
[----:B------:R-:W-:-:S04]  /*5b80*/  IADD3 R252, P0, R12, 0xc0, RZ ;  /* 0x000000c00cfc7810 */ /* 0x000fc80007f1e0ff */
[----:B------:R1:W-:Y:S01]  /*5b90*/  STL [R1], R0 ;  /* 0x0000000001007387 */ /* 0x0003e20000100800 */
[----:B------:R-:W-:Y:S01]  /*5ba0*/  IMAD.X R251, RZ, RZ, R11, P0 ;  /* 0x000000fffffb7224 */ /* 0x000fe200000e060b */
[----:B-----5:R-:W-:-:S04]  /*5bb0*/  IADD3 R250, P0, R6, 0x40, RZ ;  /* 0x0000004006fa7810 */ /* 0x020fc80007f1e0ff */
[----:B----4-:R-:W-:Y:S02]  /*5bc0*/  IADD3.X R249, RZ, R5, RZ, P0, !PT ;  /* 0x00000005fff97210 */ /* 0x010fe400007fe4ff */
[----:B------:R-:W-:-:S05]  /*5bd0*/  IADD3 R248, P0, R6, 0x80, RZ ;  /* 0x0000008006f87810 */ /* 0x000fca0007f1e0ff */
[----:B------:R-:W-:Y:S01]  /*5be0*/  IMAD.X R247, RZ, RZ, R5, P0 ;  /* 0x000000fffff77224 */ /* 0x000fe200000e0605 */
[----:B------:R-:W-:-:S04]  /*5bf0*/  IADD3 R246, P0, R6, 0xc0, RZ ;  /* 0x000000c006f67810 */ /* 0x000fc80007f1e0ff */
[----:B------:R-:W-:Y:S01]  /*5c00*/  IADD3.X R245, RZ, R5, RZ, P0, !PT ;  /* 0x00000005fff57210 */ /* 0x000fe200007fe4ff */
[----:B-1----:R-:W-:-:S05]  /*5c10*/  @P2 IMAD.HI.U32 R0, R8, c[0x0][0x2c8], RZ ;  /* 0x0000b20008002a27 */ /* 0x002fca00078e00ff */
[----:B------:R-:W-:-:S05]  /*5c20*/  @P2 SHF.R.U32.HI R0, RZ, c[0x0][0x2cc], R0 ;  /* 0x0000b300ff002a19 */ /* 0x000fca0000011600 */
[----:B------:R1:W-:Y:S02]  /*5c30*/  @P2 STL [R1+0x38], R0 ;  /* 0x0000380001002387 */ /* 0x0003e40000100800 */
.L_x_895:
[----:B------:R-:W2:Y:S01]  /*5c40*/  LDL.64 R16, [R1+0x30] ;  /* 0x0000300001107983 */ /* 0x000ea20000100a00 */
[----:B------:R-:W-:Y:S01]  /*5c50*/  ISETP.GT.AND P1, PT, R232, R222, PT ;  /* 0x000000dee800720c */ /* 0x000fe20003f24270 */
[----:B------:R-:W-:Y:S01]  /*5c60*/  IMAD.MOV.U32 R13, RZ, RZ, c[0x0][0x208] ;  /* 0x00008200ff0d7624 */ /* 0x000fe200078e00ff */
[----:B------:R-:W-:Y:S04]  /*5c70*/  DEPBAR.LE SB0, 0x0 ;  /* 0x000080000000791a */ /* 0x000fe80000000000 */
[----:B------:R-:W3:Y:S01]  /*5c80*/  LDL.64 R14, [R1+0x8] ;  /* 0x00000800010e7983 */ /* 0x000ee20000100a00 */
[----:B------:R-:W-:Y:S02]  /*5c90*/  IMAD.MOV.U32 R18, RZ, RZ, c[0x0][0x20c] ;  /* 0x00008300ff127624 */ /* 0x000fe400078e00ff */
[----:B------:R-:W-:Y:S01]  /*5ca0*/  IMAD.MOV.U32 R219, RZ, RZ, 0x5 ;  /* 0x00000005ffdb7424 */ /* 0x000fe200078e00ff */
[----:B------:R-:W4:Y:S01]  /*5cb0*/  LDL R12, [R1+0x18] ;  /* 0x00001800010c7983 */ /* 0x000f220000100800 */
[----:B------:R-:W-:Y:S02]  /*5cc0*/  IMAD.MOV.U32 R223, RZ, RZ, c[0x0][0x1e0] ;  /* 0x00007800ffdf7624 */ /* 0x000fe400078e00ff */
[----:B-1----:R-:W-:Y:S01]  /*5cd0*/  @!P1 SHF.R.S32.HI R0, RZ, 0x1f, R222 ;  /* 0x0000001fff009819 */ /* 0x002fe200000114de */
[----:B------:R-:W5:Y:S01]  /*5ce0*/  LDL R11, [R1+0x14] ;  /* 0x00001400010b7983 */ /* 0x000f620000100800 */
[----:B------:R-:W-:Y:S03]  /*5cf0*/  @!P1 IMAD.WIDE.U32 R4, R222, c[0x0][0x208], RZ ;  /* 0x00008200de049a25 */ /* 0x000fe600078e00ff */
[----:B------:R-:W5:Y:S01]  /*5d00*/  LDL R10, [R1+0x10] ;  /* 0x00001000010a7983 */ /* 0x000f620000100800 */
[----:B------:R-:W-:Y:S02]  /*5d10*/  @!P1 IMAD R0, R0, c[0x0][0x208], RZ ;  /* 0x0000820000009a24 */ /* 0x000fe400078e02ff */
[----:B------:R-:W-:Y:S01]  /*5d20*/  @!P1 IMAD.SHL.U32 R2, R4, 0x40, RZ ;  /* 0x0000004004029824 */ /* 0x000fe200078e00ff */
[----:B------:R-:W5:Y:S01]  /*5d30*/  LDL R9, [R1] ;  /* 0x0000000001097983 */ /* 0x000f620000100800 */
[----:B------:R-:W-:Y:S02]  /*5d40*/  @!P1 IMAD R0, R222, c[0x0][0x20c], R0 ;  /* 0x00008300de009a24 */ /* 0x000fe400078e0200 */
[----:B------:R-:W-:Y:S01]  /*5d50*/  IMAD.SHL.U32 R223, R223, 0x20, RZ ;  /* 0x00000020dfdf7824 */ /* 0x000fe200078e00ff */
[----:B------:R-:W5:Y:S01]  /*5d60*/  LDL.64 R236, [R1+0x28] ;  /* 0x0000280001ec7983 */ /* 0x000f620000100a00 */
[----:B------:R-:W-:Y:S02]  /*5d70*/  @!P1 IMAD.IADD R0, R5, 0x1, R0 ;  /* 0x0000000105009824 */ /* 0x000fe400078e0200 */
[----:B------:R-:W-:Y:S01]  /*5d80*/  IMAD.MOV.U32 R159, RZ, RZ, c[0x0][0x1e0] ;  /* 0x00007800ff9f7624 */ /* 0x000fe200078e00ff */
[----:B------:R-:W5:Y:S02]  /*5d90*/  LDL.64 R224, [R1+0x20] ;  /* 0x0000200001e07983 */ /* 0x000f640000100a00 */
[----:B------:R-:W-:Y:S02]  /*5da0*/  @!P1 SHF.L.U64.HI R0, R4, 0x6, R0 ;  /* 0x0000000604009819 */ /* 0x000fe40000010200 */
[----:B------:R-:W-:Y:S01]  /*5db0*/  BAR.SYNC.DEFER_BLOCKING 0x0 ;  /* 0x0000000000007b1d */ /* 0x000fe20000010000 */
[----:B------:R-:W-:Y:S05]  /*5dc0*/  SHF.L.U64.HI R159, R159, R219, c[0x0][0x1e4] ;  /* 0x000079009f9f7619 */ /* 0x000fea00000102db */
[----:B------:R-:W-:Y:S04]  /*5dd0*/  LDSM.16.M88.4 R32, [R199+0x10100] ;  /* 0x01010000c720783b */ /* 0x000fe80000000200 */
[----:B------:R-:W-:Y:S04]  /*5de0*/  LDSM.16.M88.4 R24, [R192+0x9100] ;  /* 0x00910000c018783b */ /* 0x000fe80000000200 */
[----:B------:R-:W-:Y:S04]  /*5df0*/  LDSM.16.M88.4 R168, [R192+0x9900] ;  /* 0x00990000c0a8783b */ /* 0x000fe80000000200 */
[----:B------:R-:W-:Y:S04]  /*5e00*/  LDSM.16.M88.4 R172, [R200+0x10100] ;  /* 0x01010000c8ac783b */ /* 0x000fe80000000200 */
[----:B------:R-:W-:Y:S04]  /*5e10*/  LDSM.16.M88.4 R176, [R203] ;  /* 0x00000000cbb0783b */ /* 0x000fe80000000200 */
[----:B------:R-:W-:Y:S04]  /*5e20*/  LDSM.16.M88.4 R180, [R218] ;  /* 0x00000000dab4783b */ /* 0x000fe80000000200 */
[----:B------:R-:W-:Y:S04]  /*5e30*/  LDSM.16.M88.4 R184, [R217] ;  /* 0x00000000d9b8783b */ /* 0x000fe80000000200 */
[----:B------:R-:W-:Y:S04]  /*5e40*/  LDSM.16.M88.4 R188, [R216] ;  /* 0x00000000d8bc783b */ /* 0x000fe80000000200 */
[----:B------:R-:W5:Y:S01]  /*5e50*/  LDL R219, [R1+0x4] ;  /* 0x0000040001db7983 */ /* 0x000f620000100800 */
[----:B--2---:R-:W-:Y:S05]  /*5e60*/  @!P1 IADD3 R3, P0, R2, R16, RZ ;  /* 0x0000001002039210 */ /* 0x004fea0007f1e0ff */
[----:B---3--:R-:W-:Y:S01]  /*5e70*/  @!P1 IMAD.X R6, R0, 0x1, R15, P0 ;  /* 0x0000000100069824 */ /* 0x008fe200000e060f */
[----:B----4-:R-:W-:Y:S05]  /*5e80*/  @!P1 IADD3 R4, P0, R2, R12, RZ ;  /* 0x0000000c02049210 */ /* 0x010fea0007f1e0ff */
[----:B-----5:R-:W-:Y:S01]  /*5e90*/  @!P1 IMAD.X R7, R0, 0x1, R11, P0 ;  /* 0x0000000100079824 */ /* 0x020fe200000e060b */
[----:B------:R-:W-:Y:S05]  /*5ea0*/  @!P1 IADD3 R5, P0, R2, R10, RZ ;  /* 0x0000000a02059210 */ /* 0x000fea0007f1e0ff */
[----:B------:R-:W-:Y:S01]  /*5eb0*/  @!P1 IMAD.X R8, R0, 0x1, R9, P0 ;  /* 0x0000000100089824 */ /* 0x000fe200000e0609 */
[C---:B------:R-:W-:Y:S04]  /*5ec0*/  @!P1 LEA R220, P0, R3.reuse, c[0x0][0x1f8], 0x1 ;  /* 0x00007e0003dc9a11 */ /* 0x040fe800078008ff */
[----:B------:R-:W-:Y:S02]  /*5ed0*/  @!P1 LEA.HI.X R221, R3, c[0x0][0x1fc], R6, 0x1, P0 ;  /* 0x00007f0003dd9a11 */ /* 0x000fe400000f0c06 */
[C---:B------:R-:W-:Y:S04]  /*5ee0*/  @!P1 LEA R30, P0, R4.reuse, c[0x0][0x1f8], 0x1 ;  /* 0x00007e00041e9a11 */ /* 0x040fe800078008ff */
[----:B------:R-:W-:Y:S02]  /*5ef0*/  @!P1 LEA.HI.X R31, R4, c[0x0][0x1fc], R7, 0x1, P0 ;  /* 0x00007f00041f9a11 */ /* 0x000fe400000f0c07 */
[C---:B------:R-:W-:Y:S04]  /*5f00*/  @!P1 LEA R28, P0, R5.reuse, c[0x0][0x1f8], 0x1 ;  /* 0x00007e00051c9a11 */ /* 0x040fe800078008ff */
[----:B------:R-:W-:Y:S02]  /*5f10*/  @!P1 LEA.HI.X R29, R5, c[0x0][0x1fc], R8, 0x1, P0 ;  /* 0x00007f00051d9a11 */ /* 0x000fe400000f0c08 */
[----:B------:R-:W-:Y:S05]  /*5f20*/  @!P1 IADD3 R3, P0, R2, R252, RZ ;  /* 0x000000fc02039210 */ /* 0x000fea0007f1e0ff */
[----:B------:R-:W-:Y:S01]  /*5f30*/  @!P1 IMAD.X R4, R0, 0x1, R251, P0 ;  /* 0x0000000100049824 */ /* 0x000fe200000e06fb */
[C---:B------:R-:W-:Y:S04]  /*5f40*/  @!P1 LEA R22, P0, R3.reuse, c[0x0][0x1f8], 0x1 ;  /* 0x00007e0003169a11 */ /* 0x040fe800078008ff */
[----:B------:R-:W-:Y:S02]  /*5f50*/  @!P1 LEA.HI.X R23, R3, c[0x0][0x1fc], R4, 0x1, P0 ;  /* 0x00007f0003179a11 */ /* 0x000fe400000f0c04 */
[C---:B------:R-:W-:Y:S04]  /*5f60*/  @!P1 LEA R2, P0, R13.reuse, R2, 0x5 ;  /* 0x000000020d029211 */ /* 0x040fe800078028ff */
[----:B------:R-:W-:Y:S02]  /*5f70*/  @!P1 LEA.HI.X R0, R13, R0, R18, 0x5, P0 ;  /* 0x000000000d009211 */ /* 0x000fe400000f2c12 */
[----:B------:R-:W-:Y:S02]  /*5f80*/  @!P1 IADD3 R3, P0, R2, R16, RZ ;  /* 0x0000001002039210 */ /* 0x000fe40007f1e0ff */
[----:B------:R-:W-:Y:S03]  /*5f90*/  LDSM.16.M88.4 R16, [R192+0x8900] ;  /* 0x00890000c010783b */ /* 0x000fe60000000200 */
[----:B------:R-:W-:Y:S01]  /*5fa0*/  @!P1 IMAD.X R4, R0, 0x1, R15, P0 ;  /* 0x0000000100049824 */ /* 0x000fe200000e060f */
[C---:B------:R-:W-:Y:S04]  /*5fb0*/  @!P1 LEA R20, P0, R3.reuse, c[0x0][0x1f8], 0x1 ;  /* 0x00007e0003149a11 */ /* 0x040fe800078008ff */
[----:B------:R-:W-:Y:S02]  /*5fc0*/  @!P1 LEA.HI.X R21, R3, c[0x0][0x1fc], R4, 0x1, P0 ;  /* 0x00007f0003159a11 */ /* 0x000fe400000f0c04 */
[----:B------:R-:W-:Y:S05]  /*5fd0*/  @!P1 IADD3 R3, P0, R2, R12, RZ ;  /* 0x0000000c02039210 */ /* 0x000fea0007f1e0ff */
[----:B------:R-:W-:Y:S01]  /*5fe0*/  @!P1 IMAD.X R4, R0, 0x1, R11, P0 ;  /* 0x0000000100049824 */ /* 0x000fe200000e060b */
[C---:B------:R-:W-:Y:S04]  /*5ff0*/  @!P1 LEA R14, P0, R3.reuse, c[0x0][0x1f8], 0x1 ;  /* 0x00007e00030e9a11 */ /* 0x040fe800078008ff */
[----:B------:R-:W-:Y:S02]  /*6000*/  @!P1 LEA.HI.X R15, R3, c[0x0][0x1fc], R4, 0x1, P0 ;  /* 0x00007f00030f9a11 */ /* 0x000fe400000f0c04 */
[----:B------:R-:W-:Y:S05]  /*6010*/  @!P1 IADD3 R3, P0, R2, R10, RZ ;  /* 0x0000000a02039210 */ /* 0x000fea0007f1e0ff */
[----:B------:R-:W-:Y:S01]  /*6020*/  @!P1 IMAD.X R4, R0, 0x1, R9, P0 ;  /* 0x0000000100049824 */ /* 0x000fe200000e0609 */
[C---:B------:R-:W-:Y:S01]  /*6030*/  @!P1 LEA R12, P0, R3.reuse, c[0x0][0x1f8], 0x1 ;  /* 0x00007e00030c9a11 */ /* 0x040fe200078008ff */
[----:B------:R-:W1:Y:S03]  /*6040*/  LDSM.16.M88.4 R8, [R192+0x8100] ;  /* 0x00810000c008783b */ /* 0x000e660000000200 */
[----:B------:R-:W-:Y:S01]  /*6050*/  @!P1 LEA.HI.X R13, R3, c[0x0][0x1fc], R4, 0x1, P0 ;  /* 0x00007f00030d9a11 */ /* 0x000fe200000f0c04 */
[----:B------:R-:W-:Y:S01]  /*6060*/  @!PT LDS RZ, [RZ] ;  /* 0x00000000fffff984 */ /* 0x000fe20000000800 */
[----:B------:R-:W-:Y:S01]  /*6070*/  @!PT LDS RZ, [RZ] ;  /* 0x00000000fffff984 */ /* 0x000fe20000000800 */
[----:B------:R-:W-:Y:S01]  /*6080*/  @!PT LDS RZ, [RZ] ;  /* 0x00000000fffff984 */ /* 0x000fe20000000800 */
[----:B------:R2:W-:Y:S01]  /*6090*/  @!P1 LDGSTS.E.BYPASS.LTC128B.128 [R233+0x100], [R220.64], !P3 ;  /* 0x00100000dce99fae */ /* 0x0005e2000d901d48 */
[----:B------:R-:W-:Y:S03]  /*60a0*/  @!P1 IADD3 R2, P0, R2, R252, RZ ;  /* 0x000000fc02029210 */ /* 0x000fe60007f1e0ff */
[----:B------:R3:W-:Y:S02]  /*60b0*/  @!P1 LDGSTS.E.BYPASS.LTC128B.128 [R233+0x2100], [R30.64], !P6 ;  /* 0x021000001ee99fae */ /* 0x0007e4000f101d48 */
[----:B------:R-:W-:Y:S01]  /*60c0*/  @!P1 IMAD.X R0, R0, 0x1, R251, P0 ;  /* 0x0000000100009824 */ /* 0x000fe200000e06fb */
[C---:B------:R-:W-:Y:S01]  /*60d0*/  @!P1 LEA R6, P0, R2.reuse, c[0x0][0x1f8], 0x1 ;  /* 0x00007e0002069a11 */ /* 0x040fe200078008ff */
[----:B------:R3:W-:Y:S03]  /*60e0*/  @!P1 LDGSTS.E.BYPASS.LTC128B.128 [R233+0x4100], [R28.64], !P5 ;  /* 0x041000001ce99fae */ /* 0x0007e6000e901d48 */
[----:B------:R-:W-:Y:S01]  /*60f0*/  @!P1 LEA.HI.X R7, R2, c[0x0][0x1fc], R0, 0x1, P0 ;  /* 0x00007f0002079a11 */ /* 0x000fe200000f0c00 */
[----:B------:R4:W-:Y:S01]  /*6100*/  @!P1 LDGSTS.E.BYPASS.LTC128B.128 [R233+0x6100], [R22.64], !P4 ;  /* 0x0610000016e99fae */ /* 0x0009e2000e101d48 */
[C---:B------:R-:W-:Y:S03]  /*6110*/  ISETP.GT.AND P0, PT, R222.reuse, R232, PT ;  /* 0x000000e8de00720c */ /* 0x040fe60003f04270 */
[----:B------:R4:W-:Y:S04]  /*6120*/  @!P1 LDGSTS.E.BYPASS.LTC128B.128 [R233+0x1100], [R20.64], !P3 ;  /* 0x0110000014e99fae */ /* 0x0009e8000d901d48 */
[----:B------:R5:W-:Y:S04]  /*6130*/  @!P1 LDGSTS.E.BYPASS.LTC128B.128 [R233+0x3100], [R14.64], !P6 ;  /* 0x031000000ee99fae */ /* 0x000be8000f101d48 */
[----:B------:R5:W-:Y:S02]  /*6140*/  @!P1 LDGSTS.E.BYPASS.LTC128B.128 [R233+0x5100], [R12.64], !P5 ;  /* 0x051000000ce99fae */ /* 0x000be4000e901d48 */
[----:B------:R-:W-:Y:S02]  /*6150*/  @P0 IADD3 R4, R222, -0x1, RZ ;  /* 0xffffffffde040810 */ /* 0x000fe40007ffe0ff */
[----:B------:R1:W-:Y:S02]  /*6160*/  @!P1 LDGSTS.E.BYPASS.LTC128B.128 [R233+0x7100], [R6.64], !P4 ;  /* 0x0710000006e99fae */ /* 0x0003e4000e101d48 */
[----:B------:R-:W-:Y:S02]  /*6170*/  @P0 SHF.R.S32.HI R0, RZ, 0x1f, R4 ;  /* 0x0000001fff000819 */ /* 0x000fe40000011404 */
[----:B------:R-:W0:Y:S03]  /*6180*/  LDGDEPBAR ;  /* 0x00000000000079af */ /* 0x000e260000000000 */
[----:B------:R-:W-:Y:S04]  /*6190*/  @P0 IMAD R0, R0, c[0x0][0x1e0], RZ ;  /* 0x0000780000000a24 */ /* 0x000fe800078e02ff */
[C---:B------:R-:W-:Y:S02]  /*61a0*/  @P0 IMAD R0, R4.reuse, c[0x0][0x1e4], R0 ;  /* 0x0000790004000a24 */ /* 0x040fe400078e0200 */
[----:B------:R-:W-:Y:S04]  /*61b0*/  @P0 IMAD.WIDE.U32 R4, R4, c[0x0][0x1e0], RZ ;  /* 0x0000780004040a25 */ /* 0x000fe800078e00ff */
[----:B------:R-:W-:Y:S02]  /*61c0*/  @P0 IMAD.SHL.U32 R2, R4, 0x40, RZ ;  /* 0x0000004004020824 */ /* 0x000fe400078e00ff */
[----:B------:R-:W-:Y:S03]  /*61d0*/  @P0 IMAD.IADD R0, R5, 0x1, R0 ;  /* 0x0000000105000824 */ /* 0x000fe600078e0200 */
[----:B------:R-:W-:Y:S02]  /*61e0*/  @P0 IADD3 R3, P2, R2, R236, RZ ;  /* 0x000000ec02030210 */ /* 0x000fe40007f5e0ff */
[----:B------:R-:W-:Y:S05]  /*61f0*/  @P0 SHF.L.U64.HI R0, R4, 0x6, R0 ;  /* 0x0000000604000819 */ /* 0x000fea0000010200 */
[----:B------:R-:W-:Y:S01]  /*6200*/  @P0 IMAD.X R4, R0, 0x1, R225, P2 ;  /* 0x0000000100040824 */ /* 0x000fe200010e06e1 */
[C---:B------:R-:W-:Y:S04]  /*6210*/  @P0 LEA R234, P2, R3.reuse, c[0x0][0x1c8], 0x1 ;  /* 0x0000720003ea0a11 */ /* 0x040fe800078408ff */
[----:B------:R-:W-:Y:S02]  /*6220*/  @P0 LEA.HI.X R235, R3, c[0x0][0x1cc], R4, 0x1, P2 ;  /* 0x0000730003eb0a11 */ /* 0x000fe400010f0c04 */
[C---:B-1----:R-:W-:Y:S03]  /*6230*/  HMMA.16816.F32.BF16 R4, R32.reuse, R8, RZ ;  /* 0x000000082004723c */ /* 0x042fe600000418ff */
[----:B------:R-:W-:Y:S05]  /*6240*/  @P0 IADD3 R3, P1, R2, R250, RZ ;  /* 0x000000fa02030210 */ /* 0x000fea0007f3e0ff */
[C---:B------:R-:W-:Y:S01]  /*6250*/  HMMA.16816.F32.BF16 R8, R32.reuse, R10, RZ ;  /* 0x0000000a2008723c */ /* 0x040fe200000418ff */
[----:B------:R-:W-:Y:S03]  /*6260*/  @P0 IMAD.X R156, R0, 0x1, R249, P1 ;  /* 0x00000001009c0824 */ /* 0x000fe600008e06f9 */
[C---:B------:R-:W-:Y:S04]  /*6270*/  @P0 LEA R230, P1, R3.reuse, c[0x0][0x1c8], 0x1 ;  /* 0x0000720003e60a11 */ /* 0x040fe800078208ff */
[C---:B-----5:R-:W-:Y:S01]  /*6280*/  HMMA.16816.F32.BF16 R12, R32.reuse, R16, RZ ;  /* 0x00000010200c723c */ /* 0x060fe200000418ff */
[----:B------:R-:W-:Y:S03]  /*6290*/  @P0 LEA.HI.X R231, R3, c[0x0][0x1cc], R156, 0x1, P1 ;  /* 0x0000730003e70a11 */ /* 0x000fe600008f0c9c */
[----:B------:R-:W-:Y:S04]  /*62a0*/  @P0 IADD3 R3, P1, R2, R248, RZ ;  /* 0x000000f802030210 */ /* 0x000fe80007f3e0ff */
[C---:B------:R-:W-:Y:S01]  /*62b0*/  HMMA.16816.F32.BF16 R16, R32.reuse, R18, RZ ;  /* 0x000000122010723c */ /* 0x040fe200000418ff */
[----:B------:R-:W-:Y:S03]  /*62c0*/  @P0 IMAD.X R156, R0, 0x1, R247, P1 ;  /* 0x00000001009c0824 */ /* 0x000fe600008e06f7 */
[C---:B------:R-:W-:Y:S04]  /*62d0*/  @P0 LEA R228, P1, R3.reuse, c[0x0][0x1c8], 0x1 ;  /* 0x0000720003e40a11 */ /* 0x040fe800078208ff */
[C---:B----4-:R-:W-:Y:S01]  /*62e0*/  HMMA.16816.F32.BF16 R20, R32.reuse, R24, RZ ;  /* 0x000000182014723c */ /* 0x050fe200000418ff */
[----:B------:R-:W-:Y:S03]  /*62f0*/  @P0 LEA.HI.X R229, R3, c[0x0][0x1cc], R156, 0x1, P1 ;  /* 0x0000730003e50a11 */ /* 0x000fe600008f0c9c */
[----:B------:R-:W-:Y:S04]  /*6300*/  @P0 IADD3 R3, P1, R2, R246, RZ ;  /* 0x000000f602030210 */ /* 0x000fe80007f3e0ff */
[C---:B------:R-:W-:Y:S01]  /*6310*/  HMMA.16816.F32.BF16 R24, R32.reuse, R26, RZ ;  /* 0x0000001a2018723c */ /* 0x040fe200000418ff */
[----:B------:R-:W-:Y:S03]  /*6320*/  @P0 IMAD.X R156, R0, 0x1, R245, P1 ;  /* 0x00000001009c0824 */ /* 0x000fe600008e06f5 */
[C---:B------:R-:W-:Y:S04]  /*6330*/  @P0 LEA R226, P1, R3.reuse, c[0x0][0x1c8], 0x1 ;  /* 0x0000720003e20a11 */ /* 0x040fe800078208ff */
[C---:B---3--:R-:W-:Y:S01]  /*6340*/  HMMA.16816.F32.BF16 R28, R32.reuse, R168, RZ ;  /* 0x000000a8201c723c */ /* 0x048fe200000418ff */
[----:B------:R-:W-:Y:S03]  /*6350*/  @P0 LEA.HI.X R227, R3, c[0x0][0x1cc], R156, 0x1, P1 ;  /* 0x0000730003e30a11 */ /* 0x000fe600008f0c9c */
[----:B------:R-:W-:Y:S02]  /*6360*/  @P0 IADD3 R2, P1, R223, R2, RZ ;  /* 0x00000002df020210 */ /* 0x000fe40007f3e0ff */
[----:B------:R-:W3:Y:S02]  /*6370*/  LDL R223, [R1+0x38] ;  /* 0x0000380001df7983 */ /* 0x000ee40000100800 */
[----:B------:R-:W-:Y:S01]  /*6380*/  HMMA.16816.F32.BF16 R32, R32, R170, RZ ;  /* 0x000000aa2020723c */ /* 0x000fe200000418ff */
[----:B------:R-:W-:Y:S01]  /*6390*/  @P0 IMAD.X R0, R159, 0x1, R0, P1 ;  /* 0x000000019f000824 */ /* 0x000fe200008e0600 */
[----:B------:R-:W-:Y:S02]  /*63a0*/  LDSM.16.M88.4 R168, [R202+0x10100] ;  /* 0x01010000caa8783b */ /* 0x000fe40000000200 */
[----:B------:R-:W-:Y:S01]  /*63b0*/  IMAD.MOV.U32 R159, RZ, RZ, c[0x0][0x2c4] ;  /* 0x0000b100ff9f7624 */ /* 0x000fe200078e00ff */
[----:B------:R-:W-:Y:S03]  /*63c0*/  @P0 IADD3 R3, P1, R2, R236, RZ ;  /* 0x000000ec02030210 */ /* 0x000fe60007f3e0ff */
[C---:B------:R-:W-:Y:S05]  /*63d0*/  HMMA.16816.F32.BF16 R4, R172.reuse, R176, R4 ;  /* 0x000000b0ac04723c */ /* 0x040fea0000041804 */
[----:B------:R-:W-:Y:S01]  /*63e0*/  ISETP.NE.AND P2, PT, R159, 0x1, PT ;  /* 0x000000019f00780c */ /* 0x000fe20003f45270 */
[----:B------:R-:W-:Y:S01]  /*63f0*/  @P0 IMAD.X R156, R0, 0x1, R225, P1 ;  /* 0x00000001009c0824 */ /* 0x000fe200008e06e1 */
[----:B------:R1:W3:Y:S01]  /*6400*/  LDL R159, [R1+0x3c] ;  /* 0x00003c00019f7983 */ /* 0x0002e20000100800 */
[C---:B------:R-:W-:Y:S03]  /*6410*/  HMMA.16816.F32.BF16 R8, R172.reuse, R178, R8 ;  /* 0x000000b2ac08723c */ /* 0x040fe60000041808 */
[----:B------:R-:W-:Y:S01]  /*6420*/  LDSM.16.M88.4 R176, [R198+0x8900] ;  /* 0x00890000c6b0783b */ /* 0x000fe20000000200 */
[C---:B------:R-:W-:Y:S04]  /*6430*/  @P0 LEA R224, P1, R3.reuse, c[0x0][0x1c8], 0x1 ;  /* 0x0000720003e00a11 */ /* 0x040fe800078208ff */
[C---:B------:R-:W-:Y:S04]  /*6440*/  HMMA.16816.F32.BF16 R12, R172.reuse, R180, R12 ;  /* 0x000000b4ac0c723c */ /* 0x040fe8000004180c */
[----:B------:R-:W-:Y:S02]  /*6450*/  @P0 LEA.HI.X R225, R3, c[0x0][0x1cc], R156, 0x1, P1 ;  /* 0x0000730003e10a11 */ /* 0x000fe400008f0c9c */
[----:B------:R-:W-:Y:S02]  /*6460*/  @P0 IADD3 R3, P1, R2, R250, RZ ;  /* 0x000000fa02030210 */ /* 0x000fe40007f3e0ff */
[C---:B------:R-:W-:Y:S04]  /*6470*/  HMMA.16816.F32.BF16 R16, R172.reuse, R182, R16 ;  /* 0x000000b6ac10723c */ /* 0x040fe80000041810 */
[----:B------:R-:W-:Y:S01]  /*6480*/  @P0 IMAD.X R156, R0, 0x1, R249, P1 ;  /* 0x00000001009c0824 */ /* 0x000fe200008e06f9 */
[C---:B--2---:R-:W-:Y:S03]  /*6490*/  @P0 LEA R220, P1, R3.reuse, c[0x0][0x1c8], 0x1 ;  /* 0x0000720003dc0a11 */ /* 0x044fe600078208ff */
[C---:B------:R-:W-:Y:S04]  /*64a0*/  HMMA.16816.F32.BF16 R20, R172.reuse, R184, R20 ;  /* 0x000000b8ac14723c */ /* 0x040fe80000041814 */
[----:B------:R-:W-:Y:S02]  /*64b0*/  @P0 LEA.HI.X R221, R3, c[0x0][0x1cc], R156, 0x1, P1 ;  /* 0x0000730003dd0a11 */ /* 0x000fe400008f0c9c */
[----:B------:R-:W-:Y:S02]  /*64c0*/  @P0 IADD3 R3, P1, R2, R248, RZ ;  /* 0x000000f802030210 */ /* 0x000fe40007f3e0ff */
[C---:B------:R-:W-:Y:S04]  /*64d0*/  HMMA.16816.F32.BF16 R24, R172.reuse, R186, R24 ;  /* 0x000000baac18723c */ /* 0x040fe80000041818 */
[----:B------:R-:W-:Y:S01]  /*64e0*/  @P0 IMAD.X R156, R0, 0x1, R247, P1 ;  /* 0x00000001009c0824 */ /* 0x000fe200008e06f7 */
[C---:B------:R-:W-:Y:S03]  /*64f0*/  @P0 LEA R182, P1, R3.reuse, c[0x0][0x1c8], 0x1 ;  /* 0x0000720003b60a11 */ /* 0x040fe600078208ff */
[C---:B------:R-:W-:Y:S04]  /*6500*/  HMMA.16816.F32.BF16 R28, R172.reuse, R188, R28 ;  /* 0x000000bcac1c723c */ /* 0x040fe8000004181c */
[----:B------:R-:W-:Y:S01]  /*6510*/  @P0 LEA.HI.X R183, R3, c[0x0][0x1cc], R156, 0x1, P1 ;  /* 0x0000730003b70a11 */ /* 0x000fe200008f0c9c */
[----:B------:R-:W-:Y:S01]  /*6520*/  IMAD.SHL.U32 R156, R222, 0x40, RZ ;  /* 0x00000040de9c7824 */ /* 0x000fe200078e00ff */
[----:B------:R-:W-:Y:S02]  /*6530*/  @P0 IADD3 R2, P1, R2, R246, RZ ;  /* 0x000000f602020210 */ /* 0x000fe40007f3e0ff */
[----:B------:R-:W-:Y:S01]  /*6540*/  HMMA.16816.F32.BF16 R32, R172, R190, R32 ;  /* 0x000000beac20723c */ /* 0x000fe20000041820 */
[----:B------:R-:W2:Y:S03]  /*6550*/  LDSM.16.M88.4 R172, [R198+0x8100] ;  /* 0x00810000c6ac783b */ /* 0x000ea60000000200 */
[----:B------:R-:W-:Y:S01]  /*6560*/  @P0 IMAD.X R0, R0, 0x1, R245, P1 ;  /* 0x0000000100000824 */ /* 0x000fe200008e06f5 */
[C---:B------:R-:W-:Y:S04]  /*6570*/  @P0 LEA R180, P1, R2.reuse, c[0x0][0x1c8], 0x1 ;  /* 0x0000720002b40a11 */ /* 0x040fe800078208ff */
[----:B------:R-:W-:Y:S03]  /*6580*/  @P0 LEA.HI.X R181, R2, c[0x0][0x1cc], R0, 0x1, P1 ;  /* 0x0000730002b50a11 */ /* 0x000fe600008f0c00 */
[----:B------:R-:W-:Y:S04]  /*6590*/  IADD3 R0, -R219, 0x1, -R156 ;  /* 0x00000001db007810 */ /* 0x000fe80007ffe99c */
[----:B------:R-:W-:Y:S04]  /*65a0*/  IADD3 R0, R0, c[0x0][0x1d0], RZ ;  /* 0x0000740000007a10 */ /* 0x000fe80007ffe0ff */
[----:B------:R-:W-:Y:S01]  /*65b0*/  IADD3 R0, R0, -c[0x0][0x168], RZ ;  /* 0x80005a0000007a10 */ /* 0x000fe20007ffe0ff */
[C---:B--2---:R-:W-:Y:S08]  /*65c0*/  HMMA.16816.F32.BF16 R4, R168.reuse, R172, R4 ;  /* 0x000000aca804723c */ /* 0x044ff00000041804 */
[C---:B------:R-:W-:Y:S01]  /*65d0*/  HMMA.16816.F32.BF16 R8, R168.reuse, R174, R8 ;  /* 0x000000aea808723c */ /* 0x040fe20000041808 */
[----:B------:R-:W2:Y:S07]  /*65e0*/  LDSM.16.M88.4 R172, [R198+0x9100] ;  /* 0x00910000c6ac783b */ /* 0x000eae0000000200 */
[C---:B------:R-:W-:Y:S08]  /*65f0*/  HMMA.16816.F32.BF16 R12, R168.reuse, R176, R12 ;  /* 0x000000b0a80c723c */ /* 0x040ff0000004180c */
[C---:B------:R-:W-:Y:S01]  /*6600*/  HMMA.16816.F32.BF16 R16, R168.reuse, R178, R16 ;  /* 0x000000b2a810723c */ /* 0x040fe20000041810 */
[----:B------:R-:W4:Y:S07]  /*6610*/  LDSM.16.M88.4 R176, [R198+0x9900] ;  /* 0x00990000c6b0783b */ /* 0x000f2e0000000200 */
[C---:B--2---:R-:W-:Y:S08]  /*6620*/  HMMA.16816.F32.BF16 R20, R168.reuse, R172, R20 ;  /* 0x000000aca814723c */ /* 0x044ff00000041814 */
[C---:B------:R-:W-:Y:S01]  /*6630*/  HMMA.16816.F32.BF16 R24, R168.reuse, R174, R24 ;  /* 0x000000aea818723c */ /* 0x040fe20000041818 */
[----:B------:R-:W-:Y:S07]  /*6640*/  LDSM.16.M88.4 R172, [R197] ;  /* 0x00000000c5ac783b */ /* 0x000fee0000000200 */
[C---:B----4-:R-:W-:Y:S08]  /*6650*/  HMMA.16816.F32.BF16 R28, R168.reuse, R176, R28 ;  /* 0x000000b0a81c723c */ /* 0x050ff0000004181c */
[----:B------:R-:W-:Y:S01]  /*6660*/  HMMA.16816.F32.BF16 R32, R168, R178, R32 ;  /* 0x000000b2a820723c */ /* 0x000fe20000041820 */
[----:B------:R-:W2:Y:S04]  /*6670*/  LDSM.16.M88.4 R168, [R201+0x10100] ;  /* 0x01010000c9a8783b */ /* 0x000ea80000000200 */
[----:B------:R-:W4:Y:S03]  /*6680*/  LDSM.16.M88.4 R176, [R197+0x800] ;  /* 0x00080000c5b0783b */ /* 0x000f260000000200 */
[C---:B--2---:R-:W-:Y:S08]  /*6690*/  HMMA.16816.F32.BF16 R4, R168.reuse, R172, R4 ;  /* 0x000000aca804723c */ /* 0x044ff00000041804 */
[C---:B------:R-:W-:Y:S01]  /*66a0*/  HMMA.16816.F32.BF16 R8, R168.reuse, R174, R8 ;  /* 0x000000aea808723c */ /* 0x040fe20000041808 */
[----:B------:R-:W2:Y:S07]  /*66b0*/  LDSM.16.M88.4 R172, [R197+0x1000] ;  /* 0x00100000c5ac783b */ /* 0x000eae0000000200 */
[C---:B----4-:R-:W-:Y:S08]  /*66c0*/  HMMA.16816.F32.BF16 R12, R168.reuse, R176, R12 ;  /* 0x000000b0a80c723c */ /* 0x050ff0000004180c */
[C---:B------:R-:W-:Y:S01]  /*66d0*/  HMMA.16816.F32.BF16 R16, R168.reuse, R178, R16 ;  /* 0x000000b2a810723c */ /* 0x040fe20000041810 */
[----:B------:R-:W4:Y:S07]  /*66e0*/  LDSM.16.M88.4 R176, [R197+0x1800] ;  /* 0x00180000c5b0783b */ /* 0x000f2e0000000200 */
[C---:B--2---:R-:W-:Y:S08]  /*66f0*/  HMMA.16816.F32.BF16 R20, R168.reuse, R172, R20 ;  /* 0x000000aca814723c */ /* 0x044ff00000041814 */
[C---:B------:R-:W-:Y:S01]  /*6700*/  HMMA.16816.F32.BF16 R24, R168.reuse, R174, R24 ;  /* 0x000000aea818723c */ /* 0x040fe20000041818 */
[----:B------:R-:W-:Y:S07]  /*6710*/  LDSM.16.M88.4 R172, [R192+0xa100] ;  /* 0x00a10000c0ac783b */ /* 0x000fee0000000200 */
[C---:B----4-:R-:W-:Y:S08]  /*6720*/  HMMA.16816.F32.BF16 R28, R168.reuse, R176, R28 ;  /* 0x000000b0a81c723c */ /* 0x050ff0000004181c */
[----:B------:R-:W-:Y:S01]  /*6730*/  HMMA.16816.F32.BF16 R32, R168, R178, R32 ;  /* 0x000000b2a820723c */ /* 0x000fe20000041820 */
[----:B------:R-:W2:Y:S04]  /*6740*/  LDSM.16.M88.4 R168, [R199+0x14100] ;  /* 0x01410000c7a8783b */ /* 0x000ea80000000200 */
[----:B------:R-:W4:Y:S01]  /*6750*/  LDSM.16.M88.4 R176, [R192+0xa900] ;  /* 0x00a90000c0b0783b */ /* 0x000f220000000200 */
[----:B---3--:R-:W-:Y:S02]  /*6760*/  @P2 IMAD.MOV.U32 R159, RZ, RZ, R223 ;  /* 0x000000ffff9f2224 */ /* 0x008fe400078e00df */
[----:B------:R-:W-:Y:S03]  /*6770*/  IMAD.MOV.U32 R223, RZ, RZ, 0x1 ;  /* 0x00000001ffdf7424 */ /* 0x000fe600078e00ff */
[----:B------:R-:W-:Y:S02]  /*6780*/  SHFL.IDX PT, R3, R159, RZ, 0x1c1f ;  /* 0x001c1fff9f037589 */ /* 0x000fe400000e0000 */
[----:B------:R-:W-:Y:S01]  /*6790*/  ISETP.LE.AND P2, PT, R223, c[0x0][0x32c], PT ;  /* 0x0000cb00df007a0c */ /* 0x000fe20003f43270 */
[C---:B--2---:R-:W-:Y:S08]  /*67a0*/  HMMA.16816.F32.BF16 R4, R168.reuse, R172, R4 ;  /* 0x000000aca804723c */ /* 0x044ff00000041804 */
[C---:B------:R-:W-:Y:S01]  /*67b0*/  HMMA.16816.F32.BF16 R8, R168.reuse, R174, R8 ;  /* 0x000000aea808723c */ /* 0x040fe20000041808 */
[----:B------:R-:W2:Y:S07]  /*67c0*/  LDSM.16.M88.4 R172, [R192+0xb100] ;  /* 0x00b10000c0ac783b */ /* 0x000eae0000000200 */
[C---:B----4-:R-:W-:Y:S08]  /*67d0*/  HMMA.16816.F32.BF16 R12, R168.reuse, R176, R12 ;  /* 0x000000b0a80c723c */ /* 0x050ff0000004180c */
[C---:B------:R-:W-:Y:S01]  /*67e0*/  HMMA.16816.F32.BF16 R16, R168.reuse, R178, R16 ;  /* 0x000000b2a810723c */ /* 0x040fe20000041810 */
[----:B------:R-:W3:Y:S07]  /*67f0*/  LDSM.16.M88.4 R176, [R192+0xb900] ;  /* 0x00b90000c0b0783b */ /* 0x000eee0000000200 */
[C---:B--2---:R-:W-:Y:S08]  /*6800*/  HMMA.16816.F32.BF16 R20, R168.reuse, R172, R20 ;  /* 0x000000aca814723c */ /* 0x044ff00000041814 */
[C---:B------:R-:W-:Y:S01]  /*6810*/  HMMA.16816.F32.BF16 R24, R168.reuse, R174, R24 ;  /* 0x000000aea818723c */ /* 0x040fe20000041818 */
[----:B------:R-:W-:Y:S07]  /*6820*/  LDSM.16.M88.4 R172, [R215] ;  /* 0x00000000d7ac783b */ /* 0x000fee0000000200 */
[C---:B---3--:R-:W-:Y:S08]  /*6830*/  HMMA.16816.F32.BF16 R28, R168.reuse, R176, R28 ;  /* 0x000000b0a81c723c */ /* 0x048ff0000004181c */
[----:B------:R-:W-:Y:S01]  /*6840*/  HMMA.16816.F32.BF16 R32, R168, R178, R32 ;  /* 0x000000b2a820723c */ /* 0x000fe20000041820 */
[----:B------:R-:W2:Y:S04]  /*6850*/  LDSM.16.M88.4 R168, [R200+0x14100] ;  /* 0x01410000c8a8783b */ /* 0x000ea80000000200 */
[----:B------:R-:W3:Y:S03]  /*6860*/  LDSM.16.M88.4 R176, [R214] ;  /* 0x00000000d6b0783b */ /* 0x000ee60000000200 */
[C---:B--2---:R-:W-:Y:S08]  /*6870*/  HMMA.16816.F32.BF16 R4, R168.reuse, R172, R4 ;  /* 0x000000aca804723c */ /* 0x044ff00000041804 */
[C---:B------:R-:W-:Y:S01]  /*6880*/  HMMA.16816.F32.BF16 R8, R168.reuse, R174, R8 ;  /* 0x000000aea808723c */ /* 0x040fe20000041808 */
[----:B------:R-:W2:Y:S07]  /*6890*/  LDSM.16.M88.4 R172, [R213] ;  /* 0x00000000d5ac783b */ /* 0x000eae0000000200 */
[C---:B---3--:R-:W-:Y:S08]  /*68a0*/  HMMA.16816.F32.BF16 R12, R168.reuse, R176, R12 ;  /* 0x000000b0a80c723c */ /* 0x048ff0000004180c */
[C---:B------:R-:W-:Y:S01]  /*68b0*/  HMMA.16816.F32.BF16 R16, R168.reuse, R178, R16 ;  /* 0x000000b2a810723c */ /* 0x040fe20000041810 */
[----:B------:R-:W3:Y:S07]  /*68c0*/  LDSM.16.M88.4 R176, [R212] ;  /* 0x00000000d4b0783b */ /* 0x000eee0000000200 */
[C---:B--2---:R-:W-:Y:S08]  /*68d0*/  HMMA.16816.F32.BF16 R20, R168.reuse, R172, R20 ;  /* 0x000000aca814723c */ /* 0x044ff00000041814 */
[C---:B------:R-:W-:Y:S01]  /*68e0*/  HMMA.16816.F32.BF16 R24, R168.reuse, R174, R24 ;  /* 0x000000aea818723c */ /* 0x040fe20000041818 */
[----:B------:R-:W-:Y:S07]  /*68f0*/  LDSM.16.M88.4 R172, [R198+0xa100] ;  /* 0x00a10000c6ac783b */ /* 0x000fee0000000200 */
[C---:B---3--:R-:W-:Y:S08]  /*6900*/  HMMA.16816.F32.BF16 R28, R168.reuse, R176, R28 ;  /* 0x000000b0a81c723c */ /* 0x048ff0000004181c */
[----:B------:R-:W-:Y:S01]  /*6910*/  HMMA.16816.F32.BF16 R32, R168, R178, R32 ;  /* 0x000000b2a820723c */ /* 0x000fe20000041820 */
[----:B------:R-:W2:Y:S04]  /*6920*/  LDSM.16.M88.4 R168, [R202+0x14100] ;  /* 0x01410000caa8783b */ /* 0x000ea80000000200 */
[----:B------:R-:W3:Y:S03]  /*6930*/  LDSM.16.M88.4 R176, [R198+0xa900] ;  /* 0x00a90000c6b0783b */ /* 0x000ee60000000200 */
[C---:B--2---:R-:W-:Y:S08]  /*6940*/  HMMA.16816.F32.BF16 R4, R168.reuse, R172, R4 ;  /* 0x000000aca804723c */ /* 0x044ff00000041804 */
[C---:B------:R-:W-:Y:S01]  /*6950*/  HMMA.16816.F32.BF16 R8, R168.reuse, R174, R8 ;  /* 0x000000aea808723c */ /* 0x040fe20000041808 */
[----:B------:R-:W2:Y:S07]  /*6960*/  LDSM.16.M88.4 R172, [R198+0xb100] ;  /* 0x00b10000c6ac783b */ /* 0x000eae0000000200 */
[C---:B---3--:R-:W-:Y:S08]  /*6970*/  HMMA.16816.F32.BF16 R12, R168.reuse, R176, R12 ;  /* 0x000000b0a80c723c */ /* 0x048ff0000004180c */
[C---:B------:R-:W-:Y:S01]  /*6980*/  HMMA.16816.F32.BF16 R16, R168.reuse, R178, R16 ;  /* 0x000000b2a810723c */ /* 0x040fe20000041810 */
[----:B------:R-:W3:Y:S07]  /*6990*/  LDSM.16.M88.4 R176, [R198+0xb900] ;  /* 0x00b90000c6b0783b */ /* 0x000eee0000000200 */
        /* <DEDUP_REMOVED lines=116> */
[----:B------:R-:W3:Y:S01]  /*70e0*/  LDSM.16.M88.4 R176, [R197+0x7800] ;  /* 0x00780000c5b0783b */ /* 0x000ee20000000200 */
[----:B------:R-:W-:Y:S04]  /*70f0*/  DEPBAR.LE SB0, 0x0 ;  /* 0x000080000000791a */ /* 0x000fe80000000000 */
[----:B------:R-:W-:Y:S02]  /*7100*/  BAR.SYNC.DEFER_BLOCKING 0x0 ;  /* 0x0000000000007b1d */ /* 0x000fe40000010000 */
[C---:B--2---:R-:W-:Y:S04]  /*7110*/  HMMA.16816.F32.BF16 R20, R168.reuse, R172, R20 ;  /* 0x000000aca814723c */ /* 0x044fe80000041814 */
[----:B------:R-:W-:Y:S01]  /*7120*/  @!PT LDS RZ, [RZ] ;  /* 0x00000000fffff984 */ /* 0x000fe20000000800 */
[----:B------:R-:W-:Y:S01]  /*7130*/  @!PT LDS RZ, [RZ] ;  /* 0x00000000fffff984 */ /* 0x000fe20000000800 */
[----:B------:R-:W-:Y:S01]  /*7140*/  @!PT LDS RZ, [RZ] ;  /* 0x00000000fffff984 */ /* 0x000fe20000000800 */
[----:B------:R1:W-:Y:S04]  /*7150*/  @P0 LDGSTS.E.BYPASS.LTC128B.128 [R233+0x8100], [R234.64], !P3 ;  /* 0x08100000eae90fae */ /* 0x0003e8000d901d48 */
[C---:B------:R-:W-:Y:S01]  /*7160*/  HMMA.16816.F32.BF16 R24, R168.reuse, R174, R24 ;  /* 0x000000aea818723c */ /* 0x040fe20000041818 */
[----:B------:R1:W-:Y:S04]  /*7170*/  @P0 LDGSTS.E.BYPASS.LTC128B.128 [R233+0xa100], [R230.64], !P6 ;  /* 0x0a100000e6e90fae */ /* 0x0003e8000f101d48 */
[----:B------:R1:W-:Y:S03]  /*7180*/  @P0 LDGSTS.E.BYPASS.LTC128B.128 [R233+0xc100], [R228.64], !P5 ;  /* 0x0c100000e4e90fae */ /* 0x0003e6000e901d48 */
[C---:B---3--:R-:W-:Y:S01]  /*7190*/  HMMA.16816.F32.BF16 R28, R168.reuse, R176, R28 ;  /* 0x000000b0a81c723c */ /* 0x048fe2000004181c */
[----:B------:R1:W-:Y:S04]  /*71a0*/  @P0 LDGSTS.E.BYPASS.LTC128B.128 [R233+0xe100], [R226.64], !P4 ;  /* 0x0e100000e2e90fae */ /* 0x0003e8000e101d48 */
[----:B------:R1:W-:Y:S03]  /*71b0*/  @P0 LDGSTS.E.BYPASS.LTC128B.128 [R233+0x9100], [R224.64], !P3 ;  /* 0x09100000e0e90fae */ /* 0x0003e6000d901d48 */
[----:B------:R-:W-:Y:S01]  /*71c0*/  HMMA.16816.F32.BF16 R32, R168, R178, R32 ;  /* 0x000000b2a820723c */ /* 0x000fe20000041820 */
[----:B------:R1:W-:Y:S04]  /*71d0*/  @P0 LDGSTS.E.BYPASS.LTC128B.128 [R233+0xb100], [R220.64], !P6 ;  /* 0x0b100000dce90fae */ /* 0x0003e8000f101d48 */
[----:B------:R1:W-:Y:S02]  /*71e0*/  @P0 LDGSTS.E.BYPASS.LTC128B.128 [R233+0xd100], [R182.64], !P5 ;  /* 0x0d100000b6e90fae */ /* 0x0003e4000e901d48 */
[C---:B------:R-:W-:Y:S02]  /*71f0*/  IADD3 R169, R0.reuse, c[0x0][0x328], RZ ;  /* 0x0000ca0000a97a10 */ /* 0x040fe40007ffe0ff */
[----:B------:R1:W-:Y:S03]  /*7200*/  @P0 LDGSTS.E.BYPASS.LTC128B.128 [R233+0xf100], [R180.64], !P4 ;  /* 0x0f100000b4e90fae */ /* 0x0003e6000e101d48 */
[----:B------:R-:W-:Y:S01]  /*7210*/  IADD3 R168, R0, UR6, RZ ;  /* 0x0000000600a87c10 */ /* 0x000fe2000fffe0ff */
[----:B------:R-:W0:Y:S01]  /*7220*/  LDGDEPBAR ;  /* 0x00000000000079af */ /* 0x000e220000000000 */
[--C-:B------:R-:W-:Y:S03]  /*7230*/  IMAD.IADD R2, R169, 0x1, R3.reuse ;  /* 0x00000001a9027824 */ /* 0x100fe600078e0203 */
[----:B------:R-:W-:Y:S01]  /*7240*/  IMAD.IADD R0, R168, 0x1, R3 ;  /* 0x00000001a8007824 */ /* 0x000fe200078e0203 */
[----:B------:R-:W-:-:S05]  /*7250*/  @!P2 BRA `(.L_x_887) ;  /* 0x000001900000a947 */ /* 0x000fca0003800000 */
        /* <DEDUP_REMOVED lines=14> */
.L_x_889:
[----:B------:R-:W-:Y:S04]  /*7340*/  MOV R170, c[0x0][0x32c] ;  /* 0x0000cb0000aa7a02 */ /* 0x000fe80000000f00 */
[----:B------:R-:W-:Y:S11]  /*7350*/  ISETP.NE.AND P0, PT, R170, 0x1, PT ;  /* 0x00000001aa00780c */ /* 0x000ff60003f05270 */
[----:B------:R-:W-:Y:S02]  /*7360*/  @!UPT UIADD3 URZ, URZ, URZ, URZ ;  /* 0x0000003f3f3ff290 */ /* 0x000fe4000fffe03f */
[----:B------:R-:W-:Y:S05]  /*7370*/  @P0 IMAD.HI.U32 R170, R3, c[0x0][0x330], RZ ;  /* 0x0000cc0003aa0a27 */ /* 0x000fea00078e00ff */
[----:B------:R-:W-:Y:S02]  /*7380*/  @P0 SHF.R.U32.HI R3, RZ, c[0x0][0x334], R170 ;  /* 0x0000cd00ff030a19 */ /* 0x000fe400000116aa */
.L_x_890:
[----:B------:R-:W-:Y:S05]  /*7390*/  BSYNC B0 ;  /* 0x0000000000007941 */ /* 0x000fea0003800000 */
.L_x_888:
[----:B------:R-:W-:Y:S04]  /*73a0*/  IMAD R3, R3, c[0x0][0x32c], -R156 ;  /* 0x0000cb0003037a24 */ /* 0x000fe800078e0a9c */
[----:B------:R-:W-:Y:S05]  /*73b0*/  IMAD.IADD R3, R3, 0x1, -R219 ;  /* 0x0000000103037824 */ /* 0x000fea00078e0adb */
[----:B------:R-:W-:Y:S02]  /*73c0*/  IADD3 R170, R3, c[0x0][0x32c], RZ ;  /* 0x0000cb0003aa7a10 */ /* 0x000fe40007ffe0ff */
[----:B------:R-:W-:Y:S02]  /*73d0*/  IMNMX R0, R0, R3, !PT ;  /* 0x0000000300007217 */ /* 0x000fe40007800200 */
[----:B------:R-:W-:Y:S02]  /*73e0*/  IMNMX R2, R2, R170, PT ;  /* 0x000000aa02027217 */ /* 0x000fe40003800200 */
.L_x_887:
[----:B------:R-:W-:Y:S01]  /*73f0*/  ISETP.GT.AND P1, PT, R222, -0x1, PT ;  /* 0xffffffffde00780c */ /* 0x000fe20003f24270 */
[----:B------:R-:W2:Y:S03]  /*7400*/  SHFL.IDX PT, R3, R159, 0x1, 0x1c1f ;  /* 0x003c1f009f037f89 */ /* 0x000ea600000e0000 */
[----:B------:R-:W-:Y:S04]  /*7410*/  ISETP.GT.AND P0, PT, R0, RZ, P1 ;  /* 0x000000ff0000720c */ /* 0x000fe80000f04270 */
[----:B------:R-:W-:Y:S04]  /*7420*/  ISETP.LT.OR P0, PT, R2, 0x1, P0 ;  /* 0x000000010200780c */ /* 0x000fe80000701670 */
[----:B------:R-:W-:Y:S02]  /*7430*/  FSEL R4, R4, -INF , !P0 ;  /* 0xff80000004047808 */ /* 0x000fe40004000000 */
[----:B------:R-:W-:Y:S04]  /*7440*/  ISETP.GT.AND P0, PT, R0, 0x1, P1 ;  /* 0x000000010000780c */ /* 0x000fe80000f04270 */
        /* <DEDUP_REMOVED lines=22> */
[----:B-1----:R-:W-:Y:S02]  /*75b0*/  FSEL R181, R20, -INF , !P0 ;  /* 0xff80000014b57808 */ /* 0x002fe40004000000 */
        /* <DEDUP_REMOVED lines=18> */
[----:B------:R-:W-:Y:S01]  /*76e0*/  ISETP.GT.AND P0, PT, R0, 0x39, P1 ;  /* 0x000000390000780c */ /* 0x000fe20000f04270 */
[--C-:B--2---:R-:W-:Y:S03]  /*76f0*/  IMAD.IADD R0, R168, 0x1, R3.reuse ;  /* 0x00000001a8007824 */ /* 0x104fe600078e0203 */
[----:B------:R-:W-:Y:S01]  /*7700*/  ISETP.LT.OR P0, PT, R2, 0x3a, P0 ;  /* 0x0000003a0200780c */ /* 0x000fe20000701670 */
[----:B------:R-:W-:Y:S03]  /*7710*/  IMAD.IADD R2, R169, 0x1, R3 ;  /* 0x00000001a9027824 */ /* 0x000fe600078e0203 */
[----:B------:R-:W-:Y:S01]  /*7720*/  FSEL R225, R33, -INF , !P0 ;  /* 0xff80000021e17808 */ /* 0x000fe20004000000 */
        /* <DEDUP_REMOVED lines=15> */
.L_x_893:
[----:B------:R-:W-:Y:S04]  /*7820*/  MOV R12, c[0x0][0x32c] ;  /* 0x0000cb00000c7a02 */ /* 0x000fe80000000f00 */
[----:B------:R-:W-:Y:S11]  /*7830*/  ISETP.NE.AND P0, PT, R12, 0x1, PT ;  /* 0x000000010c00780c */ /* 0x000ff60003f05270 */
[----:B------:R-:W-:Y:S02]  /*7840*/  @!UPT UIADD3 URZ, URZ, URZ, URZ ;  /* 0x0000003f3f3ff290 */ /* 0x000fe4000fffe03f */
[----:B------:R-:W-:Y:S05]  /*7850*/  @P0 IMAD.HI.U32 R12, R3, c[0x0][0x330], RZ ;  /* 0x0000cc00030c0a27 */ /* 0x000fea00078e00ff */
[----:B------:R-:W-:Y:S02]  /*7860*/  @P0 SHF.R.U32.HI R3, RZ, c[0x0][0x334], R12 ;  /* 0x0000cd00ff030a19 */ /* 0x000fe4000001160c */
.L_x_894:
[----:B------:R-:W-:Y:S05]  /*7870*/  BSYNC B0 ;  /* 0x0000000000007941 */ /* 0x000fea0003800000 */
.L_x_892:
[----:B------:R-:W-:Y:S04]  /*7880*/  IMAD R156, R3, c[0x0][0x32c], -R156 ;  /* 0x0000cb00039c7a24 */ /* 0x000fe800078e0a9c */
[----:B------:R-:W-:Y:S05]  /*7890*/  IMAD.IADD R156, R156, 0x1, -R219 ;  /* 0x000000019c9c7824 */ /* 0x000fea00078e0adb */
[----:B------:R-:W-:Y:S02]  /*78a0*/  IADD3 R3, R156, c[0x0][0x32c], RZ ;  /* 0x0000cb009c037a10 */ /* 0x000fe40007ffe0ff */
[----:B------:R-:W-:Y:S02]  /*78b0*/  IMNMX R0, R0, R156, !PT ;  /* 0x0000009c00007217 */ /* 0x000fe40007800200 */
[----:B------:R-:W-:Y:S02]  /*78c0*/  IMNMX R2, R2, R3, PT ;  /* 0x0000000302027217 */ /* 0x000fe40003800200 */
.L_x_891:
[----:B------:R-:W-:Y:S02]  /*78d0*/  ISETP.GT.AND P0, PT, R0, RZ, P1 ;  /* 0x000000ff0000720c */ /* 0x000fe40000f04270 */
[----:B------:R-:W-:Y:S02]  /*78e0*/  FMNMX.FTZ R3, R4, R157, !PT ;  /* 0x0000009d04037209 */ /* 0x000fe40007810000 */
[----:B------:R-:W-:Y:S02]  /*78f0*/  ISETP.LT.OR P0, PT, R2, 0x1, P0 ;  /* 0x000000010200780c */ /* 0x000fe40000701670 */
[----:B------:R-:W-:Y:S02]  /*7900*/  FMNMX.FTZ R3, R5, R3, !PT ;  /* 0x0000000305037209 */ /* 0x000fe40007810000 */
[----:B------:R-:W-:Y:S02]  /*7910*/  FSEL R6, R6, -INF , !P0 ;  /* 0xff80000006067808 */ /* 0x000fe40004000000 */
[----:B------:R-:W-:Y:S02]  /*7920*/  ISETP.GT.AND P0, PT, R0, 0x1, P1 ;  /* 0x000000010000780c */ /* 0x000fe40000f04270 */
        /* <DEDUP_REMOVED lines=44> */
[----:B------:R-:W-:Y:S01]  /*7bf0*/  ISETP.GT.AND P0, PT, R0, 0x28, P1 ;  /* 0x000000280000780c */ /* 0x000fe20000f04270 */
[----:B------:R-:W-:Y:S01]  /*7c00*/  LDSM.16.MT88.4 R20, [R194+0x100] ;  /* 0x00010000c214783b */ /* 0x000fe20000004200 */
        /* <DEDUP_REMOVED lines=12> */
[----:B------:R-:W-:Y:S01]  /*7cd0*/  FMNMX.FTZ R12, R184, R12, !PT ;  /* 0x0000000cb80c7209 */ /* 0x000fe20007810000 */
[----:B------:R-:W-:Y:S01]  /*7ce0*/  SHFL.BFLY PT, R13, R3, 0x2, 0x1f ;  /* 0x0c401f00030d7f89 */ /* 0x000fe200000e0000 */
[----:B------:R-:W-:Y:S02]  /*7cf0*/  FSEL R219, R30, -INF , !P0 ;  /* 0xff8000001edb7808 */ /* 0x000fe40004000000 */
[----:B------:R-:W-:Y:S02]  /*7d00*/  ISETP.GT.AND P0, PT, R0, 0x31, P1 ;  /* 0x000000310000780c */ /* 0x000fe40000f04270 */
[----:B------:R-:W-:Y:S02]  /*7d10*/  FMNMX.FTZ R12, R185, R12, !PT ;  /* 0x0000000cb90c7209 */ /* 0x000fe40007810000 */
[----:B------:R-:W-:Y:S02]  /*7d20*/  ISETP.LT.OR P0, PT, R2, 0x32, P0 ;  /* 0x000000320200780c */ /* 0x000fe40000701670 */
[----:B------:R-:W-:Y:S02]  /*7d30*/  FMNMX.FTZ R12, R188, R12, !PT ;  /* 0x0000000cbc0c7209 */ /* 0x000fe40007810000 */
[----:B------:R-:W-:Y:S02]  /*7d40*/  FSEL R221, R31, -INF , !P0 ;  /* 0xff8000001fdd7808 */ /* 0x000fe40004000000 */
[----:B------:R-:W-:Y:S01]  /*7d50*/  ISETP.GT.AND P0, PT, R0, 0x38, P1 ;  /* 0x000000380000780c */ /* 0x000fe20000f04270 */
[----:B------:R-:W-:Y:S03]  /*7d60*/  LDSM.16.MT88.4 R28, [R196+0x100] ;  /* 0x00010000c41c783b */ /* 0x000fe60000004200 */
[----:B------:R-:W-:Y:S04]  /*7d70*/  ISETP.LT.OR P0, PT, R2, 0x39, P0 ;  /* 0x000000390200780c */ /* 0x000fe80000701670 */
[----:B------:R-:W-:Y:S02]  /*7d80*/  FSEL R223, R34, -INF , !P0 ;  /* 0xff80000022df7808 */ /* 0x000fe40004000000 */
[----:B------:R-:W-:Y:S02]  /*7d90*/  ISETP.GT.AND P0, PT, R0, 0x39, P1 ;  /* 0x000000390000780c */ /* 0x000fe40000f04270 */
[----:B------:R-:W-:Y:S02]  /*7da0*/  FMNMX.FTZ R0, R219, R12, !PT ;  /* 0x0000000cdb007209 */ /* 0x000fe40007810000 */
[----:B------:R-:W-:Y:S02]  /*7db0*/  ISETP.LT.OR P0, PT, R2, 0x3a, P0 ;  /* 0x0000003a0200780c */ /* 0x000fe40000701670 */
[----:B------:R-:W-:Y:S02]  /*7dc0*/  FMNMX.FTZ R0, R221, R0, !PT ;  /* 0x00000000dd007209 */ /* 0x000fe40007810000 */
[----:B------:R-:W-:Y:S02]  /*7dd0*/  FSEL R159, R35, -INF , !P0 ;  /* 0xff800000239f7808 */ /* 0x000fe40004000000 */
[----:B------:R-:W-:Y:S04]  /*7de0*/  FMNMX.FTZ R0, R223, R0, !PT ;  /* 0x00000000df007209 */ /* 0x000fe80007810000 */
[----:B------:R-:W-:Y:S05]  /*7df0*/  FMNMX.FTZ R0, R159, R0, !PT ;  /* 0x000000009f007209 */ /* 0x000fea0007810000 */
[----:B------:R-:W1:Y:S02]  /*7e00*/  SHFL.BFLY PT, R2, R0, 0x2, 0x1f ;  /* 0x0c401f0000027f89 */ /* 0x000e6400000e0000 */
[----:B-1----:R-:W-:Y:S02]  /*7e10*/  FMNMX.FTZ R2, R0, R2, !PT ;  /* 0x0000000200027209 */ /* 0x002fe40007810000 */
[----:B------:R-:W-:Y:S04]  /*7e20*/  FMNMX.FTZ R3, R3, R13, !PT ;  /* 0x0000000d03037209 */ /* 0x000fe80007810000 */
[----:B------:R-:W-:Y:S08]  /*7e30*/  LDSM.16.MT88.4 R12, [R193+0x100] ;  /* 0x00010000c10c783b */ /* 0x000ff00000004200 */
[----:B------:R-:W1:Y:S02]  /*7e40*/  SHFL.BFLY PT, R156, R3, 0x1, 0x1f ;  /* 0x0c201f00039c7f89 */ /* 0x000e6400000e0000 */
[----:B-1----:R-:W-:Y:S06]  /*7e50*/  FMNMX.FTZ R156, R3, R156, !PT ;  /* 0x0000009c039c7209 */ /* 0x002fec0007810000 */
[----:B------:R-:W1:Y:S01]  /*7e60*/  SHFL.BFLY PT, R3, R2, 0x1, 0x1f ;  /* 0x0c201f0002037f89 */ /* 0x000e6200000e0000 */
[C---:B------:R-:W-:Y:S01]  /*7e70*/  FSETP.NEU.FTZ.AND P0, PT, R156.reuse, -INF , PT ;  /* 0xff8000009c00780b */ /* 0x040fe20003f1d000 */
[C---:B------:R-:W-:Y:S03]  /*7e80*/  FMUL.FTZ R172, R156.reuse, c[0x0][0x2d0] ;  /* 0x0000b4009cac7a20 */ /* 0x040fe60000410000 */
[----:B------:R-:W-:Y:S02]  /*7e90*/  FSEL R0, R156, RZ, P0 ;  /* 0x000000ff9c007208 */ /* 0x000fe40000000000 */
[----:B------:R-:W-:Y:S03]  /*7ea0*/  FSEL R172, R172, RZ, P0 ;  /* 0x000000ffacac7208 */ /* 0x000fe60000000000 */
[----:B------:R-:W-:Y:S02]  /*7eb0*/  FADD.FTZ R0, -R0, R157 ;  /* 0x0000009d00007221 */ /* 0x000fe40000010100 */
[--C-:B------:R-:W-:Y:S02]  /*7ec0*/  FFMA.FTZ R8, R8, c[0x0][0x2d0], -R172.reuse ;  /* 0x0000b40008087a23 */ /* 0x100fe400000108ac */
[----:B------:R-:W-:Y:S02]  /*7ed0*/  FMUL.FTZ R0, R0, c[0x0][0x2d0] ;  /* 0x0000b40000007a20 */ /* 0x000fe40000410000 */
[--C-:B------:R-:W-:Y:S01]  /*7ee0*/  FFMA.FTZ R9, R9, c[0x0][0x2d0], -R172.reuse ;  /* 0x0000b40009097a23 */ /* 0x100fe200000108ac */
[----:B------:R-:W-:Y:S01]  /*7ef0*/  MUFU.EX2 R241, R8 ;  /* 0x0000000800f17308 */ /* 0x000fe20000000800 */
[--C-:B------:R-:W-:Y:S02]  /*7f00*/  FFMA.FTZ R4, R4, c[0x0][0x2d0], -R172.reuse ;  /* 0x0000b40004047a23 */ /* 0x100fe400000108ac */
[----:B------:R-:W-:Y:S01]  /*7f10*/  FFMA.FTZ R5, R5, c[0x0][0x2d0], -R172 ;  /* 0x0000b40005057a23 */ /* 0x000fe200000108ac */
[----:B-1----:R-:W-:Y:S06]  /*7f20*/  FMNMX.FTZ R3, R2, R3, !PT ;  /* 0x0000000302037209 */ /* 0x002fec0007810000 */
[----:B------:R1:W2:Y:S01]  /*7f30*/  MUFU.EX2 R2, R0 ;  /* 0x0000000000027308 */ /* 0x0002a20000000800 */
[C---:B------:R-:W-:Y:S01]  /*7f40*/  FSETP.NEU.FTZ.AND P0, PT, R3.reuse, -INF , PT ;  /* 0xff8000000300780b */ /* 0x040fe20003f1d000 */
[----:B------:R-:W-:Y:S05]  /*7f50*/  FMUL.FTZ R157, R3, c[0x0][0x2d0] ;  /* 0x0000b400039d7a20 */ /* 0x000fea0000410000 */
[----:B------:R-:W-:Y:S03]  /*7f60*/  FSEL R157, R157, RZ, P0 ;  /* 0x000000ff9d9d7208 */ /* 0x000fe60000000000 */
[----:B------:R-:W3:Y:S02]  /*7f70*/  MUFU.EX2 R240, R9 ;  /* 0x0000000900f07308 */ /* 0x000ee40000000800 */
[--C-:B------:R-:W-:Y:S02]  /*7f80*/  FFMA.FTZ R10, R10, c[0x0][0x2d0], -R157.reuse ;  /* 0x0000b4000a0a7a23 */ /* 0x100fe4000001089d */
[--C-:B------:R-:W-:Y:S02]  /*7f90*/  FFMA.FTZ R11, R11, c[0x0][0x2d0], -R157.reuse ;  /* 0x0000b4000b0b7a23 */ /* 0x100fe4000001089d */
[--C-:B------:R-:W-:Y:S02]  /*7fa0*/  FFMA.FTZ R6, R6, c[0x0][0x2d0], -R157.reuse ;  /* 0x0000b40006067a23 */ /* 0x100fe4000001089d */
[--C-:B------:R-:W-:Y:S02]  /*7fb0*/  FFMA.FTZ R7, R7, c[0x0][0x2d0], -R157.reuse ;  /* 0x0000b40007077a23 */ /* 0x100fe4000001089d */
[----:B------:R-:W-:Y:S01]  /*7fc0*/  MUFU.EX2 R227, R10 ;  /* 0x0000000a00e37308 */ /* 0x000fe20000000800 */
[----:B-1----:R-:W-:Y:S01]  /*7fd0*/  FSEL R0, R3, RZ, P0 ;  /* 0x000000ff03007208 */ /* 0x002fe20000000000 */
[C---:B--2---:R-:W-:Y:S02]  /*7fe0*/  FMUL.FTZ R8, R2.reuse, R164 ;  /* 0x000000a402087220 */ /* 0x044fe40000410000 */
[----:B------:R-:W-:Y:S02]  /*7ff0*/  FMUL.FTZ R16, R2, R136 ;  /* 0x0000008802107220 */ /* 0x000fe40000410000 */
[----:B------:R-:W-:Y:S04]  /*8000*/  FADD.FTZ R0, -R0, R158 ;  /* 0x0000009e00007221 */ /* 0x000fe80000010100 */
[----:B------:R-:W1:Y:S01]  /*8010*/  MUFU.EX2 R226, R11 ;  /* 0x0000000b00e27308 */ /* 0x000e620000000800 */
[----:B------:R-:W-:Y:S02]  /*8020*/  FMUL.FTZ R17, R2, R137 ;  /* 0x0000008902117220 */ /* 0x000fe40000410000 */
[----:B------:R-:W-:Y:S01]  /*8030*/  FMUL.FTZ R0, R0, c[0x0][0x2d0] ;  /* 0x0000b40000007a20 */ /* 0x000fe20000410000 */
[----:B---3--:R-:W-:Y:S01]  /*8040*/  F2FP.BF16.PACK_AB R170, R240, R241 ;  /* 0x000000f1f0aa723e */ /* 0x008fe200000010ff */
[C---:B------:R-:W-:Y:S02]  /*8050*/  FMUL.FTZ R9, R2.reuse, R165 ;  /* 0x000000a502097220 */ /* 0x040fe40000410000 */
[C---:B------:R-:W-:Y:S02]  /*8060*/  FMUL.FTZ R25, R2.reuse, R145 ;  /* 0x0000009102197220 */ /* 0x040fe40000410000 */
[C---:B------:R-:W-:Y:S01]  /*8070*/  FMUL.FTZ R24, R2.reuse, R144 ;  /* 0x0000009002187220 */ /* 0x040fe20000410000 */
[----:B------:R-:W2:Y:S01]  /*8080*/  MUFU.EX2 R0, R0 ;  /* 0x0000000000007308 */ /* 0x000ea20000000800 */
        /* <DEDUP_REMOVED lines=8> */
[----:B-1----:R-:W-:Y:S01]  /*8110*/  F2FP.BF16.PACK_AB R171, R226, R227 ;  /* 0x000000e3e2ab723e */ /* 0x002fe200000010ff */
[C---:B------:R-:W-:Y:S02]  /*8120*/  FMUL.FTZ R45, R2.reuse, R45 ;  /* 0x0000002d022d7220 */ /* 0x040fe40000410000 */
[C---:B------:R-:W-:Y:S02]  /*8130*/  FMUL.FTZ R48, R2.reuse, R48 ;  /* 0x0000003002307220 */ /* 0x040fe40000410000 */
[C---:B------:R-:W-:Y:S01]  /*8140*/  FMUL.FTZ R49, R2.reuse, R49 ;  /* 0x0000003102317220 */ /* 0x040fe20000410000 */
[----:B------:R-:W1:Y:S01]  /*8150*/  MUFU.EX2 R242, R5 ;  /* 0x0000000500f27308 */ /* 0x000e620000000800 */
[C---:B------:R-:W-:Y:S02]  /*8160*/  FMUL.FTZ R52, R2.reuse, R52 ;  /* 0x0000003402347220 */ /* 0x040fe40000410000 */
[----:B------:R-:W-:Y:S02]  /*8170*/  FMUL.FTZ R53, R2, R53 ;  /* 0x0000003502357220 */ /* 0x000fe40000410000 */
[C---:B--2---:R-:W-:Y:S02]  /*8180*/  FMUL.FTZ R10, R0.reuse, R166 ;  /* 0x000000a6000a7220 */ /* 0x044fe40000410000 */
[C---:B------:R-:W-:Y:S02]  /*8190*/  FMUL.FTZ R11, R0.reuse, R167 ;  /* 0x000000a7000b7220 */ /* 0x040fe40000410000 */
[C---:B------:R-:W-:Y:S01]  /*81a0*/  FMUL.FTZ R18, R0.reuse, R138 ;  /* 0x0000008a00127220 */ /* 0x040fe20000410000 */
[----:B------:R2:W-:Y:S01]  /*81b0*/  MUFU.EX2 R229, R6 ;  /* 0x0000000600e57308 */ /* 0x0005e20000000800 */
[C---:B------:R-:W-:Y:S01]  /*81c0*/  FMUL.FTZ R19, R0.reuse, R139 ;  /* 0x0000008b00137220 */ /* 0x040fe20000410000 */
[----:B------:R-:W-:Y:S01]  /*81d0*/  LDSM.16.MT88.4 R164, [R193+0x1900] ;  /* 0x00190000c1a4783b */ /* 0x000fe20000004200 */
[----:B------:R-:W-:Y:S02]  /*81e0*/  FMUL.FTZ R26, R0, R146 ;  /* 0x00000092001a7220 */ /* 0x000fe40000410000 */
[----:B---3--:R-:W-:Y:S02]  /*81f0*/  FMUL.FTZ R4, R2, R160 ;  /* 0x000000a002047220 */ /* 0x008fe40000410000 */
[C---:B------:R-:W-:Y:S02]  /*8200*/  FMUL.FTZ R27, R0.reuse, R147 ;  /* 0x00000093001b7220 */ /* 0x040fe40000410000 */
[C---:B------:R-:W-:Y:S01]  /*8210*/  FMUL.FTZ R34, R0.reuse, R154 ;  /* 0x0000009a00227220 */ /* 0x040fe20000410000 */
[----:B------:R-:W3:Y:S01]  /*8220*/  MUFU.EX2 R228, R7 ;  /* 0x0000000700e47308 */ /* 0x000ee20000000800 */
[----:B------:R-:W-:Y:S01]  /*8230*/  LDSM.16.MT88.4 R136, [R193+0x2100] ;  /* 0x00210000c188783b */ /* 0x000fe20000004200 */
[----:B------:R-:W-:Y:S01]  /*8240*/  FMUL.FTZ R35, R0, R155 ;  /* 0x0000009b00237220 */ /* 0x000fe20000410000 */
[----:B-1----:R-:W-:Y:S01]  /*8250*/  F2FP.BF16.PACK_AB R168, R242, R239 ;  /* 0x000000eff2a8723e */ /* 0x002fe200000010ff */
[----:B------:R-:W-:Y:S02]  /*8260*/  FMUL.FTZ R5, R2, R161 ;  /* 0x000000a102057220 */ /* 0x000fe40000410000 */
[C---:B------:R-:W-:Y:S02]  /*8270*/  FMUL.FTZ R38, R0.reuse, R38 ;  /* 0x0000002600267220 */ /* 0x040fe40000410000 */
[C---:B------:R-:W-:Y:S01]  /*8280*/  FMUL.FTZ R39, R0.reuse, R39 ;  /* 0x0000002700277220 */ /* 0x040fe20000410000 */
[----:B------:R-:W-:Y:S01]  /*8290*/  LDSM.16.MT88.4 R152, [R194+0x2900] ;  /* 0x00290000c298783b */ /* 0x000fe20000004200 */
[C---:B------:R-:W-:Y:S02]  /*82a0*/  FMUL.FTZ R42, R0.reuse, R42 ;  /* 0x0000002a002a7220 */ /* 0x040fe40000410000 */
[C---:B------:R-:W-:Y:S02]  /*82b0*/  FMUL.FTZ R43, R0.reuse, R43 ;  /* 0x0000002b002b7220 */ /* 0x040fe40000410000 */
[C---:B--2---:R-:W-:Y:S02]  /*82c0*/  FMUL.FTZ R6, R0.reuse, R162 ;  /* 0x000000a200067220 */ /* 0x044fe40000410000 */
[C---:B------:R-:W-:Y:S02]  /*82d0*/  FMUL.FTZ R46, R0.reuse, R46 ;  /* 0x0000002e002e7220 */ /* 0x040fe40000410000 */
[C---:B------:R-:W-:Y:S02]  /*82e0*/  FMUL.FTZ R47, R0.reuse, R47 ;  /* 0x0000002f002f7220 */ /* 0x040fe40000410000 */
[C---:B------:R-:W-:Y:S02]  /*82f0*/  FMUL.FTZ R50, R0.reuse, R50 ;  /* 0x0000003200327220 */ /* 0x040fe40000410000 */
[----:B------:R-:W-:Y:S01]  /*8300*/  FMUL.FTZ R51, R0, R51 ;  /* 0x0000003300337220 */ /* 0x000fe20000410000 */
[----:B---3--:R-:W-:Y:S01]  /*8310*/  F2FP.BF16.PACK_AB R169, R228, R229 ;  /* 0x000000e5e4a9723e */ /* 0x008fe200000010ff */
[----:B------:R-:W-:Y:S02]  /*8320*/  FMUL.FTZ R7, R0, R163 ;  /* 0x000000a300077220 */ /* 0x000fe40000410000 */
[--C-:B------:R-:W-:Y:S02]  /*8330*/  FFMA.FTZ R144, R180, c[0x0][0x2d0], -R157.reuse ;  /* 0x0000b400b4907a23 */ /* 0x100fe4000001089d */
[C---:B------:R-:W-:Y:S02]  /*8340*/  FMUL.FTZ R54, R0.reuse, R54 ;  /* 0x0000003600367220 */ /* 0x040fe40000410000 */
[----:B------:R-:W-:Y:S01]  /*8350*/  FMUL.FTZ R55, R0, R55 ;  /* 0x0000003700377220 */ /* 0x000fe20000410000 */
[C---:B------:R-:W-:Y:S05]  /*8360*/  HMMA.16816.F32.BF16 R4, R168.reuse, R12, R4 ;  /* 0x0000000ca804723c */ /* 0x040fea0000041804 */
[C---:B------:R-:W-:Y:S02]  /*8370*/  FMUL.FTZ R56, R2.reuse, R56 ;  /* 0x0000003802387220 */ /* 0x040fe40000410000 */
[C---:B------:R-:W-:Y:S01]  /*8380*/  FMUL.FTZ R12, R2.reuse, R132 ;  /* 0x00000084020c7220 */ /* 0x040fe20000410000 */
[C---:B------:R-:W-:Y:S04]  /*8390*/  HMMA.16816.F32.BF16 R8, R168.reuse, R14, R8 ;  /* 0x0000000ea808723c */ /* 0x040fe80000041808 */
[C---:B------:R-:W-:Y:S02]  /*83a0*/  FMUL.FTZ R13, R2.reuse, R133 ;  /* 0x00000085020d7220 */ /* 0x040fe40000410000 */
[----:B------:R-:W-:Y:S02]  /*83b0*/  FMUL.FTZ R57, R2, R57 ;  /* 0x0000003902397220 */ /* 0x000fe40000410000 */
[C---:B------:R-:W-:Y:S04]  /*83c0*/  FMUL.FTZ R14, R0.reuse, R134 ;  /* 0x00000086000e7220 */ /* 0x040fe80000410000 */
[C---:B------:R-:W-:Y:S02]  /*83d0*/  FMUL.FTZ R15, R0.reuse, R135 ;  /* 0x00000087000f7220 */ /* 0x040fe40000410000 */
[----:B------:R-:W1:Y:S01]  /*83e0*/  LDSM.16.MT88.4 R132, [R195+0x100] ;  /* 0x00010000c384783b */ /* 0x000e620000004200 */
[C---:B------:R-:W-:Y:S02]  /*83f0*/  FMUL.FTZ R58, R0.reuse, R58 ;  /* 0x0000003a003a7220 */ /* 0x040fe40000410000 */
[----:B------:R-:W-:Y:S02]  /*8400*/  FMUL.FTZ R59, R0, R59 ;  /* 0x0000003b003b7220 */ /* 0x000fe40000410000 */
[C---:B------:R-:W-:Y:S03]  /*8410*/  HMMA.16816.F32.BF16 R12, R168.reuse, R20, R12 ;  /* 0x00000014a80c723c */ /* 0x040fe6000004180c */
[C---:B------:R-:W-:Y:S02]  /*8420*/  FMUL.FTZ R60, R2.reuse, R60 ;  /* 0x0000003c023c7220 */ /* 0x040fe40000410000 */
[C---:B------:R-:W-:Y:S02]  /*8430*/  FMUL.FTZ R61, R2.reuse, R61 ;  /* 0x0000003d023d7220 */ /* 0x040fe40000410000 */
[C---:B------:R-:W-:Y:S01]  /*8440*/  FMUL.FTZ R20, R2.reuse, R140 ;  /* 0x0000008c02147220 */ /* 0x040fe20000410000 */
[C---:B------:R-:W-:Y:S04]  /*8450*/  HMMA.16816.F32.BF16 R16, R168.reuse, R22, R16 ;  /* 0x00000016a810723c */ /* 0x040fe80000041810 */
[----:B------:R-:W-:Y:S02]  /*8460*/  FMUL.FTZ R21, R2, R141 ;  /* 0x0000008d02157220 */ /* 0x000fe40000410000 */
[C---:B------:R-:W-:Y:S02]  /*8470*/  FMUL.FTZ R62, R0.reuse, R62 ;  /* 0x0000003e003e7220 */ /* 0x040fe40000410000 */
[C---:B------:R-:W-:Y:S04]  /*8480*/  FMUL.FTZ R22, R0.reuse, R142 ;  /* 0x0000008e00167220 */ /* 0x040fe80000410000 */
[C---:B------:R-:W-:Y:S02]  /*8490*/  FMUL.FTZ R23, R0.reuse, R143 ;  /* 0x0000008f00177220 */ /* 0x040fe40000410000 */
[----:B------:R-:W2:Y:S01]  /*84a0*/  LDSM.16.MT88.4 R140, [R194+0x2100] ;  /* 0x00210000c28c783b */ /* 0x000ea20000004200 */
[----:B------:R-:W-:Y:S02]  /*84b0*/  FMUL.FTZ R63, R0, R63 ;  /* 0x0000003f003f7220 */ /* 0x000fe40000410000 */
[C---:B------:R-:W-:Y:S02]  /*84c0*/  FMUL.FTZ R64, R2.reuse, R64 ;  /* 0x0000004002407220 */ /* 0x040fe40000410000 */
[C---:B------:R-:W-:Y:S03]  /*84d0*/  HMMA.16816.F32.BF16 R20, R168.reuse, R28, R20 ;  /* 0x0000001ca814723c */ /* 0x040fe60000041814 */
[----:B------:R-:W-:Y:S02]  /*84e0*/  FMUL.FTZ R65, R2, R65 ;  /* 0x0000004102417220 */ /* 0x000fe40000410000 */
[----:B------:R-:W-:Y:S02]  /*84f0*/  FMUL.FTZ R66, R0, R66 ;  /* 0x0000004200427220 */ /* 0x000fe40000410000 */
[C---:B------:R-:W-:Y:S01]  /*8500*/  FMUL.FTZ R28, R2.reuse, R148 ;  /* 0x00000094021c7220 */ /* 0x040fe20000410000 */
[C---:B------:R-:W-:Y:S04]  /*8510*/  HMMA.16816.F32.BF16 R24, R168.reuse, R30, R24 ;  /* 0x0000001ea818723c */ /* 0x040fe80000041818 */
[----:B------:R-:W-:Y:S02]  /*8520*/  FMUL.FTZ R29, R2, R149 ;  /* 0x00000095021d7220 */ /* 0x000fe40000410000 */
[C---:B------:R-:W-:Y:S02]  /*8530*/  FMUL.FTZ R67, R0.reuse, R67 ;  /* 0x0000004300437220 */ /* 0x040fe40000410000 */
[C---:B------:R-:W-:Y:S04]  /*8540*/  FMUL.FTZ R30, R0.reuse, R150 ;  /* 0x00000096001e7220 */ /* 0x040fe80000410000 */
[----:B------:R-:W-:Y:S02]  /*8550*/  FMUL.FTZ R31, R0, R151 ;  /* 0x00000097001f7220 */ /* 0x000fe40000410000 */
[----:B------:R-:W-:Y:S01]  /*8560*/  LDSM.16.MT88.4 R148, [R195+0x900] ;  /* 0x00090000c394783b */ /* 0x000fe20000004200 */
[C---:B------:R-:W-:Y:S02]  /*8570*/  FMUL.FTZ R68, R2.reuse, R68 ;  /* 0x0000004402447220 */ /* 0x040fe40000410000 */
[----:B------:R-:W-:Y:S02]  /*8580*/  FMUL.FTZ R69, R2, R69 ;  /* 0x0000004502457220 */ /* 0x000fe40000410000 */
        /* <DEDUP_REMOVED lines=8> */
[C---:B------:R-:W-:Y:S04]  /*8610*/  HMMA.16816.F32.BF16 R36, R168.reuse, R136, R36 ;  /* 0x00000088a824723c */ /* 0x040fe80000041824 */
[----:B------:R-:W-:Y:S02]  /*8620*/  FMUL.FTZ R75, R0, R75 ;  /* 0x0000004b004b7220 */ /* 0x000fe40000410000 */
[C---:B------:R-:W-:Y:S02]  /*8630*/  FMUL.FTZ R76, R2.reuse, R76 ;  /* 0x0000004c024c7220 */ /* 0x040fe40000410000 */
[C---:B------:R-:W-:Y:S01]  /*8640*/  HMMA.16816.F32.BF16 R40, R168.reuse, R138, R40 ;  /* 0x0000008aa828723c */ /* 0x040fe20000041828 */
[----:B------:R-:W3:Y:S03]  /*8650*/  LDSM.16.MT88.4 R136, [R195+0x2100] ;  /* 0x00210000c388783b */ /* 0x000ee60000004200 */
        /* <DEDUP_REMOVED lines=18> */
[C---:B---3--:R-:W-:Y:S04]  /*8780*/  HMMA.16816.F32.BF16 R60, R168.reuse, R136, R60 ;  /* 0x00000088a83c723c */ /* 0x048fe8000004183c */
        /* <DEDUP_REMOVED lines=32> */
[C---:B------:R-:W-:Y:S04]  /*8990*/  HMMA.16816.F32.BF16 R96, R168.reuse, R142, R96 ;  /* 0x0000008ea860723c */ /* 0x040fe80000041860 */
[----:B------:R-:W-:Y:S02]  /*89a0*/  FMUL.FTZ R109, R2, R109 ;  /* 0x0000006d026d7220 */ /* 0x000fe40000410000 */
[C---:B------:R-:W-:Y:S02]  /*89b0*/  FMUL.FTZ R110, R0.reuse, R110 ;  /* 0x0000006e006e7220 */ /* 0x040fe40000410000 */
[----:B------:R-:W-:Y:S01]  /*89c0*/  FMUL.FTZ R111, R0, R111 ;  /* 0x0000006f006f7220 */ /* 0x000fe20000410000 */
[C---:B-1----:R-:W-:Y:S03]  /*89d0*/  HMMA.16816.F32.BF16 R100, R168.reuse, R132, R100 ;  /* 0x00000084a864723c */ /* 0x042fe60000041864 */
[--C-:B------:R-:W-:Y:S02]  /*89e0*/  FFMA.FTZ R140, R173, c[0x0][0x2d0], -R172.reuse ;  /* 0x0000b400ad8c7a23 */ /* 0x100fe400000108ac */
[----:B------:R-:W-:Y:S02]  /*89f0*/  FMUL.FTZ R112, R2, R112 ;  /* 0x0000007002707220 */ /* 0x000fe40000410000 */
[----:B------:R1:W-:Y:S01]  /*8a00*/  MUFU.EX2 R238, R140 ;  /* 0x0000008c00ee7308 */ /* 0x0003e20000000800 */
[C---:B------:R-:W-:Y:S04]  /*8a10*/  HMMA.16816.F32.BF16 R104, R168.reuse, R134, R104 ;  /* 0x00000086a868723c */ /* 0x040fe80000041868 */
[--C-:B------:R-:W-:Y:S02]  /*8a20*/  FFMA.FTZ R132, R176, c[0x0][0x2d0], -R172.reuse ;  /* 0x0000b400b0847a23 */ /* 0x100fe400000108ac */
[----:B------:R-:W-:Y:S02]  /*8a30*/  FMUL.FTZ R113, R2, R113 ;  /* 0x0000007102717220 */ /* 0x000fe40000410000 */
[C---:B---3--:R-:W-:Y:S01]  /*8a40*/  HMMA.16816.F32.BF16 R108, R168.reuse, R136, R108 ;  /* 0x00000088a86c723c */ /* 0x048fe2000004186c */
[----:B------:R2:W-:Y:S03]  /*8a50*/  MUFU.EX2 R236, R132 ;  /* 0x0000008400ec7308 */ /* 0x0005e60000000800 */
[C---:B------:R-:W-:Y:S02]  /*8a60*/  FMUL.FTZ R114, R0.reuse, R114 ;  /* 0x0000007200727220 */ /* 0x040fe40000410000 */
[----:B------:R-:W-:Y:S02]  /*8a70*/  FMUL.FTZ R115, R0, R115 ;  /* 0x0000007300737220 */ /* 0x000fe40000410000 */
[--C-:B------:R-:W-:Y:S04]  /*8a80*/  FFMA.FTZ R136, R175, c[0x0][0x2d0], -R157.reuse ;  /* 0x0000b400af887a23 */ /* 0x100fe8000001089d */
[----:B------:R3:W-:Y:S01]  /*8a90*/  MUFU.EX2 R190, R136 ;  /* 0x0000008800be7308 */ /* 0x0007e20000000800 */
[C---:B------:R-:W-:Y:S03]  /*8aa0*/  HMMA.16816.F32.BF16 R112, R168.reuse, R138, R112 ;  /* 0x0000008aa870723c */ /* 0x040fe60000041870 */
[--C-:B-1----:R-:W-:Y:S02]  /*8ab0*/  FFMA.FTZ R140, R174, c[0x0][0x2d0], -R172.reuse ;  /* 0x0000b400ae8c7a23 */ /* 0x102fe400000108ac */
[C---:B------:R-:W-:Y:S02]  /*8ac0*/  FMUL.FTZ R116, R2.reuse, R116 ;  /* 0x0000007402747220 */ /* 0x040fe40000410000 */
[----:B------:R-:W-:Y:S02]  /*8ad0*/  FMUL.FTZ R117, R2, R117 ;  /* 0x0000007502757220 */ /* 0x000fe40000410000 */
[----:B------:R1:W4:Y:S03]  /*8ae0*/  MUFU.EX2 R237, R140 ;  /* 0x0000008c00ed7308 */ /* 0x0003260000000800 */
[--C-:B--2---:R-:W-:Y:S02]  /*8af0*/  FFMA.FTZ R132, R179, c[0x0][0x2d0], -R172.reuse ;  /* 0x0000b400b3847a23 */ /* 0x104fe400000108ac */
[C---:B------:R-:W-:Y:S02]  /*8b00*/  FMUL.FTZ R118, R0.reuse, R118 ;  /* 0x0000007600767220 */ /* 0x040fe40000410000 */
[----:B------:R-:W-:Y:S02]  /*8b10*/  FMUL.FTZ R119, R0, R119 ;  /* 0x0000007700777220 */ /* 0x000fe40000410000 */
[C---:B------:R-:W-:Y:S01]  /*8b20*/  FMUL.FTZ R120, R2.reuse, R120 ;  /* 0x0000007802787220 */ /* 0x040fe20000410000 */
[----:B------:R2:W-:Y:S01]  /*8b30*/  MUFU.EX2 R235, R132 ;  /* 0x0000008400eb7308 */ /* 0x0005e20000000800 */
[----:B------:R-:W-:Y:S02]  /*8b40*/  FMUL.FTZ R121, R2, R121 ;  /* 0x0000007902797220 */ /* 0x000fe40000410000 */
[C---:B------:R-:W-:Y:S02]  /*8b50*/  FMUL.FTZ R122, R0.reuse, R122 ;  /* 0x0000007a007a7220 */ /* 0x040fe40000410000 */
[--C-:B---3--:R-:W-:Y:S02]  /*8b60*/  FFMA.FTZ R136, R177, c[0x0][0x2d0], -R157.reuse ;  /* 0x0000b400b1887a23 */ /* 0x108fe4000001089d */
[----:B------:R-:W-:Y:S02]  /*8b70*/  FMUL.FTZ R123, R0, R123 ;  /* 0x0000007b007b7220 */ /* 0x000fe40000410000 */
[C---:B------:R-:W-:Y:S01]  /*8b80*/  FMUL.FTZ R124, R2.reuse, R124 ;  /* 0x0000007c027c7220 */ /* 0x040fe20000410000 */
[----:B------:R3:W5:Y:S01]  /*8b90*/  MUFU.EX2 R189, R136 ;  /* 0x0000008800bd7308 */ /* 0x0007620000000800 */
[----:B------:R-:W-:Y:S02]  /*8ba0*/  FMUL.FTZ R125, R2, R125 ;  /* 0x0000007d027d7220 */ /* 0x000fe40000410000 */
[----:B------:R-:W-:Y:S01]  /*8bb0*/  FMUL.FTZ R126, R0, R126 ;  /* 0x0000007e007e7220 */ /* 0x000fe20000410000 */
[----:B-1----:R-:W1:Y:S01]  /*8bc0*/  LDSM.16.MT88.4 R140, [R196+0x6100] ;  /* 0x00610000c48c783b */ /* 0x002e620000004200 */
[--C-:B------:R-:W-:Y:S02]  /*8bd0*/  FFMA.FTZ R158, R188, c[0x0][0x2d0], -R157.reuse ;  /* 0x0000b400bc9e7a23 */ /* 0x100fe4000001089d */
[----:B------:R-:W-:Y:S02]  /*8be0*/  FMUL.FTZ R127, R0, R127 ;  /* 0x0000007f007f7220 */ /* 0x000fe40000410000 */
[C---:B------:R-:W-:Y:S01]  /*8bf0*/  FMUL.FTZ R128, R2.reuse, R128 ;  /* 0x0000008002807220 */ /* 0x040fe20000410000 */
[----:B------:R-:W-:Y:S01]  /*8c00*/  MUFU.EX2 R174, R158 ;  /* 0x0000009e00ae7308 */ /* 0x000fe20000000800 */
[----:B------:R-:W-:Y:S02]  /*8c10*/  FMUL.FTZ R129, R2, R129 ;  /* 0x0000008102817220 */ /* 0x000fe40000410000 */
[C---:B------:R-:W-:Y:S01]  /*8c20*/  FMUL.FTZ R130, R0.reuse, R130 ;  /* 0x0000008200827220 */ /* 0x040fe20000410000 */
[----:B--2---:R-:W2:Y:S01]  /*8c30*/  LDSM.16.MT88.4 R132, [R195+0x6100] ;  /* 0x00610000c384783b */ /* 0x004ea20000004200 */
[----:B------:R-:W-:Y:S02]  /*8c40*/  FMUL.FTZ R131, R0, R131 ;  /* 0x0000008300837220 */ /* 0x000fe40000410000 */
[--C-:B---3--:R-:W-:Y:S03]  /*8c50*/  FFMA.FTZ R136, R178, c[0x0][0x2d0], -R157.reuse ;  /* 0x0000b400b2887a23 */ /* 0x108fe6000001089d */
[----:B------:R3:W-:Y:S10]  /*8c60*/  MUFU.EX2 R178, R144 ;  /* 0x0000009000b27308 */ /* 0x0007f40000000800 */
[----:B------:R2:W2:Y:S01]  /*8c70*/  MUFU.EX2 R179, R136 ;  /* 0x0000008800b37308 */ /* 0x0004a20000000800 */
[C---:B-1----:R-:W-:Y:S01]  /*8c80*/  HMMA.16816.F32.BF16 R116, R168.reuse, R140, R116 ;  /* 0x0000008ca874723c */ /* 0x042fe20000041874 */
[----:B---3--:R-:W-:Y:S07]  /*8c90*/  LDSM.16.MT88.4 R144, [R196+0x900] ;  /* 0x00090000c490783b */ /* 0x008fee0000004200 */
[C---:B------:R-:W-:Y:S01]  /*8ca0*/  HMMA.16816.F32.BF16 R120, R168.reuse, R142, R120 ;  /* 0x0000008ea878723c */ /* 0x040fe20000041878 */
[----:B------:R-:W-:Y:S07]  /*8cb0*/  LDSM.16.MT88.4 R140, [R194+0x900] ;  /* 0x00090000c28c783b */ /* 0x000fee0000004200 */
[C---:B--2---:R-:W-:Y:S01]  /*8cc0*/  HMMA.16816.F32.BF16 R124, R168.reuse, R132, R124 ;  /* 0x00000084a87c723c */ /* 0x044fe2000004187c */
[----:B------:R-:W1:Y:S06]  /*8cd0*/  LDSM.16.MT88.4 R136, [R193+0x900] ;  /* 0x00090000c188783b */ /* 0x000e6c0000004200 */
[----:B----4-:R-:W-:Y:S01]  /*8ce0*/  F2FP.BF16.PACK_AB R132, R237, R238 ;  /* 0x000000eeed84723e */ /* 0x010fe200000010ff */
[----:B------:R-:W-:Y:S04]  /*8cf0*/  HMMA.16816.F32.BF16 R128, R168, R134, R128 ;  /* 0x00000086a880723c */ /* 0x000fe80000041880 */
[----:B-----5:R-:W-:Y:S03]  /*8d00*/  F2FP.BF16.PACK_AB R133, R189, R190 ;  /* 0x000000bebd85723e */ /* 0x020fe600000010ff */
[----:B------:R-:W-:Y:S02]  /*8d10*/  F2FP.BF16.PACK_AB R134, R235, R236 ;  /* 0x000000eceb86723e */ /* 0x000fe400000010ff */
[----:B------:R-:W-:Y:S07]  /*8d20*/  F2FP.BF16.PACK_AB R135, R178, R179 ;  /* 0x000000b3b287723e */ /* 0x000fee00000010ff */
[C---:B-1----:R-:W-:Y:S08]  /*8d30*/  HMMA.16816.F32.BF16 R4, R132.reuse, R136, R4 ;  /* 0x000000888404723c */ /* 0x042ff00000041804 */
        /* <DEDUP_REMOVED lines=20> */
[C---:B---3--:R-:W-:Y:S07]  /*8e80*/  HMMA.16816.F32.BF16 R60, R132.reuse, R144, R60 ;  /* 0x00000090843c723c */ /* 0x048fee000004183c */
[--C-:B------:R-:W-:Y:S01]  /*8e90*/  FFMA.FTZ R144, R181, c[0x0][0x2d0], -R172.reuse ;  /* 0x0000b400b5907a23 */ /* 0x100fe200000108ac */
[C---:B------:R-:W-:Y:S03]  /*8ea0*/  HMMA.16816.F32.BF16 R64, R132.reuse, R146, R64 ;  /* 0x000000928440723c */ /* 0x040fe60000041840 */
[----:B------:R3:W-:Y:S05]  /*8eb0*/  MUFU.EX2 R234, R144 ;  /* 0x0000009000ea7308 */ /* 0x0007ea0000000800 */
[C---:B-1----:R-:W-:Y:S08]  /*8ec0*/  HMMA.16816.F32.BF16 R68, R132.reuse, R136, R68 ;  /* 0x000000888444723c */ /* 0x042ff00000041844 */
[C---:B------:R-:W-:Y:S01]  /*8ed0*/  HMMA.16816.F32.BF16 R72, R132.reuse, R138, R72 ;  /* 0x0000008a8448723c */ /* 0x040fe20000041848 */
[----:B------:R-:W1:Y:S07]  /*8ee0*/  LDSM.16.MT88.4 R136, [R193+0x6900] ;  /* 0x00690000c188783b */ /* 0x000e6e0000004200 */
[C---:B------:R-:W-:Y:S04]  /*8ef0*/  HMMA.16816.F32.BF16 R76, R132.reuse, R148, R76 ;  /* 0x00000094844c723c */ /* 0x040fe8000004184c */
[--C-:B---3--:R-:W-:Y:S03]  /*8f00*/  FFMA.FTZ R144, R183, c[0x0][0x2d0], -R172.reuse ;  /* 0x0000b400b7907a23 */ /* 0x108fe600000108ac */
[--C-:B------:R-:W-:Y:S01]  /*8f10*/  FFMA.FTZ R148, R186, c[0x0][0x2d0], -R172.reuse ;  /* 0x0000b400ba947a23 */ /* 0x100fe200000108ac */
[C---:B------:R-:W-:Y:S01]  /*8f20*/  HMMA.16816.F32.BF16 R80, R132.reuse, R150, R80 ;  /* 0x000000968450723c */ /* 0x040fe20000041850 */
[----:B------:R3:W5:Y:S07]  /*8f30*/  MUFU.EX2 R231, R144 ;  /* 0x0000009000e77308 */ /* 0x00076e0000000800 */
[C---:B----4-:R-:W-:Y:S03]  /*8f40*/  HMMA.16816.F32.BF16 R84, R132.reuse, R152, R84 ;  /* 0x000000988454723c */ /* 0x050fe60000041854 */
[----:B------:R4:W-:Y:S05]  /*8f50*/  MUFU.EX2 R230, R148 ;  /* 0x0000009400e67308 */ /* 0x0009ea0000000800 */
[C---:B------:R-:W-:Y:S01]  /*8f60*/  HMMA.16816.F32.BF16 R88, R132.reuse, R154, R88 ;  /* 0x0000009a8458723c */ /* 0x040fe20000041858 */
[----:B------:R-:W-:Y:S07]  /*8f70*/  LDSM.16.MT88.4 R152, [R195+0x6900] ;  /* 0x00690000c398783b */ /* 0x000fee0000004200 */
[C---:B--2---:R-:W-:Y:S01]  /*8f80*/  HMMA.16816.F32.BF16 R92, R132.reuse, R140, R92 ;  /* 0x0000008c845c723c */ /* 0x044fe2000004185c */
[----:B---3--:R-:W2:Y:S06]  /*8f90*/  LDSM.16.MT88.4 R144, [R194+0x6900] ;  /* 0x00690000c290783b */ /* 0x008eac0000004200 */
[--C-:B------:R-:W-:Y:S01]  /*8fa0*/  FFMA.FTZ R140, R182, c[0x0][0x2d0], -R157.reuse ;  /* 0x0000b400b68c7a23 */ /* 0x100fe2000001089d */
[C---:B------:R-:W-:Y:S03]  /*8fb0*/  HMMA.16816.F32.BF16 R96, R132.reuse, R142, R96 ;  /* 0x0000008e8460723c */ /* 0x040fe60000041860 */
[----:B------:R3:W-:Y:S01]  /*8fc0*/  MUFU.EX2 R177, R140 ;  /* 0x0000008c00b17308 */ /* 0x0007e20000000800 */
[--C-:B----4-:R-:W-:Y:S02]  /*8fd0*/  FFMA.FTZ R148, R187, c[0x0][0x2d0], -R172.reuse ;  /* 0x0000b400bb947a23 */ /* 0x110fe400000108ac */
[----:B------:R-:W4:Y:S02]  /*8fe0*/  LDL R187, [R1+0x1c] ;  /* 0x00001c0001bb7983 */ /* 0x000f240000100800 */
[C---:B-1----:R-:W-:Y:S05]  /*8ff0*/  HMMA.16816.F32.BF16 R100, R132.reuse, R136, R100 ;  /* 0x000000888464723c */ /* 0x042fea0000041864 */
[----:B------:R1:W1:Y:S02]  /*9000*/  MUFU.EX2 R186, R148 ;  /* 0x0000009400ba7308 */ /* 0x0002640000000800 */
[--C-:B------:R-:W-:Y:S01]  /*9010*/  FFMA.FTZ R136, R185, c[0x0][0x2d0], -R157.reuse ;  /* 0x0000b400b9887a23 */ /* 0x100fe2000001089d */
[C---:B------:R-:W-:Y:S07]  /*9020*/  HMMA.16816.F32.BF16 R104, R132.reuse, R138, R104 ;  /* 0x0000008a8468723c */ /* 0x040fee0000041868 */
[----:B------:R5:W-:Y:S01]  /*9030*/  MUFU.EX2 R175, R136 ;  /* 0x0000008800af7308 */ /* 0x000be20000000800 */
[--C-:B---3--:R-:W-:Y:S01]  /*9040*/  FFMA.FTZ R140, R184, c[0x0][0x2d0], -R157.reuse ;  /* 0x0000b400b88c7a23 */ /* 0x108fe2000001089d */
[C---:B--2---:R-:W-:Y:S08]  /*9050*/  HMMA.16816.F32.BF16 R108, R132.reuse, R144, R108 ;  /* 0x00000090846c723c */ /* 0x044ff0000004186c */
[----:B------:R2:W3:Y:S01]  /*9060*/  MUFU.EX2 R176, R140 ;  /* 0x0000008c00b07308 */ /* 0x0004e20000000800 */
[----:B-1----:R-:W1:Y:S01]  /*9070*/  LDSM.16.MT88.4 R148, [R196+0x6900] ;  /* 0x00690000c494783b */ /* 0x002e620000004200 */
[C---:B------:R-:W-:Y:S07]  /*9080*/  HMMA.16816.F32.BF16 R112, R132.reuse, R146, R112 ;  /* 0x000000928470723c */ /* 0x040fee0000041870 */
[----:B------:R-:W-:Y:S08]  /*9090*/  LDSM.16.MT88.4 R144, [R196+0x1100] ;  /* 0x00110000c490783b */ /* 0x000ff00000004200 */
[----:B-----5:R-:W5:Y:S08]  /*90a0*/  LDSM.16.MT88.4 R136, [R193+0x1100] ;  /* 0x00110000c188783b */ /* 0x020f700000004200 */
[----:B--2---:R-:W2:Y:S01]  /*90b0*/  LDSM.16.MT88.4 R140, [R194+0x1100] ;  /* 0x00110000c28c783b */ /* 0x004ea20000004200 */
[C---:B-1----:R-:W-:Y:S08]  /*90c0*/  HMMA.16816.F32.BF16 R116, R132.reuse, R148, R116 ;  /* 0x000000948474723c */ /* 0x042ff00000041874 */
[C---:B------:R-:W-:Y:S01]  /*90d0*/  HMMA.16816.F32.BF16 R120, R132.reuse, R150, R120 ;  /* 0x000000968478723c */ /* 0x040fe20000041878 */
[----:B------:R-:W1:Y:S07]  /*90e0*/  LDSM.16.MT88.4 R148, [R195+0x1100] ;  /* 0x00110000c394783b */ /* 0x000e6e0000004200 */
[C---:B------:R-:W-:Y:S08]  /*90f0*/  HMMA.16816.F32.BF16 R124, R132.reuse, R152, R124 ;  /* 0x00000098847c723c */ /* 0x040ff0000004187c */
[----:B------:R-:W-:Y:S01]  /*9100*/  HMMA.16816.F32.BF16 R128, R132, R154, R128 ;  /* 0x0000009a8480723c */ /* 0x000fe20000041880 */
[----:B------:R-:W-:Y:S06]  /*9110*/  LDSM.16.MT88.4 R152, [R194+0x3100] ;  /* 0x00310000c298783b */ /* 0x000fec0000004200 */
[----:B------:R-:W-:Y:S02]  /*9120*/  F2FP.BF16.PACK_AB R132, R231, R234 ;  /* 0x000000eae784723e */ /* 0x000fe400000010ff */
[----:B------:R-:W-:Y:S03]  /*9130*/  F2FP.BF16.PACK_AB R134, R186, R230 ;  /* 0x000000e6ba86723e */ /* 0x000fe600000010ff */
[----:B---3--:R-:W-:Y:S02]  /*9140*/  F2FP.BF16.PACK_AB R133, R176, R177 ;  /* 0x000000b1b085723e */ /* 0x008fe400000010ff */
[----:B------:R-:W-:Y:S07]  /*9150*/  F2FP.BF16.PACK_AB R135, R174, R175 ;  /* 0x000000afae87723e */ /* 0x000fee00000010ff */
[C---:B-----5:R-:W-:Y:S08]  /*9160*/  HMMA.16816.F32.BF16 R4, R132.reuse, R136, R4 ;  /* 0x000000888404723c */ /* 0x060ff00000041804 */
[C---:B------:R-:W-:Y:S01]  /*9170*/  HMMA.16816.F32.BF16 R8, R132.reuse, R138, R8 ;  /* 0x0000008a8408723c */ /* 0x040fe20000041808 */
[----:B------:R-:W3:Y:S07]  /*9180*/  LDSM.16.MT88.4 R136, [R193+0x3100] ;  /* 0x00310000c188783b */ /* 0x000eee0000004200 */
[C---:B--2---:R-:W-:Y:S08]  /*9190*/  HMMA.16816.F32.BF16 R12, R132.reuse, R140, R12 ;  /* 0x0000008c840c723c */ /* 0x044ff0000004180c */
[C---:B------:R-:W-:Y:S01]  /*91a0*/  HMMA.16816.F32.BF16 R16, R132.reuse, R142, R16 ;  /* 0x0000008e8410723c */ /* 0x040fe20000041810 */
[----:B------:R-:W2:Y:S07]  /*91b0*/  LDSM.16.MT88.4 R140, [R196+0x3100] ;  /* 0x00310000c48c783b */ /* 0x000eae0000004200 */
[C---:B------:R-:W-:Y:S08]  /*91c0*/  HMMA.16816.F32.BF16 R20, R132.reuse, R144, R20 ;  /* 0x000000908414723c */ /* 0x040ff00000041814 */
[C---:B------:R-:W-:Y:S01]  /*91d0*/  HMMA.16816.F32.BF16 R24, R132.reuse, R146, R24 ;  /* 0x000000928418723c */ /* 0x040fe20000041818 */
[----:B------:R-:W5:Y:S07]  /*91e0*/  LDSM.16.MT88.4 R144, [R195+0x3100] ;  /* 0x00310000c390783b */ /* 0x000f6e0000004200 */
[C---:B-1----:R-:W-:Y:S08]  /*91f0*/  HMMA.16816.F32.BF16 R28, R132.reuse, R148, R28 ;  /* 0x00000094841c723c */ /* 0x042ff0000004181c */
[C---:B------:R-:W-:Y:S01]  /*9200*/  HMMA.16816.F32.BF16 R32, R132.reuse, R150, R32 ;  /* 0x000000968420723c */ /* 0x040fe20000041820 */
[----:B------:R-:W-:Y:S07]  /*9210*/  LDSM.16.MT88.4 R148, [R194+0x5100] ;  /* 0x00510000c294783b */ /* 0x000fee0000004200 */
[C---:B---3--:R-:W-:Y:S08]  /*9220*/  HMMA.16816.F32.BF16 R36, R132.reuse, R136, R36 ;  /* 0x000000888424723c */ /* 0x048ff00000041824 */
[C---:B------:R-:W-:Y:S01]  /*9230*/  HMMA.16816.F32.BF16 R40, R132.reuse, R138, R40 ;  /* 0x0000008a8428723c */ /* 0x040fe20000041828 */
[----:B------:R-:W1:Y:S07]  /*9240*/  LDSM.16.MT88.4 R136, [R193+0x5100] ;  /* 0x00510000c188783b */ /* 0x000e6e0000004200 */
[C---:B------:R-:W-:Y:S08]  /*9250*/  HMMA.16816.F32.BF16 R44, R132.reuse, R152, R44 ;  /* 0x00000098842c723c */ /* 0x040ff0000004182c */
[C---:B------:R-:W-:Y:S01]  /*9260*/  HMMA.16816.F32.BF16 R48, R132.reuse, R154, R48 ;  /* 0x0000009a8430723c */ /* 0x040fe20000041830 */
[----:B------:R-:W3:Y:S07]  /*9270*/  LDSM.16.MT88.4 R152, [R196+0x5100] ;  /* 0x00510000c498783b */ /* 0x000eee0000004200 */
[C---:B--2---:R-:W-:Y:S08]  /*9280*/  HMMA.16816.F32.BF16 R52, R132.reuse, R140, R52 ;  /* 0x0000008c8434723c */ /* 0x044ff00000041834 */
[C---:B------:R-:W-:Y:S01]  /*9290*/  HMMA.16816.F32.BF16 R56, R132.reuse, R142, R56 ;  /* 0x0000008e8438723c */ /* 0x040fe20000041838 */
[----:B------:R-:W2:Y:S07]  /*92a0*/  LDSM.16.MT88.4 R140, [R195+0x5100] ;  /* 0x00510000c38c783b */ /* 0x000eae0000004200 */
[C---:B-----5:R-:W-:Y:S07]  /*92b0*/  HMMA.16816.F32.BF16 R60, R132.reuse, R144, R60 ;  /* 0x00000090843c723c */ /* 0x060fee000004183c */
[--C-:B------:R-:W-:Y:S01]  /*92c0*/  FFMA.FTZ R144, R220, c[0x0][0x2d0], -R172.reuse ;  /* 0x0000b400dc907a23 */ /* 0x100fe200000108ac */
[C---:B------:R-:W-:Y:S03]  /*92d0*/  HMMA.16816.F32.BF16 R64, R132.reuse, R146, R64 ;  /* 0x000000928440723c */ /* 0x040fe60000041840 */
[----:B------:R5:W-:Y:S05]  /*92e0*/  MUFU.EX2 R182, R144 ;  /* 0x0000009000b67308 */ /* 0x000bea0000000800 */
[C---:B-1----:R-:W-:Y:S07]  /*92f0*/  HMMA.16816.F32.BF16 R68, R132.reuse, R136, R68 ;  /* 0x000000888444723c */ /* 0x042fee0000041844 */
[--C-:B------:R-:W-:Y:S01]  /*9300*/  FFMA.FTZ R136, R191, c[0x0][0x2d0], -R172.reuse ;  /* 0x0000b400bf887a23 */ /* 0x100fe200000108ac */
[C---:B------:R-:W-:Y:S03]  /*9310*/  HMMA.16816.F32.BF16 R72, R132.reuse, R138, R72 ;  /* 0x0000008a8448723c */ /* 0x040fe60000041848 */
[----:B------:R1:W1:Y:S05]  /*9320*/  MUFU.EX2 R183, R136 ;  /* 0x0000008800b77308 */ /* 0x00026a0000000800 */
[C---:B------:R-:W-:Y:S01]  /*9330*/  HMMA.16816.F32.BF16 R76, R132.reuse, R148, R76 ;  /* 0x00000094844c723c */ /* 0x040fe2000004184c */
[----:B-----5:R-:W-:Y:S06]  /*9340*/  LDSM.16.MT88.4 R144, [R194+0x7100] ;  /* 0x00710000c290783b */ /* 0x020fec0000004200 */
[--C-:B------:R-:W-:Y:S01]  /*9350*/  FFMA.FTZ R148, R224, c[0x0][0x2d0], -R172.reuse ;  /* 0x0000b400e0947a23 */ /* 0x100fe200000108ac */
[C---:B------:R-:W-:Y:S03]  /*9360*/  HMMA.16816.F32.BF16 R80, R132.reuse, R150, R80 ;  /* 0x000000968450723c */ /* 0x040fe60000041850 */
[----:B------:R5:W-:Y:S01]  /*9370*/  MUFU.EX2 R181, R148 ;  /* 0x0000009400b57308 */ /* 0x000be20000000800 */
[----:B------:R-:W-:Y:S04]  /*9380*/  FFMA.FTZ R172, R225, c[0x0][0x2d0], -R172 ;  /* 0x0000b400e1ac7a23 */ /* 0x000fe800000108ac */
[C---:B---3--:R-:W-:Y:S01]  /*9390*/  HMMA.16816.F32.BF16 R84, R132.reuse, R152, R84 ;  /* 0x000000988454723c */ /* 0x048fe20000041854 */
[----:B-1----:R-:W1:Y:S03]  /*93a0*/  LDSM.16.MT88.4 R136, [R193+0x7100] ;  /* 0x00710000c188783b */ /* 0x002e660000004200 */
[----:B------:R-:W-:Y:S01]  /*93b0*/  F2FP.BF16.PACK_AB R168, R182, R183 ;  /* 0x000000b7b6a8723e */ /* 0x000fe200000010ff */
[----:B------:R-:W3:Y:S02]  /*93c0*/  MUFU.EX2 R180, R172 ;  /* 0x000000ac00b47308 */ /* 0x000ee40000000800 */
[--C-:B------:R-:W-:Y:S01]  /*93d0*/  FFMA.FTZ R152, R221, c[0x0][0x2d0], -R157.reuse ;  /* 0x0000b400dd987a23 */ /* 0x100fe2000001089d */
[C---:B------:R-:W-:Y:S07]  /*93e0*/  HMMA.16816.F32.BF16 R88, R132.reuse, R154, R88 ;  /* 0x0000009a8458723c */ /* 0x040fee0000041858 */
[----:B------:R1:W-:Y:S01]  /*93f0*/  MUFU.EX2 R172, R152 ;  /* 0x0000009800ac7308 */ /* 0x0003e20000000800 */
[C---:B--2---:R-:W-:Y:S01]  /*9400*/  HMMA.16816.F32.BF16 R92, R132.reuse, R140, R92 ;  /* 0x0000008c845c723c */ /* 0x044fe2000004185c */
[----:B-----5:R-:W2:Y:S06]  /*9410*/  LDSM.16.MT88.4 R148, [R196+0x7100] ;  /* 0x00710000c494783b */ /* 0x020eac0000004200 */
[--C-:B------:R-:W-:Y:S01]  /*9420*/  FFMA.FTZ R140, R219, c[0x0][0x2d0], -R157.reuse ;  /* 0x0000b400db8c7a23 */ /* 0x100fe2000001089d */
[C---:B------:R-:W-:Y:S03]  /*9430*/  HMMA.16816.F32.BF16 R96, R132.reuse, R142, R96 ;  /* 0x0000008e8460723c */ /* 0x040fe60000041860 */
[----:B------:R5:W5:Y:S01]  /*9440*/  MUFU.EX2 R173, R140 ;  /* 0x0000008c00ad7308 */ /* 0x000b620000000800 */
[----:B----4-:R-:W-:Y:S02]  /*9450*/  ISETP.GT.AND P0, PT, R222, R187, PT ;  /* 0x000000bbde00720c */ /* 0x010fe40003f04270 */
[----:B---3--:R-:W-:Y:S02]  /*9460*/  F2FP.BF16.PACK_AB R170, R180, R181 ;  /* 0x000000b5b4aa723e */ /* 0x008fe400000010ff */
[----:B------:R-:W-:Y:S04]  /*9470*/  IADD3 R219, R222, -0x1, RZ ;  /* 0xffffffffdedb7810 */ /* 0x000fe80007ffe0ff */
[----:B------:R-:W-:Y:S01]  /*9480*/  MOV R222, R219 ;  /* 0x000000db00de7202 */ /* 0x000fe20000000f00 */
[----:B-1----:R-:W-:Y:S01]  /*9490*/  LDSM.16.MT88.4 R152, [R195+0x1900] ;  /* 0x00190000c398783b */ /* 0x002fe20000004200 */
[C---:B------:R-:W-:Y:S07]  /*94a0*/  HMMA.16816.F32.BF16 R100, R132.reuse, R136, R100 ;  /* 0x000000888464723c */ /* 0x040fee0000041864 */
[--C-:B------:R-:W-:Y:S01]  /*94b0*/  FFMA.FTZ R136, R223, c[0x0][0x2d0], -R157.reuse ;  /* 0x0000b400df887a23 */ /* 0x100fe2000001089d */
[C---:B------:R-:W-:Y:S01]  /*94c0*/  HMMA.16816.F32.BF16 R104, R132.reuse, R138, R104 ;  /* 0x0000008a8468723c */ /* 0x040fe20000041868 */
[----:B-----5:R-:W1:Y:S02]  /*94d0*/  LDSM.16.MT88.4 R140, [R195+0x7100] ;  /* 0x00710000c38c783b */ /* 0x020e640000004200 */
[----:B------:R3:W-:Y:S01]  /*94e0*/  MUFU.EX2 R158, R136 ;  /* 0x00000088009e7308 */ /* 0x0007e20000000800 */
[----:B------:R-:W-:Y:S01]  /*94f0*/  F2FP.BF16.PACK_AB R169, R172, R173 ;  /* 0x000000adaca9723e */ /* 0x000fe200000010ff */
[----:B------:R-:W-:Y:S03]  /*9500*/  FFMA.FTZ R157, R159, c[0x0][0x2d0], -R157 ;  /* 0x0000b4009f9d7a23 */ /* 0x000fe6000001089d */
[C---:B------:R-:W-:Y:S05]  /*9510*/  HMMA.16816.F32.BF16 R108, R132.reuse, R144, R108 ;  /* 0x00000090846c723c */ /* 0x040fea000004186c */
[----:B------:R-:W4:Y:S03]  /*9520*/  MUFU.EX2 R157, R157 ;  /* 0x0000009d009d7308 */ /* 0x000f260000000800 */
[C---:B------:R-:W-:Y:S01]  /*9530*/  HMMA.16816.F32.BF16 R112, R132.reuse, R146, R112 ;  /* 0x000000928470723c */ /* 0x040fe20000041870 */
[----:B------:R-:W-:Y:S07]  /*9540*/  LDSM.16.MT88.4 R144, [R196+0x1900] ;  /* 0x00190000c490783b */ /* 0x000fee0000004200 */
[C---:B--2---:R-:W-:Y:S01]  /*9550*/  HMMA.16816.F32.BF16 R116, R132.reuse, R148, R116 ;  /* 0x000000948474723c */ /* 0x044fe20000041874 */
[----:B---3--:R-:W2:Y:S07]  /*9560*/  LDSM.16.MT88.4 R136, [R194+0x1900] ;  /* 0x00190000c288783b */ /* 0x008eae0000004200 */
[C---:B------:R-:W-:Y:S04]  /*9570*/  HMMA.16816.F32.BF16 R120, R132.reuse, R150, R120 ;  /* 0x000000968478723c */ /* 0x040fe80000041878 */
[----:B----4-:R-:W-:Y:S04]  /*9580*/  F2FP.BF16.PACK_AB R171, R157, R158 ;  /* 0x0000009e9dab723e */ /* 0x010fe800000010ff */
[C---:B-1----:R-:W-:Y:S08]  /*9590*/  HMMA.16816.F32.BF16 R124, R132.reuse, R140, R124 ;  /* 0x0000008c847c723c */ /* 0x042ff0000004187c */
[----:B------:R-:W-:Y:S08]  /*95a0*/  HMMA.16816.F32.BF16 R128, R132, R142, R128 ;  /* 0x0000008e8480723c */ /* 0x000ff00000041880 */
[C---:B------:R-:W-:Y:S01]  /*95b0*/  HMMA.16816.F32.BF16 R160, R168.reuse, R164, R4 ;  /* 0x000000a4a8a0723c */ /* 0x040fe20000041804 */
[----:B------:R-:W1:Y:S07]  /*95c0*/  LDSM.16.MT88.4 R4, [R193+0x3900] ;  /* 0x00390000c104783b */ /* 0x000e6e0000004200 */
[C---:B------:R-:W-:Y:S01]  /*95d0*/  HMMA.16816.F32.BF16 R164, R168.reuse, R166, R8 ;  /* 0x000000a6a8a4723c */ /* 0x040fe20000041808 */
[----:B------:R-:W3:Y:S07]  /*95e0*/  LDSM.16.MT88.4 R8, [R194+0x3900] ;  /* 0x00390000c208783b */ /* 0x000eee0000004200 */
[C---:B--2---:R-:W-:Y:S01]  /*95f0*/  HMMA.16816.F32.BF16 R132, R168.reuse, R136, R12 ;  /* 0x00000088a884723c */ /* 0x044fe2000004180c */
[----:B------:R-:W2:Y:S07]  /*9600*/  LDSM.16.MT88.4 R12, [R196+0x3900] ;  /* 0x00390000c40c783b */ /* 0x000eae0000004200 */
        /* <DEDUP_REMOVED lines=8> */
[C---:B------:R-:W-:Y:S01]  /*9690*/  HMMA.16816.F32.BF16 R40, R168.reuse, R6, R40 ;  /* 0x00000006a828723c */ /* 0x040fe20000041828 */
[----:B------:R-:W1:Y:S07]  /*96a0*/  LDSM.16.MT88.4 R4, [R194+0x5900] ;  /* 0x00590000c204783b */ /* 0x000e6e0000004200 */
[C---:B---3--:R-:W-:Y:S08]  /*96b0*/  HMMA.16816.F32.BF16 R44, R168.reuse, R8, R44 ;  /* 0x00000008a82c723c */ /* 0x048ff0000004182c */
[C---:B------:R-:W-:Y:S01]  /*96c0*/  HMMA.16816.F32.BF16 R48, R168.reuse, R10, R48 ;  /* 0x0000000aa830723c */ /* 0x040fe20000041830 */
[----:B------:R-:W3:Y:S07]  /*96d0*/  LDSM.16.MT88.4 R8, [R196+0x5900] ;  /* 0x00590000c408783b */ /* 0x000eee0000004200 */
[C---:B--2---:R-:W-:Y:S08]  /*96e0*/  HMMA.16816.F32.BF16 R52, R168.reuse, R12, R52 ;  /* 0x0000000ca834723c */ /* 0x044ff00000041834 */
[C---:B------:R-:W-:Y:S01]  /*96f0*/  HMMA.16816.F32.BF16 R56, R168.reuse, R14, R56 ;  /* 0x0000000ea838723c */ /* 0x040fe20000041838 */
[----:B------:R-:W2:Y:S07]  /*9700*/  LDSM.16.MT88.4 R12, [R195+0x5900] ;  /* 0x00590000c30c783b */ /* 0x000eae0000004200 */
[C---:B----4-:R-:W-:Y:S08]  /*9710*/  HMMA.16816.F32.BF16 R60, R168.reuse, R16, R60 ;  /* 0x00000010a83c723c */ /* 0x050ff0000004183c */
[C---:B------:R-:W-:Y:S01]  /*9720*/  HMMA.16816.F32.BF16 R64, R168.reuse, R18, R64 ;  /* 0x00000012a840723c */ /* 0x040fe20000041840 */
[----:B------:R-:W4:Y:S07]  /*9730*/  LDSM.16.MT88.4 R16, [R193+0x7900] ;  /* 0x00790000c110783b */ /* 0x000f2e0000004200 */
[C---:B-----5:R-:W-:Y:S08]  /*9740*/  HMMA.16816.F32.BF16 R68, R168.reuse, R20, R68 ;  /* 0x00000014a844723c */ /* 0x060ff00000041844 */
[C---:B------:R-:W-:Y:S01]  /*9750*/  HMMA.16816.F32.BF16 R72, R168.reuse, R22, R72 ;  /* 0x00000016a848723c */ /* 0x040fe20000041848 */
[----:B------:R-:W5:Y:S07]  /*9760*/  LDSM.16.MT88.4 R20, [R194+0x7900] ;  /* 0x00790000c214783b */ /* 0x000f6e0000004200 */
[C---:B-1----:R-:W-:Y:S08]  /*9770*/  HMMA.16816.F32.BF16 R76, R168.reuse, R4, R76 ;  /* 0x00000004a84c723c */ /* 0x042ff0000004184c */
[C---:B------:R-:W-:Y:S01]  /*9780*/  HMMA.16816.F32.BF16 R80, R168.reuse, R6, R80 ;  /* 0x00000006a850723c */ /* 0x040fe20000041850 */
[----:B------:R-:W1:Y:S07]  /*9790*/  LDSM.16.MT88.4 R4, [R196+0x7900] ;  /* 0x00790000c404783b */ /* 0x000e6e0000004200 */
[C---:B---3--:R-:W-:Y:S08]  /*97a0*/  HMMA.16816.F32.BF16 R84, R168.reuse, R8, R84 ;  /* 0x00000008a854723c */ /* 0x048ff00000041854 */
[C---:B------:R-:W-:Y:S01]  /*97b0*/  HMMA.16816.F32.BF16 R88, R168.reuse, R10, R88 ;  /* 0x0000000aa858723c */ /* 0x040fe20000041858 */
[----:B------:R-:W3:Y:S07]  /*97c0*/  LDSM.16.MT88.4 R8, [R195+0x7900] ;  /* 0x00790000c308783b */ /* 0x000eee0000004200 */
[C---:B--2---:R-:W-:Y:S07]  /*97d0*/  HMMA.16816.F32.BF16 R92, R168.reuse, R12, R92 ;  /* 0x0000000ca85c723c */ /* 0x044fee000004185c */
[----:B------:R-:W-:Y:S01]  /*97e0*/  FFMA.FTZ R12, R2, R243, R239 ;  /* 0x000000f3020c7223 */ /* 0x000fe200000100ef */
[C---:B------:R-:W-:Y:S04]  /*97f0*/  HMMA.16816.F32.BF16 R96, R168.reuse, R14, R96 ;  /* 0x0000000ea860723c */ /* 0x040fe80000041860 */
[----:B------:R-:W-:Y:S02]  /*9800*/  FFMA.FTZ R2, R0, R244, R229 ;  /* 0x000000f400027223 */ /* 0x000fe400000100e5 */
[----:B------:R-:W-:Y:S02]  /*9810*/  FADD.FTZ R0, R242, R12 ;  /* 0x0000000cf2007221 */ /* 0x000fe40000010000 */
[C---:B----4-:R-:W-:Y:S04]  /*9820*/  HMMA.16816.F32.BF16 R100, R168.reuse, R16, R100 ;  /* 0x00000010a864723c */ /* 0x050fe80000041864 */
[----:B------:R-:W-:Y:S02]  /*9830*/  FADD.FTZ R2, R228, R2 ;  /* 0x00000002e4027221 */ /* 0x000fe40000010000 */
[----:B------:R-:W-:Y:S02]  /*9840*/  FADD.FTZ R0, R241, R0 ;  /* 0x00000000f1007221 */ /* 0x000fe40000010000 */
[C---:B------:R-:W-:Y:S04]  /*9850*/  HMMA.16816.F32.BF16 R104, R168.reuse, R18, R104 ;  /* 0x00000012a868723c */ /* 0x040fe80000041868 */
[----:B------:R-:W-:Y:S02]  /*9860*/  FADD.FTZ R2, R227, R2 ;  /* 0x00000002e3027221 */ /* 0x000fe40000010000 */
[----:B------:R-:W-:Y:S02]  /*9870*/  FADD.FTZ R0, R240, R0 ;  /* 0x00000000f0007221 */ /* 0x000fe40000010000 */
[----:B------:R-:W-:Y:S01]  /*9880*/  FADD.FTZ R2, R226, R2 ;  /* 0x00000002e2027221 */ /* 0x000fe20000010000 */
[C---:B-----5:R-:W-:Y:S03]  /*9890*/  HMMA.16816.F32.BF16 R108, R168.reuse, R20, R108 ;  /* 0x00000014a86c723c */ /* 0x060fe6000004186c */
[----:B------:R-:W-:Y:S02]  /*98a0*/  FADD.FTZ R0, R238, R0 ;  /* 0x00000000ee007221 */ /* 0x000fe40000010000 */
[----:B------:R-:W-:Y:S02]  /*98b0*/  FADD.FTZ R2, R190, R2 ;  /* 0x00000002be027221 */ /* 0x000fe40000010000 */
[----:B------:R-:W-:Y:S01]  /*98c0*/  FADD.FTZ R0, R237, R0 ;  /* 0x00000000ed007221 */ /* 0x000fe20000010000 */
[C---:B------:R-:W-:Y:S04]  /*98d0*/  HMMA.16816.F32.BF16 R112, R168.reuse, R22, R112 ;  /* 0x00000016a870723c */ /* 0x040fe80000041870 */
[----:B------:R-:W-:Y:S02]  /*98e0*/  FADD.FTZ R2, R189, R2 ;  /* 0x00000002bd027221 */ /* 0x000fe40000010000 */
[----:B------:R-:W-:Y:S02]  /*98f0*/  FADD.FTZ R0, R236, R0 ;  /* 0x00000000ec007221 */ /* 0x000fe40000010000 */
[----:B------:R-:W-:Y:S01]  /*9900*/  FADD.FTZ R2, R179, R2 ;  /* 0x00000002b3027221 */ /* 0x000fe20000010000 */
[C---:B-1----:R-:W-:Y:S03]  /*9910*/  HMMA.16816.F32.BF16 R116, R168.reuse, R4, R116 ;  /* 0x00000004a874723c */ /* 0x042fe60000041874 */
[----:B------:R-:W-:Y:S02]  /*9920*/  FADD.FTZ R0, R235, R0 ;  /* 0x00000000eb007221 */ /* 0x000fe40000010000 */
[----:B------:R-:W-:Y:S02]  /*9930*/  FADD.FTZ R2, R178, R2 ;  /* 0x00000002b2027221 */ /* 0x000fe40000010000 */
[----:B------:R-:W-:Y:S01]  /*9940*/  FADD.FTZ R0, R234, R0 ;  /* 0x00000000ea007221 */ /* 0x000fe20000010000 */
[C---:B------:R-:W-:Y:S04]  /*9950*/  HMMA.16816.F32.BF16 R120, R168.reuse, R6, R120 ;  /* 0x00000006a878723c */ /* 0x040fe80000041878 */
[----:B------:R-:W-:Y:S02]  /*9960*/  FADD.FTZ R2, R177, R2 ;  /* 0x00000002b1027221 */ /* 0x000fe40000010000 */
[----:B------:R-:W-:Y:S02]  /*9970*/  FADD.FTZ R0, R231, R0 ;  /* 0x00000000e7007221 */ /* 0x000fe40000010000 */
[----:B------:R-:W-:Y:S01]  /*9980*/  FADD.FTZ R2, R176, R2 ;  /* 0x00000002b0027221 */ /* 0x000fe20000010000 */
[C---:B---3--:R-:W-:Y:S03]  /*9990*/  HMMA.16816.F32.BF16 R124, R168.reuse, R8, R124 ;  /* 0x00000008a87c723c */ /* 0x048fe6000004187c */
[----:B------:R-:W-:Y:S02]  /*99a0*/  FADD.FTZ R0, R230, R0 ;  /* 0x00000000e6007221 */ /* 0x000fe40000010000 */
[----:B------:R-:W-:Y:S02]  /*99b0*/  FADD.FTZ R2, R175, R2 ;  /* 0x00000002af027221 */ /* 0x000fe40000010000 */
[----:B------:R-:W-:Y:S01]  /*99c0*/  FADD.FTZ R0, R186, R0 ;  /* 0x00000000ba007221 */ /* 0x000fe20000010000 */
[----:B------:R-:W-:Y:S04]  /*99d0*/  HMMA.16816.F32.BF16 R128, R168, R10, R128 ;  /* 0x0000000aa880723c */ /* 0x000fe80000041880 */
[----:B------:R-:W-:Y:S02]  /*99e0*/  FADD.FTZ R4, R174, R2 ;  /* 0x00000002ae047221 */ /* 0x000fe40000010000 */
[----:B------:R-:W-:Y:S02]  /*99f0*/  FADD.FTZ R2, R183, R0 ;  /* 0x00000000b7027221 */ /* 0x000fe40000010000 */
[----:B------:R-:W-:Y:S04]  /*9a00*/  FADD.FTZ R0, R173, R4 ;  /* 0x00000004ad007221 */ /* 0x000fe80000010000 */
[----:B------:R-:W-:Y:S02]  /*9a10*/  FADD.FTZ R2, R182, R2 ;  /* 0x00000002b6027221 */ /* 0x000fe40000010000 */
[----:B------:R-:W-:Y:S02]  /*9a20*/  FADD.FTZ R0, R172, R0 ;  /* 0x00000000ac007221 */ /* 0x000fe40000010000 */
[----:B------:R-:W-:Y:S02]  /*9a30*/  FADD.FTZ R2, R181, R2 ;  /* 0x00000002b5027221 */ /* 0x000fe40000010000 */
[----:B------:R-:W-:Y:S01]  /*9a40*/  FADD.FTZ R0, R158, R0 ;  /* 0x000000009e007221 */ /* 0x000fe20000010000 */
[----:B------:R-:W-:Y:S01]  /*9a50*/  MOV R158, R3 ;  /* 0x00000003009e7202 */ /* 0x000fe20000000f00 */
[----:B------:R-:W-:Y:S02]  /*9a60*/  FADD.FTZ R243, R180, R2 ;  /* 0x00000002b4f37221 */ /* 0x000fe40000010000 */
[----:B------:R-:W-:Y:S01]  /*9a70*/  FADD.FTZ R244, R157, R0 ;  /* 0x000000009df47221 */ /* 0x000fe20000010000 */
[----:B------:R-:W-:Y:S01]  /*9a80*/  MOV R157, R156 ;  /* 0x0000009c009d7202 */ /* 0x000fe20000000f00 */
[----:B------:R-:W-:-:S05]  /*9a90*/  @P0 BRA `(.L_x_895) ;  /* 0xffffc1a000000947 */ /* 0x000fca000383ffff */
.L_x_886:
[----:B------:R-:W-:Y:S02]  /*9aa0*/  IMAD.MOV.U32 R0, RZ, RZ, c[0x0][0x2c4] ;  /* 0x0000b100ff007624 */ /* 0x000fe400078e00ff */
[----:B------:R-:W-:-:S02]  /*9ab0*/  IMAD.MOV.U32 R5, RZ, RZ, 0x1 ;  /* 0x00000001ff057424 */ /* 0x000fc400078e00ff */
[----:B-1----:R-:W-:Y:S01]  /*9ac0*/  IMAD.MOV.U32 R4, RZ, RZ, 0x1 ;  /* 0x00000001ff047424 */ /* 0x002fe200078e00ff */
[----:B------:R-:W-:Y:S02]  /*9ad0*/  ISETP.NE.AND P1, PT, R0, 0x1, PT ;  /* 0x000000010000780c */ /* 0x000fe40003f25270 */
[----:B------:R-:W1:Y:S01]  /*9ae0*/  S2R R0, SR_CTAID.X ;  /* 0x0000000000007919 */ /* 0x000e620000002500 */
[----:B------:R-:W-:Y:S02]  /*9af0*/  ISETP.LE.AND P0, PT, R5, c[0x0][0x32c], PT ;  /* 0x0000cb0005007a0c */ /* 0x000fe40003f03270 */
[----:B------:R-:W-:Y:S02]  /*9b00*/  IADD3 R4, R4, -c[0x0][0x168], RZ ;  /* 0x80005a0004047a10 */ /* 0x000fe40007ffe0ff */
[----:B-1----:R-:W-:-:S06]  /*9b10*/  LEA R0, R0, 0x7f, 0x7 ;  /* 0x0000007f00007811 */ /* 0x002fcc00078e38ff */
[----:B------:R-:W-:-:S05]  /*9b20*/  @P1 IMAD.HI.U32 R2, R0, c[0x0][0x2c8], RZ ;  /* 0x0000b20000021a27 */ /* 0x000fca00078e00ff */
[----:B------:R-:W-:-:S04]  /*9b30*/  @P1 SHF.R.U32.HI R0, RZ, c[0x0][0x2cc], R2 ;  /* 0x0000b300ff001a19 */ /* 0x000fc80000011602 */
[----:B------:R-:W-:-:S04]  /*9b40*/  IADD3 R0, R0, c[0x0][0x1d0], R4 ;  /* 0x0000740000007a10 */ /* 0x000fc80007ffe004 */
[----:B------:R-:W-:Y:S01]  /*9b50*/  IADD3 R2, R0, -c[0x0][0x324], RZ ;  /* 0x8000c90000027a10 */ /* 0x000fe20007ffe0ff */
        /* <DEDUP_REMOVED lines=10> */
.L_x_897:
[----:B------:R-:W-:-:S04]  /*9c00*/  MOV R4, c[0x0][0x32c] ;  /* 0x0000cb0000047a02 */ /* 0x000fc80000000f00 */
[----:B------:R-:W-:-:S13]  /*9c10*/  ISETP.NE.AND P0, PT, R4, 0x1, PT ;  /* 0x000000010400780c */ /* 0x000fda0003f05270 */
[----:B------:R-:W-:-:S05]  /*9c20*/  @P0 IMAD.HI.U32 R4, R0, c[0x0][0x330], RZ ;  /* 0x0000cc0000040a27 */ /* 0x000fca00078e00ff */
[----:B------:R-:W-:-:S05]  /*9c30*/  @P0 SHF.R.U32.HI R0, RZ, c[0x0][0x334], R4 ;  /* 0x0000cd00ff000a19 */ /* 0x000fca0000011604 */
.L_x_898:
[----:B------:R-:W-:-:S05]  /*9c40*/  IMAD R0, R0, c[0x0][0x32c], RZ ;  /* 0x0000cb0000007a24 */ /* 0x000fca00078e02ff */
[----:B------:R-:W-:-:S04]  /*9c50*/  IMNMX R2, R2, R0, !PT ;  /* 0x0000000002027217 */ /* 0x000fc80007800200 */
.L_x_896:
[----:B------:R-:W-:-:S04]  /*9c60*/  IADD3 R2, R2, 0x3f, RZ ;  /* 0x0000003f02027810 */ /* 0x000fc80007ffe0ff */
        /* <DEDUP_REMOVED lines=9> */
[----:B------:R-:W4:Y:S04]  /*9d00*/  LDL.64 R6, [R1+0x28] ;  /* 0x0000280001067983 */ /* 0x000f280000100a00 */
[----:B-1----:R-:W5:Y:S01]  /*9d10*/  LDL.64 R4, [R1+0x20] ;  /* 0x0000200001047983 */ /* 0x002f620000100a00 */
[----:B------:R-:W-:Y:S01]  /*9d20*/  IMAD.MOV.U32 R158, RZ, RZ, R3 ;  /* 0x000000ffff9e7224 */ /* 0x000fe200078e0003 */
[----:B------:R-:W-:Y:S01]  /*9d30*/  MOV R157, R156 ;  /* 0x0000009c009d7202 */ /* 0x000fe20000000f00 */
[----:B------:R-:W-:Y:S01]  /*9d40*/  IMAD.MOV.U32 R220, RZ, RZ, R219 ;  /* 0x000000ffffdc7224 */ /* 0x000fe200078e00db */
[----:B--2---:R-:W-:-:S05]  /*9d50*/  IADD3 R0, P0, R10, 0x40, RZ ;  /* 0x000000400a007810 */ /* 0x004fca0007f1e0ff */
[--C-:B---3--:R-:W-:Y:S01]  /*9d60*/  IMAD.X R252, RZ, RZ, R9.reuse, P0 ;  /* 0x000000fffffc7224 */ /* 0x108fe200000e0609 */
[C---:B------:R-:W-:Y:S01]  /*9d70*/  IADD3 R251, P0, R10.reuse, 0x80, RZ ;  /* 0x000000800afb7810 */ /* 0x040fe20007f1e0ff */
[----:B------:R1:W-:Y:S04]  /*9d80*/  STL [R1], R0 ;  /* 0x0000000001007387 */ /* 0x0003e80000100800 */
[----:B------:R-:W-:Y:S01]  /*9d90*/  IMAD.X R250, RZ, RZ, R9, P0 ;  /* 0x000000fffffa7224 */ /* 0x000fe200000e0609 */
[----:B------:R-:W-:-:S05]  /*9da0*/  IADD3 R249, P0, R10, 0xc0, RZ ;  /* 0x000000c00af97810 */ /* 0x000fca0007f1e0ff */
[----:B------:R-:W-:Y:S01]  /*9db0*/  IMAD.X R248, RZ, RZ, R9, P0 ;  /* 0x000000fffff87224 */ /* 0x000fe200000e0609 */
[----:B----4-:R-:W-:-:S04]  /*9dc0*/  IADD3 R247, P0, R6, 0x40, RZ ;  /* 0x0000004006f77810 */ /* 0x010fc80007f1e0ff */
[----:B-----5:R-:W-:Y:S02]  /*9dd0*/  IADD3.X R246, RZ, R5, RZ, P0, !PT ;  /* 0x00000005fff67210 */ /* 0x020fe400007fe4ff */
[----:B------:R-:W-:-:S05]  /*9de0*/  IADD3 R245, P0, R6, 0x80, RZ ;  /* 0x0000008006f57810 */ /* 0x000fca0007f1e0ff */
[----:B------:R-:W-:Y:S01]  /*9df0*/  IMAD.X R242, RZ, RZ, R5, P0 ;  /* 0x000000fffff27224 */ /* 0x000fe200000e0605 */
[----:B------:R-:W-:-:S04]  /*9e00*/  IADD3 R241, P0, R6, 0xc0, RZ ;  /* 0x000000c006f17810 */ /* 0x000fc80007f1e0ff */
[----:B-1----:R-:W-:Y:S02]  /*9e10*/  IADD3.X R240, RZ, R5, RZ, P0, !PT ;  /* 0x00000005fff07210 */ /* 0x002fe400007fe4ff */
.L_x_900:
[----:B------:R-:W2:Y:S01]  /*9e20*/  LDL.64 R14, [R1+0x30] ;  /* 0x00003000010e7983 */ /* 0x000ea20000100a00 */
[----:B------:R-:W-:Y:S01]  /*9e30*/  ISETP.GT.AND P1, PT, R232, R220, PT ;  /* 0x000000dce800720c */ /* 0x000fe20003f24270 */
[----:B------:R-:W-:Y:S04]  /*9e40*/  DEPBAR.LE SB0, 0x0 ;  /* 0x000080000000791a */ /* 0x000fe80000000000 */
[----:B------:R-:W3:Y:S01]  /*9e50*/  LDL R10, [R1] ;  /* 0x00000000010a7983 */ /* 0x000ee20000100800 */
[C---:B------:R-:W-:Y:S02]  /*9e60*/  IADD3 R219, R220.reuse, -0x1, RZ ;  /* 0xffffffffdcdb7810 */ /* 0x040fe40007ffe0ff */
[----:B------:R-:W-:Y:S02]  /*9e70*/  MOV R11, c[0x0][0x208] ;  /* 0x00008200000b7a02 */ /* 0x000fe40000000f00 */
[----:B------:R-:W-:Y:S01]  /*9e80*/  MOV R16, c[0x0][0x20c] ;  /* 0x0000830000107a02 */ /* 0x000fe20000000f00 */
[----:B------:R-:W4:Y:S01]  /*9e90*/  LDL.64 R12, [R1+0x8] ;  /* 0x00000800010c7983 */ /* 0x000f220000100a00 */
[----:B------:R-:W-:Y:S01]  /*9ea0*/  MOV R221, 0x5 ;  /* 0x0000000500dd7802 */ /* 0x000fe20000000f00 */
[----:B------:R-:W-:Y:S01]  /*9eb0*/  @!P1 IMAD.WIDE.U32 R4, R220, c[0x0][0x208], RZ ;  /* 0x00008200dc049a25 */ /* 0x000fe200078e00ff */
[----:B------:R-:W-:Y:S02]  /*9ec0*/  @!P1 SHF.R.S32.HI R0, RZ, 0x1f, R220 ;  /* 0x0000001fff009819 */ /* 0x000fe400000114dc */
[----:B------:R-:W-:Y:S01]  /*9ed0*/  MOV R159, c[0x0][0x1e0] ;  /* 0x00007800009f7a02 */ /* 0x000fe20000000f00 */
[----:B------:R-:W5:Y:S01]  /*9ee0*/  LDL.64 R224, [R1+0x28] ;  /* 0x0000280001e07983 */ /* 0x000f620000100a00 */
[----:B------:R-:W-:Y:S01]  /*9ef0*/  @!P1 SHF.L.U32 R2, R4, 0x6, RZ ;  /* 0x0000000604029819 */ /* 0x000fe200000006ff */
[----:B------:R-:W-:Y:S01]  /*9f00*/  @!P1 IMAD R0, R0, c[0x0][0x208], RZ ;  /* 0x0000820000009a24 */ /* 0x000fe200078e02ff */
[----:B------:R-:W-:Y:S02]  /*9f10*/  SHF.L.U64.HI R159, R159, R221, c[0x0][0x1e4] ;  /* 0x000079009f9f7619 */ /* 0x000fe400000102dd */
[----:B------:R-:W-:Y:S01]  /*9f20*/  MOV R236, c[0x0][0x1e0] ;  /* 0x0000780000ec7a02 */ /* 0x000fe20000000f00 */
[----:B------:R-:W5:Y:S01]  /*9f30*/  LDL.64 R222, [R1+0x20] ;  /* 0x0000200001de7983 */ /* 0x000f620000100a00 */
[----:B------:R-:W-:Y:S02]  /*9f40*/  @!P1 IMAD R0, R220, c[0x0][0x20c], R0 ;  /* 0x00008300dc009a24 */ /* 0x000fe400078e0200 */
[----:B------:R-:W-:Y:S03]  /*9f50*/  SHF.L.U32 R236, R236, 0x5, RZ ;  /* 0x00000005ecec7819 */ /* 0x000fe600000006ff */
[----:B------:R-:W-:Y:S01]  /*9f60*/  @!P1 IADD3 R0, R5, R0, RZ ;  /* 0x0000000005009210 */ /* 0x000fe20007ffe0ff */
[----:B------:R-:W-:Y:S03]  /*9f70*/  BAR.SYNC.DEFER_BLOCKING 0x0 ;  /* 0x0000000000007b1d */ /* 0x000fe60000010000 */
[----:B------:R-:W-:Y:S03]  /*9f80*/  @!P1 SHF.L.U64.HI R0, R4, 0x6, R0 ;  /* 0x0000000604009819 */ /* 0x000fe60000010200 */
[----:B------:R-:W-:Y:S06]  /*9f90*/  LDSM.16.M88.4 R32, [R199+0x10100] ;  /* 0x01010000c720783b */ /* 0x000fec0000000200 */
[----:B------:R-:W-:Y:S06]  /*9fa0*/  LDSM.16.M88.4 R24, [R192+0x9100] ;  /* 0x00910000c018783b */ /* 0x000fec0000000200 */
[----:B------:R-:W-:Y:S06]  /*9fb0*/  LDSM.16.M88.4 R168, [R192+0x9900] ;  /* 0x00990000c0a8783b */ /* 0x000fec0000000200 */
[----:B------:R-:W-:Y:S06]  /*9fc0*/  LDSM.16.M88.4 R172, [R200+0x10100] ;  /* 0x01010000c8ac783b */ /* 0x000fec0000000200 */
[----:B------:R-:W-:Y:S06]  /*9fd0*/  LDSM.16.M88.4 R176, [R203] ;  /* 0x00000000cbb0783b */ /* 0x000fec0000000200 */
[----:B------:R-:W-:Y:S06]  /*9fe0*/  LDSM.16.M88.4 R180, [R218] ;  /* 0x00000000dab4783b */ /* 0x000fec0000000200 */
[----:B------:R-:W-:Y:S06]  /*9ff0*/  LDSM.16.M88.4 R184, [R217] ;  /* 0x00000000d9b8783b */ /* 0x000fec0000000200 */
[----:B------:R-:W-:Y:S01]  /*a000*/  LDSM.16.M88.4 R188, [R216] ;  /* 0x00000000d8bc783b */ /* 0x000fe20000000200 */
[----:B--2---:R-:W-:Y:S04]  /*a010*/  @!P1 IADD3 R3, P0, R2, R14, RZ ;  /* 0x0000000e02039210 */ /* 0x004fe80007f1e0ff */
[----:B----4-:R-:W-:Y:S02]  /*a020*/  @!P1 IADD3.X R7, R0, R13, RZ, P0, !PT ;  /* 0x0000000d00079210 */ /* 0x010fe400007fe4ff */
[----:B---3--:R-:W-:Y:S04]  /*a030*/  @!P1 IADD3 R4, P0, R2, R10, RZ ;  /* 0x0000000a02049210 */ /* 0x008fe80007f1e0ff */
[----:B------:R-:W-:Y:S02]  /*a040*/  @!P1 IADD3.X R8, R0, R252, RZ, P0, !PT ;  /* 0x000000fc00089210 */ /* 0x000fe400007fe4ff */
[----:B------:R-:W-:Y:S04]  /*a050*/  @!P1 IADD3 R5, P0, R2, R251, RZ ;  /* 0x000000fb02059210 */ /* 0x000fe80007f1e0ff */
[----:B------:R-:W-:Y:S02]  /*a060*/  @!P1 IADD3.X R9, R0, R250, RZ, P0, !PT ;  /* 0x000000fa00099210 */ /* 0x000fe400007fe4ff */
[C---:B------:R-:W-:Y:S04]  /*a070*/  @!P1 LEA R6, P0, R3.reuse, c[0x0][0x1f8], 0x1 ;  /* 0x00007e0003069a11 */ /* 0x040fe800078008ff */
[----:B------:R-:W-:Y:S02]  /*a080*/  @!P1 LEA.HI.X R7, R3, c[0x0][0x1fc], R7, 0x1, P0 ;  /* 0x00007f0003079a11 */ /* 0x000fe400000f0c07 */
[C---:B------:R-:W-:Y:S04]  /*a090*/  @!P1 LEA R28, P0, R4.reuse, c[0x0][0x1f8], 0x1 ;  /* 0x00007e00041c9a11 */ /* 0x040fe800078008ff */
[----:B------:R-:W-:Y:S02]  /*a0a0*/  @!P1 LEA.HI.X R29, R4, c[0x0][0x1fc], R8, 0x1, P0 ;  /* 0x00007f00041d9a11 */ /* 0x000fe400000f0c08 */
[C---:B------:R-:W-:Y:S04]  /*a0b0*/  @!P1 LEA R22, P0, R5.reuse, c[0x0][0x1f8], 0x1 ;  /* 0x00007e0005169a11 */ /* 0x040fe800078008ff */
[----:B------:R-:W-:Y:S02]  /*a0c0*/  @!P1 LEA.HI.X R23, R5, c[0x0][0x1fc], R9, 0x1, P0 ;  /* 0x00007f0005179a11 */ /* 0x000fe400000f0c09 */
[----:B------:R-:W-:Y:S04]  /*a0d0*/  @!P1 IADD3 R3, P0, R2, R249, RZ ;  /* 0x000000f902039210 */ /* 0x000fe80007f1e0ff */
[----:B------:R-:W-:Y:S02]  /*a0e0*/  @!P1 IADD3.X R4, R0, R248, RZ, P0, !PT ;  /* 0x000000f800049210 */ /* 0x000fe400007fe4ff */
[C---:B------:R-:W-:Y:S04]  /*a0f0*/  @!P1 LEA R20, P0, R3.reuse, c[0x0][0x1f8], 0x1 ;  /* 0x00007e0003149a11 */ /* 0x040fe800078008ff */
[----:B------:R-:W-:Y:S02]  /*a100*/  @!P1 LEA.HI.X R21, R3, c[0x0][0x1fc], R4, 0x1, P0 ;  /* 0x00007f0003159a11 */ /* 0x000fe400000f0c04 */
[----:B------:R-:W-:Y:S11]  /*a110*/  ISETP.GT.AND P0, PT, R220, R232, PT ;  /* 0x000000e8dc00720c */ /* 0x000ff60003f04270 */
[----:B------:R-:W-:Y:S02]  /*a120*/  @!UPT UIADD3 URZ, URZ, URZ, URZ ;  /* 0x0000003f3f3ff290 */ /* 0x000fe4000fffe03f */
[----:B------:R-:W-:Y:S01]  /*a130*/  @P0 SHF.R.S32.HI R3, RZ, 0x1f, R219 ;  /* 0x0000001fff030819 */ /* 0x000fe200000114db */
[----:B------:R-:W-:Y:S04]  /*a140*/  @P0 IMAD.WIDE.U32 R4, R219, c[0x0][0x1e0], RZ ;  /* 0x00007800db040a25 */ /* 0x000fe800078e00ff */
[----:B------:R-:W-:Y:S01]  /*a150*/  @P0 IMAD R3, R3, c[0x0][0x1e0], RZ ;  /* 0x0000780003030a24 */ /* 0x000fe200078e02ff */
[C---:B------:R-:W-:Y:S03]  /*a160*/  @P0 SHF.L.U32 R156, R4.reuse, 0x6, RZ ;  /* 0x00000006049c0819 */ /* 0x040fe600000006ff */
[----:B------:R-:W-:Y:S05]  /*a170*/  @P0 IMAD R3, R219, c[0x0][0x1e4], R3 ;  /* 0x00007900db030a24 */ /* 0x000fea00078e0203 */
[----:B------:R-:W-:Y:S04]  /*a180*/  @P0 IADD3 R3, R5, R3, RZ ;  /* 0x0000000305030210 */ /* 0x000fe80007ffe0ff */
[----:B------:R-:W-:Y:S02]  /*a190*/  @P0 SHF.L.U64.HI R3, R4, 0x6, R3 ;  /* 0x0000000604030819 */ /* 0x000fe40000010203 */
[----:B-----5:R-:W-:Y:S04]  /*a1a0*/  @P0 IADD3 R4, P2, R156, R224, RZ ;  /* 0x000000e09c040210 */ /* 0x020fe80007f5e0ff */
[----:B------:R-:W-:Y:S02]  /*a1b0*/  @P0 IADD3.X R5, R3, R223, RZ, P2, !PT ;  /* 0x000000df03050210 */ /* 0x000fe400017fe4ff */
[C---:B------:R-:W-:Y:S04]  /*a1c0*/  @P0 LEA R234, P2, R4.reuse, c[0x0][0x1c8], 0x1 ;  /* 0x0000720004ea0a11 */ /* 0x040fe800078408ff */
[----:B------:R-:W-:Y:S02]  /*a1d0*/  @P0 LEA.HI.X R235, R4, c[0x0][0x1cc], R5, 0x1, P2 ;  /* 0x0000730004eb0a11 */ /* 0x000fe400010f0c05 */
[C---:B------:R-:W-:Y:S04]  /*a1e0*/  @!P1 LEA R2, P2, R11.reuse, R2, 0x5 ;  /* 0x000000020b029211 */ /* 0x040fe800078428ff */
[----:B------:R-:W-:Y:S02]  /*a1f0*/  @!P1 LEA.HI.X R0, R11, R0, R16, 0x5, P2 ;  /* 0x000000000b009211 */ /* 0x000fe400010f2c10 */
[----:B------:R-:W-:Y:S01]  /*a200*/  @!P1 IADD3 R4, P2, R2, R14, RZ ;  /* 0x0000000e02049210 */ /* 0x000fe20007f5e0ff */
[----:B------:R-:W-:Y:S03]  /*a210*/  LDSM.16.M88.4 R16, [R192+0x8900] ;  /* 0x00890000c010783b */ /* 0x000fe60000000200 */
[----:B------:R-:W-:Y:S02]  /*a220*/  @!P1 IADD3.X R5, R0, R13, RZ, P2, !PT ;  /* 0x0000000d00059210 */ /* 0x000fe400017fe4ff */
[C---:B------:R-:W-:Y:S04]  /*a230*/  @!P1 LEA R14, P2, R4.reuse, c[0x0][0x1f8], 0x1 ;  /* 0x00007e00040e9a11 */ /* 0x040fe800078408ff */
[----:B------:R-:W-:Y:S02]  /*a240*/  @!P1 LEA.HI.X R15, R4, c[0x0][0x1fc], R5, 0x1, P2 ;  /* 0x00007f00040f9a11 */ /* 0x000fe400010f0c05 */
[----:B------:R-:W-:Y:S02]  /*a250*/  @!P1 IADD3 R4, P2, R2, R10, RZ ;  /* 0x0000000a02049210 */ /* 0x000fe40007f5e0ff */
[----:B------:R-:W1:Y:S02]  /*a260*/  LDSM.16.M88.4 R8, [R192+0x8100] ;  /* 0x00810000c008783b */ /* 0x000e640000000200 */
[----:B------:R-:W-:Y:S02]  /*a270*/  @!P1 IADD3.X R5, R0, R252, RZ, P2, !PT ;  /* 0x000000fc00059210 */ /* 0x000fe400017fe4ff */
[C---:B------:R-:W-:Y:S02]  /*a280*/  @!P1 LEA R12, P2, R4.reuse, c[0x0][0x1f8], 0x1 ;  /* 0x00007e00040c9a11 */ /* 0x040fe400078408ff */
[----:B------:R-:W-:Y:S01]  /*a290*/  @!PT LDS RZ, [RZ] ;  /* 0x00000000fffff984 */ /* 0x000fe20000000800 */
[----:B------:R-:W-:Y:S01]  /*a2a0*/  @!PT LDS RZ, [RZ] ;  /* 0x00000000fffff984 */ /* 0x000fe20000000800 */
[----:B------:R-:W-:Y:S01]  /*a2b0*/  @!PT LDS RZ, [RZ] ;  /* 0x00000000fffff984 */ /* 0x000fe20000000800 */
[----:B------:R2:W-:Y:S02]  /*a2c0*/  @!P1 LDGSTS.E.BYPASS.LTC128B.128 [R233+0x100], [R6.64], !P3 ;  /* 0x0010000006e99fae */ /* 0x0005e4000d901d48 */
[----:B------:R-:W-:Y:S02]  /*a2d0*/  @!P1 LEA.HI.X R13, R4, c[0x0][0x1fc], R5, 0x1, P2 ;  /* 0x00007f00040d9a11 */ /* 0x000fe400010f0c05 */
[----:B------:R-:W-:Y:S02]  /*a2e0*/  @!P1 IADD3 R4, P2, R2, R251, RZ ;  /* 0x000000fb02049210 */ /* 0x000fe40007f5e0ff */
[----:B------:R3:W-:Y:S02]  /*a2f0*/  @!P1 LDGSTS.E.BYPASS.LTC128B.128 [R233+0x2100], [R28.64], !P6 ;  /* 0x021000001ce99fae */ /* 0x0007e4000f101d48 */
[----:B------:R-:W-:Y:S04]  /*a300*/  @!P1 IADD3.X R5, R0, R250, RZ, P2, !PT ;  /* 0x000000fa00059210 */ /* 0x000fe800017fe4ff */
[----:B------:R4:W-:Y:S06]  /*a310*/  @!P1 LDGSTS.E.BYPASS.LTC128B.128 [R233+0x4100], [R22.64], !P5 ;  /* 0x0410000016e99fae */ /* 0x0009ec000e901d48 */
[----:B------:R4:W-:Y:S06]  /*a320*/  @!P1 LDGSTS.E.BYPASS.LTC128B.128 [R233+0x6100], [R20.64], !P4 ;  /* 0x0610000014e99fae */ /* 0x0009ec000e101d48 */
[----:B------:R5:W-:Y:S01]  /*a330*/  @!P1 LDGSTS.E.BYPASS.LTC128B.128 [R233+0x1100], [R14.64], !P3 ;  /* 0x011000000ee99fae */ /* 0x000be2000d901d48 */
[C---:B--2---:R-:W-:Y:S05]  /*a340*/  @!P1 LEA R6, P2, R4.reuse, c[0x0][0x1f8], 0x1 ;  /* 0x00007e0004069a11 */ /* 0x044fea00078408ff */
[----:B------:R5:W-:Y:S01]  /*a350*/  @!P1 LDGSTS.E.BYPASS.LTC128B.128 [R233+0x3100], [R12.64], !P6 ;  /* 0x031000000ce99fae */ /* 0x000be2000f101d48 */
[----:B------:R-:W-:Y:S02]  /*a360*/  @!P1 LEA.HI.X R7, R4, c[0x0][0x1fc], R5, 0x1, P2 ;  /* 0x00007f0004079a11 */ /* 0x000fe400010f0c05 */
[----:B------:R-:W-:Y:S03]  /*a370*/  @!P1 IADD3 R2, P2, R2, R249, RZ ;  /* 0x000000f902029210 */ /* 0x000fe60007f5e0ff */
[----:B------:R1:W-:Y:S01]  /*a380*/  @!P1 LDGSTS.E.BYPASS.LTC128B.128 [R233+0x5100], [R6.64], !P5 ;  /* 0x0510000006e99fae */ /* 0x0003e2000e901d48 */
[----:B------:R-:W-:Y:S02]  /*a390*/  @!P1 IADD3.X R0, R0, R248, RZ, P2, !PT ;  /* 0x000000f800009210 */ /* 0x000fe400017fe4ff */
[C---:B------:R-:W-:Y:S04]  /*a3a0*/  @!P1 LEA R4, P2, R2.reuse, c[0x0][0x1f8], 0x1 ;  /* 0x00007e0002049a11 */ /* 0x040fe800078408ff */
[----:B------:R-:W-:Y:S05]  /*a3b0*/  @!P1 LEA.HI.X R5, R2, c[0x0][0x1fc], R0, 0x1, P2 ;  /* 0x00007f0002059a11 */ /* 0x000fea00010f0c00 */
[----:B------:R1:W-:Y:S01]  /*a3c0*/  @!P1 LDGSTS.E.BYPASS.LTC128B.128 [R233+0x7100], [R4.64], !P4 ;  /* 0x0710000004e99fae */ /* 0x0003e2000e101d48 */
[----:B------:R-:W-:Y:S04]  /*a3d0*/  @P0 IADD3 R0, P1, R156, R247, RZ ;  /* 0x000000f79c000210 */ /* 0x000fe80007f3e0ff */
[C---:B------:R-:W-:Y:S01]  /*a3e0*/  @P0 IADD3.X R2, R3.reuse, R246, RZ, P1, !PT ;  /* 0x000000f603020210 */ /* 0x040fe20000ffe4ff */
[----:B------:R-:W0:Y:S01]  /*a3f0*/  LDGDEPBAR ;  /* 0x00000000000079af */ /* 0x000e220000000000 */
[C---:B------:R-:W-:Y:S04]  /*a400*/  @P0 LEA R230, P1, R0.reuse, c[0x0][0x1c8], 0x1 ;  /* 0x0000720000e60a11 */ /* 0x040fe800078208ff */
[----:B------:R-:W-:Y:S02]  /*a410*/  @P0 LEA.HI.X R231, R0, c[0x0][0x1cc], R2, 0x1, P1 ;  /* 0x0000730000e70a11 */ /* 0x000fe400008f0c02 */
[----:B------:R-:W-:Y:S04]  /*a420*/  @P0 IADD3 R0, P1, R156, R245, RZ ;  /* 0x000000f59c000210 */ /* 0x000fe80007f3e0ff */
[C---:B------:R-:W-:Y:S02]  /*a430*/  @P0 IADD3.X R2, R3.reuse, R242, RZ, P1, !PT ;  /* 0x000000f203020210 */ /* 0x040fe40000ffe4ff */
[C---:B------:R-:W-:Y:S04]  /*a440*/  @P0 LEA R228, P1, R0.reuse, c[0x0][0x1c8], 0x1 ;  /* 0x0000720000e40a11 */ /* 0x040fe800078208ff */
[----:B------:R-:W-:Y:S02]  /*a450*/  @P0 LEA.HI.X R229, R0, c[0x0][0x1cc], R2, 0x1, P1 ;  /* 0x0000730000e50a11 */ /* 0x000fe400008f0c02 */
[----:B------:R-:W-:Y:S01]  /*a460*/  @P0 IADD3 R0, P1, R156, R241, RZ ;  /* 0x000000f19c000210 */ /* 0x000fe20007f3e0ff */
[C---:B-1----:R-:W-:Y:S03]  /*a470*/  HMMA.16816.F32.BF16 R4, R32.reuse, R8, RZ ;  /* 0x000000082004723c */ /* 0x042fe600000418ff */
[----:B------:R-:W-:Y:S02]  /*a480*/  @P0 IADD3.X R2, R3, R240, RZ, P1, !PT ;  /* 0x000000f003020210 */ /* 0x000fe40000ffe4ff */
[C---:B------:R-:W-:Y:S03]  /*a490*/  @P0 LEA R226, P1, R0.reuse, c[0x0][0x1c8], 0x1 ;  /* 0x0000720000e20a11 */ /* 0x040fe600078208ff */
[C---:B------:R-:W-:Y:S01]  /*a4a0*/  HMMA.16816.F32.BF16 R8, R32.reuse, R10, RZ ;  /* 0x0000000a2008723c */ /* 0x040fe200000418ff */
[----:B------:R-:W-:Y:S03]  /*a4b0*/  @P0 LEA.HI.X R227, R0, c[0x0][0x1cc], R2, 0x1, P1 ;  /* 0x0000730000e30a11 */ /* 0x000fe600008f0c02 */
[----:B------:R-:W-:Y:S04]  /*a4c0*/  @P0 IADD3 R0, P1, R236, R156, RZ ;  /* 0x0000009cec000210 */ /* 0x000fe80007f3e0ff */
[C---:B-----5:R-:W-:Y:S01]  /*a4d0*/  HMMA.16816.F32.BF16 R12, R32.reuse, R16, RZ ;  /* 0x00000010200c723c */ /* 0x060fe200000418ff */
[----:B------:R-:W-:Y:S03]  /*a4e0*/  @P0 IADD3.X R3, R159, R3, RZ, P1, !PT ;  /* 0x000000039f030210 */ /* 0x000fe60000ffe4ff */
[----:B------:R-:W-:Y:S04]  /*a4f0*/  @P0 IADD3 R2, P1, R0, R224, RZ ;  /* 0x000000e000020210 */ /* 0x000fe80007f3e0ff */
[C---:B------:R-:W-:Y:S01]  /*a500*/  HMMA.16816.F32.BF16 R16, R32.reuse, R18, RZ ;  /* 0x000000122010723c */ /* 0x040fe200000418ff */
[C---:B------:R-:W-:Y:S03]  /*a510*/  @P0 IADD3.X R156, R3.reuse, R223, RZ, P1, !PT ;  /* 0x000000df039c0210 */ /* 0x040fe60000ffe4ff */
[C---:B------:R-:W-:Y:S04]  /*a520*/  @P0 LEA R224, P1, R2.reuse, c[0x0][0x1c8], 0x1 ;  /* 0x0000720002e00a11 */ /* 0x040fe800078208ff */
[C---:B----4-:R-:W-:Y:S01]  /*a530*/  HMMA.16816.F32.BF16 R20, R32.reuse, R24, RZ ;  /* 0x000000182014723c */ /* 0x050fe200000418ff */
[----:B------:R-:W-:Y:S03]  /*a540*/  @P0 LEA.HI.X R225, R2, c[0x0][0x1cc], R156, 0x1, P1 ;  /* 0x0000730002e10a11 */ /* 0x000fe600008f0c9c */
[----:B------:R-:W-:Y:S04]  /*a550*/  @P0 IADD3 R2, P1, R0, R247, RZ ;  /* 0x000000f700020210 */ /* 0x000fe80007f3e0ff */
[C---:B------:R-:W-:Y:S01]  /*a560*/  HMMA.16816.F32.BF16 R24, R32.reuse, R26, RZ ;  /* 0x0000001a2018723c */ /* 0x040fe200000418ff */
[C---:B------:R-:W-:Y:S03]  /*a570*/  @P0 IADD3.X R156, R3.reuse, R246, RZ, P1, !PT ;  /* 0x000000f6039c0210 */ /* 0x040fe60000ffe4ff */
[C---:B------:R-:W-:Y:S04]  /*a580*/  @P0 LEA R222, P1, R2.reuse, c[0x0][0x1c8], 0x1 ;  /* 0x0000720002de0a11 */ /* 0x040fe800078208ff */
[C---:B---3--:R-:W-:Y:S01]  /*a590*/  HMMA.16816.F32.BF16 R28, R32.reuse, R168, RZ ;  /* 0x000000a8201c723c */ /* 0x048fe200000418ff */
[----:B------:R-:W-:Y:S03]  /*a5a0*/  @P0 LEA.HI.X R223, R2, c[0x0][0x1cc], R156, 0x1, P1 ;  /* 0x0000730002df0a11 */ /* 0x000fe600008f0c9c */
[----:B------:R-:W-:Y:S04]  /*a5b0*/  @P0 IADD3 R2, P1, R0, R245, RZ ;  /* 0x000000f500020210 */ /* 0x000fe80007f3e0ff */
[----:B------:R-:W-:Y:S01]  /*a5c0*/  HMMA.16816.F32.BF16 R32, R32, R170, RZ ;  /* 0x000000aa2020723c */ /* 0x000fe200000418ff */
[----:B------:R-:W-:Y:S03]  /*a5d0*/  LDSM.16.M88.4 R168, [R202+0x10100] ;  /* 0x01010000caa8783b */ /* 0x000fe60000000200 */
[C---:B------:R-:W-:Y:S04]  /*a5e0*/  @P0 IADD3.X R156, R3.reuse, R242, RZ, P1, !PT ;  /* 0x000000f2039c0210 */ /* 0x040fe80000ffe4ff */
[C---:B------:R-:W-:Y:S08]  /*a5f0*/  HMMA.16816.F32.BF16 R4, R172.reuse, R176, R4 ;  /* 0x000000b0ac04723c */ /* 0x040ff00000041804 */
[C---:B------:R-:W-:Y:S01]  /*a600*/  HMMA.16816.F32.BF16 R8, R172.reuse, R178, R8 ;  /* 0x000000b2ac08723c */ /* 0x040fe20000041808 */
[----:B------:R-:W-:Y:S07]  /*a610*/  LDSM.16.M88.4 R176, [R198+0x8900] ;  /* 0x00890000c6b0783b */ /* 0x000fee0000000200 */
[C---:B------:R-:W-:Y:S08]  /*a620*/  HMMA.16816.F32.BF16 R12, R172.reuse, R180, R12 ;  /* 0x000000b4ac0c723c */ /* 0x040ff0000004180c */
[C---:B------:R-:W-:Y:S08]  /*a630*/  HMMA.16816.F32.BF16 R16, R172.reuse, R182, R16 ;  /* 0x000000b6ac10723c */ /* 0x040ff00000041810 */
[C---:B------:R-:W-:Y:S07]  /*a640*/  HMMA.16816.F32.BF16 R20, R172.reuse, R184, R20 ;  /* 0x000000b8ac14723c */ /* 0x040fee0000041814 */
[C---:B------:R-:W-:Y:S01]  /*a650*/  @P0 LEA R184, P1, R2.reuse, c[0x0][0x1c8], 0x1 ;  /* 0x0000720002b80a11 */ /* 0x040fe200078208ff */
[C---:B------:R-:W-:Y:S04]  /*a660*/  HMMA.16816.F32.BF16 R24, R172.reuse, R186, R24 ;  /* 0x000000baac18723c */ /* 0x040fe80000041818 */
[----:B------:R-:W-:Y:S02]  /*a670*/  @P0 LEA.HI.X R185, R2, c[0x0][0x1cc], R156, 0x1, P1 ;  /* 0x0000730002b90a11 */ /* 0x000fe400008f0c9c */
[----:B------:R-:W-:Y:S02]  /*a680*/  @P0 IADD3 R0, P1, R0, R241, RZ ;  /* 0x000000f100000210 */ /* 0x000fe40007f3e0ff */
[C---:B------:R-:W-:Y:S04]  /*a690*/  HMMA.16816.F32.BF16 R28, R172.reuse, R188, R28 ;  /* 0x000000bcac1c723c */ /* 0x040fe8000004181c */
[----:B------:R-:W-:Y:S02]  /*a6a0*/  @P0 IADD3.X R3, R3, R240, RZ, P1, !PT ;  /* 0x000000f003030210 */ /* 0x000fe40000ffe4ff */
[C---:B------:R-:W-:Y:S02]  /*a6b0*/  @P0 LEA R182, P1, R0.reuse, c[0x0][0x1c8], 0x1 ;  /* 0x0000720000b60a11 */ /* 0x040fe400078208ff */
[----:B------:R-:W-:Y:S01]  /*a6c0*/  HMMA.16816.F32.BF16 R32, R172, R190, R32 ;  /* 0x000000beac20723c */ /* 0x000fe20000041820 */
[----:B------:R-:W1:Y:S03]  /*a6d0*/  LDSM.16.M88.4 R172, [R198+0x8100] ;  /* 0x00810000c6ac783b */ /* 0x000e660000000200 */
[----:B------:R-:W-:Y:S04]  /*a6e0*/  @P0 LEA.HI.X R183, R0, c[0x0][0x1cc], R3, 0x1, P1 ;  /* 0x0000730000b70a11 */ /* 0x000fe800008f0c03 */
[C---:B-1----:R-:W-:Y:S08]  /*a6f0*/  HMMA.16816.F32.BF16 R4, R168.reuse, R172, R4 ;  /* 0x000000aca804723c */ /* 0x042ff00000041804 */
[C---:B------:R-:W-:Y:S01]  /*a700*/  HMMA.16816.F32.BF16 R8, R168.reuse, R174, R8 ;  /* 0x000000aea808723c */ /* 0x040fe20000041808 */
[----:B------:R-:W1:Y:S07]  /*a710*/  LDSM.16.M88.4 R172, [R198+0x9100] ;  /* 0x00910000c6ac783b */ /* 0x000e6e0000000200 */
[C---:B------:R-:W-:Y:S08]  /*a720*/  HMMA.16816.F32.BF16 R12, R168.reuse, R176, R12 ;  /* 0x000000b0a80c723c */ /* 0x040ff0000004180c */
[C---:B------:R-:W-:Y:S01]  /*a730*/  HMMA.16816.F32.BF16 R16, R168.reuse, R178, R16 ;  /* 0x000000b2a810723c */ /* 0x040fe20000041810 */
[----:B------:R-:W2:Y:S07]  /*a740*/  LDSM.16.M88.4 R176, [R198+0x9900] ;  /* 0x00990000c6b0783b */ /* 0x000eae0000000200 */
[C---:B-1----:R-:W-:Y:S08]  /*a750*/  HMMA.16816.F32.BF16 R20, R168.reuse, R172, R20 ;  /* 0x000000aca814723c */ /* 0x042ff00000041814 */
[C---:B------:R-:W-:Y:S01]  /*a760*/  HMMA.16816.F32.BF16 R24, R168.reuse, R174, R24 ;  /* 0x000000aea818723c */ /* 0x040fe20000041818 */
[----:B------:R-:W-:Y:S07]  /*a770*/  LDSM.16.M88.4 R172, [R197] ;  /* 0x00000000c5ac783b */ /* 0x000fee0000000200 */
[C---:B--2---:R-:W-:Y:S08]  /*a780*/  HMMA.16816.F32.BF16 R28, R168.reuse, R176, R28 ;  /* 0x000000b0a81c723c */ /* 0x044ff0000004181c */
[----:B------:R-:W-:Y:S01]  /*a790*/  HMMA.16816.F32.BF16 R32, R168, R178, R32 ;  /* 0x000000b2a820723c */ /* 0x000fe20000041820 */
[----:B------:R-:W1:Y:S06]  /*a7a0*/  LDSM.16.M88.4 R168, [R201+0x10100] ;  /* 0x01010000c9a8783b */ /* 0x000e6c0000000200 */
[----:B------:R-:W2:Y:S01]  /*a7b0*/  LDSM.16.M88.4 R176, [R197+0x800] ;  /* 0x00080000c5b0783b */ /* 0x000ea20000000200 */
[C---:B-1----:R-:W-:Y:S08]  /*a7c0*/  HMMA.16816.F32.BF16 R4, R168.reuse, R172, R4 ;  /* 0x000000aca804723c */ /* 0x042ff00000041804 */
[C---:B------:R-:W-:Y:S01]  /*a7d0*/  HMMA.16816.F32.BF16 R8, R168.reuse, R174, R8 ;  /* 0x000000aea808723c */ /* 0x040fe20000041808 */
[----:B------:R-:W1:Y:S07]  /*a7e0*/  LDSM.16.M88.4 R172, [R197+0x1000] ;  /* 0x00100000c5ac783b */ /* 0x000e6e0000000200 */
[C---:B--2---:R-:W-:Y:S08]  /*a7f0*/  HMMA.16816.F32.BF16 R12, R168.reuse, R176, R12 ;  /* 0x000000b0a80c723c */ /* 0x044ff0000004180c */
[C---:B------:R-:W-:Y:S01]  /*a800*/  HMMA.16816.F32.BF16 R16, R168.reuse, R178, R16 ;  /* 0x000000b2a810723c */ /* 0x040fe20000041810 */
[----:B------:R-:W2:Y:S07]  /*a810*/  LDSM.16.M88.4 R176, [R197+0x1800] ;  /* 0x00180000c5b0783b */ /* 0x000eae0000000200 */
[C---:B-1----:R-:W-:Y:S08]  /*a820*/  HMMA.16816.F32.BF16 R20, R168.reuse, R172, R20 ;  /* 0x000000aca814723c */ /* 0x042ff00000041814 */
[C---:B------:R-:W-:Y:S01]  /*a830*/  HMMA.16816.F32.BF16 R24, R168.reuse, R174, R24 ;  /* 0x000000aea818723c */ /* 0x040fe20000041818 */
[----:B------:R-:W-:Y:S07]  /*a840*/  LDSM.16.M88.4 R172, [R192+0xa100] ;  /* 0x00a10000c0ac783b */ /* 0x000fee0000000200 */
        /* <DEDUP_REMOVED lines=16> */
[----:B------:R-:W2:Y:S01]  /*a950*/  LDSM.16.M88.4 R176, [R214] ;  /* 0x00000000d6b0783b */ /* 0x000ea20000000200 */
[C---:B-1----:R-:W-:Y:S08]  /*a960*/  HMMA.16816.F32.BF16 R4, R168.reuse, R172, R4 ;  /* 0x000000aca804723c */ /* 0x042ff00000041804 */
[C---:B------:R-:W-:Y:S01]  /*a970*/  HMMA.16816.F32.BF16 R8, R168.reuse, R174, R8 ;  /* 0x000000aea808723c */ /* 0x040fe20000041808 */
[----:B------:R-:W1:Y:S07]  /*a980*/  LDSM.16.M88.4 R172, [R213] ;  /* 0x00000000d5ac783b */ /* 0x000e6e0000000200 */
[C---:B--2---:R-:W-:Y:S08]  /*a990*/  HMMA.16816.F32.BF16 R12, R168.reuse, R176, R12 ;  /* 0x000000b0a80c723c */ /* 0x044ff0000004180c */
[C---:B------:R-:W-:Y:S01]  /*a9a0*/  HMMA.16816.F32.BF16 R16, R168.reuse, R178, R16 ;  /* 0x000000b2a810723c */ /* 0x040fe20000041810 */
[----:B------:R-:W2:Y:S07]  /*a9b0*/  LDSM.16.M88.4 R176, [R212] ;  /* 0x00000000d4b0783b */ /* 0x000eae0000000200 */
        /* <DEDUP_REMOVED lines=129> */
[----:B------:R-:W2:Y:S01]  /*b1d0*/  LDSM.16.M88.4 R176, [R197+0x7800] ;  /* 0x00780000c5b0783b */ /* 0x000ea20000000200 */
[----:B------:R-:W-:Y:S04]  /*b1e0*/  DEPBAR.LE SB0, 0x0 ;  /* 0x000080000000791a */ /* 0x000fe80000000000 */
[----:B------:R-:W-:Y:S01]  /*b1f0*/  FMNMX.FTZ R0, R4, R157, !PT ;  /* 0x0000009d04007209 */ /* 0x000fe20007810000 */
[----:B------:R-:W-:Y:S01]  /*b200*/  BAR.SYNC.DEFER_BLOCKING 0x0 ;  /* 0x0000000000007b1d */ /* 0x000fe20000010000 */
[----:B------:R-:W-:Y:S04]  /*b210*/  FMNMX.FTZ R2, R6, R158, !PT ;  /* 0x0000009e06027209 */ /* 0x000fe80007810000 */
[----:B------:R-:W-:Y:S02]  /*b220*/  FMNMX.FTZ R0, R5, R0, !PT ;  /* 0x0000000005007209 */ /* 0x000fe40007810000 */
[----:B------:R-:W-:Y:S02]  /*b230*/  FMNMX.FTZ R2, R7, R2, !PT ;  /* 0x0000000207027209 */ /* 0x000fe40007810000 */
[----:B------:R-:W-:Y:S02]  /*b240*/  FMNMX.FTZ R0, R8, R0, !PT ;  /* 0x0000000008007209 */ /* 0x000fe40007810000 */
[----:B------:R-:W-:Y:S02]  /*b250*/  FMNMX.FTZ R2, R10, R2, !PT ;  /* 0x000000020a027209 */ /* 0x000fe40007810000 */
[----:B------:R-:W-:Y:S02]  /*b260*/  FMNMX.FTZ R0, R9, R0, !PT ;  /* 0x0000000009007209 */ /* 0x000fe40007810000 */
[----:B------:R-:W-:Y:S02]  /*b270*/  FMNMX.FTZ R2, R11, R2, !PT ;  /* 0x000000020b027209 */ /* 0x000fe40007810000 */
[----:B------:R-:W-:Y:S01]  /*b280*/  FMNMX.FTZ R0, R12, R0, !PT ;  /* 0x000000000c007209 */ /* 0x000fe20007810000 */
[C---:B-1----:R-:W-:Y:S05]  /*b290*/  HMMA.16816.F32.BF16 R20, R168.reuse, R172, R20 ;  /* 0x000000aca814723c */ /* 0x042fea0000041814 */
[----:B------:R-:W-:Y:S01]  /*b2a0*/  FMNMX.FTZ R0, R13, R0, !PT ;  /* 0x000000000d007209 */ /* 0x000fe20007810000 */
[----:B------:R-:W-:Y:S01]  /*b2b0*/  @!PT LDS RZ, [RZ] ;  /* 0x00000000fffff984 */ /* 0x000fe20000000800 */
[----:B------:R-:W-:Y:S01]  /*b2c0*/  @!PT LDS RZ, [RZ] ;  /* 0x00000000fffff984 */ /* 0x000fe20000000800 */
[----:B------:R-:W-:Y:S01]  /*b2d0*/  @!PT LDS RZ, [RZ] ;  /* 0x00000000fffff984 */ /* 0x000fe20000000800 */
[----:B------:R1:W-:Y:S01]  /*b2e0*/  @P0 LDGSTS.E.BYPASS.LTC128B.128 [R233+0x8100], [R234.64], !P3 ;  /* 0x08100000eae90fae */ /* 0x0003e2000d901d48 */
[----:B------:R-:W-:Y:S01]  /*b2f0*/  FMNMX.FTZ R2, R14, R2, !PT ;  /* 0x000000020e027209 */ /* 0x000fe20007810000 */
[C---:B------:R-:W-:Y:S04]  /*b300*/  HMMA.16816.F32.BF16 R24, R168.reuse, R174, R24 ;  /* 0x000000aea818723c */ /* 0x040fe80000041818 */
[----:B------:R3:W-:Y:S01]  /*b310*/  @P0 LDGSTS.E.BYPASS.LTC128B.128 [R233+0xa100], [R230.64], !P6 ;  /* 0x0a100000e6e90fae */ /* 0x0007e2000f101d48 */
[----:B------:R-:W-:Y:S02]  /*b320*/  FMNMX.FTZ R0, R16, R0, !PT ;  /* 0x0000000010007209 */ /* 0x000fe40007810000 */
[----:B------:R-:W-:Y:S01]  /*b330*/  FMNMX.FTZ R2, R15, R2, !PT ;  /* 0x000000020f027209 */ /* 0x000fe20007810000 */
[C---:B--2---:R-:W-:Y:S02]  /*b340*/  HMMA.16816.F32.BF16 R28, R168.reuse, R176, R28 ;  /* 0x000000b0a81c723c */ /* 0x044fe4000004181c */
[----:B------:R3:W-:Y:S02]  /*b350*/  @P0 LDGSTS.E.BYPASS.LTC128B.128 [R233+0xc100], [R228.64], !P5 ;  /* 0x0c100000e4e90fae */ /* 0x0007e4000e901d48 */
[----:B------:R-:W-:Y:S02]  /*b360*/  FMNMX.FTZ R0, R17, R0, !PT ;  /* 0x0000000011007209 */ /* 0x000fe40007810000 */
[----:B------:R-:W-:Y:S02]  /*b370*/  FMNMX.FTZ R2, R18, R2, !PT ;  /* 0x0000000212027209 */ /* 0x000fe40007810000 */
[----:B------:R-:W-:Y:S01]  /*b380*/  HMMA.16816.F32.BF16 R32, R168, R178, R32 ;  /* 0x000000b2a820723c */ /* 0x000fe20000041820 */
[----:B------:R3:W-:Y:S03]  /*b390*/  @P0 LDGSTS.E.BYPASS.LTC128B.128 [R233+0xe100], [R226.64], !P4 ;  /* 0x0e100000e2e90fae */ /* 0x0007e6000e101d48 */
[----:B------:R-:W-:Y:S02]  /*b3a0*/  FMNMX.FTZ R0, R20, R0, !PT ;  /* 0x0000000014007209 */ /* 0x000fe40007810000 */
[----:B------:R-:W-:Y:S01]  /*b3b0*/  FMNMX.FTZ R2, R19, R2, !PT ;  /* 0x0000000213027209 */ /* 0x000fe20007810000 */
[----:B------:R3:W-:Y:S01]  /*b3c0*/  @P0 LDGSTS.E.BYPASS.LTC128B.128 [R233+0x9100], [R224.64], !P3 ;  /* 0x09100000e0e90fae */ /* 0x0007e2000d901d48 */
[----:B------:R-:W-:Y:S04]  /*b3d0*/  FMNMX.FTZ R0, R21, R0, !PT ;  /* 0x0000000015007209 */ /* 0x000fe80007810000 */
[----:B------:R-:W-:Y:S01]  /*b3e0*/  FMNMX.FTZ R0, R24, R0, !PT ;  /* 0x0000000018007209 */ /* 0x000fe20007810000 */
[----:B------:R3:W-:Y:S01]  /*b3f0*/  @P0 LDGSTS.E.BYPASS.LTC128B.128 [R233+0xb100], [R222.64], !P6 ;  /* 0x0b100000dee90fae */ /* 0x0007e2000f101d48 */
[----:B------:R-:W-:Y:S02]  /*b400*/  FMNMX.FTZ R2, R22, R2, !PT ;  /* 0x0000000216027209 */ /* 0x000fe40007810000 */
[----:B------:R-:W-:Y:S02]  /*b410*/  FMNMX.FTZ R0, R25, R0, !PT ;  /* 0x0000000019007209 */ /* 0x000fe40007810000 */
        /* <DEDUP_REMOVED lines=9> */
[----:B------:R-:W-:Y:S01]  /*b4b0*/  LDSM.16.MT88.4 R168, [R193+0x100] ;  /* 0x00010000c1a8783b */ /* 0x000fe20000004200 */
[----:B------:R-:W-:Y:S02]  /*b4c0*/  FMNMX.FTZ R156, R33, R156, !PT ;  /* 0x0000009c219c7209 */ /* 0x000fe40007810000 */
[----:B------:R-:W-:Y:S03]  /*b4d0*/  FMNMX.FTZ R0, R31, R2, !PT ;  /* 0x000000021f007209 */ /* 0x000fe60007810000 */
[----:B------:R-:W5:Y:S01]  /*b4e0*/  SHFL.BFLY PT, R3, R156, 0x2, 0x1f ;  /* 0x0c401f009c037f89 */ /* 0x000f6200000e0000 */
[----:B------:R-:W-:Y:S04]  /*b4f0*/  FMNMX.FTZ R0, R34, R0, !PT ;  /* 0x0000000022007209 */ /* 0x000fe80007810000 */
[----:B------:R-:W-:Y:S01]  /*b500*/  FMNMX.FTZ R0, R35, R0, !PT ;  /* 0x0000000023007209 */ /* 0x000fe20007810000 */
[----:B------:R-:W-:Y:S06]  /*b510*/  LDSM.16.MT88.4 R172, [R194+0x100] ;  /* 0x00010000c2ac783b */ /* 0x000fec0000004200 */
[----:B------:R-:W2:Y:S06]  /*b520*/  SHFL.BFLY PT, R2, R0, 0x2, 0x1f ;  /* 0x0c401f0000027f89 */ /* 0x000eac00000e0000 */
[----:B------:R-:W-:Y:S01]  /*b530*/  LDSM.16.MT88.4 R176, [R196+0x100] ;  /* 0x00010000c4b0783b */ /* 0x000fe20000004200 */
[----:B-----5:R-:W-:Y:S05]  /*b540*/  FMNMX.FTZ R156, R156, R3, !PT ;  /* 0x000000039c9c7209 */ /* 0x020fea0007810000 */
[----:B-1----:R-:W5:Y:S06]  /*b550*/  LDL R235, [R1+0x10] ;  /* 0x0000100001eb7983 */ /* 0x002f6c0000100800 */
[----:B------:R-:W1:Y:S01]  /*b560*/  SHFL.BFLY PT, R159, R156, 0x1, 0x1f ;  /* 0x0c201f009c9f7f89 */ /* 0x000e6200000e0000 */
[----:B--2---:R-:W-:Y:S05]  /*b570*/  FMNMX.FTZ R0, R0, R2, !PT ;  /* 0x0000000200007209 */ /* 0x004fea0007810000 */
[----:B------:R-:W0:Y:S06]  /*b580*/  LDGDEPBAR ;  /* 0x00000000000079af */ /* 0x000e2c0000000000 */
[----:B------:R-:W2:Y:S01]  /*b590*/  SHFL.BFLY PT, R3, R0, 0x1, 0x1f ;  /* 0x0c201f0000037f89 */ /* 0x000ea200000e0000 */
[----:B-1----:R-:W-:Y:S05]  /*b5a0*/  FMNMX.FTZ R156, R156, R159, !PT ;  /* 0x0000009f9c9c7209 */ /* 0x002fea0007810000 */
[C---:B------:R-:W-:Y:S02]  /*b5b0*/  FADD.FTZ R2, -R156.reuse, R157 ;  /* 0x0000009d9c027221 */ /* 0x040fe40000010100 */
[----:B------:R-:W-:Y:S04]  /*b5c0*/  FMUL.FTZ R181, R156, c[0x0][0x2d0] ;  /* 0x0000b4009cb57a20 */ /* 0x000fe80000410000 */
[--C-:B------:R-:W-:Y:S01]  /*b5d0*/  FFMA.FTZ R8, R8, c[0x0][0x2d0], -R181.reuse ;  /* 0x0000b40008087a23 */ /* 0x100fe200000108b5 */
[----:B--2---:R-:W-:Y:S01]  /*b5e0*/  FMNMX.FTZ R3, R0, R3, !PT ;  /* 0x0000000300037209 */ /* 0x004fe20007810000 */
[----:B------:R-:W-:Y:S02]  /*b5f0*/  FMUL.FTZ R0, R2, c[0x0][0x2d0] ;  /* 0x0000b40002007a20 */ /* 0x000fe40000410000 */
[--C-:B------:R-:W-:Y:S01]  /*b600*/  FFMA.FTZ R9, R9, c[0x0][0x2d0], -R181.reuse ;  /* 0x0000b40009097a23 */ /* 0x100fe200000108b5 */
[----:B------:R-:W-:Y:S01]  /*b610*/  MUFU.EX2 R238, R8 ;  /* 0x0000000800ee7308 */ /* 0x000fe20000000800 */
[----:B------:R-:W-:Y:S02]  /*b620*/  FMUL.FTZ R157, R3, c[0x0][0x2d0] ;  /* 0x0000b400039d7a20 */ /* 0x000fe40000410000 */
[----:B------:R-:W-:Y:S02]  /*b630*/  FFMA.FTZ R4, R4, c[0x0][0x2d0], -R181 ;  /* 0x0000b40004047a23 */ /* 0x000fe400000108b5 */
[--C-:B------:R-:W-:Y:S02]  /*b640*/  FFMA.FTZ R10, R10, c[0x0][0x2d0], -R157.reuse ;  /* 0x0000b4000a0a7a23 */ /* 0x100fe4000001089d */
[----:B------:R-:W-:Y:S02]  /*b650*/  FFMA.FTZ R11, R11, c[0x0][0x2d0], -R157 ;  /* 0x0000b4000b0b7a23 */ /* 0x000fe4000001089d */
[----:B------:R-:W-:Y:S01]  /*b660*/  FFMA.FTZ R5, R5, c[0x0][0x2d0], -R181 ;  /* 0x0000b40005057a23 */ /* 0x000fe200000108b5 */
[----:B------:R1:W2:Y:S01]  /*b670*/  MUFU.EX2 R2, R0 ;  /* 0x0000000000027308 */ /* 0x0002a20000000800 */
[--C-:B------:R-:W-:Y:S02]  /*b680*/  FFMA.FTZ R6, R6, c[0x0][0x2d0], -R157.reuse ;  /* 0x0000b40006067a23 */ /* 0x100fe4000001089d */
[----:B------:R-:W-:Y:S02]  /*b690*/  FFMA.FTZ R7, R7, c[0x0][0x2d0], -R157 ;  /* 0x0000b40007077a23 */ /* 0x000fe4000001089d */
[--C-:B------:R-:W-:Y:S02]  /*b6a0*/  FFMA.FTZ R12, R12, c[0x0][0x2d0], -R181.reuse ;  /* 0x0000b4000c0c7a23 */ /* 0x100fe400000108b5 */
[----:B------:R-:W-:Y:S02]  /*b6b0*/  FFMA.FTZ R13, R13, c[0x0][0x2d0], -R181 ;  /* 0x0000b4000d0d7a23 */ /* 0x000fe400000108b5 */
[--C-:B------:R-:W-:Y:S01]  /*b6c0*/  FFMA.FTZ R14, R14, c[0x0][0x2d0], -R157.reuse ;  /* 0x0000b4000e0e7a23 */ /* 0x100fe2000001089d */
[----:B------:R3:W-:Y:S01]  /*b6d0*/  MUFU.EX2 R236, R4 ;  /* 0x0000000400ec7308 */ /* 0x0007e20000000800 */
[----:B------:R-:W-:Y:S02]  /*b6e0*/  FFMA.FTZ R15, R15, c[0x0][0x2d0], -R157 ;  /* 0x0000b4000f0f7a23 */ /* 0x000fe4000001089d */
[--C-:B------:R-:W-:Y:S02]  /*b6f0*/  FFMA.FTZ R16, R16, c[0x0][0x2d0], -R181.reuse ;  /* 0x0000b40010107a23 */ /* 0x100fe400000108b5 */
[----:B------:R-:W-:Y:S02]  /*b700*/  FFMA.FTZ R17, R17, c[0x0][0x2d0], -R181 ;  /* 0x0000b40011117a23 */ /* 0x000fe400000108b5 */
[----:B------:R-:W-:Y:S02]  /*b710*/  FFMA.FTZ R18, R18, c[0x0][0x2d0], -R157 ;  /* 0x0000b40012127a23 */ /* 0x000fe4000001089d */
[--C-:B------:R-:W-:Y:S01]  /*b720*/  FFMA.FTZ R20, R20, c[0x0][0x2d0], -R181.reuse ;  /* 0x0000b40014147a23 */ /* 0x100fe200000108b5 */
[----:B------:R-:W4:Y:S01]  /*b730*/  MUFU.EX2 R239, R5 ;  /* 0x0000000500ef7308 */ /* 0x000f220000000800 */
[----:B------:R-:W-:Y:S02]  /*b740*/  FFMA.FTZ R21, R21, c[0x0][0x2d0], -R181 ;  /* 0x0000b40015157a23 */ /* 0x000fe400000108b5 */
[--C-:B------:R-:W-:Y:S02]  /*b750*/  FFMA.FTZ R22, R22, c[0x0][0x2d0], -R157.reuse ;  /* 0x0000b40016167a23 */ /* 0x100fe4000001089d */
[----:B-1----:R-:W-:Y:S02]  /*b760*/  FADD.FTZ R0, -R3, R158 ;  /* 0x0000009e03007221 */ /* 0x002fe40000010100 */
[----:B--2---:R-:W-:Y:S02]  /*b770*/  FMUL.FTZ R8, R2, R164 ;  /* 0x000000a402087220 */ /* 0x004fe40000410000 */
[----:B------:R-:W-:Y:S01]  /*b780*/  FMUL.FTZ R0, R0, c[0x0][0x2d0] ;  /* 0x0000b40000007a20 */ /* 0x000fe20000410000 */
[----:B------:R1:W-:Y:S01]  /*b790*/  MUFU.EX2 R237, R9 ;  /* 0x0000000900ed7308 */ /* 0x0003e20000000800 */
[C---:B------:R-:W-:Y:S02]  /*b7a0*/  FMUL.FTZ R132, R2.reuse, R132 ;  /* 0x0000008402847220 */ /* 0x040fe40000410000 */
[C---:B------:R-:W-:Y:S02]  /*b7b0*/  FMUL.FTZ R133, R2.reuse, R133 ;  /* 0x0000008502857220 */ /* 0x040fe40000410000 */
[C---:B---3--:R-:W-:Y:S02]  /*b7c0*/  FMUL.FTZ R4, R2.reuse, R160 ;  /* 0x000000a002047220 */ /* 0x048fe40000410000 */
[C---:B------:R-:W-:Y:S02]  /*b7d0*/  FMUL.FTZ R136, R2.reuse, R136 ;  /* 0x0000008802887220 */ /* 0x040fe40000410000 */
[C---:B------:R-:W-:Y:S01]  /*b7e0*/  FMUL.FTZ R137, R2.reuse, R137 ;  /* 0x0000008902897220 */ /* 0x040fe20000410000 */
[----:B------:R-:W2:Y:S01]  /*b7f0*/  MUFU.EX2 R0, R0 ;  /* 0x0000000000007308 */ /* 0x000ea20000000800 */
[C---:B------:R-:W-:Y:S02]  /*b800*/  FMUL.FTZ R140, R2.reuse, R140 ;  /* 0x0000008c028c7220 */ /* 0x040fe40000410000 */
[C---:B------:R-:W-:Y:S01]  /*b810*/  FMUL.FTZ R141, R2.reuse, R141 ;  /* 0x0000008d028d7220 */ /* 0x040fe20000410000 */
[----:B----4-:R-:W-:Y:S01]  /*b820*/  F2FP.BF16.PACK_AB R160, R239, R236 ;  /* 0x000000ecefa0723e */ /* 0x010fe200000010ff */
[C---:B------:R-:W-:Y:S02]  /*b830*/  FMUL.FTZ R5, R2.reuse, R161 ;  /* 0x000000a102057220 */ /* 0x040fe40000410000 */
[C---:B------:R-:W-:Y:S02]  /*b840*/  FMUL.FTZ R144, R2.reuse, R144 ;  /* 0x0000009002907220 */ /* 0x040fe40000410000 */
[C---:B------:R-:W-:Y:S01]  /*b850*/  FMUL.FTZ R145, R2.reuse, R145 ;  /* 0x0000009102917220 */ /* 0x040fe20000410000 */
[----:B------:R3:W-:Y:S01]  /*b860*/  MUFU.EX2 R186, R6 ;  /* 0x0000000600ba7308 */ /* 0x0007e20000000800 */
[--C-:B------:R-:W-:Y:S02]  /*b870*/  FFMA.FTZ R158, R19, c[0x0][0x2d0], -R157.reuse ;  /* 0x0000b400139e7a23 */ /* 0x100fe4000001089d */
[----:B------:R-:W-:Y:S02]  /*b880*/  FFMA.FTZ R23, R23, c[0x0][0x2d0], -R157 ;  /* 0x0000b40017177a23 */ /* 0x000fe4000001089d */
[----:B-1----:R-:W-:Y:S02]  /*b890*/  FMUL.FTZ R9, R2, R165 ;  /* 0x000000a502097220 */ /* 0x002fe40000410000 */
[--C-:B------:R-:W-:Y:S02]  /*b8a0*/  FFMA.FTZ R24, R24, c[0x0][0x2d0], -R181.reuse ;  /* 0x0000b40018187a23 */ /* 0x100fe400000108b5 */
[----:B------:R-:W-:Y:S01]  /*b8b0*/  FFMA.FTZ R25, R25, c[0x0][0x2d0], -R181 ;  /* 0x0000b40019197a23 */ /* 0x000fe200000108b5 */
[----:B------:R-:W1:Y:S01]  /*b8c0*/  MUFU.EX2 R187, R7 ;  /* 0x0000000700bb7308 */ /* 0x000e620000000800 */
[--C-:B------:R-:W-:Y:S02]  /*b8d0*/  FFMA.FTZ R26, R26, c[0x0][0x2d0], -R157.reuse ;  /* 0x0000b4001a1a7a23 */ /* 0x100fe4000001089d */
[----:B------:R-:W-:Y:S02]  /*b8e0*/  FFMA.FTZ R27, R27, c[0x0][0x2d0], -R157 ;  /* 0x0000b4001b1b7a23 */ /* 0x000fe4000001089d */
[C---:B--2---:R-:W-:Y:S02]  /*b8f0*/  FMUL.FTZ R134, R0.reuse, R134 ;  /* 0x0000008600867220 */ /* 0x044fe40000410000 */
[C---:B------:R-:W-:Y:S02]  /*b900*/  FMUL.FTZ R135, R0.reuse, R135 ;  /* 0x0000008700877220 */ /* 0x040fe40000410000 */
[C---:B------:R-:W-:Y:S01]  /*b910*/  FMUL.FTZ R138, R0.reuse, R138 ;  /* 0x0000008a008a7220 */ /* 0x040fe20000410000 */
[----:B------:R2:W-:Y:S01]  /*b920*/  MUFU.EX2 R183, R10 ;  /* 0x0000000a00b77308 */ /* 0x0005e20000000800 */
[C---:B------:R-:W-:Y:S02]  /*b930*/  FMUL.FTZ R139, R0.reuse, R139 ;  /* 0x0000008b008b7220 */ /* 0x040fe40000410000 */
[C---:B------:R-:W-:Y:S02]  /*b940*/  FMUL.FTZ R142, R0.reuse, R142 ;  /* 0x0000008e008e7220 */ /* 0x040fe40000410000 */
[C---:B---3--:R-:W-:Y:S01]  /*b950*/  FMUL.FTZ R6, R0.reuse, R162 ;  /* 0x000000a200067220 */ /* 0x048fe20000410000 */
[----:B------:R-:W-:Y:S01]  /*b960*/  F2FP.BF16.PACK_AB R162, R237, R238 ;  /* 0x000000eeeda2723e */ /* 0x000fe200000010ff */
[C---:B------:R-:W-:Y:S02]  /*b970*/  FMUL.FTZ R143, R0.reuse, R143 ;  /* 0x0000008f008f7220 */ /* 0x040fe40000410000 */
[C---:B------:R-:W-:Y:S01]  /*b980*/  FMUL.FTZ R146, R0.reuse, R146 ;  /* 0x0000009200927220 */ /* 0x040fe20000410000 */
[----:B------:R-:W3:Y:S01]  /*b990*/  MUFU.EX2 R182, R11 ;  /* 0x0000000b00b67308 */ /* 0x000ee20000000800 */
[----:B------:R-:W-:Y:S02]  /*b9a0*/  FMUL.FTZ R147, R0, R147 ;  /* 0x0000009300937220 */ /* 0x000fe40000410000 */
[--C-:B------:R-:W-:Y:S01]  /*b9b0*/  FFMA.FTZ R28, R28, c[0x0][0x2d0], -R181.reuse ;  /* 0x0000b4001c1c7a23 */ /* 0x100fe200000108b5 */
[----:B-1----:R-:W-:Y:S01]  /*b9c0*/  F2FP.BF16.PACK_AB R161, R187, R186 ;  /* 0x000000babba1723e */ /* 0x002fe200000010ff */
[----:B------:R-:W-:Y:S02]  /*b9d0*/  FMUL.FTZ R7, R0, R163 ;  /* 0x000000a300077220 */ /* 0x000fe40000410000 */
[----:B------:R-:W-:Y:S02]  /*b9e0*/  FFMA.FTZ R29, R29, c[0x0][0x2d0], -R181 ;  /* 0x0000b4001d1d7a23 */ /* 0x000fe400000108b5 */
[--C-:B------:R-:W-:Y:S01]  /*b9f0*/  FFMA.FTZ R30, R30, c[0x0][0x2d0], -R157.reuse ;  /* 0x0000b4001e1e7a23 */ /* 0x100fe2000001089d */
[----:B------:R-:W-:Y:S01]  /*ba00*/  MUFU.EX2 R221, R12 ;  /* 0x0000000c00dd7308 */ /* 0x000fe20000000800 */
[----:B------:R-:W-:Y:S02]  /*ba10*/  FFMA.FTZ R31, R31, c[0x0][0x2d0], -R157 ;  /* 0x0000b4001f1f7a23 */ /* 0x000fe4000001089d */
[----:B------:R-:W-:Y:S02]  /*ba20*/  FMUL.FTZ R148, R2, R148 ;  /* 0x0000009402947220 */ /* 0x000fe40000410000 */
[----:B--2---:R-:W-:Y:S02]  /*ba30*/  FMUL.FTZ R10, R0, R166 ;  /* 0x000000a6000a7220 */ /* 0x004fe40000410000 */
[----:B------:R-:W-:Y:S02]  /*ba40*/  FMUL.FTZ R149, R2, R149 ;  /* 0x0000009502957220 */ /* 0x000fe40000410000 */
[C---:B------:R-:W-:Y:S01]  /*ba50*/  FMUL.FTZ R150, R0.reuse, R150 ;  /* 0x0000009600967220 */ /* 0x040fe20000410000 */
[----:B------:R-:W1:Y:S01]  /*ba60*/  MUFU.EX2 R191, R13 ;  /* 0x0000000d00bf7308 */ /* 0x000e620000000800 */
[----:B------:R-:W-:Y:S02]  /*ba70*/  FMUL.FTZ R151, R0, R151 ;  /* 0x0000009700977220 */ /* 0x000fe40000410000 */
[----:B------:R-:W-:Y:S01]  /*ba80*/  FMUL.FTZ R152, R2, R152 ;  /* 0x0000009802987220 */ /* 0x000fe20000410000 */
[----:B---3--:R-:W-:Y:S01]  /*ba90*/  F2FP.BF16.PACK_AB R163, R182, R183 ;  /* 0x000000b7b6a3723e */ /* 0x008fe200000010ff */
[----:B------:R-:W-:Y:S02]  /*baa0*/  FMUL.FTZ R11, R0, R167 ;  /* 0x000000a7000b7220 */ /* 0x000fe40000410000 */
[----:B------:R-:W2:Y:S01]  /*bab0*/  LDSM.16.MT88.4 R164, [R195+0x100] ;  /* 0x00010000c3a4783b */ /* 0x000ea20000004200 */
[----:B------:R-:W-:Y:S02]  /*bac0*/  FMUL.FTZ R153, R2, R153 ;  /* 0x0000009902997220 */ /* 0x000fe40000410000 */
[----:B------:R-:W-:Y:S01]  /*bad0*/  MUFU.EX2 R180, R14 ;  /* 0x0000000e00b47308 */ /* 0x000fe20000000800 */
[C---:B------:R-:W-:Y:S05]  /*bae0*/  HMMA.16816.F32.BF16 R4, R160.reuse, R168, R4 ;  /* 0x000000a8a004723c */ /* 0x040fea0000041804 */
[C---:B------:R-:W-:Y:S02]  /*baf0*/  FMUL.FTZ R154, R0.reuse, R154 ;  /* 0x0000009a009a7220 */ /* 0x040fe40000410000 */
[----:B------:R-:W-:Y:S01]  /*bb00*/  FMUL.FTZ R155, R0, R155 ;  /* 0x0000009b009b7220 */ /* 0x000fe20000410000 */
[C---:B------:R-:W-:Y:S01]  /*bb10*/  HMMA.16816.F32.BF16 R8, R160.reuse, R170, R8 ;  /* 0x000000aaa008723c */ /* 0x040fe20000041808 */
[----:B------:R-:W3:Y:S01]  /*bb20*/  LDSM.16.MT88.4 R168, [R193+0x2100] ;  /* 0x00210000c1a8783b */ /* 0x000ee20000004200 */
[----:B------:R-:W-:Y:S02]  /*bb30*/  MUFU.EX2 R190, R16 ;  /* 0x0000001000be7308 */ /* 0x000fe40000000800 */
[C---:B------:R-:W-:Y:S02]  /*bb40*/  FMUL.FTZ R36, R2.reuse, R36 ;  /* 0x0000002402247220 */ /* 0x040fe40000410000 */
[----:B------:R-:W-:Y:S02]  /*bb50*/  FMUL.FTZ R37, R2, R37 ;  /* 0x0000002502257220 */ /* 0x000fe40000410000 */
[C---:B------:R-:W-:Y:S04]  /*bb60*/  HMMA.16816.F32.BF16 R132, R160.reuse, R172, R132 ;  /* 0x000000aca084723c */ /* 0x040fe80000041884 */
[----:B------:R-:W-:Y:S01]  /*bb70*/  MUFU.EX2 R189, R17 ;  /* 0x0000001100bd7308 */ /* 0x000fe20000000800 */
[C---:B------:R-:W-:Y:S02]  /*bb80*/  FMUL.FTZ R38, R0.reuse, R38 ;  /* 0x0000002600267220 */ /* 0x040fe40000410000 */
[----:B------:R-:W-:Y:S01]  /*bb90*/  FMUL.FTZ R39, R0, R39 ;  /* 0x0000002700277220 */ /* 0x000fe20000410000 */
[C---:B------:R-:W-:Y:S01]  /*bba0*/  HMMA.16816.F32.BF16 R136, R160.reuse, R174, R136 ;  /* 0x000000aea088723c */ /* 0x040fe20000041888 */
[----:B------:R-:W4:Y:S03]  /*bbb0*/  LDSM.16.MT88.4 R172, [R194+0x2100] ;  /* 0x00210000c2ac783b */ /* 0x000f260000004200 */
[C---:B------:R-:W-:Y:S02]  /*bbc0*/  FMUL.FTZ R40, R2.reuse, R40 ;  /* 0x0000002802287220 */ /* 0x040fe40000410000 */
[----:B------:R-:W-:Y:S01]  /*bbd0*/  MUFU.EX2 R188, R20 ;  /* 0x0000001400bc7308 */ /* 0x000fe20000000800 */
[----:B------:R-:W-:Y:S01]  /*bbe0*/  FMUL.FTZ R41, R2, R41 ;  /* 0x0000002902297220 */ /* 0x000fe20000410000 */
[C---:B------:R-:W-:Y:S04]  /*bbf0*/  HMMA.16816.F32.BF16 R140, R160.reuse, R176, R140 ;  /* 0x000000b0a08c723c */ /* 0x040fe8000004188c */
[C---:B------:R-:W-:Y:S02]  /*bc00*/  FMUL.FTZ R42, R0.reuse, R42 ;  /* 0x0000002a002a7220 */ /* 0x040fe40000410000 */
[----:B------:R-:W-:Y:S02]  /*bc10*/  FMUL.FTZ R43, R0, R43 ;  /* 0x0000002b002b7220 */ /* 0x000fe40000410000 */
[C---:B------:R-:W-:Y:S01]  /*bc20*/  HMMA.16816.F32.BF16 R144, R160.reuse, R178, R144 ;  /* 0x000000b2a090723c */ /* 0x040fe20000041890 */
[----:B------:R1:W1:Y:S03]  /*bc30*/  MUFU.EX2 R179, R15 ;  /* 0x0000000f00b37308 */ /* 0x0002660000000800 */
[C---:B------:R-:W-:Y:S02]  /*bc40*/  FMUL.FTZ R44, R2.reuse, R44 ;  /* 0x0000002c022c7220 */ /* 0x040fe40000410000 */
[----:B------:R-:W-:Y:S02]  /*bc50*/  FMUL.FTZ R45, R2, R45 ;  /* 0x0000002d022d7220 */ /* 0x000fe40000410000 */
[C---:B--2---:R-:W-:Y:S03]  /*bc60*/  HMMA.16816.F32.BF16 R148, R160.reuse, R164, R148 ;  /* 0x000000a4a094723c */ /* 0x044fe60000041894 */
[----:B------:R2:W-:Y:S01]  /*bc70*/  MUFU.EX2 R178, R18 ;  /* 0x0000001200b27308 */ /* 0x0005e20000000800 */
[C---:B------:R-:W-:Y:S02]  /*bc80*/  FMUL.FTZ R46, R0.reuse, R46 ;  /* 0x0000002e002e7220 */ /* 0x040fe40000410000 */
[----:B------:R-:W-:Y:S02]  /*bc90*/  FMUL.FTZ R47, R0, R47 ;  /* 0x0000002f002f7220 */ /* 0x000fe40000410000 */
[C---:B------:R-:W-:Y:S01]  /*bca0*/  HMMA.16816.F32.BF16 R152, R160.reuse, R166, R152 ;  /* 0x000000a6a098723c */ /* 0x040fe20000041898 */
[----:B------:R-:W4:Y:S03]  /*bcb0*/  LDSM.16.MT88.4 R164, [R196+0x2100] ;  /* 0x00210000c4a4783b */ /* 0x000f260000004200 */
[C---:B------:R-:W-:Y:S01]  /*bcc0*/  FMUL.FTZ R48, R2.reuse, R48 ;  /* 0x0000003002307220 */ /* 0x040fe20000410000 */
[----:B------:R-:W-:Y:S01]  /*bcd0*/  MUFU.EX2 R185, R21 ;  /* 0x0000001500b97308 */ /* 0x000fe20000000800 */
[----:B------:R-:W-:Y:S02]  /*bce0*/  FMUL.FTZ R49, R2, R49 ;  /* 0x0000003102317220 */ /* 0x000fe40000410000 */
[C---:B---3--:R-:W-:Y:S01]  /*bcf0*/  HMMA.16816.F32.BF16 R36, R160.reuse, R168, R36 ;  /* 0x000000a8a024723c */ /* 0x048fe20000041824 */
[----:B-1----:R-:W-:Y:S03]  /*bd00*/  LDSM.16.MT88.4 R12, [R195+0x6100] ;  /* 0x00610000c30c783b */ /* 0x002fe60000004200 */
[C---:B------:R-:W-:Y:S02]  /*bd10*/  FMUL.FTZ R50, R0.reuse, R50 ;  /* 0x0000003200327220 */ /* 0x040fe40000410000 */
[----:B------:R-:W-:Y:S01]  /*bd20*/  FMUL.FTZ R51, R0, R51 ;  /* 0x0000003300337220 */ /* 0x000fe20000410000 */
[----:B------:R-:W-:Y:S01]  /*bd30*/  MUFU.EX2 R176, R22 ;  /* 0x0000001600b07308 */ /* 0x000fe20000000800 */
[C---:B------:R-:W-:Y:S01]  /*bd40*/  HMMA.16816.F32.BF16 R40, R160.reuse, R170, R40 ;  /* 0x000000aaa028723c */ /* 0x040fe20000041828 */
[----:B------:R-:W1:Y:S03]  /*bd50*/  LDSM.16.MT88.4 R168, [R195+0x2100] ;  /* 0x00210000c3a8783b */ /* 0x000e660000004200 */
[C---:B------:R-:W-:Y:S02]  /*bd60*/  FMUL.FTZ R52, R2.reuse, R52 ;  /* 0x0000003402347220 */ /* 0x040fe40000410000 */
[----:B------:R-:W-:Y:S01]  /*bd70*/  FMUL.FTZ R53, R2, R53 ;  /* 0x0000003502357220 */ /* 0x000fe20000410000 */
[----:B--2---:R-:W-:Y:S01]  /*bd80*/  LDSM.16.MT88.4 R16, [R194+0x900] ;  /* 0x00090000c210783b */ /* 0x004fe20000004200 */
[C---:B----4-:R-:W-:Y:S01]  /*bd90*/  HMMA.16816.F32.BF16 R44, R160.reuse, R172, R44 ;  /* 0x000000aca02c723c */ /* 0x050fe2000004182c */
[----:B------:R-:W-:Y:S03]  /*bda0*/  MUFU.EX2 R184, R24 ;  /* 0x0000001800b87308 */ /* 0x000fe60000000800 */
[C---:B------:R-:W-:Y:S02]  /*bdb0*/  FMUL.FTZ R54, R0.reuse, R54 ;  /* 0x0000003600367220 */ /* 0x040fe40000410000 */
[----:B------:R-:W-:Y:S02]  /*bdc0*/  FMUL.FTZ R55, R0, R55 ;  /* 0x0000003700377220 */ /* 0x000fe40000410000 */
[C---:B------:R-:W-:Y:S01]  /*bdd0*/  HMMA.16816.F32.BF16 R48, R160.reuse, R174, R48 ;  /* 0x000000aea030723c */ /* 0x040fe20000041830 */
[----:B------:R-:W2:Y:S02]  /*bde0*/  LDSM.16.MT88.4 R172, [R193+0x4100] ;  /* 0x00410000c1ac783b */ /* 0x000ea40000004200 */
[----:B------:R-:W-:Y:S01]  /*bdf0*/  MUFU.EX2 R159, R30 ;  /* 0x0000001e009f7308 */ /* 0x000fe20000000800 */
[C---:B------:R-:W-:Y:S02]  /*be00*/  FMUL.FTZ R56, R2.reuse, R56 ;  /* 0x0000003802387220 */ /* 0x040fe40000410000 */
[----:B------:R-:W-:Y:S02]  /*be10*/  FMUL.FTZ R57, R2, R57 ;  /* 0x0000003902397220 */ /* 0x000fe40000410000 */
[C---:B------:R-:W-:Y:S01]  /*be20*/  FMUL.FTZ R58, R0.reuse, R58 ;  /* 0x0000003a003a7220 */ /* 0x040fe20000410000 */
[C---:B------:R-:W-:Y:S03]  /*be30*/  HMMA.16816.F32.BF16 R52, R160.reuse, R164, R52 ;  /* 0x000000a4a034723c */ /* 0x040fe60000041834 */
[----:B------:R-:W-:Y:S01]  /*be40*/  FMUL.FTZ R59, R0, R59 ;  /* 0x0000003b003b7220 */ /* 0x000fe20000410000 */
[----:B------:R-:W3:Y:S01]  /*be50*/  MUFU.EX2 R177, R158 ;  /* 0x0000009e00b17308 */ /* 0x000ee20000000800 */
[C---:B------:R-:W-:Y:S02]  /*be60*/  FMUL.FTZ R60, R2.reuse, R60 ;  /* 0x0000003c023c7220 */ /* 0x040fe40000410000 */
[----:B------:R-:W-:Y:S02]  /*be70*/  FMUL.FTZ R61, R2, R61 ;  /* 0x0000003d023d7220 */ /* 0x000fe40000410000 */
[C---:B------:R-:W-:Y:S01]  /*be80*/  FMUL.FTZ R62, R0.reuse, R62 ;  /* 0x0000003e003e7220 */ /* 0x040fe20000410000 */
[C---:B------:R-:W-:Y:S01]  /*be90*/  HMMA.16816.F32.BF16 R56, R160.reuse, R166, R56 ;  /* 0x000000a6a038723c */ /* 0x040fe20000041838 */
[----:B------:R-:W4:Y:S02]  /*bea0*/  LDSM.16.MT88.4 R164, [R194+0x4100] ;  /* 0x00410000c2a4783b */ /* 0x000f240000004200 */
[----:B------:R-:W-:Y:S01]  /*beb0*/  FMUL.FTZ R63, R0, R63 ;  /* 0x0000003f003f7220 */ /* 0x000fe20000410000 */
[----:B------:R-:W-:Y:S01]  /*bec0*/  MUFU.EX2 R158, R31 ;  /* 0x0000001f009e7308 */ /* 0x000fe20000000800 */
[C---:B------:R-:W-:Y:S02]  /*bed0*/  FMUL.FTZ R64, R2.reuse, R64 ;  /* 0x0000004002407220 */ /* 0x040fe40000410000 */
[----:B------:R-:W-:Y:S02]  /*bee0*/  FMUL.FTZ R65, R2, R65 ;  /* 0x0000004102417220 */ /* 0x000fe40000410000 */
[C---:B------:R-:W-:Y:S01]  /*bef0*/  FMUL.FTZ R66, R0.reuse, R66 ;  /* 0x0000004200427220 */ /* 0x040fe20000410000 */
[C---:B-1----:R-:W-:Y:S03]  /*bf00*/  HMMA.16816.F32.BF16 R60, R160.reuse, R168, R60 ;  /* 0x000000a8a03c723c */ /* 0x042fe6000004183c */
[----:B------:R-:W-:Y:S02]  /*bf10*/  FMUL.FTZ R67, R0, R67 ;  /* 0x0000004300437220 */ /* 0x000fe40000410000 */
[C---:B------:R-:W-:Y:S02]  /*bf20*/  FMUL.FTZ R68, R2.reuse, R68 ;  /* 0x0000004402447220 */ /* 0x040fe40000410000 */
[----:B------:R-:W-:Y:S02]  /*bf30*/  FMUL.FTZ R69, R2, R69 ;  /* 0x0000004502457220 */ /* 0x000fe40000410000 */
[C---:B------:R-:W-:Y:S01]  /*bf40*/  FMUL.FTZ R70, R0.reuse, R70 ;  /* 0x0000004600467220 */ /* 0x040fe20000410000 */
[C---:B------:R-:W-:Y:S01]  /*bf50*/  HMMA.16816.F32.BF16 R64, R160.reuse, R170, R64 ;  /* 0x000000aaa040723c */ /* 0x040fe20000041840 */
[----:B------:R-:W1:Y:S02]  /*bf60*/  LDSM.16.MT88.4 R168, [R196+0x4100] ;  /* 0x00410000c4a8783b */ /* 0x000e640000004200 */
[----:B------:R-:W-:Y:S02]  /*bf70*/  FMUL.FTZ R71, R0, R71 ;  /* 0x0000004700477220 */ /* 0x000fe40000410000 */
[----:B------:R-:W-:Y:S01]  /*bf80*/  FMUL.FTZ R72, R2, R72 ;  /* 0x0000004802487220 */ /* 0x000fe20000410000 */
[----:B-----5:R-:W-:Y:S01]  /*bf90*/  ISETP.GT.AND P0, PT, R220, R235, PT ;  /* 0x000000ebdc00720c */ /* 0x020fe20003f04270 */
[----:B------:R-:W-:Y:S01]  /*bfa0*/  FMUL.FTZ R73, R2, R73 ;  /* 0x0000004902497220 */ /* 0x000fe20000410000 */
[----:B------:R-:W-:Y:S01]  /*bfb0*/  MOV R220, R219 ;  /* 0x000000db00dc7202 */ /* 0x000fe20000000f00 */
[C---:B------:R-:W-:Y:S01]  /*bfc0*/  FMUL.FTZ R74, R0.reuse, R74 ;  /* 0x0000004a004a7220 */ /* 0x040fe20000410000 */
[C---:B--2---:R-:W-:Y:S03]  /*bfd0*/  HMMA.16816.F32.BF16 R68, R160.reuse, R172, R68 ;  /* 0x000000aca044723c */ /* 0x044fe60000041844 */
[----:B------:R-:W-:Y:S02]  /*bfe0*/  FMUL.FTZ R75, R0, R75 ;  /* 0x0000004b004b7220 */ /* 0x000fe40000410000 */
[C---:B------:R-:W-:Y:S02]  /*bff0*/  FMUL.FTZ R76, R2.reuse, R76 ;  /* 0x0000004c024c7220 */ /* 0x040fe40000410000 */
[----:B------:R-:W-:Y:S02]  /*c000*/  FMUL.FTZ R77, R2, R77 ;  /* 0x0000004d024d7220 */ /* 0x000fe40000410000 */
[C---:B------:R-:W-:Y:S01]  /*c010*/  FMUL.FTZ R78, R0.reuse, R78 ;  /* 0x0000004e004e7220 */ /* 0x040fe20000410000 */
[C---:B------:R-:W-:Y:S01]  /*c020*/  HMMA.16816.F32.BF16 R72, R160.reuse, R174, R72 ;  /* 0x000000aea048723c */ /* 0x040fe20000041848 */
[----:B------:R-:W2:Y:S02]  /*c030*/  LDSM.16.MT88.4 R172, [R195+0x4100] ;  /* 0x00410000c3ac783b */ /* 0x000ea40000004200 */
[----:B------:R-:W-:Y:S02]  /*c040*/  FMUL.FTZ R79, R0, R79 ;  /* 0x0000004f004f7220 */ /* 0x000fe40000410000 */
[C---:B------:R-:W-:Y:S02]  /*c050*/  FMUL.FTZ R80, R2.reuse, R80 ;  /* 0x0000005002507220 */ /* 0x040fe40000410000 */
[----:B------:R-:W-:Y:S02]  /*c060*/  FMUL.FTZ R81, R2, R81 ;  /* 0x0000005102517220 */ /* 0x000fe40000410000 */
[C---:B------:R-:W-:Y:S01]  /*c070*/  FMUL.FTZ R82, R0.reuse, R82 ;  /* 0x0000005200527220 */ /* 0x040fe20000410000 */
[C---:B----4-:R-:W-:Y:S03]  /*c080*/  HMMA.16816.F32.BF16 R76, R160.reuse, R164, R76 ;  /* 0x000000a4a04c723c */ /* 0x050fe6000004184c */
[----:B------:R-:W-:Y:S02]  /*c090*/  FMUL.FTZ R83, R0, R83 ;  /* 0x0000005300537220 */ /* 0x000fe40000410000 */
[C---:B------:R-:W-:Y:S02]  /*c0a0*/  FMUL.FTZ R84, R2.reuse, R84 ;  /* 0x0000005402547220 */ /* 0x040fe40000410000 */
[----:B------:R-:W-:Y:S02]  /*c0b0*/  FMUL.FTZ R85, R2, R85 ;  /* 0x0000005502557220 */ /* 0x000fe40000410000 */
[C---:B------:R-:W-:Y:S01]  /*c0c0*/  FMUL.FTZ R86, R0.reuse, R86 ;  /* 0x0000005600567220 */ /* 0x040fe20000410000 */
[C---:B------:R-:W-:Y:S01]  /*c0d0*/  HMMA.16816.F32.BF16 R80, R160.reuse, R166, R80 ;  /* 0x000000a6a050723c */ /* 0x040fe20000041850 */
[----:B------:R-:W4:Y:S02]  /*c0e0*/  LDSM.16.MT88.4 R164, [R193+0x6100] ;  /* 0x00610000c1a4783b */ /* 0x000f240000004200 */
[----:B------:R-:W-:Y:S02]  /*c0f0*/  FMUL.FTZ R87, R0, R87 ;  /* 0x0000005700577220 */ /* 0x000fe40000410000 */
        /* <DEDUP_REMOVED lines=11> */
[C---:B------:R-:W-:Y:S02]  /*c1b0*/  FMUL.FTZ R96, R2.reuse, R96 ;  /* 0x0000006002607220 */ /* 0x040fe40000410000 */
[----:B------:R-:W-:Y:S02]  /*c1c0*/  FMUL.FTZ R97, R2, R97 ;  /* 0x0000006102617220 */ /* 0x000fe40000410000 */
        /* <DEDUP_REMOVED lines=40> */
[----:B------:R-:W-:Y:S02]  /*c450*/  LDSM.16.MT88.4 R172, [R194+0x2900] ;  /* 0x00290000c2ac783b */ /* 0x000fe40000004200 */
[----:B------:R-:W-:Y:S02]  /*c460*/  FMUL.FTZ R127, R0, R127 ;  /* 0x0000007f007f7220 */ /* 0x000fe40000410000 */
[C---:B------:R-:W-:Y:S02]  /*c470*/  FMUL.FTZ R128, R2.reuse, R128 ;  /* 0x0000008002807220 */ /* 0x040fe40000410000 */
[----:B------:R-:W-:Y:S02]  /*c480*/  FMUL.FTZ R129, R2, R129 ;  /* 0x0000008102817220 */ /* 0x000fe40000410000 */
[C---:B------:R-:W-:Y:S01]  /*c490*/  FMUL.FTZ R130, R0.reuse, R130 ;  /* 0x0000008200827220 */ /* 0x040fe20000410000 */
[C---:B------:R-:W-:Y:S03]  /*c4a0*/  HMMA.16816.F32.BF16 R124, R160.reuse, R12, R124 ;  /* 0x0000000ca07c723c */ /* 0x040fe6000004187c */
[----:B------:R-:W-:Y:S02]  /*c4b0*/  FMUL.FTZ R131, R0, R131 ;  /* 0x0000008300837220 */ /* 0x000fe40000410000 */
[--C-:B------:R-:W-:Y:S02]  /*c4c0*/  FFMA.FTZ R32, R32, c[0x0][0x2d0], -R181.reuse ;  /* 0x0000b40020207a23 */ /* 0x100fe400000108b5 */
[----:B------:R-:W-:Y:S01]  /*c4d0*/  F2FP.BF16.PACK_AB R12, R191, R221 ;  /* 0x000000ddbf0c723e */ /* 0x000fe200000010ff */
[----:B------:R-:W-:Y:S01]  /*c4e0*/  FFMA.FTZ R33, R33, c[0x0][0x2d0], -R181 ;  /* 0x0000b40021217a23 */ /* 0x000fe200000108b5 */
[----:B------:R-:W-:Y:S01]  /*c4f0*/  F2FP.BF16.PACK_AB R13, R179, R180 ;  /* 0x000000b4b30d723e */ /* 0x000fe200000010ff */
[----:B------:R-:W-:Y:S01]  /*c500*/  HMMA.16816.F32.BF16 R128, R160, R14, R128 ;  /* 0x0000000ea080723c */ /* 0x000fe20000041880 */
[----:B------:R-:W2:Y:S01]  /*c510*/  LDSM.16.MT88.4 R160, [R195+0x900] ;  /* 0x00090000c3a0783b */ /* 0x000ea20000004200 */
[----:B------:R-:W-:Y:S01]  /*c520*/  MUFU.EX2 R32, R32 ;  /* 0x0000002000207308 */ /* 0x000fe20000000800 */
[--C-:B------:R-:W-:Y:S02]  /*c530*/  FFMA.FTZ R34, R34, c[0x0][0x2d0], -R157.reuse ;  /* 0x0000b40022227a23 */ /* 0x100fe4000001089d */
[----:B------:R-:W-:Y:S02]  /*c540*/  FFMA.FTZ R157, R35, c[0x0][0x2d0], -R157 ;  /* 0x0000b400239d7a23 */ /* 0x000fe4000001089d */
[----:B------:R-:W-:Y:S01]  /*c550*/  F2FP.BF16.PACK_AB R14, R189, R190 ;  /* 0x000000bebd0e723e */ /* 0x000fe200000010ff */
[----:B------:R-:W-:Y:S01]  /*c560*/  FFMA.FTZ R2, R2, R243, R236 ;  /* 0x000000f302027223 */ /* 0x000fe200000100ec */
[----:B---3--:R-:W-:Y:S03]  /*c570*/  F2FP.BF16.PACK_AB R15, R177, R178 ;  /* 0x000000b2b10f723e */ /* 0x008fe600000010ff */
[----:B------:R-:W-:Y:S01]  /*c580*/  MUFU.EX2 R33, R33 ;  /* 0x0000002100217308 */ /* 0x000fe20000000800 */
[----:B------:R-:W-:Y:S02]  /*c590*/  FFMA.FTZ R0, R0, R244, R186 ;  /* 0x000000f400007223 */ /* 0x000fe400000100ba */
[----:B------:R-:W-:Y:S01]  /*c5a0*/  FADD.FTZ R2, R239, R2 ;  /* 0x00000002ef027221 */ /* 0x000fe20000010000 */
[C---:B----4-:R-:W-:Y:S05]  /*c5b0*/  HMMA.16816.F32.BF16 R4, R12.reuse, R164, R4 ;  /* 0x000000a40c04723c */ /* 0x050fea0000041804 */
[----:B------:R-:W-:Y:S01]  /*c5c0*/  FADD.FTZ R0, R187, R0 ;  /* 0x00000000bb007221 */ /* 0x000fe20000010000 */
[----:B------:R-:W-:Y:S01]  /*c5d0*/  MUFU.EX2 R34, R34 ;  /* 0x0000002200227308 */ /* 0x000fe20000000800 */
[----:B------:R-:W-:Y:S01]  /*c5e0*/  FADD.FTZ R2, R238, R2 ;  /* 0x00000002ee027221 */ /* 0x000fe20000010000 */
[C---:B------:R-:W-:Y:S01]  /*c5f0*/  HMMA.16816.F32.BF16 R8, R12.reuse, R166, R8 ;  /* 0x000000a60c08723c */ /* 0x040fe20000041808 */
[----:B------:R-:W3:Y:S03]  /*c600*/  LDSM.16.MT88.4 R164, [R193+0x2900] ;  /* 0x00290000c1a4783b */ /* 0x000ee60000004200 */
[----:B------:R-:W-:Y:S02]  /*c610*/  FADD.FTZ R0, R183, R0 ;  /* 0x00000000b7007221 */ /* 0x000fe40000010000 */
[----:B------:R-:W-:Y:S02]  /*c620*/  FADD.FTZ R2, R237, R2 ;  /* 0x00000002ed027221 */ /* 0x000fe40000010000 */
[C---:B------:R-:W-:Y:S01]  /*c630*/  HMMA.16816.F32.BF16 R132, R12.reuse, R16, R132 ;  /* 0x000000100c84723c */ /* 0x040fe20000041884 */
[----:B------:R-:W-:Y:S03]  /*c640*/  MUFU.EX2 R157, R157 ;  /* 0x0000009d009d7308 */ /* 0x000fe60000000800 */
[----:B------:R-:W-:Y:S02]  /*c650*/  FADD.FTZ R0, R182, R0 ;  /* 0x00000000b6007221 */ /* 0x000fe40000010000 */
[----:B------:R-:W-:Y:S02]  /*c660*/  FADD.FTZ R2, R221, R2 ;  /* 0x00000002dd027221 */ /* 0x000fe40000010000 */
[C---:B------:R-:W-:Y:S01]  /*c670*/  HMMA.16816.F32.BF16 R136, R12.reuse, R18, R136 ;  /* 0x000000120c88723c */ /* 0x040fe20000041888 */
[----:B------:R-:W4:Y:S03]  /*c680*/  LDSM.16.MT88.4 R16, [R196+0x2900] ;  /* 0x00290000c410783b */ /* 0x000f260000004200 */
        /* <DEDUP_REMOVED lines=16> */
[C---:B---3--:R-:W-:Y:S04]  /*c790*/  HMMA.16816.F32.BF16 R36, R12.reuse, R164, R36 ;  /* 0x000000a40c24723c */ /* 0x048fe80000041824 */
[----:B------:R-:W-:Y:S04]  /*c7a0*/  FADD.FTZ R2, R184, R2 ;  /* 0x00000002b8027221 */ /* 0x000fe80000010000 */
[C---:B------:R-:W-:Y:S01]  /*c7b0*/  HMMA.16816.F32.BF16 R40, R12.reuse, R166, R40 ;  /* 0x000000a60c28723c */ /* 0x040fe20000041828 */
[----:B------:R-:W3:Y:S07]  /*c7c0*/  LDSM.16.MT88.4 R164, [R194+0x4900] ;  /* 0x00490000c2a4783b */ /* 0x000eee0000004200 */
[C---:B------:R-:W-:Y:S08]  /*c7d0*/  HMMA.16816.F32.BF16 R44, R12.reuse, R172, R44 ;  /* 0x000000ac0c2c723c */ /* 0x040ff0000004182c */
[C---:B------:R-:W-:Y:S01]  /*c7e0*/  HMMA.16816.F32.BF16 R48, R12.reuse, R174, R48 ;  /* 0x000000ae0c30723c */ /* 0x040fe20000041830 */
[----:B------:R-:W5:Y:S07]  /*c7f0*/  LDSM.16.MT88.4 R172, [R196+0x4900] ;  /* 0x00490000c4ac783b */ /* 0x000f6e0000004200 */
[C---:B----4-:R-:W-:Y:S08]  /*c800*/  HMMA.16816.F32.BF16 R52, R12.reuse, R16, R52 ;  /* 0x000000100c34723c */ /* 0x050ff00000041834 */
[C---:B------:R-:W-:Y:S01]  /*c810*/  HMMA.16816.F32.BF16 R56, R12.reuse, R18, R56 ;  /* 0x000000120c38723c */ /* 0x040fe20000041838 */
[----:B------:R-:W4:Y:S07]  /*c820*/  LDSM.16.MT88.4 R16, [R195+0x4900] ;  /* 0x00490000c310783b */ /* 0x000f2e0000004200 */
[C---:B-1----:R-:W-:Y:S08]  /*c830*/  HMMA.16816.F32.BF16 R60, R12.reuse, R168, R60 ;  /* 0x000000a80c3c723c */ /* 0x042ff0000004183c */
[C---:B------:R-:W-:Y:S01]  /*c840*/  HMMA.16816.F32.BF16 R64, R12.reuse, R170, R64 ;  /* 0x000000aa0c40723c */ /* 0x040fe20000041840 */
[----:B------:R-:W-:Y:S07]  /*c850*/  LDSM.16.MT88.4 R168, [R194+0x1100] ;  /* 0x00110000c2a8783b */ /* 0x000fee0000004200 */
[C---:B--2---:R-:W-:Y:S08]  /*c860*/  HMMA.16816.F32.BF16 R68, R12.reuse, R160, R68 ;  /* 0x000000a00c44723c */ /* 0x044ff00000041844 */
[C---:B------:R-:W-:Y:S01]  /*c870*/  HMMA.16816.F32.BF16 R72, R12.reuse, R162, R72 ;  /* 0x000000a20c48723c */ /* 0x040fe20000041848 */
[----:B------:R-:W1:Y:S07]  /*c880*/  LDSM.16.MT88.4 R160, [R193+0x6900] ;  /* 0x00690000c1a0783b */ /* 0x000e6e0000004200 */
[C---:B---3--:R-:W-:Y:S08]  /*c890*/  HMMA.16816.F32.BF16 R76, R12.reuse, R164, R76 ;  /* 0x000000a40c4c723c */ /* 0x048ff0000004184c */
[C---:B------:R-:W-:Y:S01]  /*c8a0*/  HMMA.16816.F32.BF16 R80, R12.reuse, R166, R80 ;  /* 0x000000a60c50723c */ /* 0x040fe20000041850 */
[----:B------:R-:W2:Y:S07]  /*c8b0*/  LDSM.16.MT88.4 R164, [R194+0x6900] ;  /* 0x00690000c2a4783b */ /* 0x000eae0000004200 */
[C---:B-----5:R-:W-:Y:S01]  /*c8c0*/  HMMA.16816.F32.BF16 R84, R12.reuse, R172, R84 ;  /* 0x000000ac0c54723c */ /* 0x060fe20000041854 */
[----:B------:R-:W-:Y:S07]  /*c8d0*/  MUFU.EX2 R173, R26 ;  /* 0x0000001a00ad7308 */ /* 0x000fee0000000800 */
[C---:B------:R-:W-:Y:S03]  /*c8e0*/  HMMA.16816.F32.BF16 R88, R12.reuse, R174, R88 ;  /* 0x000000ae0c58723c */ /* 0x040fe60000041858 */
[----:B------:R3:W5:Y:S05]  /*c8f0*/  MUFU.EX2 R174, R23 ;  /* 0x0000001700ae7308 */ /* 0x00076a0000000800 */
[C---:B----4-:R-:W-:Y:S05]  /*c900*/  HMMA.16816.F32.BF16 R92, R12.reuse, R16, R92 ;  /* 0x000000100c5c723c */ /* 0x050fea000004185c */
[----:B------:R-:W4:Y:S03]  /*c910*/  MUFU.EX2 R175, R25 ;  /* 0x0000001900af7308 */ /* 0x000f260000000800 */
[C---:B------:R-:W-:Y:S01]  /*c920*/  HMMA.16816.F32.BF16 R96, R12.reuse, R18, R96 ;  /* 0x000000120c60723c */ /* 0x040fe20000041860 */
[----:B------:R-:W-:Y:S06]  /*c930*/  LDSM.16.MT88.4 R16, [R195+0x6900] ;  /* 0x00690000c310783b */ /* 0x000fec0000004200 */
[----:B------:R2:W2:Y:S01]  /*c940*/  MUFU.EX2 R172, R27 ;  /* 0x0000001b00ac7308 */ /* 0x0004a20000000800 */
[C---:B-1----:R-:W-:Y:S01]  /*c950*/  HMMA.16816.F32.BF16 R100, R12.reuse, R160, R100 ;  /* 0x000000a00c64723c */ /* 0x042fe20000041864 */
[----:B---3--:R-:W1:Y:S03]  /*c960*/  LDSM.16.MT88.4 R20, [R196+0x6900] ;  /* 0x00690000c414783b */ /* 0x008e660000004200 */
[----:B-----5:R-:W-:Y:S04]  /*c970*/  FADD.FTZ R0, R174, R0 ;  /* 0x00000000ae007221 */ /* 0x020fe80000010000 */
[C---:B------:R-:W-:Y:S01]  /*c980*/  HMMA.16816.F32.BF16 R104, R12.reuse, R162, R104 ;  /* 0x000000a20c68723c */ /* 0x040fe20000041868 */
[----:B------:R-:W3:Y:S03]  /*c990*/  LDSM.16.MT88.4 R160, [R193+0x1100] ;  /* 0x00110000c1a0783b */ /* 0x000ee60000004200 */
[----:B------:R-:W-:Y:S02]  /*c9a0*/  FADD.FTZ R0, R173, R0 ;  /* 0x00000000ad007221 */ /* 0x000fe40000010000 */
[----:B----4-:R-:W-:Y:S02]  /*c9b0*/  FADD.FTZ R2, R175, R2 ;  /* 0x00000002af027221 */ /* 0x010fe40000010000 */
[C---:B--2---:R-:W-:Y:S01]  /*c9c0*/  HMMA.16816.F32.BF16 R108, R12.reuse, R164, R108 ;  /* 0x000000a40c6c723c */ /* 0x044fe2000004186c */
[----:B------:R-:W2:Y:S07]  /*c9d0*/  LDSM.16.MT88.4 R24, [R196+0x1100] ;  /* 0x00110000c418783b */ /* 0x000eae0000004200 */
[C---:B------:R-:W-:Y:S04]  /*c9e0*/  HMMA.16816.F32.BF16 R112, R12.reuse, R166, R112 ;  /* 0x000000a60c70723c */ /* 0x040fe80000041870 */
[----:B------:R-:W-:Y:S01]  /*c9f0*/  FADD.FTZ R0, R172, R0 ;  /* 0x00000000ac007221 */ /* 0x000fe20000010000 */
[----:B------:R-:W-:Y:S03]  /*ca00*/  LDSM.16.MT88.4 R164, [R196+0x3100] ;  /* 0x00310000c4a4783b */ /* 0x000fe60000004200 */
[C---:B-1----:R-:W-:Y:S08]  /*ca10*/  HMMA.16816.F32.BF16 R116, R12.reuse, R20, R116 ;  /* 0x000000140c74723c */ /* 0x042ff00000041874 */
[C---:B------:R-:W-:Y:S01]  /*ca20*/  HMMA.16816.F32.BF16 R120, R12.reuse, R22, R120 ;  /* 0x000000160c78723c */ /* 0x040fe20000041878 */
[----:B------:R-:W-:Y:S07]  /*ca30*/  LDSM.16.MT88.4 R20, [R193+0x3100] ;  /* 0x00310000c114783b */ /* 0x000fee0000004200 */
[C---:B------:R-:W-:Y:S08]  /*ca40*/  HMMA.16816.F32.BF16 R124, R12.reuse, R16, R124 ;  /* 0x000000100c7c723c */ /* 0x040ff0000004187c */
[----:B------:R-:W-:Y:S01]  /*ca50*/  HMMA.16816.F32.BF16 R128, R12, R18, R128 ;  /* 0x000000120c80723c */ /* 0x000fe20000041880 */
[----:B------:R-:W1:Y:S06]  /*ca60*/  LDSM.16.MT88.4 R16, [R195+0x1100] ;  /* 0x00110000c310783b */ /* 0x000e6c0000004200 */
[----:B------:R-:W-:Y:S02]  /*ca70*/  F2FP.BF16.PACK_AB R12, R185, R188 ;  /* 0x000000bcb90c723e */ /* 0x000fe400000010ff */
[----:B------:R-:W-:Y:S03]  /*ca80*/  F2FP.BF16.PACK_AB R13, R174, R176 ;  /* 0x000000b0ae0d723e */ /* 0x000fe600000010ff */
[----:B------:R-:W-:Y:S02]  /*ca90*/  F2FP.BF16.PACK_AB R14, R175, R184 ;  /* 0x000000b8af0e723e */ /* 0x000fe400000010ff */
[----:B------:R-:W-:Y:S07]  /*caa0*/  F2FP.BF16.PACK_AB R15, R172, R173 ;  /* 0x000000adac0f723e */ /* 0x000fee00000010ff */
[C---:B---3--:R-:W-:Y:S08]  /*cab0*/  HMMA.16816.F32.BF16 R4, R12.reuse, R160, R4 ;  /* 0x000000a00c04723c */ /* 0x048ff00000041804 */
[C---:B------:R-:W-:Y:S01]  /*cac0*/  HMMA.16816.F32.BF16 R8, R12.reuse, R162, R8 ;  /* 0x000000a20c08723c */ /* 0x040fe20000041808 */
[----:B------:R-:W3:Y:S07]  /*cad0*/  LDSM.16.MT88.4 R160, [R194+0x3100] ;  /* 0x00310000c2a0783b */ /* 0x000eee0000004200 */
[C---:B------:R-:W-:Y:S01]  /*cae0*/  HMMA.16816.F32.BF16 R132, R12.reuse, R168, R132 ;  /* 0x000000a80c84723c */ /* 0x040fe20000041884 */
[----:B------:R-:W4:Y:S07]  /*caf0*/  MUFU.EX2 R169, R28 ;  /* 0x0000001c00a97308 */ /* 0x000f2e0000000800 */
[C---:B------:R-:W-:Y:S03]  /*cb00*/  HMMA.16816.F32.BF16 R136, R12.reuse, R170, R136 ;  /* 0x000000aa0c88723c */ /* 0x040fe60000041888 */
[----:B------:R5:W3:Y:S05]  /*cb10*/  MUFU.EX2 R168, R29 ;  /* 0x0000001d00a87308 */ /* 0x000aea0000000800 */
[C---:B--2---:R-:W-:Y:S08]  /*cb20*/  HMMA.16816.F32.BF16 R140, R12.reuse, R24, R140 ;  /* 0x000000180c8c723c */ /* 0x044ff0000004188c */
[C---:B------:R-:W-:Y:S01]  /*cb30*/  HMMA.16816.F32.BF16 R144, R12.reuse, R26, R144 ;  /* 0x0000001a0c90723c */ /* 0x040fe20000041890 */
[----:B------:R-:W2:Y:S03]  /*cb40*/  LDSM.16.MT88.4 R24, [R195+0x3100] ;  /* 0x00310000c318783b */ /* 0x000ea60000004200 */
[----:B----4-:R-:W-:Y:S04]  /*cb50*/  FADD.FTZ R2, R169, R2 ;  /* 0x00000002a9027221 */ /* 0x010fe80000010000 */
[C---:B-1----:R-:W-:Y:S01]  /*cb60*/  HMMA.16816.F32.BF16 R148, R12.reuse, R16, R148 ;  /* 0x000000100c94723c */ /* 0x042fe20000041894 */
[----:B-----5:R-:W-:Y:S07]  /*cb70*/  LDSM.16.MT88.4 R28, [R195+0x7100] ;  /* 0x00710000c31c783b */ /* 0x020fee0000004200 */
[C---:B------:R-:W-:Y:S01]  /*cb80*/  HMMA.16816.F32.BF16 R152, R12.reuse, R18, R152 ;  /* 0x000000120c98723c */ /* 0x040fe20000041898 */
[----:B------:R-:W1:Y:S07]  /*cb90*/  LDSM.16.MT88.4 R16, [R193+0x5100] ;  /* 0x00510000c110783b */ /* 0x000e6e0000004200 */
        /* <DEDUP_REMOVED lines=8> */
[----:B------:R-:W5:Y:S07]  /*cc20*/  LDSM.16.MT88.4 R164, [R195+0x5100] ;  /* 0x00510000c3a4783b */ /* 0x000f6e0000004200 */
[C---:B--2---:R-:W-:Y:S08]  /*cc30*/  HMMA.16816.F32.BF16 R60, R12.reuse, R24, R60 ;  /* 0x000000180c3c723c */ /* 0x044ff0000004183c */
[C---:B------:R-:W-:Y:S01]  /*cc40*/  HMMA.16816.F32.BF16 R64, R12.reuse, R26, R64 ;  /* 0x0000001a0c40723c */ /* 0x040fe20000041840 */
[----:B------:R-:W-:Y:S07]  /*cc50*/  LDSM.16.MT88.4 R24, [R196+0x7100] ;  /* 0x00710000c418783b */ /* 0x000fee0000004200 */
[C---:B-1----:R-:W-:Y:S08]  /*cc60*/  HMMA.16816.F32.BF16 R68, R12.reuse, R16, R68 ;  /* 0x000000100c44723c */ /* 0x042ff00000041844 */
[C---:B------:R-:W-:Y:S01]  /*cc70*/  HMMA.16816.F32.BF16 R72, R12.reuse, R18, R72 ;  /* 0x000000120c48723c */ /* 0x040fe20000041848 */
[----:B------:R-:W1:Y:S07]  /*cc80*/  LDSM.16.MT88.4 R16, [R193+0x7100] ;  /* 0x00710000c110783b */ /* 0x000e6e0000004200 */
[C---:B----4-:R-:W-:Y:S08]  /*cc90*/  HMMA.16816.F32.BF16 R76, R12.reuse, R20, R76 ;  /* 0x000000140c4c723c */ /* 0x050ff0000004184c */
[C---:B------:R-:W-:Y:S01]  /*cca0*/  HMMA.16816.F32.BF16 R80, R12.reuse, R22, R80 ;  /* 0x000000160c50723c */ /* 0x040fe20000041850 */
[----:B------:R-:W2:Y:S07]  /*ccb0*/  LDSM.16.MT88.4 R20, [R194+0x7100] ;  /* 0x00710000c214783b */ /* 0x000eae0000004200 */
[C---:B---3--:R-:W-:Y:S08]  /*ccc0*/  HMMA.16816.F32.BF16 R84, R12.reuse, R160, R84 ;  /* 0x000000a00c54723c */ /* 0x048ff00000041854 */
[C---:B------:R-:W-:Y:S08]  /*ccd0*/  HMMA.16816.F32.BF16 R88, R12.reuse, R162, R88 ;  /* 0x000000a20c58723c */ /* 0x040ff00000041858 */
[C---:B-----5:R-:W-:Y:S08]  /*cce0*/  HMMA.16816.F32.BF16 R92, R12.reuse, R164, R92 ;  /* 0x000000a40c5c723c */ /* 0x060ff0000004185c */
        /* <DEDUP_REMOVED lines=8> */
[C---:B------:R-:W-:Y:S08]  /*cd70*/  HMMA.16816.F32.BF16 R116, R12.reuse, R24, R116 ;  /* 0x000000180c74723c */ /* 0x040ff00000041874 */
[C---:B------:R-:W-:Y:S01]  /*cd80*/  HMMA.16816.F32.BF16 R120, R12.reuse, R26, R120 ;  /* 0x0000001a0c78723c */ /* 0x040fe20000041878 */
[----:B------:R-:W4:Y:S07]  /*cd90*/  LDSM.16.MT88.4 R24, [R195+0x1900] ;  /* 0x00190000c318783b */ /* 0x000f2e0000004200 */
[C---:B------:R-:W-:Y:S08]  /*cda0*/  HMMA.16816.F32.BF16 R124, R12.reuse, R28, R124 ;  /* 0x0000001c0c7c723c */ /* 0x040ff0000004187c */
[----:B------:R-:W-:Y:S07]  /*cdb0*/  HMMA.16816.F32.BF16 R128, R12, R30, R128 ;  /* 0x0000001e0c80723c */ /* 0x000fee0000041880 */
[----:B------:R-:W-:Y:S02]  /*cdc0*/  F2FP.BF16.PACK_AB R12, R168, R169 ;  /* 0x000000a9a80c723e */ /* 0x000fe400000010ff */
[----:B------:R-:W-:Y:S03]  /*cdd0*/  F2FP.BF16.PACK_AB R13, R158, R159 ;  /* 0x0000009f9e0d723e */ /* 0x000fe600000010ff */
[----:B------:R-:W-:Y:S02]  /*cde0*/  F2FP.BF16.PACK_AB R14, R33, R32 ;  /* 0x00000020210e723e */ /* 0x000fe400000010ff */
[----:B------:R-:W-:Y:S07]  /*cdf0*/  F2FP.BF16.PACK_AB R15, R157, R34 ;  /* 0x000000229d0f723e */ /* 0x000fee00000010ff */
[C---:B---3--:R-:W-:Y:S01]  /*ce00*/  HMMA.16816.F32.BF16 R160, R12.reuse, R164, R4 ;  /* 0x000000a40ca0723c */ /* 0x048fe20000041804 */
[----:B------:R-:W3:Y:S07]  /*ce10*/  LDSM.16.MT88.4 R4, [R193+0x3900] ;  /* 0x00390000c104783b */ /* 0x000eee0000004200 */
[C---:B------:R-:W-:Y:S01]  /*ce20*/  HMMA.16816.F32.BF16 R164, R12.reuse, R166, R8 ;  /* 0x000000a60ca4723c */ /* 0x040fe20000041808 */
[----:B------:R-:W5:Y:S07]  /*ce30*/  LDSM.16.MT88.4 R8, [R194+0x3900] ;  /* 0x00390000c208783b */ /* 0x000f6e0000004200 */
[C---:B-1----:R-:W-:Y:S08]  /*ce40*/  HMMA.16816.F32.BF16 R132, R12.reuse, R16, R132 ;  /* 0x000000100c84723c */ /* 0x042ff00000041884 */
        /* <DEDUP_REMOVED lines=10> */
[----:B------:R-:W3:Y:S07]  /*cef0*/  LDSM.16.MT88.4 R4, [R194+0x5900] ;  /* 0x00590000c204783b */ /* 0x000eee0000004200 */
[C---:B-----5:R-:W-:Y:S08]  /*cf00*/  HMMA.16816.F32.BF16 R44, R12.reuse, R8, R44 ;  /* 0x000000080c2c723c */ /* 0x060ff0000004182c */
        /* <DEDUP_REMOVED lines=18> */
[C---:B------:R-:W-:Y:S08]  /*d030*/  HMMA.16816.F32.BF16 R96, R12.reuse, R18, R96 ;  /* 0x000000120c60723c */ /* 0x040ff00000041860 */
[C---:B--2---:R-:W-:Y:S08]  /*d040*/  HMMA.16816.F32.BF16 R100, R12.reuse, R20, R100 ;  /* 0x000000140c64723c */ /* 0x044ff00000041864 */
[C---:B------:R-:W-:Y:S08]  /*d050*/  HMMA.16816.F32.BF16 R104, R12.reuse, R22, R104 ;  /* 0x000000160c68723c */ /* 0x040ff00000041868 */
[C---:B----4-:R-:W-:Y:S08]  /*d060*/  HMMA.16816.F32.BF16 R108, R12.reuse, R24, R108 ;  /* 0x000000180c6c723c */ /* 0x050ff0000004186c */
[C---:B------:R-:W-:Y:S08]  /*d070*/  HMMA.16816.F32.BF16 R112, R12.reuse, R26, R112 ;  /* 0x0000001a0c70723c */ /* 0x040ff00000041870 */
[C---:B---3--:R-:W-:Y:S07]  /*d080*/  HMMA.16816.F32.BF16 R116, R12.reuse, R4, R116 ;  /* 0x000000040c74723c */ /* 0x048fee0000041874 */
[----:B------:R-:W-:Y:S01]  /*d090*/  FADD.FTZ R4, R159, R0 ;  /* 0x000000009f047221 */ /* 0x000fe20000010000 */
[C---:B------:R-:W-:Y:S04]  /*d0a0*/  HMMA.16816.F32.BF16 R120, R12.reuse, R6, R120 ;  /* 0x000000060c78723c */ /* 0x040fe80000041878 */
[----:B------:R-:W-:Y:S02]  /*d0b0*/  FADD.FTZ R0, R168, R2 ;  /* 0x00000002a8007221 */ /* 0x000fe40000010000 */
[----:B------:R-:W-:Y:S01]  /*d0c0*/  FADD.FTZ R4, R158, R4 ;  /* 0x000000049e047221 */ /* 0x000fe20000010000 */
[----:B------:R-:W-:Y:S01]  /*d0d0*/  MOV R158, R3 ;  /* 0x00000003009e7202 */ /* 0x000fe20000000f00 */
[C---:B-----5:R-:W-:Y:S04]  /*d0e0*/  HMMA.16816.F32.BF16 R124, R12.reuse, R8, R124 ;  /* 0x000000080c7c723c */ /* 0x060fe8000004187c */
[----:B------:R-:W-:Y:S02]  /*d0f0*/  FADD.FTZ R2, R32, R0 ;  /* 0x0000000020027221 */ /* 0x000fe40000010000 */
[----:B------:R-:W-:Y:S02]  /*d100*/  FADD.FTZ R0, R34, R4 ;  /* 0x0000000422007221 */ /* 0x000fe40000010000 */
[----:B------:R-:W-:Y:S04]  /*d110*/  HMMA.16816.F32.BF16 R128, R12, R10, R128 ;  /* 0x0000000a0c80723c */ /* 0x000fe80000041880 */
[----:B------:R-:W-:Y:S02]  /*d120*/  FADD.FTZ R243, R33, R2 ;  /* 0x0000000221f37221 */ /* 0x000fe40000010000 */
[----:B------:R-:W-:Y:S01]  /*d130*/  FADD.FTZ R244, R157, R0 ;  /* 0x000000009df47221 */ /* 0x000fe20000010000 */
[----:B------:R-:W-:Y:S01]  /*d140*/  MOV R157, R156 ;  /* 0x0000009c009d7202 */ /* 0x000fe20000000f00 */
[----:B------:R-:W-:-:S05]  /*d150*/  @P0 BRA `(.L_x_900) ;  /* 0xffffccc000000947 */ /* 0x000fca000383ffff */
.L_x_899:
[----:B------:R-:W-:-:S13]  /*d160*/  ISETP.GE.AND P0, PT, R219, R232, PT ;  /* 0x000000e8db00720c */ /* 0x000fda0003f06270 */
[----:B------:R-:W-:Y:S05]  /*d170*/  @!P0 BRA `(.L_x_901) ;  /* 0x00003f9000008947 */ /* 0x000fea0003800000 */
[----:B------:R-:W2:Y:S01]  /*d180*/  LDL.64 R6, [R1+0x30] ;  /* 0x0000300001067983 */ /* 0x000ea20000100a00 */
[----:B------:R-:W-:-:S03]  /*d190*/  ULDC.64 UR4, c[0x0][0x208] ;  /* 0x0000820000047ab9 */ /* 0x000fc60000000a00 */
[----:B-1----:R-:W3:Y:S04]  /*d1a0*/  LDL.64 R4, [R1+0x8] ;  /* 0x0000080001047983 */ /* 0x002ee80000100a00 */
[----:B------:R-:W4:Y:S04]  /*d1b0*/  LDL.64 R10, [R1+0x28] ;  /* 0x00002800010a7983 */ /* 0x000f280000100a00 */
[----:B------:R-:W5:Y:S04]  /*d1c0*/  LDL.64 R8, [R1+0x20] ;  /* 0x0000200001087983 */ /* 0x000f680000100a00 */
[----:B------:R-:W4:Y:S01]  /*d1d0*/  LDL R0, [R1+0x3c] ;  /* 0x00003c0001007983 */ /* 0x000f220000100800 */
[----:B------:R-:W-:-:S05]  /*d1e0*/  IMAD.MOV.U32 R2, RZ, RZ, c[0x0][0x2c4] ;  /* 0x0000b100ff027624 */ /* 0x000fca00078e00ff */
[----:B------:R-:W-:Y:S01]  /*d1f0*/  ISETP.NE.AND P1, PT, R2, 0x1, PT ;  /* 0x000000010200780c */ /* 0x000fe20003f25270 */
[----:B------:R-:W-:Y:S01]  /*d200*/  IMAD.MOV.U32 R158, RZ, RZ, R3 ;  /* 0x000000ffff9e7224 */ /* 0x000fe200078e0003 */
[----:B------:R-:W-:Y:S01]  /*d210*/  MOV R157, R156 ;  /* 0x0000009c009d7202 */ /* 0x000fe20000000f00 */
[----:B------:R-:W-:Y:S02]  /*d220*/  USHF.L.U64.HI UR5, UR4, 0x5, UR5 ;  /* 0x0000000504057899 */ /* 0x000fe40008010205 */
[----:B------:R-:W-:Y:S01]  /*d230*/  USHF.L.U32 UR4, UR4, 0x5, URZ ;  /* 0x0000000504047899 */ /* 0x000fe2000800063f */
[----:B--2---:R-:W-:-:S05]  /*d240*/  IADD3 R238, P0, R6, 0x40, RZ ;  /* 0x0000004006ee7810 */ /* 0x004fca0007f1e0ff */
[----:B---3--:R-:W-:Y:S01]  /*d250*/  IMAD.X R239, RZ, RZ, R5, P0 ;  /* 0x000000ffffef7224 */ /* 0x008fe200000e0605 */
[----:B------:R-:W-:Y:S02]  /*d260*/  IADD3 R236, P0, R6, 0x80, RZ ;  /* 0x0000008006ec7810 */ /* 0x000fe40007f1e0ff */
[----:B------:R-:W-:-:S03]  /*d270*/  MOV R4, R6 ;  /* 0x0000000600047202 */ /* 0x000fc60000000f00 */
[--C-:B------:R-:W-:Y:S01]  /*d280*/  IMAD.X R237, RZ, RZ, R5.reuse, P0 ;  /* 0x000000ffffed7224 */ /* 0x100fe200000e0605 */
[----:B------:R-:W-:Y:S01]  /*d290*/  IADD3 R234, P0, R6, 0xc0, RZ ;  /* 0x000000c006ea7810 */ /* 0x000fe20007f1e0ff */
[----:B------:R1:W-:Y:S04]  /*d2a0*/  STL.64 [R1+0x8], R4 ;  /* 0x0000080401007387 */ /* 0x0003e80000100a00 */
[----:B------:R-:W-:Y:S01]  /*d2b0*/  IMAD.X R235, RZ, RZ, R5, P0 ;  /* 0x000000ffffeb7224 */ /* 0x000fe200000e0605 */
[----:B----4-:R-:W-:-:S04]  /*d2c0*/  IADD3 R248, P0, R10, 0x40, RZ ;  /* 0x000000400af87810 */ /* 0x010fc80007f1e0ff */
[----:B-----5:R-:W-:Y:S02]  /*d2d0*/  IADD3.X R247, RZ, R9, RZ, P0, !PT ;  /* 0x00000009fff77210 */ /* 0x020fe400007fe4ff */
[----:B------:R-:W-:-:S05]  /*d2e0*/  IADD3 R246, P0, R10, 0x80, RZ ;  /* 0x000000800af67810 */ /* 0x000fca0007f1e0ff */
[----:B------:R-:W-:Y:S01]  /*d2f0*/  IMAD.X R245, RZ, RZ, R9, P0 ;  /* 0x000000fffff57224 */ /* 0x000fe200000e0609 */
[----:B------:R-:W-:Y:S01]  /*d300*/  IADD3 R242, P0, R10, 0xc0, RZ ;  /* 0x000000c00af27810 */ /* 0x000fe20007f1e0ff */
[----:B------:R-:W-:-:S04]  /*d310*/  @P1 IMAD.HI.U32 R249, R0, c[0x0][0x2c8], RZ ;  /* 0x0000b20000f91a27 */ /* 0x000fc800078e00ff */
[----:B------:R-:W-:Y:S02]  /*d320*/  IMAD.X R241, RZ, RZ, R9, P0 ;  /* 0x000000fffff17224 */ /* 0x000fe400000e0609 */
.L_x_910:
[----:B------:R-:W2:Y:S01]  /*d330*/  LDL.64 R8, [R1+0x8] ;  /* 0x0000080001087983 */ /* 0x000ea20000100a00 */
[----:B------:R-:W-:Y:S01]  /*d340*/  IMAD.MOV.U32 R3, RZ, RZ, 0x6 ;  /* 0x00000006ff037424 */ /* 0x000fe200078e00ff */
[----:B------:R-:W-:Y:S01]  /*d350*/  SHF.R.S32.HI R2, RZ, 0x1f, R219 ;  /* 0x0000001fff027819 */ /* 0x000fe200000114db */
[----:B------:R-:W-:Y:S01]  /*d360*/  IMAD.MOV.U32 R0, RZ, RZ, c[0x0][0x208] ;  /* 0x00008200ff007624 */ /* 0x000fe200078e00ff */
[----:B------:R-:W3:Y:S01]  /*d370*/  LDL.64 R10, [R1+0x30] ;  /* 0x00003000010a7983 */ /* 0x000ee20000100a00 */
[----:B------:R-:W-:Y:S01]  /*d380*/  IMAD.MOV.U32 R16, RZ, RZ, c[0x0][0x208] ;  /* 0x00008200ff107624 */ /* 0x000fe200078e00ff */
[----:B------:R-:W-:Y:S04]  /*d390*/  DEPBAR.LE SB0, 0x0 ;  /* 0x000080000000791a */ /* 0x000fe80000000000 */
[----:B------:R-:W-:Y:S01]  /*d3a0*/  SHF.L.U64.HI R0, R0, R3, c[0x0][0x20c] ;  /* 0x0000830000007619 */ /* 0x000fe20000010203 */
[----:B------:R-:W-:Y:S01]  /*d3b0*/  IMAD.SHL.U32 R16, R16, 0x40, RZ ;  /* 0x0000004010107824 */ /* 0x000fe200078e00ff */
[----:B------:R-:W-:Y:S01]  /*d3c0*/  BAR.SYNC.DEFER_BLOCKING 0x0 ;  /* 0x0000000000007b1d */ /* 0x000fe20000010000 */
[----:B------:R-:W-:Y:S02]  /*d3d0*/  IMAD.MOV.U32 R252, RZ, RZ, c[0x0][0x1e0] ;  /* 0x00007800fffc7624 */ /* 0x000fe400078e00ff */
[----:B------:R-:W-:Y:S02]  /*d3e0*/  IMAD R0, R0, R219, RZ ;  /* 0x000000db00007224 */ /* 0x000fe400078e02ff */
[CC--:B------:R-:W-:Y:S04]  /*d3f0*/  IMAD.WIDE.U32 R6, R219.reuse, R16.reuse, R236 ;  /* 0x00000010db067225 */ /* 0x0c0fe800078e00ec */
[-C--:B------:R-:W-:Y:S02]  /*d400*/  IMAD R0, R2, R16.reuse, R0 ;  /* 0x0000001002007224 */ /* 0x080fe400078e0200 */
[----:B------:R-:W-:Y:S04]  /*d410*/  IMAD.WIDE.U32 R2, R219, R16, R238 ;  /* 0x00000010db027225 */ /* 0x000fe800078e00ee */
[----:B------:R-:W-:Y:S02]  /*d420*/  IMAD.IADD R3, R0, 0x1, R3 ;  /* 0x0000000100037824 */ /* 0x000fe400078e0203 */
[----:B------:R-:W-:Y:S02]  /*d430*/  IMAD.MOV.U32 R240, RZ, RZ, 0x5 ;  /* 0x00000005fff07424 */ /* 0x000fe400078e00ff */
[----:B------:R-:W-:Y:S02]  /*d440*/  IMAD.MOV.U32 R159, RZ, RZ, c[0x0][0x1e0] ;  /* 0x00007800ff9f7624 */ /* 0x000fe400078e00ff */
[----:B------:R-:W-:Y:S01]  /*d450*/  IMAD.SHL.U32 R252, R252, 0x20, RZ ;  /* 0x00000020fcfc7824 */ /* 0x000fe200078e00ff */
[----:B------:R-:W-:Y:S02]  /*d460*/  LDSM.16.M88.4 R32, [R199+0x10100] ;  /* 0x01010000c720783b */ /* 0x000fe40000000200 */
[----:B------:R-:W-:Y:S02]  /*d470*/  SHF.L.U64.HI R159, R159, R240, c[0x0][0x1e4] ;  /* 0x000079009f9f7619 */ /* 0x000fe400000102f0 */
[----:B------:R-:W-:Y:S04]  /*d480*/  LDSM.16.M88.4 R24, [R192+0x9100] ;  /* 0x00910000c018783b */ /* 0x000fe80000000200 */
[----:B------:R-:W-:Y:S04]  /*d490*/  LDSM.16.M88.4 R168, [R192+0x9900] ;  /* 0x00990000c0a8783b */ /* 0x000fe80000000200 */
[----:B------:R-:W-:Y:S04]  /*d4a0*/  LDSM.16.M88.4 R172, [R200+0x10100] ;  /* 0x01010000c8ac783b */ /* 0x000fe80000000200 */
[----:B------:R-:W-:Y:S04]  /*d4b0*/  LDSM.16.M88.4 R176, [R203] ;  /* 0x00000000cbb0783b */ /* 0x000fe80000000200 */
[----:B------:R-:W-:Y:S04]  /*d4c0*/  LDSM.16.M88.4 R180, [R218] ;  /* 0x00000000dab4783b */ /* 0x000fe80000000200 */
[----:B------:R-:W-:Y:S04]  /*d4d0*/  LDSM.16.M88.4 R184, [R217] ;  /* 0x00000000d9b8783b */ /* 0x000fe80000000200 */
[----:B------:R-:W-:Y:S04]  /*d4e0*/  LDSM.16.M88.4 R188, [R216] ;  /* 0x00000000d8bc783b */ /* 0x000fe80000000200 */
[----:B------:R-:W4:Y:S01]  /*d4f0*/  LDL.64 R250, [R1+0x20] ;  /* 0x0000200001fa7983 */ /* 0x000f220000100a00 */
[-C--:B-12---:R-:W-:Y:S04]  /*d500*/  IMAD.WIDE.U32 R4, R219, R16.reuse, R8 ;  /* 0x00000010db047225 */ /* 0x086fe800078e0008 */
[----:B------:R-:W-:Y:S01]  /*d510*/  IMAD.IADD R5, R5, 0x1, R0 ;  /* 0x0000000105057824 */ /* 0x000fe200078e0200 */
[C---:B------:R-:W-:Y:S04]  /*d520*/  LEA R14, P0, R4.reuse, c[0x0][0x1f8], 0x1 ;  /* 0x00007e00040e7a11 */ /* 0x040fe800078008ff */
[----:B------:R-:W-:Y:S01]  /*d530*/  LEA.HI.X R15, R4, c[0x0][0x1fc], R5, 0x1, P0 ;  /* 0x00007f00040f7a11 */ /* 0x000fe200000f0c05 */
[----:B------:R-:W-:Y:S01]  /*d540*/  IMAD.IADD R4, R0, 0x1, R7 ;  /* 0x0000000100047824 */ /* 0x000fe200078e0207 */
[C---:B------:R-:W-:Y:S04]  /*d550*/  LEA R12, P0, R2.reuse, c[0x0][0x1f8], 0x1 ;  /* 0x00007e00020c7a11 */ /* 0x040fe800078008ff */
[----:B------:R-:W-:Y:S01]  /*d560*/  LEA.HI.X R13, R2, c[0x0][0x1fc], R3, 0x1, P0 ;  /* 0x00007f00020d7a11 */ /* 0x000fe200000f0c03 */
[CC--:B------:R-:W-:Y:S01]  /*d570*/  IMAD.WIDE.U32 R2, R219.reuse, R16.reuse, R234 ;  /* 0x00000010db027225 */ /* 0x0c0fe200078e00ea */
[----:B------:R-:W-:Y:S03]  /*d580*/  LEA R230, P0, R6, c[0x0][0x1f8], 0x1 ;  /* 0x00007e0006e67a11 */ /* 0x000fe600078008ff */
[----:B------:R-:W-:Y:S01]  /*d590*/  IMAD.IADD R3, R0, 0x1, R3 ;  /* 0x0000000100037824 */ /* 0x000fe200078e0203 */
[----:B------:R-:W-:Y:S01]  /*d5a0*/  LEA.HI.X R231, R6, c[0x0][0x1fc], R4, 0x1, P0 ;  /* 0x00007f0006e77a11 */ /* 0x000fe200000f0c04 */
[C---:B------:R-:W-:Y:S01]  /*d5b0*/  IMAD.WIDE.U32 R4, R219.reuse, R16, UR4 ;  /* 0x00000004db047e25 */ /* 0x040fe2000f8e0010 */
[----:B------:R-:W-:Y:S01]  /*d5c0*/  LEA R228, P0, R2, c[0x0][0x1f8], 0x1 ;  /* 0x00007e0002e47a11 */ /* 0x000fe200078008ff */
[----:B------:R-:W-:Y:S02]  /*d5d0*/  LDSM.16.M88.4 R16, [R192+0x8900] ;  /* 0x00890000c010783b */ /* 0x000fe40000000200 */
[----:B------:R-:W-:Y:S01]  /*d5e0*/  IMAD.IADD R0, R0, 0x1, R5 ;  /* 0x0000000100007824 */ /* 0x000fe200078e0205 */
[----:B------:R-:W-:Y:S02]  /*d5f0*/  LEA.HI.X R229, R2, c[0x0][0x1fc], R3, 0x1, P0 ;  /* 0x00007f0002e57a11 */ /* 0x000fe400000f0c03 */
[-C--:B---3--:R-:W-:Y:S05]  /*d600*/  IADD3 R2, P0, R10, R4.reuse, RZ ;  /* 0x000000040a027210 */ /* 0x088fea0007f1e0ff */
[----:B------:R-:W-:Y:S01]  /*d610*/  IMAD.X R3, R0, 0x1, R9, P0 ;  /* 0x0000000100037824 */ /* 0x000fe200000e0609 */
[C---:B------:R-:W-:Y:S01]  /*d620*/  LEA R226, P0, R2.reuse, c[0x0][0x1f8], 0x1 ;  /* 0x00007e0002e27a11 */ /* 0x040fe200078008ff */
[----:B------:R-:W1:Y:S03]  /*d630*/  LDSM.16.M88.4 R8, [R192+0x8100] ;  /* 0x00810000c008783b */ /* 0x000e660000000200 */
[----:B------:R-:W-:Y:S01]  /*d640*/  LEA.HI.X R227, R2, c[0x0][0x1fc], R3, 0x1, P0 ;  /* 0x00007f0002e37a11 */ /* 0x000fe200000f0c03 */
[----:B------:R-:W-:Y:S01]  /*d650*/  @!PT LDS RZ, [RZ] ;  /* 0x00000000fffff984 */ /* 0x000fe20000000800 */
[----:B------:R-:W-:Y:S01]  /*d660*/  @!PT LDS RZ, [RZ] ;  /* 0x00000000fffff984 */ /* 0x000fe20000000800 */
[----:B------:R-:W-:Y:S01]  /*d670*/  @!PT LDS RZ, [RZ] ;  /* 0x00000000fffff984 */ /* 0x000fe20000000800 */
[----:B------:R2:W-:Y:S01]  /*d680*/  LDGSTS.E.BYPASS.LTC128B.128 [R233+0x100], [R14.64], !P3 ;  /* 0x001000000ee97fae */ /* 0x0005e2000d901d48 */
[-C--:B------:R-:W-:Y:S03]  /*d690*/  IADD3 R2, P0, R238, R4.reuse, RZ ;  /* 0x00000004ee027210 */ /* 0x080fe60007f1e0ff */
[----:B------:R2:W-:Y:S02]  /*d6a0*/  LDGSTS.E.BYPASS.LTC128B.128 [R233+0x2100], [R12.64], !P6 ;  /* 0x021000000ce97fae */ /* 0x0005e4000f101d48 */
[----:B------:R-:W-:Y:S01]  /*d6b0*/  IMAD.X R3, R0, 0x1, R239, P0 ;  /* 0x0000000100037824 */ /* 0x000fe200000e06ef */
[C---:B------:R-:W-:Y:S01]  /*d6c0*/  LEA R224, P0, R2.reuse, c[0x0][0x1f8], 0x1 ;  /* 0x00007e0002e07a11 */ /* 0x040fe200078008ff */
[----:B------:R3:W-:Y:S03]  /*d6d0*/  LDGSTS.E.BYPASS.LTC128B.128 [R233+0x4100], [R230.64], !P5 ;  /* 0x04100000e6e97fae */ /* 0x0007e6000e901d48 */
[----:B------:R-:W-:Y:S01]  /*d6e0*/  LEA.HI.X R225, R2, c[0x0][0x1fc], R3, 0x1, P0 ;  /* 0x00007f0002e17a11 */ /* 0x000fe200000f0c03 */
[----:B------:R3:W-:Y:S01]  /*d6f0*/  LDGSTS.E.BYPASS.LTC128B.128 [R233+0x6100], [R228.64], !P4 ;  /* 0x06100000e4e97fae */ /* 0x0007e2000e101d48 */
[-C--:B------:R-:W-:Y:S03]  /*d700*/  IADD3 R2, P0, R236, R4.reuse, RZ ;  /* 0x00000004ec027210 */ /* 0x080fe60007f1e0ff */
[----:B------:R3:W-:Y:S02]  /*d710*/  LDGSTS.E.BYPASS.LTC128B.128 [R233+0x1100], [R226.64], !P3 ;  /* 0x01100000e2e97fae */ /* 0x0007e4000d901d48 */
[----:B------:R-:W-:Y:S01]  /*d720*/  IMAD.X R3, R0, 0x1, R237, P0 ;  /* 0x0000000100037824 */ /* 0x000fe200000e06ed */
[C---:B------:R-:W-:Y:S01]  /*d730*/  LEA R222, P0, R2.reuse, c[0x0][0x1f8], 0x1 ;  /* 0x00007e0002de7a11 */ /* 0x040fe200078008ff */
[----:B------:R5:W-:Y:S03]  /*d740*/  LDGSTS.E.BYPASS.LTC128B.128 [R233+0x3100], [R224.64], !P6 ;  /* 0x03100000e0e97fae */ /* 0x000be6000f101d48 */
[----:B------:R-:W-:Y:S02]  /*d750*/  LEA.HI.X R223, R2, c[0x0][0x1fc], R3, 0x1, P0 ;  /* 0x00007f0002df7a11 */ /* 0x000fe400000f0c03 */
[----:B------:R-:W-:Y:S03]  /*d760*/  IADD3 R4, P0, R234, R4, RZ ;  /* 0x00000004ea047210 */ /* 0x000fe60007f1e0ff */
[----:B------:R3:W-:Y:S02]  /*d770*/  LDGSTS.E.BYPASS.LTC128B.128 [R233+0x5100], [R222.64], !P5 ;  /* 0x05100000dee97fae */ /* 0x0007e4000e901d48 */
[----:B------:R-:W-:Y:S01]  /*d780*/  IMAD.X R0, R0, 0x1, R235, P0 ;  /* 0x0000000100007824 */ /* 0x000fe200000e06eb */
[C---:B------:R-:W-:Y:S04]  /*d790*/  LEA R220, P0, R4.reuse, c[0x0][0x1f8], 0x1 ;  /* 0x00007e0004dc7a11 */ /* 0x040fe800078008ff */
[----:B------:R-:W-:Y:S02]  /*d7a0*/  LEA.HI.X R221, R4, c[0x0][0x1fc], R0, 0x1, P0 ;  /* 0x00007f0004dd7a11 */ /* 0x000fe400000f0c00 */
[C---:B-1----:R-:W-:Y:S03]  /*d7b0*/  HMMA.16816.F32.BF16 R4, R32.reuse, R8, RZ ;  /* 0x000000082004723c */ /* 0x042fe600000418ff */
[----:B------:R3:W-:Y:S01]  /*d7c0*/  LDGSTS.E.BYPASS.LTC128B.128 [R233+0x7100], [R220.64], !P4 ;  /* 0x07100000dce97fae */ /* 0x0007e2000e101d48 */
[C---:B------:R-:W-:Y:S03]  /*d7d0*/  ISETP.GT.AND P0, PT, R219.reuse, R232, PT ;  /* 0x000000e8db00720c */ /* 0x040fe60003f04270 */
[----:B------:R-:W0:Y:S01]  /*d7e0*/  LDGDEPBAR ;  /* 0x00000000000079af */ /* 0x000e220000000000 */
[C---:B------:R-:W-:Y:S03]  /*d7f0*/  HMMA.16816.F32.BF16 R8, R32.reuse, R10, RZ ;  /* 0x0000000a2008723c */ /* 0x040fe600000418ff */
[----:B-----5:R-:W5:Y:S01]  /*d800*/  LDL R224, [R1+0x4] ;  /* 0x0000040001e07983 */ /* 0x020f620000100800 */
[----:B------:R-:W-:Y:S04]  /*d810*/  IMAD.MOV.U32 R225, RZ, RZ, 0x1 ;  /* 0x00000001ffe17424 */ /* 0x000fe800078e00ff */
[C---:B--2---:R-:W-:Y:S08]  /*d820*/  HMMA.16816.F32.BF16 R12, R32.reuse, R16, RZ ;  /* 0x00000010200c723c */ /* 0x044ff000000418ff */
[C---:B------:R-:W-:Y:S08]  /*d830*/  HMMA.16816.F32.BF16 R16, R32.reuse, R18, RZ ;  /* 0x000000122010723c */ /* 0x040ff000000418ff */
[C---:B------:R-:W-:Y:S08]  /*d840*/  HMMA.16816.F32.BF16 R20, R32.reuse, R24, RZ ;  /* 0x000000182014723c */ /* 0x040ff000000418ff */
[C---:B------:R-:W-:Y:S08]  /*d850*/  HMMA.16816.F32.BF16 R24, R32.reuse, R26, RZ ;  /* 0x0000001a2018723c */ /* 0x040ff000000418ff */
[C---:B------:R-:W-:Y:S07]  /*d860*/  HMMA.16816.F32.BF16 R28, R32.reuse, R168, RZ ;  /* 0x000000a8201c723c */ /* 0x040fee00000418ff */
[----:B------:R-:W-:Y:S01]  /*d870*/  @P0 IADD3 R168, R219, -0x1, RZ ;  /* 0xffffffffdba80810 */ /* 0x000fe20007ffe0ff */
[----:B------:R-:W-:Y:S01]  /*d880*/  HMMA.16816.F32.BF16 R32, R32, R170, RZ ;  /* 0x000000aa2020723c */ /* 0x000fe200000418ff */
[----:B------:R-:W2:Y:S03]  /*d890*/  LDL.64 R170, [R1+0x28] ;  /* 0x0000280001aa7983 */ /* 0x000ea60000100a00 */
[----:B------:R-:W-:Y:S04]  /*d8a0*/  @P0 SHF.R.S32.HI R0, RZ, 0x1f, R168 ;  /* 0x0000001fff000819 */ /* 0x000fe800000114a8 */
[C---:B------:R-:W-:Y:S05]  /*d8b0*/  HMMA.16816.F32.BF16 R4, R172.reuse, R176, R4 ;  /* 0x000000b0ac04723c */ /* 0x040fea0000041804 */
[----:B------:R-:W-:Y:S03]  /*d8c0*/  @P0 IMAD R0, R0, c[0x0][0x1e0], RZ ;  /* 0x0000780000000a24 */ /* 0x000fe600078e02ff */
[C---:B------:R-:W-:Y:S04]  /*d8d0*/  HMMA.16816.F32.BF16 R8, R172.reuse, R178, R8 ;  /* 0x000000b2ac08723c */ /* 0x040fe80000041808 */
[C---:B------:R-:W-:Y:S02]  /*d8e0*/  @P0 IMAD R0, R168.reuse, c[0x0][0x1e4], R0 ;  /* 0x00007900a8000a24 */ /* 0x040fe400078e0200 */
[----:B------:R-:W-:Y:S02]  /*d8f0*/  @P0 IMAD.WIDE.U32 R168, R168, c[0x0][0x1e0], RZ ;  /* 0x00007800a8a80a25 */ /* 0x000fe400078e00ff */
[C---:B------:R-:W-:Y:S04]  /*d900*/  HMMA.16816.F32.BF16 R12, R172.reuse, R180, R12 ;  /* 0x000000b4ac0c723c */ /* 0x040fe8000004180c */
[----:B------:R-:W-:Y:S02]  /*d910*/  @P0 IMAD.IADD R0, R169, 0x1, R0 ;  /* 0x00000001a9000824 */ /* 0x000fe400078e0200 */
[C---:B------:R-:W-:Y:S02]  /*d920*/  @P0 IMAD.SHL.U32 R2, R168.reuse, 0x40, RZ ;  /* 0x00000040a8020824 */ /* 0x040fe400078e00ff */
[C---:B------:R-:W-:Y:S04]  /*d930*/  HMMA.16816.F32.BF16 R16, R172.reuse, R182, R16 ;  /* 0x000000b6ac10723c */ /* 0x040fe80000041810 */
[----:B------:R-:W-:Y:S04]  /*d940*/  @P0 SHF.L.U64.HI R0, R168, 0x6, R0 ;  /* 0x00000006a8000819 */ /* 0x000fe80000010200 */
[C---:B------:R-:W-:Y:S08]  /*d950*/  HMMA.16816.F32.BF16 R20, R172.reuse, R184, R20 ;  /* 0x000000b8ac14723c */ /* 0x040ff00000041814 */
[C---:B------:R-:W-:Y:S08]  /*d960*/  HMMA.16816.F32.BF16 R24, R172.reuse, R186, R24 ;  /* 0x000000baac18723c */ /* 0x040ff00000041818 */
[C---:B------:R-:W-:Y:S08]  /*d970*/  HMMA.16816.F32.BF16 R28, R172.reuse, R188, R28 ;  /* 0x000000bcac1c723c */ /* 0x040ff0000004181c */
[----:B------:R-:W-:Y:S01]  /*d980*/  HMMA.16816.F32.BF16 R32, R172, R190, R32 ;  /* 0x000000beac20723c */ /* 0x000fe20000041820 */
[----:B------:R-:W-:Y:S03]  /*d990*/  LDSM.16.M88.4 R172, [R198+0x8100] ;  /* 0x00810000c6ac783b */ /* 0x000fe60000000200 */
[----:B--2---:R-:W-:Y:S05]  /*d9a0*/  @P0 IADD3 R3, P1, R2, R170, RZ ;  /* 0x000000aa02030210 */ /* 0x004fea0007f3e0ff */
[----:B----4-:R-:W-:Y:S03]  /*d9b0*/  @P0 IMAD.X R156, R0, 0x1, R251, P1 ;  /* 0x00000001009c0824 */ /* 0x010fe600008e06fb */
[C---:B------:R-:W-:Y:S04]  /*d9c0*/  @P0 LEA R176, P1, R3.reuse, c[0x0][0x1c8], 0x1 ;  /* 0x0000720003b00a11 */ /* 0x040fe800078208ff */
[----:B------:R-:W-:Y:S02]  /*d9d0*/  @P0 LEA.HI.X R177, R3, c[0x0][0x1cc], R156, 0x1, P1 ;  /* 0x0000730003b10a11 */ /* 0x000fe400008f0c9c */
[----:B------:R-:W-:Y:S05]  /*d9e0*/  @P0 IADD3 R3, P1, R2, R248, RZ ;  /* 0x000000f802030210 */ /* 0x000fea0007f3e0ff */
[----:B------:R-:W-:Y:S01]  /*d9f0*/  @P0 IMAD.X R156, R0, 0x1, R247, P1 ;  /* 0x00000001009c0824 */ /* 0x000fe200008e06f7 */
        /* <DEDUP_REMOVED lines=12> */
[----:B------:R-:W-:Y:S01]  /*dac0*/  @P0 IADD3 R0, P1, R156, R170, RZ ;  /* 0x000000aa9c000210 */ /* 0x000fe20007f3e0ff */
[----:B------:R-:W-:Y:S01]  /*dad0*/  IMAD.MOV.U32 R159, RZ, RZ, c[0x0][0x2c4] ;  /* 0x0000b100ff9f7624 */ /* 0x000fe200078e00ff */
[----:B------:R-:W1:Y:S03]  /*dae0*/  LDSM.16.M88.4 R168, [R202+0x10100] ;  /* 0x01010000caa8783b */ /* 0x000e660000000200 */
[----:B------:R-:W-:Y:S01]  /*daf0*/  @P0 IMAD.X R2, R3, 0x1, R251, P1 ;  /* 0x0000000103020824 */ /* 0x000fe200008e06fb */
[----:B------:R-:W-:Y:S02]  /*db00*/  ISETP.NE.AND P2, PT, R159, 0x1, PT ;  /* 0x000000019f00780c */ /* 0x000fe40003f45270 */
[----:B------:R3:W2:Y:S01]  /*db10*/  LDL R159, [R1+0x3c] ;  /* 0x00003c00019f7983 */ /* 0x0006a20000100800 */
[C---:B------:R-:W-:Y:S04]  /*db20*/  @P0 LEA R180, P1, R0.reuse, c[0x0][0x1c8], 0x1 ;  /* 0x0000720000b40a11 */ /* 0x040fe800078208ff */
[----:B------:R-:W-:Y:S02]  /*db30*/  @P0 LEA.HI.X R181, R0, c[0x0][0x1cc], R2, 0x1, P1 ;  /* 0x0000730000b50a11 */ /* 0x000fe400008f0c02 */
[----:B------:R-:W-:Y:S05]  /*db40*/  @P0 IADD3 R0, P1, R156, R248, RZ ;  /* 0x000000f89c000210 */ /* 0x000fea0007f3e0ff */
[C---:B------:R-:W-:Y:S01]  /*db50*/  @P0 IMAD.X R2, R3.reuse, 0x1, R247, P1 ;  /* 0x0000000103020824 */ /* 0x040fe200008e06f7 */
[C---:B------:R-:W-:Y:S04]  /*db60*/  @P0 LEA R182, P1, R0.reuse, c[0x0][0x1c8], 0x1 ;  /* 0x0000720000b60a11 */ /* 0x040fe800078208ff */
[----:B------:R-:W-:Y:S02]  /*db70*/  @P0 LEA.HI.X R183, R0, c[0x0][0x1cc], R2, 0x1, P1 ;  /* 0x0000730000b70a11 */ /* 0x000fe400008f0c02 */
[----:B------:R-:W-:Y:S05]  /*db80*/  @P0 IADD3 R0, P1, R156, R246, RZ ;  /* 0x000000f69c000210 */ /* 0x000fea0007f3e0ff */
[----:B------:R-:W-:Y:S01]  /*db90*/  @P0 IMAD.X R2, R3, 0x1, R245, P1 ;  /* 0x0000000103020824 */ /* 0x000fe200008e06f5 */
[C---:B------:R-:W-:Y:S04]  /*dba0*/  @P0 LEA R178, P1, R0.reuse, c[0x0][0x1c8], 0x1 ;  /* 0x0000720000b20a11 */ /* 0x040fe800078208ff */
[----:B------:R-:W-:Y:S02]  /*dbb0*/  @P0 LEA.HI.X R179, R0, c[0x0][0x1cc], R2, 0x1, P1 ;  /* 0x0000730000b30a11 */ /* 0x000fe400008f0c02 */
[----:B------:R-:W-:Y:S01]  /*dbc0*/  @P0 IADD3 R0, P1, R156, R242, RZ ;  /* 0x000000f29c000210 */ /* 0x000fe20007f3e0ff */
[----:B------:R-:W-:Y:S01]  /*dbd0*/  IMAD.SHL.U32 R156, R219, 0x40, RZ ;  /* 0x00000040db9c7824 */ /* 0x000fe200078e00ff */
[C---:B-1----:R-:W-:Y:S05]  /*dbe0*/  HMMA.16816.F32.BF16 R4, R168.reuse, R172, R4 ;  /* 0x000000aca804723c */ /* 0x042fea0000041804 */
[----:B------:R-:W-:Y:S03]  /*dbf0*/  @P0 IMAD.X R2, R3, 0x1, R241, P1 ;  /* 0x0000000103020824 */ /* 0x000fe600008e06f1 */
        /* <DEDUP_REMOVED lines=10> */
[----:B------:R-:W-:Y:S04]  /*dca0*/  LDSM.16.M88.4 R168, [R201+0x10100] ;  /* 0x01010000c9a8783b */ /* 0x000fe80000000200 */
[----:B------:R-:W1:Y:S03]  /*dcb0*/  LDSM.16.M88.4 R172, [R197] ;  /* 0x00000000c5ac783b */ /* 0x000e660000000200 */
[C---:B-1----:R-:W-:Y:S08]  /*dcc0*/  HMMA.16816.F32.BF16 R4, R168.reuse, R172, R4 ;  /* 0x000000aca804723c */ /* 0x042ff00000041804 */
[C---:B------:R-:W-:Y:S01]  /*dcd0*/  HMMA.16816.F32.BF16 R8, R168.reuse, R174, R8 ;  /* 0x000000aea808723c */ /* 0x040fe20000041808 */
[----:B------:R-:W1:Y:S07]  /*dce0*/  LDSM.16.M88.4 R172, [R197+0x800] ;  /* 0x00080000c5ac783b */ /* 0x000e6e0000000200 */
[C---:B-1----:R-:W-:Y:S08]  /*dcf0*/  HMMA.16816.F32.BF16 R12, R168.reuse, R172, R12 ;  /* 0x000000aca80c723c */ /* 0x042ff0000004180c */
[C---:B------:R-:W-:Y:S01]  /*dd00*/  HMMA.16816.F32.BF16 R16, R168.reuse, R174, R16 ;  /* 0x000000aea810723c */ /* 0x040fe20000041810 */
[----:B------:R-:W1:Y:S03]  /*dd10*/  LDSM.16.M88.4 R172, [R197+0x1000] ;  /* 0x00100000c5ac783b */ /* 0x000e660000000200 */
[----:B--2---:R-:W-:Y:S02]  /*dd20*/  @P2 SHF.R.U32.HI R159, RZ, c[0x0][0x2cc], R249 ;  /* 0x0000b300ff9f2a19 */ /* 0x004fe400000116f9 */
[----:B------:R-:W-:Y:S03]  /*dd30*/  ISETP.LE.AND P2, PT, R225, c[0x0][0x32c], PT ;  /* 0x0000cb00e1007a0c */ /* 0x000fe60003f43270 */
[----:B------:R-:W-:Y:S01]  /*dd40*/  SHFL.IDX PT, R3, R159, RZ, 0x1c1f ;  /* 0x001c1fff9f037589 */ /* 0x000fe200000e0000 */
[C---:B-1----:R-:W-:Y:S08]  /*dd50*/  HMMA.16816.F32.BF16 R20, R168.reuse, R172, R20 ;  /* 0x000000aca814723c */ /* 0x042ff00000041814 */
[C---:B------:R-:W-:Y:S01]  /*dd60*/  HMMA.16816.F32.BF16 R24, R168.reuse, R174, R24 ;  /* 0x000000aea818723c */ /* 0x040fe20000041818 */
[----:B------:R-:W1:Y:S07]  /*dd70*/  LDSM.16.M88.4 R172, [R197+0x1800] ;  /* 0x00180000c5ac783b */ /* 0x000e6e0000000200 */
[C---:B-1----:R-:W-:Y:S08]  /*dd80*/  HMMA.16816.F32.BF16 R28, R168.reuse, R172, R28 ;  /* 0x000000aca81c723c */ /* 0x042ff0000004181c */
[----:B------:R-:W-:Y:S01]  /*dd90*/  HMMA.16816.F32.BF16 R32, R168, R174, R32 ;  /* 0x000000aea820723c */ /* 0x000fe20000041820 */
[----:B------:R-:W-:Y:S04]  /*dda0*/  LDSM.16.M88.4 R168, [R199+0x14100] ;  /* 0x01410000c7a8783b */ /* 0x000fe80000000200 */
[----:B------:R-:W1:Y:S03]  /*ddb0*/  LDSM.16.M88.4 R172, [R192+0xa100] ;  /* 0x00a10000c0ac783b */ /* 0x000e660000000200 */
        /* <DEDUP_REMOVED lines=15> */
[----:B------:R-:W1:Y:S07]  /*deb0*/  LDSM.16.M88.4 R172, [R214] ;  /* 0x00000000d6ac783b */ /* 0x000e6e0000000200 */
[C---:B-1----:R-:W-:Y:S08]  /*dec0*/  HMMA.16816.F32.BF16 R12, R168.reuse, R172, R12 ;  /* 0x000000aca80c723c */ /* 0x042ff0000004180c */
[C---:B------:R-:W-:Y:S01]  /*ded0*/  HMMA.16816.F32.BF16 R16, R168.reuse, R174, R16 ;  /* 0x000000aea810723c */ /* 0x040fe20000041810 */
[----:B------:R-:W1:Y:S07]  /*dee0*/  LDSM.16.M88.4 R172, [R213] ;  /* 0x00000000d5ac783b */ /* 0x000e6e0000000200 */
[C---:B-1----:R-:W-:Y:S08]  /*def0*/  HMMA.16816.F32.BF16 R20, R168.reuse, R172, R20 ;  /* 0x000000aca814723c */ /* 0x042ff00000041814 */
[C---:B------:R-:W-:Y:S01]  /*df00*/  HMMA.16816.F32.BF16 R24, R168.reuse, R174, R24 ;  /* 0x000000aea818723c */ /* 0x040fe20000041818 */
[----:B------:R-:W1:Y:S07]  /*df10*/  LDSM.16.M88.4 R172, [R212] ;  /* 0x00000000d4ac783b */ /* 0x000e6e0000000200 */
        /* <DEDUP_REMOVED lines=130> */
[----:B------:R-:W-:Y:S04]  /*e740*/  DEPBAR.LE SB0, 0x0 ;  /* 0x000080000000791a */ /* 0x000fe80000000000 */
[----:B------:R-:W-:Y:S06]  /*e750*/  BAR.SYNC.DEFER_BLOCKING 0x0 ;  /* 0x0000000000007b1d */ /* 0x000fec0000010000 */
[----:B------:R-:W-:Y:S01]  /*e760*/  @!PT LDS RZ, [RZ] ;  /* 0x00000000fffff984 */ /* 0x000fe20000000800 */
[----:B------:R-:W-:Y:S01]  /*e770*/  @!PT LDS RZ, [RZ] ;  /* 0x00000000fffff984 */ /* 0x000fe20000000800 */
[----:B------:R-:W-:Y:S01]  /*e780*/  @!PT LDS RZ, [RZ] ;  /* 0x00000000fffff984 */ /* 0x000fe20000000800 */
[----:B------:R2:W-:Y:S04]  /*e790*/  @P0 LDGSTS.E.BYPASS.LTC128B.128 [R233+0x8100], [R176.64], !P3 ;  /* 0x08100000b0e90fae */ /* 0x0005e8000d901d48 */
[----:B------:R3:W-:Y:S04]  /*e7a0*/  @P0 LDGSTS.E.BYPASS.LTC128B.128 [R233+0xa100], [R188.64], !P6 ;  /* 0x0a100000bce90fae */ /* 0x0007e8000f101d48 */
[----:B------:R3:W-:Y:S01]  /*e7b0*/  @P0 LDGSTS.E.BYPASS.LTC128B.128 [R233+0xc100], [R186.64], !P5 ;  /* 0x0c100000bae90fae */ /* 0x0007e2000e901d48 */
[C---:B-1----:R-:W-:Y:S03]  /*e7c0*/  HMMA.16816.F32.BF16 R28, R168.reuse, R172, R28 ;  /* 0x000000aca81c723c */ /* 0x042fe6000004181c */
[----:B------:R3:W-:Y:S04]  /*e7d0*/  @P0 LDGSTS.E.BYPASS.LTC128B.128 [R233+0xe100], [R184.64], !P4 ;  /* 0x0e100000b8e90fae */ /* 0x0007e8000e101d48 */
[----:B------:R3:W-:Y:S01]  /*e7e0*/  @P0 LDGSTS.E.BYPASS.LTC128B.128 [R233+0x9100], [R180.64], !P3 ;  /* 0x09100000b4e90fae */ /* 0x0007e2000d901d48 */
[----:B------:R-:W-:Y:S03]  /*e7f0*/  HMMA.16816.F32.BF16 R32, R168, R174, R32 ;  /* 0x000000aea820723c */ /* 0x000fe60000041820 */
[----:B------:R3:W-:Y:S04]  /*e800*/  @P0 LDGSTS.E.BYPASS.LTC128B.128 [R233+0xb100], [R182.64], !P6 ;  /* 0x0b100000b6e90fae */ /* 0x0007e8000f101d48 */
[----:B------:R3:W-:Y:S01]  /*e810*/  @P0 LDGSTS.E.BYPASS.LTC128B.128 [R233+0xd100], [R178.64], !P5 ;  /* 0x0d100000b2e90fae */ /* 0x0007e2000e901d48 */
[C---:B--2---:R-:W-:Y:S04]  /*e820*/  @P0 LEA R176, P1, R0.reuse, c[0x0][0x1c8], 0x1 ;  /* 0x0000720000b00a11 */ /* 0x044fe800078208ff */
[----:B------:R-:W-:Y:S02]  /*e830*/  @P0 LEA.HI.X R177, R0, c[0x0][0x1cc], R2, 0x1, P1 ;  /* 0x0000730000b10a11 */ /* 0x000fe400008f0c02 */
[----:B-----5:R-:W-:Y:S03]  /*e840*/  IADD3 R0, -R224, 0x1, -R156 ;  /* 0x00000001e0007810 */ /* 0x020fe60007ffe99c */
[----:B------:R3:W-:Y:S01]  /*e850*/  @P0 LDGSTS.E.BYPASS.LTC128B.128 [R233+0xf100], [R176.64], !P4 ;  /* 0x0f100000b0e90fae */ /* 0x0007e2000e101d48 */
[----:B------:R-:W-:Y:S03]  /*e860*/  IADD3 R0, R0, c[0x0][0x1d0], RZ ;  /* 0x0000740000007a10 */ /* 0x000fe60007ffe0ff */
[----:B------:R-:W0:Y:S01]  /*e870*/  LDGDEPBAR ;  /* 0x00000000000079af */ /* 0x000e220000000000 */
[----:B------:R-:W-:Y:S04]  /*e880*/  IADD3 R0, R0, -c[0x0][0x168], RZ ;  /* 0x80005a0000007a10 */ /* 0x000fe80007ffe0ff */
[C---:B------:R-:W-:Y:S02]  /*e890*/  IADD3 R169, R0.reuse, c[0x0][0x328], RZ ;  /* 0x0000ca0000a97a10 */ /* 0x040fe40007ffe0ff */
[----:B------:R-:W-:Y:S03]  /*e8a0*/  IADD3 R168, R0, UR6, RZ ;  /* 0x0000000600a87c10 */ /* 0x000fe6000fffe0ff */
[--C-:B------:R-:W-:Y:S02]  /*e8b0*/  IMAD.IADD R2, R169, 0x1, R3.reuse ;  /* 0x00000001a9027824 */ /* 0x100fe400078e0203 */
        /* <DEDUP_REMOVED lines=16> */
.L_x_904:
[----:B------:R-:W-:Y:S04]  /*e9c0*/  MOV R170, c[0x0][0x32c] ;  /* 0x0000cb0000aa7a02 */ /* 0x000fe80000000f00 */
[----:B------:R-:W-:Y:S11]  /*e9d0*/  ISETP.NE.AND P0, PT, R170, 0x1, PT ;  /* 0x00000001aa00780c */ /* 0x000ff60003f05270 */
[----:B------:R-:W-:Y:S02]  /*e9e0*/  @!UPT UIADD3 URZ, URZ, URZ, URZ ;  /* 0x0000003f3f3ff290 */ /* 0x000fe4000fffe03f */
[----:B------:R-:W-:Y:S05]  /*e9f0*/  @P0 IMAD.HI.U32 R170, R3, c[0x0][0x330], RZ ;  /* 0x0000cc0003aa0a27 */ /* 0x000fea00078e00ff */
[----:B------:R-:W-:Y:S02]  /*ea00*/  @P0 SHF.R.U32.HI R3, RZ, c[0x0][0x334], R170 ;  /* 0x0000cd00ff030a19 */ /* 0x000fe400000116aa */
.L_x_905:
[----:B------:R-:W-:Y:S05]  /*ea10*/  BSYNC B0 ;  /* 0x0000000000007941 */ /* 0x000fea0003800000 */
.L_x_903:
[----:B------:R-:W-:Y:S04]  /*ea20*/  IMAD R3, R3, c[0x0][0x32c], -R156 ;  /* 0x0000cb0003037a24 */ /* 0x000fe800078e0a9c */
[----:B------:R-:W-:Y:S05]  /*ea30*/  IMAD.IADD R3, R3, 0x1, -R224 ;  /* 0x0000000103037824 */ /* 0x000fea00078e0ae0 */
[----:B------:R-:W-:Y:S02]  /*ea40*/  IADD3 R170, R3, c[0x0][0x32c], RZ ;  /* 0x0000cb0003aa7a10 */ /* 0x000fe40007ffe0ff */
[----:B------:R-:W-:Y:S02]  /*ea50*/  IMNMX R0, R0, R3, !PT ;  /* 0x0000000300007217 */ /* 0x000fe40007800200 */
[----:B------:R-:W-:Y:S02]  /*ea60*/  IMNMX R2, R2, R170, PT ;  /* 0x000000aa02027217 */ /* 0x000fe40003800200 */
.L_x_902:
[----:B------:R-:W-:Y:S01]  /*ea70*/  ISETP.GT.AND P1, PT, R219, -0x1, PT ;  /* 0xffffffffdb00780c */ /* 0x000fe20003f24270 */
[----:B------:R-:W1:Y:S03]  /*ea80*/  SHFL.IDX PT, R3, R159, 0x1, 0x1c1f ;  /* 0x003c1f009f037f89 */ /* 0x000e6600000e0000 */
        /* <DEDUP_REMOVED lines=29> */
[----:B---3--:R-:W-:Y:S02]  /*ec60*/  FSEL R177, R21, -INF , !P0 ;  /* 0xff80000015b17808 */ /* 0x008fe40004000000 */
        /* <DEDUP_REMOVED lines=16> */
[--C-:B-1----:R-:W-:Y:S03]  /*ed70*/  IMAD.IADD R0, R168, 0x1, R3.reuse ;  /* 0x00000001a8007824 */ /* 0x102fe600078e0203 */
        /* <DEDUP_REMOVED lines=18> */
.L_x_908:
[----:B------:R-:W-:Y:S04]  /*eea0*/  MOV R12, c[0x0][0x32c] ;  /* 0x0000cb00000c7a02 */ /* 0x000fe80000000f00 */
[----:B------:R-:W-:Y:S11]  /*eeb0*/  ISETP.NE.AND P0, PT, R12, 0x1, PT ;  /* 0x000000010c00780c */ /* 0x000ff60003f05270 */
[----:B------:R-:W-:Y:S02]  /*eec0*/  @!UPT UIADD3 URZ, URZ, URZ, URZ ;  /* 0x0000003f3f3ff290 */ /* 0x000fe4000fffe03f */
[----:B------:R-:W-:Y:S05]  /*eed0*/  @P0 IMAD.HI.U32 R12, R3, c[0x0][0x330], RZ ;  /* 0x0000cc00030c0a27 */ /* 0x000fea00078e00ff */
[----:B------:R-:W-:Y:S02]  /*eee0*/  @P0 SHF.R.U32.HI R3, RZ, c[0x0][0x334], R12 ;  /* 0x0000cd00ff030a19 */ /* 0x000fe4000001160c */
.L_x_909:
[----:B------:R-:W-:Y:S05]  /*eef0*/  BSYNC B0 ;  /* 0x0000000000007941 */ /* 0x000fea0003800000 */
.L_x_907:
[----:B------:R-:W-:Y:S04]  /*ef00*/  IMAD R156, R3, c[0x0][0x32c], -R156 ;  /* 0x0000cb00039c7a24 */ /* 0x000fe800078e0a9c */
[----:B------:R-:W-:Y:S05]  /*ef10*/  IMAD.IADD R156, R156, 0x1, -R224 ;  /* 0x000000019c9c7824 */ /* 0x000fea00078e0ae0 */
[----:B------:R-:W-:Y:S02]  /*ef20*/  IADD3 R3, R156, c[0x0][0x32c], RZ ;  /* 0x0000cb009c037a10 */ /* 0x000fe40007ffe0ff */
[----:B------:R-:W-:Y:S02]  /*ef30*/  IMNMX R0, R0, R156, !PT ;  /* 0x0000009c00007217 */ /* 0x000fe40007800200 */
[----:B------:R-:W-:Y:S02]  /*ef40*/  IMNMX R2, R2, R3, PT ;  /* 0x0000000302027217 */ /* 0x000fe40003800200 */
.L_x_906:
        /* <DEDUP_REMOVED lines=66> */
[----:B------:R-:W-:Y:S01]  /*f370*/  FSEL R183, R30, -INF , !P0 ;  /* 0xff8000001eb77808 */ /* 0x000fe20004000000 */
[----:B------:R-:W-:Y:S01]  /*f380*/  SHFL.BFLY PT, R13, R3, 0x2, 0x1f ;  /* 0x0c401f00030d7f89 */ /* 0x000fe200000e0000 */
        /* <DEDUP_REMOVED lines=18> */
[----:B------:R-:W-:Y:S05]  /*f4b0*/  FMNMX.FTZ R3, R3, R13, !PT ;  /* 0x0000000d03037209 */ /* 0x000fea0007810000 */
        /* <DEDUP_REMOVED lines=13> */
[--C-:B------:R-:W-:Y:S02]  /*f590*/  FFMA.FTZ R5, R5, c[0x0][0x2d0], -R13.reuse ;  /* 0x0000b40005057a23 */ /* 0x100fe4000001080d */
[--C-:B------:R-:W-:Y:S01]  /*f5a0*/  FFMA.FTZ R15, R170, c[0x0][0x2d0], -R13.reuse ;  /* 0x0000b400aa0f7a23 */ /* 0x100fe2000001080d */
[----:B-1----:R-:W-:Y:S04]  /*f5b0*/  FMNMX.FTZ R3, R2, R3, !PT ;  /* 0x0000000302037209 */ /* 0x002fe80007810000 */
        /* <DEDUP_REMOVED lines=8> */
[----:B------:R-:W-:Y:S02]  /*f640*/  FFMA.FTZ R7, R7, c[0x0][0x2d0], -R14 ;  /* 0x0000b40007077a23 */ /* 0x000fe4000001080e */
[----:B------:R-:W-:Y:S01]  /*f650*/  MUFU.EX2 R191, R10 ;  /* 0x0000000a00bf7308 */ /* 0x000fe20000000800 */
[----:B-1----:R-:W-:Y:S01]  /*f660*/  FSEL R0, R3, RZ, P0 ;  /* 0x000000ff03007208 */ /* 0x002fe20000000000 */
[C---:B--2---:R-:W-:Y:S01]  /*f670*/  FMUL.FTZ R8, R2.reuse, R164 ;  /* 0x000000a402087220 */ /* 0x044fe20000410000 */
[----:B------:R-:W-:Y:S01]  /*f680*/  ISETP.GT.AND P0, PT, R219, R232, PT ;  /* 0x000000e8db00720c */ /* 0x000fe20003f04270 */
        /* <DEDUP_REMOVED lines=36> */
[C---:B------:R-:W-:Y:S02]  /*f8d0*/  FMUL.FTZ R143, R0.reuse, R143 ;  /* 0x0000008f008f7220 */ /* 0x040fe40000410000 */
[----:B------:R-:W-:Y:S01]  /*f8e0*/  FMUL.FTZ R146, R0, R146 ;  /* 0x0000009200927220 */ /* 0x000fe20000410000 */
[----:B-1----:R-:W-:Y:S01]  /*f8f0*/  F2FP.BF16.PACK_AB R16, R240, R229 ;  /* 0x000000e5f010723e */ /* 0x002fe200000010ff */
[----:B------:R-:W-:Y:S02]  /*f900*/  FMUL.FTZ R5, R2, R161 ;  /* 0x000000a102057220 */ /* 0x000fe40000410000 */
[C---:B------:R-:W-:Y:S02]  /*f910*/  FMUL.FTZ R147, R0.reuse, R147 ;  /* 0x0000009300937220 */ /* 0x040fe40000410000 */
[C---:B------:R-:W-:Y:S01]  /*f920*/  FMUL.FTZ R150, R0.reuse, R150 ;  /* 0x0000009600967220 */ /* 0x040fe20000410000 */
[----:B------:R1:W-:Y:S01]  /*f930*/  MUFU.EX2 R228, R15 ;  /* 0x0000000f00e47308 */ /* 0x0003e20000000800 */
        /* <DEDUP_REMOVED lines=8> */
[C---:B------:R-:W-:Y:S02]  /*f9c0*/  FMUL.FTZ R7, R0.reuse, R163 ;  /* 0x000000a300077220 */ /* 0x040fe40000410000 */
[----:B------:R-:W-:Y:S02]  /*f9d0*/  FMUL.FTZ R43, R0, R43 ;  /* 0x0000002b002b7220 */ /* 0x000fe40000410000 */
[C---:B------:R-:W-:Y:S02]  /*f9e0*/  FMUL.FTZ R44, R2.reuse, R44 ;  /* 0x0000002c022c7220 */ /* 0x040fe40000410000 */
[----:B------:R-:W-:Y:S01]  /*f9f0*/  FMUL.FTZ R45, R2, R45 ;  /* 0x0000002d022d7220 */ /* 0x000fe20000410000 */
[C---:B------:R-:W-:Y:S05]  /*fa00*/  HMMA.16816.F32.BF16 R4, R16.reuse, R20, R4 ;  /* 0x000000141004723c */ /* 0x040fea0000041804 */
[C---:B------:R-:W-:Y:S02]  /*fa10*/  FMUL.FTZ R46, R0.reuse, R46 ;  /* 0x0000002e002e7220 */ /* 0x040fe40000410000 */
[----:B------:R-:W-:Y:S01]  /*fa20*/  FMUL.FTZ R47, R0, R47 ;  /* 0x0000002f002f7220 */ /* 0x000fe20000410000 */
[C---:B------:R-:W-:Y:S01]  /*fa30*/  HMMA.16816.F32.BF16 R8, R16.reuse, R22, R8 ;  /* 0x000000161008723c */ /* 0x040fe20000041808 */
[----:B------:R-:W2:Y:S03]  /*fa40*/  LDSM.16.MT88.4 R20, [R195+0x100] ;  /* 0x00010000c314783b */ /* 0x000ea60000004200 */
[C---:B------:R-:W-:Y:S02]  /*fa50*/  FMUL.FTZ R48, R2.reuse, R48 ;  /* 0x0000003002307220 */ /* 0x040fe40000410000 */
[----:B------:R-:W-:Y:S02]  /*fa60*/  FMUL.FTZ R49, R2, R49 ;  /* 0x0000003102317220 */ /* 0x000fe40000410000 */
[C---:B------:R-:W-:Y:S04]  /*fa70*/  HMMA.16816.F32.BF16 R132, R16.reuse, R24, R132 ;  /* 0x000000181084723c */ /* 0x040fe80000041884 */
[C---:B------:R-:W-:Y:S02]  /*fa80*/  FMUL.FTZ R50, R0.reuse, R50 ;  /* 0x0000003200327220 */ /* 0x040fe40000410000 */
[----:B------:R-:W-:Y:S02]  /*fa90*/  FMUL.FTZ R51, R0, R51 ;  /* 0x0000003300337220 */ /* 0x000fe40000410000 */
[C---:B------:R-:W-:Y:S01]  /*faa0*/  HMMA.16816.F32.BF16 R136, R16.reuse, R26, R136 ;  /* 0x0000001a1088723c */ /* 0x040fe20000041888 */
[----:B------:R-:W3:Y:S03]  /*fab0*/  LDSM.16.MT88.4 R24, [R193+0x2100] ;  /* 0x00210000c118783b */ /* 0x000ee60000004200 */
[C---:B------:R-:W-:Y:S02]  /*fac0*/  FMUL.FTZ R52, R2.reuse, R52 ;  /* 0x0000003402347220 */ /* 0x040fe40000410000 */
[----:B------:R-:W-:Y:S02]  /*fad0*/  FMUL.FTZ R53, R2, R53 ;  /* 0x0000003502357220 */ /* 0x000fe40000410000 */
[C---:B------:R-:W-:Y:S04]  /*fae0*/  HMMA.16816.F32.BF16 R140, R16.reuse, R28, R140 ;  /* 0x0000001c108c723c */ /* 0x040fe8000004188c */
[C---:B------:R-:W-:Y:S02]  /*faf0*/  FMUL.FTZ R54, R0.reuse, R54 ;  /* 0x0000003600367220 */ /* 0x040fe40000410000 */
[----:B------:R-:W-:Y:S02]  /*fb00*/  FMUL.FTZ R55, R0, R55 ;  /* 0x0000003700377220 */ /* 0x000fe40000410000 */
[C---:B------:R-:W-:Y:S01]  /*fb10*/  HMMA.16816.F32.BF16 R144, R16.reuse, R30, R144 ;  /* 0x0000001e1090723c */ /* 0x040fe20000041890 */
[----:B------:R-:W4:Y:S03]  /*fb20*/  LDSM.16.MT88.4 R28, [R194+0x2100] ;  /* 0x00210000c21c783b */ /* 0x000f260000004200 */
[C---:B------:R-:W-:Y:S02]  /*fb30*/  FMUL.FTZ R56, R2.reuse, R56 ;  /* 0x0000003802387220 */ /* 0x040fe40000410000 */
[----:B------:R-:W-:Y:S02]  /*fb40*/  FMUL.FTZ R57, R2, R57 ;  /* 0x0000003902397220 */ /* 0x000fe40000410000 */
[C---:B------:R-:W-:Y:S01]  /*fb50*/  FMUL.FTZ R58, R0.reuse, R58 ;  /* 0x0000003a003a7220 */ /* 0x040fe20000410000 */
[C---:B--2---:R-:W-:Y:S03]  /*fb60*/  HMMA.16816.F32.BF16 R148, R16.reuse, R20, R148 ;  /* 0x000000141094723c */ /* 0x044fe60000041894 */
[----:B------:R-:W-:Y:S02]  /*fb70*/  FMUL.FTZ R59, R0, R59 ;  /* 0x0000003b003b7220 */ /* 0x000fe40000410000 */
[C---:B------:R-:W-:Y:S02]  /*fb80*/  FMUL.FTZ R60, R2.reuse, R60 ;  /* 0x0000003c023c7220 */ /* 0x040fe40000410000 */
[----:B------:R-:W-:Y:S01]  /*fb90*/  FMUL.FTZ R61, R2, R61 ;  /* 0x0000003d023d7220 */ /* 0x000fe20000410000 */
[C---:B------:R-:W-:Y:S01]  /*fba0*/  HMMA.16816.F32.BF16 R152, R16.reuse, R22, R152 ;  /* 0x000000161098723c */ /* 0x040fe20000041898 */
[----:B------:R-:W2:Y:S03]  /*fbb0*/  LDSM.16.MT88.4 R20, [R196+0x2100] ;  /* 0x00210000c414783b */ /* 0x000ea60000004200 */
[--C-:B-1----:R-:W-:Y:S02]  /*fbc0*/  FFMA.FTZ R15, R171, c[0x0][0x2d0], -R13.reuse ;  /* 0x0000b400ab0f7a23 */ /* 0x102fe4000001080d */
[C---:B------:R-:W-:Y:S02]  /*fbd0*/  FMUL.FTZ R62, R0.reuse, R62 ;  /* 0x0000003e003e7220 */ /* 0x040fe40000410000 */
[C---:B---3--:R-:W-:Y:S01]  /*fbe0*/  HMMA.16816.F32.BF16 R36, R16.reuse, R24, R36 ;  /* 0x000000181024723c */ /* 0x048fe20000041824 */
[----:B------:R1:W3:Y:S03]  /*fbf0*/  MUFU.EX2 R227, R15 ;  /* 0x0000000f00e37308 */ /* 0x0002e60000000800 */
[----:B------:R-:W-:Y:S02]  /*fc00*/  FMUL.FTZ R63, R0, R63 ;  /* 0x0000003f003f7220 */ /* 0x000fe40000410000 */
[C---:B------:R-:W-:Y:S02]  /*fc10*/  FMUL.FTZ R64, R2.reuse, R64 ;  /* 0x0000004002407220 */ /* 0x040fe40000410000 */
[C---:B------:R-:W-:Y:S01]  /*fc20*/  HMMA.16816.F32.BF16 R40, R16.reuse, R26, R40 ;  /* 0x0000001a1028723c */ /* 0x040fe20000041828 */
[----:B------:R-:W5:Y:S03]  /*fc30*/  LDSM.16.MT88.4 R24, [R195+0x2100] ;  /* 0x00210000c318783b */ /* 0x000f660000004200 */
[----:B------:R-:W-:Y:S02]  /*fc40*/  FMUL.FTZ R65, R2, R65 ;  /* 0x0000004102417220 */ /* 0x000fe40000410000 */
[C---:B------:R-:W-:Y:S02]  /*fc50*/  FMUL.FTZ R66, R0.reuse, R66 ;  /* 0x0000004200427220 */ /* 0x040fe40000410000 */
[C---:B----4-:R-:W-:Y:S04]  /*fc60*/  HMMA.16816.F32.BF16 R44, R16.reuse, R28, R44 ;  /* 0x0000001c102c723c */ /* 0x050fe8000004182c */
[----:B------:R-:W-:Y:S02]  /*fc70*/  FMUL.FTZ R67, R0, R67 ;  /* 0x0000004300437220 */ /* 0x000fe40000410000 */
[----:B------:R-:W-:Y:S02]  /*fc80*/  FMUL.FTZ R68, R2, R68 ;  /* 0x0000004402447220 */ /* 0x000fe40000410000 */
[C---:B------:R-:W-:Y:S01]  /*fc90*/  HMMA.16816.F32.BF16 R48, R16.reuse, R30, R48 ;  /* 0x0000001e1030723c */ /* 0x040fe20000041830 */
[----:B------:R-:W4:Y:S03]  /*fca0*/  LDSM.16.MT88.4 R28, [R193+0x4100] ;  /* 0x00410000c11c783b */ /* 0x000f260000004200 */
[--C-:B-1----:R-:W-:Y:S02]  /*fcb0*/  FFMA.FTZ R15, R172, c[0x0][0x2d0], -R13.reuse ;  /* 0x0000b400ac0f7a23 */ /* 0x102fe4000001080d */
[----:B------:R-:W-:Y:S02]  /*fcc0*/  FMUL.FTZ R69, R2, R69 ;  /* 0x0000004502457220 */ /* 0x000fe40000410000 */
[----:B------:R1:W-:Y:S01]  /*fcd0*/  MUFU.EX2 R226, R15 ;  /* 0x0000000f00e27308 */ /* 0x0003e20000000800 */
[C---:B--2---:R-:W-:Y:S03]  /*fce0*/  HMMA.16816.F32.BF16 R52, R16.reuse, R20, R52 ;  /* 0x000000141034723c */ /* 0x044fe60000041834 */
[C---:B------:R-:W-:Y:S02]  /*fcf0*/  FMUL.FTZ R70, R0.reuse, R70 ;  /* 0x0000004600467220 */ /* 0x040fe40000410000 */
[----:B------:R-:W-:Y:S02]  /*fd00*/  FMUL.FTZ R71, R0, R71 ;  /* 0x0000004700477220 */ /* 0x000fe40000410000 */
[C---:B------:R-:W-:Y:S01]  /*fd10*/  FMUL.FTZ R72, R2.reuse, R72 ;  /* 0x0000004802487220 */ /* 0x040fe20000410000 */
[C---:B------:R-:W-:Y:S01]  /*fd20*/  HMMA.16816.F32.BF16 R56, R16.reuse, R22, R56 ;  /* 0x000000161038723c */ /* 0x040fe20000041838 */
[----:B------:R-:W2:Y:S03]  /*fd30*/  LDSM.16.MT88.4 R20, [R194+0x4100] ;  /* 0x00410000c214783b */ /* 0x000ea60000004200 */
[----:B------:R-:W-:Y:S02]  /*fd40*/  FMUL.FTZ R73, R2, R73 ;  /* 0x0000004902497220 */ /* 0x000fe40000410000 */
[C---:B------:R-:W-:Y:S02]  /*fd50*/  FMUL.FTZ R74, R0.reuse, R74 ;  /* 0x0000004a004a7220 */ /* 0x040fe40000410000 */
[C---:B-----5:R-:W-:Y:S04]  /*fd60*/  HMMA.16816.F32.BF16 R60, R16.reuse, R24, R60 ;  /* 0x00000018103c723c */ /* 0x060fe8000004183c */
[----:B------:R-:W-:Y:S02]  /*fd70*/  FMUL.FTZ R75, R0, R75 ;  /* 0x0000004b004b7220 */ /* 0x000fe40000410000 */
[C---:B------:R-:W-:Y:S02]  /*fd80*/  FMUL.FTZ R76, R2.reuse, R76 ;  /* 0x0000004c024c7220 */ /* 0x040fe40000410000 */
[C---:B------:R-:W-:Y:S01]  /*fd90*/  HMMA.16816.F32.BF16 R64, R16.reuse, R26, R64 ;  /* 0x0000001a1040723c */ /* 0x040fe20000041840 */
[----:B------:R-:W5:Y:S03]  /*fda0*/  LDSM.16.MT88.4 R24, [R196+0x4100] ;  /* 0x00410000c418783b */ /* 0x000f660000004200 */
[--C-:B-1----:R-:W-:Y:S02]  /*fdb0*/  FFMA.FTZ R15, R173, c[0x0][0x2d0], -R13.reuse ;  /* 0x0000b400ad0f7a23 */ /* 0x102fe4000001080d */
[----:B------:R-:W-:Y:S02]  /*fdc0*/  FMUL.FTZ R77, R2, R77 ;  /* 0x0000004d024d7220 */ /* 0x000fe40000410000 */
[C---:B----4-:R-:W-:Y:S01]  /*fdd0*/  HMMA.16816.F32.BF16 R68, R16.reuse, R28, R68 ;  /* 0x0000001c1044723c */ /* 0x050fe20000041844 */
[----:B------:R1:W4:Y:S03]  /*fde0*/  MUFU.EX2 R225, R15 ;  /* 0x0000000f00e17308 */ /* 0x0003260000000800 */
[C---:B------:R-:W-:Y:S02]  /*fdf0*/  FMUL.FTZ R78, R0.reuse, R78 ;  /* 0x0000004e004e7220 */ /* 0x040fe40000410000 */
[----:B------:R-:W-:Y:S02]  /*fe00*/  FMUL.FTZ R79, R0, R79 ;  /* 0x0000004f004f7220 */ /* 0x000fe40000410000 */
[C---:B------:R-:W-:Y:S01]  /*fe10*/  HMMA.16816.F32.BF16 R72, R16.reuse, R30, R72 ;  /* 0x0000001e1048723c */ /* 0x040fe20000041848 */
[----:B------:R-:W3:Y:S03]  /*fe20*/  LDSM.16.MT88.4 R28, [R195+0x4100] ;  /* 0x00410000c31c783b */ /* 0x000ee60000004200 */
[C---:B------:R-:W-:Y:S02]  /*fe30*/  FMUL.FTZ R80, R2.reuse, R80 ;  /* 0x0000005002507220 */ /* 0x040fe40000410000 */
[----:B------:R-:W-:Y:S02]  /*fe40*/  FMUL.FTZ R81, R2, R81 ;  /* 0x0000005102517220 */ /* 0x000fe40000410000 */
[C---:B------:R-:W-:Y:S01]  /*fe50*/  FMUL.FTZ R82, R0.reuse, R82 ;  /* 0x0000005200527220 */ /* 0x040fe20000410000 */
[C---:B--2---:R-:W-:Y:S03]  /*fe60*/  HMMA.16816.F32.BF16 R76, R16.reuse, R20, R76 ;  /* 0x00000014104c723c */ /* 0x044fe6000004184c */
[----:B------:R-:W-:Y:S02]  /*fe70*/  FMUL.FTZ R83, R0, R83 ;  /* 0x0000005300537220 */ /* 0x000fe40000410000 */
[C---:B------:R-:W-:Y:S02]  /*fe80*/  FMUL.FTZ R84, R2.reuse, R84 ;  /* 0x0000005402547220 */ /* 0x040fe40000410000 */
[----:B------:R-:W-:Y:S02]  /*fe90*/  FMUL.FTZ R85, R2, R85 ;  /* 0x0000005502557220 */ /* 0x000fe40000410000 */
[--C-:B-1----:R-:W-:Y:S01]  /*fea0*/  FFMA.FTZ R15, R32, c[0x0][0x2d0], -R14.reuse ;  /* 0x0000b400200f7a23 */ /* 0x102fe2000001080e */
[C---:B------:R-:W-:Y:S01]  /*feb0*/  HMMA.16816.F32.BF16 R80, R16.reuse, R22, R80 ;  /* 0x000000161050723c */ /* 0x040fe20000041850 */
[----:B------:R-:W1:Y:S02]  /*fec0*/  LDSM.16.MT88.4 R20, [R193+0x6100] ;  /* 0x00610000c114783b */ /* 0x000e640000004200 */
[----:B------:R2:W-:Y:S01]  /*fed0*/  MUFU.EX2 R182, R15 ;  /* 0x0000000f00b67308 */ /* 0x0005e20000000800 */
[C---:B------:R-:W-:Y:S02]  /*fee0*/  FMUL.FTZ R86, R0.reuse, R86 ;  /* 0x0000005600567220 */ /* 0x040fe40000410000 */
[----:B------:R-:W-:Y:S02]  /*fef0*/  FMUL.FTZ R87, R0, R87 ;  /* 0x0000005700577220 */ /* 0x000fe40000410000 */
[C---:B------:R-:W-:Y:S04]  /*ff00*/  FMUL.FTZ R88, R2.reuse, R88 ;  /* 0x0000005802587220 */ /* 0x040fe80000410000 */
[----:B------:R-:W-:Y:S01]  /*ff10*/  FMUL.FTZ R89, R2, R89 ;  /* 0x0000005902597220 */ /* 0x000fe20000410000 */
[C---:B-----5:R-:W-:Y:S03]  /*ff20*/  HMMA.16816.F32.BF16 R84, R16.reuse, R24, R84 ;  /* 0x000000181054723c */ /* 0x060fe60000041854 */
[C---:B------:R-:W-:Y:S02]  /*ff30*/  FMUL.FTZ R90, R0.reuse, R90 ;  /* 0x0000005a005a7220 */ /* 0x040fe40000410000 */
[----:B------:R-:W-:Y:S02]  /*ff40*/  FMUL.FTZ R91, R0, R91 ;  /* 0x0000005b005b7220 */ /* 0x000fe40000410000 */
[C---:B------:R-:W-:Y:S02]  /*ff50*/  FMUL.FTZ R92, R2.reuse, R92 ;  /* 0x0000005c025c7220 */ /* 0x040fe40000410000 */
[----:B------:R-:W-:Y:S03]  /*ff60*/  FMUL.FTZ R93, R2, R93 ;  /* 0x0000005d025d7220 */ /* 0x000fe60000410000 */
[C---:B------:R-:W-:Y:S01]  /*ff70*/  HMMA.16816.F32.BF16 R88, R16.reuse, R26, R88 ;  /* 0x0000001a1058723c */ /* 0x040fe20000041858 */
[----:B------:R-:W5:Y:S02]  /*ff80*/  LDSM.16.MT88.4 R24, [R194+0x6100] ;  /* 0x00610000c218783b */ /* 0x000f640000004200 */
[C---:B------:R-:W-:Y:S02]  /*ff90*/  FMUL.FTZ R94, R0.reuse, R94 ;  /* 0x0000005e005e7220 */ /* 0x040fe40000410000 */
[----:B------:R-:W-:Y:S02]  /*ffa0*/  FMUL.FTZ R95, R0, R95 ;  /* 0x0000005f005f7220 */ /* 0x000fe40000410000 */
[--C-:B--2---:R-:W-:Y:S02]  /*ffb0*/  FFMA.FTZ R15, R33, c[0x0][0x2d0], -R14.reuse ;  /* 0x0000b400210f7a23 */ /* 0x104fe4000001080e */
[----:B------:R-:W-:Y:S02]  /*ffc0*/  LDSM.16.MT88.4 R32, [R196+0x900] ;  /* 0x00090000c420783b */ /* 0x000fe40000004200 */
[----:B------:R2:W1:Y:S01]  /*ffd0*/  MUFU.EX2 R181, R15 ;  /* 0x0000000f00b57308 */ /* 0x0004620000000800 */
[C---:B---3--:R-:W-:Y:S03]  /*ffe0*/  HMMA.16816.F32.BF16 R92, R16.reuse, R28, R92 ;  /* 0x0000001c105c723c */ /* 0x048fe6000004185c */
[C---:B------:R-:W-:Y:S02]  /*fff0*/  FMUL.FTZ R96, R2.reuse, R96 ;  /* 0x0000006002607220 */ /* 0x040fe40000410000 */
[----:B------:R-:W-:Y:S02]  /*10000*/  FMUL.FTZ R97, R2, R97 ;  /* 0x0000006102617220 */ /* 0x000fe40000410000 */
[C---:B------:R-:W-:Y:S02]  /*10010*/  FMUL.FTZ R98, R0.reuse, R98 ;  /* 0x0000006200627220 */ /* 0x040fe40000410000 */
[----:B------:R-:W-:Y:S03]  /*10020*/  FMUL.FTZ R99, R0, R99 ;  /* 0x0000006300637220 */ /* 0x000fe60000410000 */
[C---:B------:R-:W-:Y:S02]  /*10030*/  FMUL.FTZ R100, R2.reuse, R100 ;  /* 0x0000006402647220 */ /* 0x040fe40000410000 */
[----:B------:R-:W-:Y:S02]  /*10040*/  FMUL.FTZ R101, R2, R101 ;  /* 0x0000006502657220 */ /* 0x000fe40000410000 */
[C---:B------:R-:W-:Y:S01]  /*10050*/  HMMA.16816.F32.BF16 R96, R16.reuse, R30, R96 ;  /* 0x0000001e1060723c */ /* 0x040fe20000041860 */
[----:B------:R-:W3:Y:S02]  /*10060*/  LDSM.16.MT88.4 R28, [R196+0x6100] ;  /* 0x00610000c41c783b */ /* 0x000ee40000004200 */
[C---:B------:R-:W-:Y:S02]  /*10070*/  FMUL.FTZ R102, R0.reuse, R102 ;  /* 0x0000006600667220 */ /* 0x040fe40000410000 */
[----:B------:R-:W-:Y:S02]  /*10080*/  FMUL.FTZ R103, R0, R103 ;  /* 0x0000006700677220 */ /* 0x000fe40000410000 */
[C---:B------:R-:W-:Y:S02]  /*10090*/  FMUL.FTZ R104, R2.reuse, R104 ;  /* 0x0000006802687220 */ /* 0x040fe40000410000 */
[----:B------:R-:W-:Y:S03]  /*100a0*/  FMUL.FTZ R105, R2, R105 ;  /* 0x0000006902697220 */ /* 0x000fe60000410000 */
[C---:B-1----:R-:W-:Y:S03]  /*100b0*/  HMMA.16816.F32.BF16 R100, R16.reuse, R20, R100 ;  /* 0x000000141064723c */ /* 0x042fe60000041864 */
[C---:B------:R-:W-:Y:S02]  /*100c0*/  FMUL.FTZ R106, R0.reuse, R106 ;  /* 0x0000006a006a7220 */ /* 0x040fe40000410000 */
[----:B------:R-:W-:Y:S02]  /*100d0*/  FMUL.FTZ R107, R0, R107 ;  /* 0x0000006b006b7220 */ /* 0x000fe40000410000 */
[--C-:B--2---:R-:W-:Y:S02]  /*100e0*/  FFMA.FTZ R15, R159, c[0x0][0x2d0], -R14.reuse ;  /* 0x0000b4009f0f7a23 */ /* 0x104fe4000001080e */
[C---:B------:R-:W-:Y:S02]  /*100f0*/  FMUL.FTZ R108, R2.reuse, R108 ;  /* 0x0000006c026c7220 */ /* 0x040fe40000410000 */
[----:B------:R1:W-:Y:S01]  /*10100*/  MUFU.EX2 R173, R15 ;  /* 0x0000000f00ad7308 */ /* 0x0003e20000000800 */
[C---:B------:R-:W-:Y:S01]  /*10110*/  HMMA.16816.F32.BF16 R104, R16.reuse, R22, R104 ;  /* 0x000000161068723c */ /* 0x040fe20000041868 */
[----:B------:R-:W2:Y:S02]  /*10120*/  LDSM.16.MT88.4 R20, [R195+0x6100] ;  /* 0x00610000c314783b */ /* 0x000ea40000004200 */
[----:B------:R-:W-:Y:S02]  /*10130*/  FMUL.FTZ R109, R2, R109 ;  /* 0x0000006d026d7220 */ /* 0x000fe40000410000 */
[C---:B------:R-:W-:Y:S02]  /*10140*/  FMUL.FTZ R110, R0.reuse, R110 ;  /* 0x0000006e006e7220 */ /* 0x040fe40000410000 */
[----:B------:R-:W-:Y:S02]  /*10150*/  FMUL.FTZ R111, R0, R111 ;  /* 0x0000006f006f7220 */ /* 0x000fe40000410000 */
[C---:B------:R-:W-:Y:S03]  /*10160*/  FMUL.FTZ R112, R2.reuse, R112 ;  /* 0x0000007002707220 */ /* 0x040fe60000410000 */
[----:B------:R-:W-:Y:S02]  /*10170*/  FMUL.FTZ R113, R2, R113 ;  /* 0x0000007102717220 */ /* 0x000fe40000410000 */
        /* <DEDUP_REMOVED lines=9> */
[C---:B------:R-:W-:Y:S02]  /*10210*/  FMUL.FTZ R120, R2.reuse, R120 ;  /* 0x0000007802787220 */ /* 0x040fe40000410000 */
[----:B------:R-:W-:Y:S03]  /*10220*/  FMUL.FTZ R121, R2, R121 ;  /* 0x0000007902797220 */ /* 0x000fe60000410000 */
[C---:B---3--:R-:W-:Y:S03]  /*10230*/  HMMA.16816.F32.BF16 R116, R16.reuse, R28, R116 ;  /* 0x0000001c1074723c */ /* 0x048fe60000041874 */
[C---:B------:R-:W-:Y:S02]  /*10240*/  FMUL.FTZ R122, R0.reuse, R122 ;  /* 0x0000007a007a7220 */ /* 0x040fe40000410000 */
[----:B------:R-:W-:Y:S02]  /*10250*/  FMUL.FTZ R123, R0, R123 ;  /* 0x0000007b007b7220 */ /* 0x000fe40000410000 */
[--C-:B-1----:R-:W-:Y:S02]  /*10260*/  FFMA.FTZ R15, R168, c[0x0][0x2d0], -R14.reuse ;  /* 0x0000b400a80f7a23 */ /* 0x102fe4000001080e */
[C---:B------:R-:W-:Y:S02]  /*10270*/  FMUL.FTZ R124, R2.reuse, R124 ;  /* 0x0000007c027c7220 */ /* 0x040fe40000410000 */
[----:B------:R1:W3:Y:S01]  /*10280*/  MUFU.EX2 R172, R15 ;  /* 0x0000000f00ac7308 */ /* 0x0002e20000000800 */
[C---:B------:R-:W-:Y:S01]  /*10290*/  HMMA.16816.F32.BF16 R120, R16.reuse, R30, R120 ;  /* 0x0000001e1078723c */ /* 0x040fe20000041878 */
[----:B------:R-:W5:Y:S02]  /*102a0*/  LDSM.16.MT88.4 R28, [R194+0x900] ;  /* 0x00090000c21c783b */ /* 0x000f640000004200 */
[----:B------:R-:W-:Y:S02]  /*102b0*/  FMUL.FTZ R125, R2, R125 ;  /* 0x0000007d027d7220 */ /* 0x000fe40000410000 */
[C---:B------:R-:W-:Y:S02]  /*102c0*/  FMUL.FTZ R126, R0.reuse, R126 ;  /* 0x0000007e007e7220 */ /* 0x040fe40000410000 */
[----:B------:R-:W-:Y:S02]  /*102d0*/  FMUL.FTZ R127, R0, R127 ;  /* 0x0000007f007f7220 */ /* 0x000fe40000410000 */
[C---:B------:R-:W-:Y:S03]  /*102e0*/  FMUL.FTZ R128, R2.reuse, R128 ;  /* 0x0000008002807220 */ /* 0x040fe60000410000 */
[----:B------:R-:W-:Y:S02]  /*102f0*/  FMUL.FTZ R129, R2, R129 ;  /* 0x0000008102817220 */ /* 0x000fe40000410000 */
[C---:B--2---:R-:W-:Y:S03]  /*10300*/  HMMA.16816.F32.BF16 R124, R16.reuse, R20, R124 ;  /* 0x00000014107c723c */ /* 0x044fe6000004187c */
[C---:B------:R-:W-:Y:S02]  /*10310*/  FMUL.FTZ R130, R0.reuse, R130 ;  /* 0x0000008200827220 */ /* 0x040fe40000410000 */
[----:B------:R-:W-:Y:S02]  /*10320*/  FMUL.FTZ R131, R0, R131 ;  /* 0x0000008300837220 */ /* 0x000fe40000410000 */
[--C-:B-1----:R-:W-:Y:S05]  /*10330*/  FFMA.FTZ R15, R174, c[0x0][0x2d0], -R13.reuse ;  /* 0x0000b400ae0f7a23 */ /* 0x102fea000001080d */
[----:B------:R-:W-:Y:S01]  /*10340*/  HMMA.16816.F32.BF16 R128, R16, R22, R128 ;  /* 0x000000161080723c */ /* 0x000fe20000041880 */
[----:B------:R-:W1:Y:S01]  /*10350*/  LDSM.16.MT88.4 R20, [R195+0x900] ;  /* 0x00090000c314783b */ /* 0x000e620000004200 */
[----:B------:R2:W-:Y:S05]  /*10360*/  MUFU.EX2 R224, R15 ;  /* 0x0000000f00e07308 */ /* 0x0005ea0000000800 */
[----:B------:R-:W-:Y:S02]  /*10370*/  F2FP.BF16.PACK_AB R16, R227, R228 ;  /* 0x000000e4e310723e */ /* 0x000fe400000010ff */
[----:B----4-:R-:W-:Y:S03]  /*10380*/  F2FP.BF16.PACK_AB R18, R225, R226 ;  /* 0x000000e2e112723e */ /* 0x010fe600000010ff */
[----:B------:R-:W-:Y:S02]  /*10390*/  F2FP.BF16.PACK_AB R17, R181, R182 ;  /* 0x000000b6b511723e */ /* 0x000fe400000010ff */
[----:B---3--:R-:W-:Y:S07]  /*103a0*/  F2FP.BF16.PACK_AB R19, R172, R173 ;  /* 0x000000adac13723e */ /* 0x008fee00000010ff */
[C---:B-----5:R-:W-:Y:S03]  /*103b0*/  HMMA.16816.F32.BF16 R4, R16.reuse, R24, R4 ;  /* 0x000000181004723c */ /* 0x060fe60000041804 */
[--C-:B--2---:R-:W-:Y:S05]  /*103c0*/  FFMA.FTZ R15, R177, c[0x0][0x2d0], -R13.reuse ;  /* 0x0000b400b10f7a23 */ /* 0x104fea000001080d */
[C---:B------:R-:W-:Y:S01]  /*103d0*/  HMMA.16816.F32.BF16 R8, R16.reuse, R26, R8 ;  /* 0x0000001a1008723c */ /* 0x040fe20000041808 */
[----:B------:R-:W2:Y:S01]  /*103e0*/  LDSM.16.MT88.4 R24, [R193+0x2900] ;  /* 0x00290000c118783b */ /* 0x000ea20000004200 */
[----:B------:R3:W4:Y:S06]  /*103f0*/  MUFU.EX2 R223, R15 ;  /* 0x0000000f00df7308 */ /* 0x00072c0000000800 */
[C---:B------:R-:W-:Y:S08]  /*10400*/  HMMA.16816.F32.BF16 R132, R16.reuse, R28, R132 ;  /* 0x0000001c1084723c */ /* 0x040ff00000041884 */
[C---:B------:R-:W-:Y:S01]  /*10410*/  HMMA.16816.F32.BF16 R136, R16.reuse, R30, R136 ;  /* 0x0000001e1088723c */ /* 0x040fe20000041888 */
[----:B------:R-:W5:Y:S07]  /*10420*/  LDSM.16.MT88.4 R28, [R194+0x2900] ;  /* 0x00290000c21c783b */ /* 0x000f6e0000004200 */
[C---:B------:R-:W-:Y:S04]  /*10430*/  HMMA.16816.F32.BF16 R140, R16.reuse, R32, R140 ;  /* 0x00000020108c723c */ /* 0x040fe8000004188c */
[--C-:B---3--:R-:W-:Y:S04]  /*10440*/  FFMA.FTZ R15, R178, c[0x0][0x2d0], -R13.reuse ;  /* 0x0000b400b20f7a23 */ /* 0x108fe8000001080d */
[C---:B------:R-:W-:Y:S01]  /*10450*/  HMMA.16816.F32.BF16 R144, R16.reuse, R34, R144 ;  /* 0x000000221090723c */ /* 0x040fe20000041890 */
[----:B------:R-:W3:Y:S01]  /*10460*/  LDSM.16.MT88.4 R32, [R196+0x2900] ;  /* 0x00290000c420783b */ /* 0x000ee20000004200 */
[----:B------:R4:W-:Y:S06]  /*10470*/  MUFU.EX2 R222, R15 ;  /* 0x0000000f00de7308 */ /* 0x0009ec0000000800 */
[C---:B-1----:R-:W-:Y:S08]  /*10480*/  HMMA.16816.F32.BF16 R148, R16.reuse, R20, R148 ;  /* 0x000000141094723c */ /* 0x042ff00000041894 */
[C---:B------:R-:W-:Y:S01]  /*10490*/  HMMA.16816.F32.BF16 R152, R16.reuse, R22, R152 ;  /* 0x000000161098723c */ /* 0x040fe20000041898 */
[----:B------:R-:W1:Y:S07]  /*104a0*/  LDSM.16.MT88.4 R20, [R195+0x2900] ;  /* 0x00290000c314783b */ /* 0x000e6e0000004200 */
[C---:B--2---:R-:W-:Y:S04]  /*104b0*/  HMMA.16816.F32.BF16 R36, R16.reuse, R24, R36 ;  /* 0x000000181024723c */ /* 0x044fe80000041824 */
[--C-:B----4-:R-:W-:Y:S04]  /*104c0*/  FFMA.FTZ R15, R179, c[0x0][0x2d0], -R13.reuse ;  /* 0x0000b400b30f7a23 */ /* 0x110fe8000001080d */
[C---:B------:R-:W-:Y:S01]  /*104d0*/  HMMA.16816.F32.BF16 R40, R16.reuse, R26, R40 ;  /* 0x0000001a1028723c */ /* 0x040fe20000041828 */
[----:B------:R-:W2:Y:S01]  /*104e0*/  LDSM.16.MT88.4 R24, [R193+0x4900] ;  /* 0x00490000c118783b */ /* 0x000ea20000004200 */
[----:B------:R4:W1:Y:S06]  /*104f0*/  MUFU.EX2 R178, R15 ;  /* 0x0000000f00b27308 */ /* 0x00086c0000000800 */
[C---:B-----5:R-:W-:Y:S08]  /*10500*/  HMMA.16816.F32.BF16 R44, R16.reuse, R28, R44 ;  /* 0x0000001c102c723c */ /* 0x060ff0000004182c */
[C---:B------:R-:W-:Y:S01]  /*10510*/  HMMA.16816.F32.BF16 R48, R16.reuse, R30, R48 ;  /* 0x0000001e1030723c */ /* 0x040fe20000041830 */
[----:B------:R-:W5:Y:S07]  /*10520*/  LDSM.16.MT88.4 R28, [R194+0x4900] ;  /* 0x00490000c21c783b */ /* 0x000f6e0000004200 */
[C---:B---3--:R-:W-:Y:S04]  /*10530*/  HMMA.16816.F32.BF16 R52, R16.reuse, R32, R52 ;  /* 0x000000201034723c */ /* 0x048fe80000041834 */
[--C-:B----4-:R-:W-:Y:S04]  /*10540*/  FFMA.FTZ R15, R169, c[0x0][0x2d0], -R14.reuse ;  /* 0x0000b400a90f7a23 */ /* 0x110fe8000001080e */
        /* <DEDUP_REMOVED lines=36> */
[----:B------:R-:W-:Y:S01]  /*10790*/  HMMA.16816.F32.BF16 R128, R16, R22, R128 ;  /* 0x000000161080723c */ /* 0x000fe20000041880 */
[----:B------:R-:W1:Y:S06]  /*107a0*/  LDSM.16.MT88.4 R20, [R195+0x1100] ;  /* 0x00110000c314783b */ /* 0x000e6c0000004200 */
[----:B------:R-:W-:Y:S02]  /*107b0*/  F2FP.BF16.PACK_AB R16, R223, R224 ;  /* 0x000000e0df10723e */ /* 0x000fe400000010ff */
[----:B------:R-:W-:Y:S03]  /*107c0*/  F2FP.BF16.PACK_AB R18, R178, R222 ;  /* 0x000000deb212723e */ /* 0x000fe600000010ff */
[----:B------:R-:W-:Y:S01]  /*107d0*/  F2FP.BF16.PACK_AB R17, R170, R171 ;  /* 0x000000abaa11723e */ /* 0x000fe200000010ff */
[--C-:B----4-:R-:W-:Y:S01]  /*107e0*/  FFMA.FTZ R15, R185, c[0x0][0x2d0], -R13.reuse ;  /* 0x0000b400b90f7a23 */ /* 0x110fe2000001080d */
[----:B------:R-:W-:Y:S03]  /*107f0*/  F2FP.BF16.PACK_AB R19, R168, R169 ;  /* 0x000000a9a813723e */ /* 0x000fe600000010ff */
[----:B------:R4:W1:Y:S04]  /*10800*/  MUFU.EX2 R176, R15 ;  /* 0x0000000f00b07308 */ /* 0x0008680000000800 */
[C---:B--2---:R-:W-:Y:S08]  /*10810*/  HMMA.16816.F32.BF16 R4, R16.reuse, R24, R4 ;  /* 0x000000181004723c */ /* 0x044ff00000041804 */
[C---:B------:R-:W-:Y:S01]  /*10820*/  HMMA.16816.F32.BF16 R8, R16.reuse, R26, R8 ;  /* 0x0000001a1008723c */ /* 0x040fe20000041808 */
[----:B------:R-:W2:Y:S07]  /*10830*/  LDSM.16.MT88.4 R24, [R193+0x3100] ;  /* 0x00310000c118783b */ /* 0x000eae0000004200 */
[C---:B-----5:R-:W-:Y:S04]  /*10840*/  HMMA.16816.F32.BF16 R132, R16.reuse, R28, R132 ;  /* 0x0000001c1084723c */ /* 0x060fe80000041884 */
[--C-:B----4-:R-:W-:Y:S02]  /*10850*/  FFMA.FTZ R15, R188, c[0x0][0x2d0], -R13.reuse ;  /* 0x0000b400bc0f7a23 */ /* 0x110fe4000001080d */
[----:B------:R-:W-:Y:S02]  /*10860*/  FFMA.FTZ R13, R189, c[0x0][0x2d0], -R13 ;  /* 0x0000b400bd0d7a23 */ /* 0x000fe4000001080d */
[C---:B------:R-:W-:Y:S01]  /*10870*/  HMMA.16816.F32.BF16 R136, R16.reuse, R30, R136 ;  /* 0x0000001e1088723c */ /* 0x040fe20000041888 */
[----:B------:R-:W4:Y:S01]  /*10880*/  LDSM.16.MT88.4 R28, [R194+0x3100] ;  /* 0x00310000c21c783b */ /* 0x000f220000004200 */
[----:B------:R5:W-:Y:S06]  /*10890*/  MUFU.EX2 R174, R13 ;  /* 0x0000000d00ae7308 */ /* 0x000bec0000000800 */
[C---:B---3--:R-:W-:Y:S04]  /*108a0*/  HMMA.16816.F32.BF16 R140, R16.reuse, R32, R140 ;  /* 0x00000020108c723c */ /* 0x048fe8000004188c */
[----:B------:R-:W-:Y:S04]  /*108b0*/  MUFU.EX2 R175, R15 ;  /* 0x0000000f00af7308 */ /* 0x000fe80000000800 */
[C---:B------:R-:W-:Y:S01]  /*108c0*/  HMMA.16816.F32.BF16 R144, R16.reuse, R34, R144 ;  /* 0x000000221090723c */ /* 0x040fe20000041890 */
[----:B------:R-:W3:Y:S07]  /*108d0*/  LDSM.16.MT88.4 R32, [R196+0x3100] ;  /* 0x00310000c420783b */ /* 0x000eee0000004200 */
[C---:B-1----:R-:W-:Y:S04]  /*108e0*/  HMMA.16816.F32.BF16 R148, R16.reuse, R20, R148 ;  /* 0x000000141094723c */ /* 0x042fe80000041894 */
[--C-:B-----5:R-:W-:Y:S04]  /*108f0*/  FFMA.FTZ R13, R183, c[0x0][0x2d0], -R14.reuse ;  /* 0x0000b400b70d7a23 */ /* 0x120fe8000001080e */
[C---:B------:R-:W-:Y:S01]  /*10900*/  HMMA.16816.F32.BF16 R152, R16.reuse, R22, R152 ;  /* 0x000000161098723c */ /* 0x040fe20000041898 */
[----:B------:R-:W1:Y:S01]  /*10910*/  LDSM.16.MT88.4 R20, [R195+0x3100] ;  /* 0x00310000c314783b */ /* 0x000e620000004200 */
[----:B------:R5:W-:Y:S06]  /*10920*/  MUFU.EX2 R159, R13 ;  /* 0x0000000d009f7308 */ /* 0x000bec0000000800 */
[C---:B--2---:R-:W-:Y:S08]  /*10930*/  HMMA.16816.F32.BF16 R36, R16.reuse, R24, R36 ;  /* 0x000000181024723c */ /* 0x044ff00000041824 */
[C---:B------:R-:W-:Y:S01]  /*10940*/  HMMA.16816.F32.BF16 R40, R16.reuse, R26, R40 ;  /* 0x0000001a1028723c */ /* 0x040fe20000041828 */
[----:B------:R-:W2:Y:S07]  /*10950*/  LDSM.16.MT88.4 R24, [R193+0x5100] ;  /* 0x00510000c118783b */ /* 0x000eae0000004200 */
[C---:B----4-:R-:W-:Y:S04]  /*10960*/  HMMA.16816.F32.BF16 R44, R16.reuse, R28, R44 ;  /* 0x0000001c102c723c */ /* 0x050fe8000004182c */
[--C-:B-----5:R-:W-:Y:S04]  /*10970*/  FFMA.FTZ R13, R186, c[0x0][0x2d0], -R14.reuse ;  /* 0x0000b400ba0d7a23 */ /* 0x120fe8000001080e */
[C---:B------:R-:W-:Y:S01]  /*10980*/  HMMA.16816.F32.BF16 R48, R16.reuse, R30, R48 ;  /* 0x0000001e1030723c */ /* 0x040fe20000041830 */
[----:B------:R-:W4:Y:S01]  /*10990*/  LDSM.16.MT88.4 R28, [R194+0x5100] ;  /* 0x00510000c21c783b */ /* 0x000f220000004200 */
[----:B------:R5:W2:Y:S06]  /*109a0*/  MUFU.EX2 R158, R13 ;  /* 0x0000000d009e7308 */ /* 0x000aac0000000800 */
[C---:B---3--:R-:W-:Y:S08]  /*109b0*/  HMMA.16816.F32.BF16 R52, R16.reuse, R32, R52 ;  /* 0x000000201034723c */ /* 0x048ff00000041834 */
[C---:B------:R-:W-:Y:S01]  /*109c0*/  HMMA.16816.F32.BF16 R56, R16.reuse, R34, R56 ;  /* 0x000000221038723c */ /* 0x040fe20000041838 */
[----:B------:R-:W3:Y:S07]  /*109d0*/  LDSM.16.MT88.4 R32, [R196+0x5100] ;  /* 0x00510000c420783b */ /* 0x000eee0000004200 */
[C---:B-1----:R-:W-:Y:S04]  /*109e0*/  HMMA.16816.F32.BF16 R60, R16.reuse, R20, R60 ;  /* 0x00000014103c723c */ /* 0x042fe8000004183c */
[--C-:B-----5:R-:W-:Y:S02]  /*109f0*/  FFMA.FTZ R13, R187, c[0x0][0x2d0], -R14.reuse ;  /* 0x0000b400bb0d7a23 */ /* 0x120fe4000001080e */
[----:B------:R-:W-:Y:S01]  /*10a00*/  FFMA.FTZ R14, R12, c[0x0][0x2d0], -R14 ;  /* 0x0000b4000c0e7a23 */ /* 0x000fe2000001080e */
[----:B------:R-:W-:Y:S01]  /*10a10*/  F2FP.BF16.PACK_AB R12, R176, R177 ;  /* 0x000000b1b00c723e */ /* 0x000fe200000010ff */
[C---:B------:R-:W-:Y:S01]  /*10a20*/  HMMA.16816.F32.BF16 R64, R16.reuse, R22, R64 ;  /* 0x000000161040723c */ /* 0x040fe20000041840 */
[----:B------:R-:W1:Y:S01]  /*10a30*/  LDSM.16.MT88.4 R20, [R195+0x5100] ;  /* 0x00510000c314783b */ /* 0x000e620000004200 */
[----:B------:R5:W-:Y:S06]  /*10a40*/  MUFU.EX2 R157, R13 ;  /* 0x0000000d009d7308 */ /* 0x000bec0000000800 */
[C---:B--2---:R-:W-:Y:S08]  /*10a50*/  HMMA.16816.F32.BF16 R68, R16.reuse, R24, R68 ;  /* 0x000000181044723c */ /* 0x044ff00000041844 */
[C---:B------:R-:W-:Y:S01]  /*10a60*/  HMMA.16816.F32.BF16 R72, R16.reuse, R26, R72 ;  /* 0x0000001a1048723c */ /* 0x040fe20000041848 */
[----:B------:R-:W2:Y:S07]  /*10a70*/  LDSM.16.MT88.4 R24, [R193+0x7100] ;  /* 0x00710000c118783b */ /* 0x000eae0000004200 */
[C---:B----4-:R-:W-:Y:S04]  /*10a80*/  HMMA.16816.F32.BF16 R76, R16.reuse, R28, R76 ;  /* 0x0000001c104c723c */ /* 0x050fe8000004184c */
[----:B-----5:R-:W-:Y:S04]  /*10a90*/  F2FP.BF16.PACK_AB R13, R158, R159 ;  /* 0x0000009f9e0d723e */ /* 0x020fe800000010ff */
        /* <DEDUP_REMOVED lines=8> */
[C---:B--2---:R-:W-:Y:S08]  /*10b20*/  HMMA.16816.F32.BF16 R100, R16.reuse, R24, R100 ;  /* 0x000000181064723c */ /* 0x044ff00000041864 */
[C---:B------:R-:W-:Y:S01]  /*10b30*/  HMMA.16816.F32.BF16 R104, R16.reuse, R26, R104 ;  /* 0x0000001a1068723c */ /* 0x040fe20000041868 */
[----:B------:R-:W2:Y:S07]  /*10b40*/  LDSM.16.MT88.4 R24, [R194+0x1900] ;  /* 0x00190000c218783b */ /* 0x000eae0000004200 */
[C---:B----4-:R-:W-:Y:S01]  /*10b50*/  HMMA.16816.F32.BF16 R108, R16.reuse, R28, R108 ;  /* 0x0000001c106c723c */ /* 0x050fe2000004186c */
[----:B------:R3:W4:Y:S07]  /*10b60*/  MUFU.EX2 R28, R14 ;  /* 0x0000000e001c7308 */ /* 0x00072e0000000800 */
[C---:B------:R-:W-:Y:S08]  /*10b70*/  HMMA.16816.F32.BF16 R112, R16.reuse, R30, R112 ;  /* 0x0000001e1070723c */ /* 0x040ff00000041870 */
[C---:B-1----:R-:W-:Y:S08]  /*10b80*/  HMMA.16816.F32.BF16 R116, R16.reuse, R20, R116 ;  /* 0x000000141074723c */ /* 0x042ff00000041874 */
[C---:B------:R-:W-:Y:S01]  /*10b90*/  HMMA.16816.F32.BF16 R120, R16.reuse, R22, R120 ;  /* 0x000000161078723c */ /* 0x040fe20000041878 */
[----:B------:R-:W-:Y:S03]  /*10ba0*/  LDSM.16.MT88.4 R20, [R194+0x3900] ;  /* 0x00390000c214783b */ /* 0x000fe60000004200 */
[----:B---3--:R-:W-:Y:S02]  /*10bb0*/  F2FP.BF16.PACK_AB R14, R174, R175 ;  /* 0x000000afae0e723e */ /* 0x008fe400000010ff */
[----:B----4-:R-:W-:Y:S02]  /*10bc0*/  F2FP.BF16.PACK_AB R15, R28, R157 ;  /* 0x0000009d1c0f723e */ /* 0x010fe400000010ff */
[C---:B------:R-:W-:Y:S08]  /*10bd0*/  HMMA.16816.F32.BF16 R124, R16.reuse, R32, R124 ;  /* 0x00000020107c723c */ /* 0x040ff0000004187c */
[----:B------:R-:W-:Y:S01]  /*10be0*/  HMMA.16816.F32.BF16 R128, R16, R34, R128 ;  /* 0x000000221080723c */ /* 0x000fe20000041880 */
[----:B------:R-:W1:Y:S07]  /*10bf0*/  LDSM.16.MT88.4 R16, [R196+0x1900] ;  /* 0x00190000c410783b */ /* 0x000e6e0000004200 */
[C---:B------:R-:W-:Y:S01]  /*10c00*/  HMMA.16816.F32.BF16 R160, R12.reuse, R164, R4 ;  /* 0x000000a40ca0723c */ /* 0x040fe20000041804 */
[----:B------:R-:W3:Y:S07]  /*10c10*/  LDSM.16.MT88.4 R4, [R195+0x1900] ;  /* 0x00190000c304783b */ /* 0x000eee0000004200 */
[C---:B------:R-:W-:Y:S01]  /*10c20*/  HMMA.16816.F32.BF16 R164, R12.reuse, R166, R8 ;  /* 0x000000a60ca4723c */ /* 0x040fe20000041808 */
[----:B------:R-:W4:Y:S07]  /*10c30*/  LDSM.16.MT88.4 R8, [R193+0x3900] ;  /* 0x00390000c108783b */ /* 0x000f2e0000004200 */
[C---:B--2---:R-:W-:Y:S08]  /*10c40*/  HMMA.16816.F32.BF16 R132, R12.reuse, R24, R132 ;  /* 0x000000180c84723c */ /* 0x044ff00000041884 */
[C---:B------:R-:W-:Y:S08]  /*10c50*/  HMMA.16816.F32.BF16 R136, R12.reuse, R26, R136 ;  /* 0x0000001a0c88723c */ /* 0x040ff00000041888 */
[C---:B-1----:R-:W-:Y:S08]  /*10c60*/  HMMA.16816.F32.BF16 R140, R12.reuse, R16, R140 ;  /* 0x000000100c8c723c */ /* 0x042ff0000004188c */
[C---:B------:R-:W-:Y:S01]  /*10c70*/  HMMA.16816.F32.BF16 R144, R12.reuse, R18, R144 ;  /* 0x000000120c90723c */ /* 0x040fe20000041890 */
[----:B------:R-:W1:Y:S07]  /*10c80*/  LDSM.16.MT88.4 R16, [R196+0x3900] ;  /* 0x00390000c410783b */ /* 0x000e6e0000004200 */
[C---:B---3--:R-:W-:Y:S08]  /*10c90*/  HMMA.16816.F32.BF16 R148, R12.reuse, R4, R148 ;  /* 0x000000040c94723c */ /* 0x048ff00000041894 */
[C---:B------:R-:W-:Y:S01]  /*10ca0*/  HMMA.16816.F32.BF16 R152, R12.reuse, R6, R152 ;  /* 0x000000060c98723c */ /* 0x040fe20000041898 */
[----:B------:R-:W2:Y:S07]  /*10cb0*/  LDSM.16.MT88.4 R4, [R195+0x3900] ;  /* 0x00390000c304783b */ /* 0x000eae0000004200 */
[C---:B----4-:R-:W-:Y:S08]  /*10cc0*/  HMMA.16816.F32.BF16 R36, R12.reuse, R8, R36 ;  /* 0x000000080c24723c */ /* 0x050ff00000041824 */
[C---:B------:R-:W-:Y:S01]  /*10cd0*/  HMMA.16816.F32.BF16 R40, R12.reuse, R10, R40 ;  /* 0x0000000a0c28723c */ /* 0x040fe20000041828 */
[----:B------:R-:W3:Y:S07]  /*10ce0*/  LDSM.16.MT88.4 R8, [R193+0x5900] ;  /* 0x00590000c108783b */ /* 0x000eee0000004200 */
[C---:B------:R-:W-:Y:S08]  /*10cf0*/  HMMA.16816.F32.BF16 R44, R12.reuse, R20, R44 ;  /* 0x000000140c2c723c */ /* 0x040ff0000004182c */
[C---:B------:R-:W-:Y:S01]  /*10d00*/  HMMA.16816.F32.BF16 R48, R12.reuse, R22, R48 ;  /* 0x000000160c30723c */ /* 0x040fe20000041830 */
[----:B------:R-:W4:Y:S07]  /*10d10*/  LDSM.16.MT88.4 R20, [R194+0x5900] ;  /* 0x00590000c214783b */ /* 0x000f2e0000004200 */
        /* <DEDUP_REMOVED lines=18> */
[C---:B---3--:R-:W-:Y:S07]  /*10e40*/  HMMA.16816.F32.BF16 R100, R12.reuse, R8, R100 ;  /* 0x000000080c64723c */ /* 0x048fee0000041864 */
[----:B------:R-:W-:Y:S01]  /*10e50*/  FFMA.FTZ R8, R2, R243, R229 ;  /* 0x000000f302087223 */ /* 0x000fe200000100e5 */
[C---:B------:R-:W-:Y:S04]  /*10e60*/  HMMA.16816.F32.BF16 R104, R12.reuse, R10, R104 ;  /* 0x0000000a0c68723c */ /* 0x040fe80000041868 */
[----:B------:R-:W-:Y:S02]  /*10e70*/  FFMA.FTZ R2, R0, R244, R221 ;  /* 0x000000f400027223 */ /* 0x000fe400000100dd */
[----:B------:R-:W-:Y:S02]  /*10e80*/  FADD.FTZ R0, R240, R8 ;  /* 0x00000008f0007221 */ /* 0x000fe40000010000 */
[----:B------:R-:W-:Y:S01]  /*10e90*/  FADD.FTZ R2, R220, R2 ;  /* 0x00000002dc027221 */ /* 0x000fe20000010000 */
[C---:B----4-:R-:W-:Y:S03]  /*10ea0*/  HMMA.16816.F32.BF16 R108, R12.reuse, R20, R108 ;  /* 0x000000140c6c723c */ /* 0x050fe6000004186c */
        /* <DEDUP_REMOVED lines=15> */
[C---:B--2---:R-:W-:Y:S03]  /*10fa0*/  HMMA.16816.F32.BF16 R124, R12.reuse, R4, R124 ;  /* 0x000000040c7c723c */ /* 0x044fe6000004187c */
        /* <DEDUP_REMOVED lines=15> */
[----:B------:R-:W-:Y:S01]  /*110a0*/  FADD.FTZ R2, R157, R0 ;  /* 0x000000009d027221 */ /* 0x000fe20000010000 */
[----:B------:R-:W-:Y:S01]  /*110b0*/  IADD3 R0, R219, -0x1, RZ ;  /* 0xffffffffdb007810 */ /* 0x000fe20007ffe0ff */
[----:B------:R-:W-:Y:S01]  /*110c0*/  FADD.FTZ R243, R174, R4 ;  /* 0x00000004aef37221 */ /* 0x000fe20000010000 */
[----:B------:R-:W-:Y:S01]  /*110d0*/  MOV R157, R156 ;  /* 0x0000009c009d7202 */ /* 0x000fe20000000f00 */
[----:B------:R-:W-:Y:S01]  /*110e0*/  FADD.FTZ R244, R28, R2 ;  /* 0x000000021cf47221 */ /* 0x000fe20000010000 */
[----:B------:R-:W-:Y:S01]  /*110f0*/  MOV R219, R0 ;  /* 0x0000000000db7202 */ /* 0x000fe20000000f00 */
[----:B------:R-:W-:-:S05]  /*11100*/  @P0 BRA `(.L_x_910) ;  /* 0xffffc22000000947 */ /* 0x000fca000383ffff */
.L_x_901:
[----:B------:R-:W2:Y:S01]  /*11110*/  SHFL.BFLY PT, R6, R243, 0x2, 0x1f ;  /* 0x0c401f00f3067f89 */ /* 0x000ea200000e0000 */
[----:B------:R-:W-:-:S03]  /*11120*/  PLOP3.LUT P2, PT, PT, PT, PT, 0x8, 0x0 ;  /* 0x000000000000781c */ /* 0x000fc60003f4e170 */
[----:B------:R-:W3:Y:S01]  /*11130*/  SHFL.BFLY PT, R0, R244, 0x2, 0x1f ;  /* 0x0c401f00f4007f89 */ /* 0x000ee200000e0000 */
[----:B--2---:R-:W-:Y:S02]  /*11140*/  FADD.FTZ R6, R6, R243 ;  /* 0x000000f306067221 */ /* 0x004fe40000010000 */
[----:B---3--:R-:W-:-:S03]  /*11150*/  FADD.FTZ R0, R0, R244 ;  /* 0x000000f400007221 */ /* 0x008fc60000010000 */
[----:B------:R-:W2:Y:S04]  /*11160*/  SHFL.BFLY PT, R2, R6, 0x1, 0x1f ;  /* 0x0c201f0006027f89 */ /* 0x000ea800000e0000 */
[----:B------:R-:W3:Y:S01]  /*11170*/  SHFL.BFLY PT, R7, R0, 0x1, 0x1f ;  /* 0x0c201f0000077f89 */ /* 0x000ee200000e0000 */
[----:B--2---:R-:W-:Y:S01]  /*11180*/  FADD.FTZ R6, R6, R2 ;  /* 0x0000000206067221 */ /* 0x004fe20000010000 */
[----:B------:R-:W-:Y:S01]  /*11190*/  MOV R2, RZ ;  /* 0x000000ff00027202 */ /* 0x000fe20000000f00 */
[----:B---3--:R-:W-:-:S03]  /*111a0*/  FADD.FTZ R7, R0, R7 ;  /* 0x0000000700077221 */ /* 0x008fc60000010000 */
[----:B------:R-:W-:Y:S02]  /*111b0*/  FSETP.NE.FTZ.AND P1, PT, R6, RZ, PT ;  /* 0x000000ff0600720b */ /* 0x000fe40003f35000 */
[----:B------:R-:W-:Y:S02]  /*111c0*/  MOV R0, RZ ;  /* 0x000000ff00007202 */ /* 0x000fe40000000f00 */
[----:B------:R-:W-:-:S09]  /*111d0*/  FSETP.NE.FTZ.AND P0, PT, R7, RZ, PT ;  /* 0x000000ff0700720b */ /* 0x000fd20003f15000 */
[----:B------:R-:W2:Y:S01]  /*111e0*/  @P1 MUFU.RCP R2, R6 ;  /* 0x0000000600021308 */ /* 0x000ea20000001000 */
[----:B-1----:R-:W-:-:S05]  /*111f0*/  @P1 MOV R4, 0x3f317218 ;  /* 0x3f31721800041802 */ /* 0x002fca0000000f00 */
[----:B------:R-:W-:Y:S02]  /*11200*/  @P1 FMUL.FTZ R5, R4, c[0x0][0x2d0] ;  /* 0x0000b40004051a20 */ /* 0x000fe40000410000 */
[----:B------:R-:W-:Y:S08]  /*11210*/  @P0 MUFU.RCP R0, R7 ;  /* 0x0000000700000308 */ /* 0x000ff00000001000 */
[----:B------:R-:W1:Y:S01]  /*11220*/  @P1 MUFU.LG2 R6, R6 ;  /* 0x0000000600061308 */ /* 0x000e620000000c00 */
[----:B--2---:R-:W-:-:S02]  /*11230*/  FMUL.FTZ R10, R2, R40 ;  /* 0x00000028020a7220 */ /* 0x004fc40000410000 */
[C---:B------:R-:W-:Y:S02]  /*11240*/  FMUL.FTZ R8, R2.reuse, R44 ;  /* 0x0000002c02087220 */ /* 0x040fe40000410000 */
[C---:B------:R-:W-:Y:S02]  /*11250*/  FMUL.FTZ R160, R2.reuse, R160 ;  /* 0x000000a002a07220 */ /* 0x040fe40000410000 */
[C---:B------:R-:W-:Y:S01]  /*11260*/  FMUL.FTZ R161, R2.reuse, R161 ;  /* 0x000000a102a17220 */ /* 0x040fe20000410000 */
[----:B------:R-:W2:Y:S01]  /*11270*/  @P0 MUFU.LG2 R7, R7 ;  /* 0x0000000700070308 */ /* 0x000ea20000000c00 */
        /* <DEDUP_REMOVED lines=61> */
[----:B------:R-:W-:Y:S01]  /*11650*/  FMUL.FTZ R22, R2, R129 ;  /* 0x0000008102167220 */ /* 0x000fe20000410000 */
[----:B------:R-:W-:Y:S01]  /*11660*/  @P0 MOV R2, 0x3f317218 ;  /* 0x3f31721800020802 */ /* 0x000fe20000000f00 */
[----:B-1----:R-:W-:Y:S02]  /*11670*/  @P1 FMUL.FTZ R6, R6, 0.69314718246459960938 ;  /* 0x3f31721806061820 */ /* 0x002fe40000410000 */
[----:B--2---:R-:W-:Y:S02]  /*11680*/  @P0 FMUL.FTZ R4, R7, 0.69314718246459960938 ;  /* 0x3f31721807040820 */ /* 0x004fe40000410000 */
[----:B------:R-:W-:Y:S02]  /*11690*/  @P0 FMUL.FTZ R2, R2, c[0x0][0x2d0] ;  /* 0x0000b40002020a20 */ /* 0x000fe40000410000 */
        /* <DEDUP_REMOVED lines=63> */
[----:B------:R-:W-:Y:S02]  /*11a90*/  FMUL.FTZ R131, R0, R131 ;  /* 0x0000008300837220 */ /* 0x000fe40000410000 */
[----:B------:R-:W-:Y:S02]  /*11aa0*/  @P1 FFMA.FTZ R36, R5, R156, R6 ;  /* 0x0000009c05241223 */ /* 0x000fe40000010006 */
[----:B------:R-:W-:Y:S02]  /*11ab0*/  @P0 FFMA.FTZ R37, R2, R3, R4 ;  /* 0x0000000302250223 */ /* 0x000fe40000010004 */
.L_x_874:
        /* <DEDUP_REMOVED lines=9> */
[----:B------:R-:W-:Y:S01]  /*11b50*/  F2FP.BF16.PACK_AB R34, R34, R80 ;  /* 0x000000502222723e */ /* 0x000fe200000010ff */
[----:B------:R-:W-:Y:S01]  /*11b60*/  IMAD.MOV.U32 R80, RZ, RZ, c[0x0][0x4e8] ;  /* 0x00013a00ff507624 */ /* 0x000fe200078e00ff */
[----:B------:R-:W-:Y:S01]  /*11b70*/  F2FP.BF16.PACK_AB R41, R161, R160 ;  /* 0x000000a0a129723e */ /* 0x000fe200000010ff */
[----:B------:R-:W4:Y:S01]  /*11b80*/  S2R R83, SR_CTAID.X ;  /* 0x0000000000537919 */ /* 0x000f220000002500 */
[----:B------:R-:W-:Y:S02]  /*11b90*/  F2FP.BF16.PACK_AB R162, R163, R162 ;  /* 0x000000a2a3a2723e */ /* 0x000fe400000010ff */
[C---:B------:R-:W-:Y:S01]  /*11ba0*/  ISETP.NE.AND P3, PT, R80.reuse, 0x1, PT ;  /* 0x000000015000780c */ /* 0x040fe20003f65270 */
[----:B------:R-:W-:Y:S01]  /*11bb0*/  IMAD R80, R80, c[0x0][0x388], RZ ;  /* 0x0000e20050507a24 */ /* 0x000fe200078e02ff */
[----:B------:R-:W-:Y:S01]  /*11bc0*/  BAR.SYNC.DEFER_BLOCKING 0x1, 0x100 ;  /* 0x0044000000007b1d */ /* 0x000fe20000010000 */
[----:B------:R-:W-:-:S02]  /*11bd0*/  F2FP.BF16.PACK_AB R53, R165, R164 ;  /* 0x000000a4a535723e */ /* 0x000fc400000010ff */
[----:B------:R-:W-:Y:S02]  /*11be0*/  F2FP.BF16.PACK_AB R166, R167, R166 ;  /* 0x000000a6a7a6723e */ /* 0x000fe400000010ff */
        /* <DEDUP_REMOVED lines=59> */
[C---:B------:R-:W-:Y:S01]  /*11fa0*/  LOP3.LUT R4, R8.reuse, 0x1, RZ, 0xc0, !PT ;  /* 0x0000000108047812 */ /* 0x040fe200078ec0ff */
[----:B------:R-:W-:Y:S01]  /*11fb0*/  IMAD.SHL.U32 R5, R8, 0x40, RZ ;  /* 0x0000004008057824 */ /* 0x000fe200078e00ff */
[----:B------:R-:W-:Y:S01]  /*11fc0*/  LOP3.LUT R10, R2, R3, RZ, 0x3c, !PT ;  /* 0x00000003020a7212 */ /* 0x000fe200078e3cff */
[----:B------:R-:W-:Y:S01]  /*11fd0*/  @P3 IMAD.HI.U32 R3, R7, c[0x0][0x4ec], RZ ;  /* 0x00013b0007033a27 */ /* 0x000fe200078e00ff */
[----:B------:R-:W-:-:S02]  /*11fe0*/  ISETP.NE.U32.AND P4, PT, R4, 0x1, PT ;  /* 0x000000010400780c */ /* 0x000fc40003f85070 */
[----:B------:R-:W-:Y:S01]  /*11ff0*/  SHF.R.S32.HI R4, RZ, 0x2, R15 ;  /* 0x00000002ff047819 */ /* 0x000fe2000001140f */
[----:B------:R-:W-:Y:S01]  /*12000*/  IMAD.MOV.U32 R2, RZ, RZ, R7 ;  /* 0x000000ffff027224 */ /* 0x000fe200078e0007 */
[----:B------:R-:W-:Y:S02]  /*12010*/  @P3 SHF.R.U32.HI R2, RZ, c[0x0][0x4f0], R3 ;  /* 0x00013c00ff023a19 */ /* 0x000fe40000011603 */
[----:B------:R-:W-:Y:S01]  /*12020*/  LOP3.LUT R8, R5, 0x1c0, RZ, 0xc0, !PT ;  /* 0x000001c005087812 */ /* 0x000fe200078ec0ff */
[----:B------:R-:W-:Y:S01]  /*12030*/  IMAD R3, R6, 0x10, R4 ;  /* 0x0000001006037824 */ /* 0x000fe200078e0204 */
[----:B------:R-:W-:Y:S01]  /*12040*/  F2FP.BF16.PACK_AB R141, R141, R140 ;  /* 0x0000008c8d8d723e */ /* 0x000fe200000010ff */
[----:B------:R-:W-:Y:S01]  /*12050*/  IMAD.SHL.U32 R6, R20, 0x8, RZ ;  /* 0x0000000814067824 */ /* 0x000fe200078e00ff */
[----:B------:R-:W-:Y:S01]  /*12060*/  LEA.HI R9, R8, R8, RZ, 0x1d ;  /* 0x0000000808097211 */ /* 0x000fe200078fe8ff */
[----:B------:R-:W-:Y:S01]  /*12070*/  IMAD.IADD R5, R13, 0x1, R18 ;  /* 0x000000010d057824 */ /* 0x000fe200078e0212 */
[----:B------:R-:W-:Y:S01]  /*12080*/  F2FP.BF16.PACK_AB R142, R143, R142 ;  /* 0x0000008e8f8e723e */ /* 0x000fe200000010ff */
[----:B------:R-:W-:Y:S01]  /*12090*/  IMAD.MOV R8, RZ, RZ, -R2 ;  /* 0x000000ffff087224 */ /* 0x000fe200078e0a02 */
[----:B------:R-:W-:Y:S01]  /*120a0*/  LOP3.LUT R18, R10, 0x7ffffe00, R6, 0xf8, !PT ;  /* 0x7ffffe000a127812 */ /* 0x000fe200078ef806 */
[----:B------:R-:W-:Y:S01]  /*120b0*/  IMAD.MOV.U32 R4, RZ, RZ, R12 ;  /* 0x000000ffff047224 */ /* 0x000fe200078e000c */
[----:B------:R-:W-:Y:S01]  /*120c0*/  SHF.R.S32.HI R6, RZ, 0x1f, R2 ;  /* 0x0000001fff067819 */ /* 0x000fe20000011402 */
[----:B------:R-:W-:Y:S01]  /*120d0*/  IMAD R12, R8, c[0x0][0x4e8], R7 ;  /* 0x00013a00080c7a24 */ /* 0x000fe200078e0207 */
[----:B------:R-:W-:Y:S01]  /*120e0*/  F2FP.BF16.PACK_AB R144, R145, R144 ;  /* 0x000000909190723e */ /* 0x000fe200000010ff */
[----:B------:R-:W-:Y:S01]  /*120f0*/  IMAD R8, R11, 0x8, R3 ;  /* 0x000000080b087824 */ /* 0x000fe200078e0203 */
[----:B------:R-:W-:Y:S01]  /*12100*/  F2FP.BF16.PACK_AB R146, R147, R146 ;  /* 0x000000929392723e */ /* 0x000fe200000010ff */
[----:B------:R-:W-:Y:S01]  /*12110*/  IMAD.U32 R10, R14, 0x2, R9 ;  /* 0x000000020e0a7824 */ /* 0x000fe200078e0009 */
[----:B------:R-:W-:Y:S01]  /*12120*/  F2FP.BF16.PACK_AB R148, R149, R148 ;  /* 0x000000949594723e */ /* 0x000fe200000010ff */
[----:B------:R-:W-:Y:S01]  /*12130*/  IMAD R9, R6, c[0x0][0x3e0], RZ ;  /* 0x0000f80006097a24 */ /* 0x000fe200078e02ff */
[----:B------:R-:W-:Y:S01]  /*12140*/  F2FP.BF16.PACK_AB R150, R151, R150 ;  /* 0x000000969796723e */ /* 0x000fe200000010ff */
[----:B------:R-:W-:Y:S01]  /*12150*/  IMAD.WIDE.U32 R6, R2, c[0x0][0x3e0], R4 ;  /* 0x0000f80002067a25 */ /* 0x000fe200078e0004 */
[----:B------:R-:W-:-:S02]  /*12160*/  F2FP.BF16.PACK_AB R152, R153, R152 ;  /* 0x000000989998723e */ /* 0x000fc400000010ff */
[----:B------:R-:W-:Y:S01]  /*12170*/  F2FP.BF16.PACK_AB R154, R155, R154 ;  /* 0x0000009a9b9a723e */ /* 0x000fe200000010ff */
[----:B------:R-:W-:Y:S01]  /*12180*/  IMAD R5, R83, 0x80, R8 ;  /* 0x0000008053057824 */ /* 0x000fe200078e0208 */
[----:B------:R-:W-:Y:S01]  /*12190*/  F2FP.BF16.PACK_AB R81, R39, R38 ;  /* 0x000000262751723e */ /* 0x000fe200000010ff */
[----:B------:R-:W-:Y:S01]  /*121a0*/  IMAD R3, R83, 0x80, R3 ;  /* 0x0000008053037824 */ /* 0x000fe200078e0203 */
[----:B------:R-:W-:Y:S01]  /*121b0*/  F2FP.BF16.PACK_AB R65, R43, R42 ;  /* 0x0000002a2b41723e */ /* 0x000fe200000010ff */
[----:B------:R-:W-:Y:S01]  /*121c0*/  @P3 IMAD.HI.U32 R8, R5, c[0x0][0x4ec], RZ ;  /* 0x00013b0005083a27 */ /* 0x000fe200078e00ff */
[----:B------:R-:W-:Y:S02]  /*121d0*/  F2FP.BF16.PACK_AB R46, R47, R46 ;  /* 0x0000002e2f2e723e */ /* 0x000fe400000010ff */
[CC--:B------:R-:W-:Y:S01]  /*121e0*/  ISETP.GE.OR P6, PT, R3.reuse, R80.reuse, P0 ;  /* 0x000000500300720c */ /* 0x0c0fe200007c6670 */
[----:B------:R-:W-:Y:S01]  /*121f0*/  IMAD.MOV.U32 R4, RZ, RZ, R5 ;  /* 0x000000ffff047224 */ /* 0x000fe200078e0005 */
[----:B------:R-:W-:Y:S01]  /*12200*/  IADD3 R3, R3, 0x8, RZ ;  /* 0x0000000803037810 */ /* 0x000fe20007ffe0ff */
[----:B------:R-:W-:Y:S01]  /*12210*/  IMAD R9, R2, c[0x0][0x3e4], R9 ;  /* 0x0000f90002097a24 */ /* 0x000fe200078e0209 */
[----:B------:R-:W-:Y:S01]  /*12220*/  @P3 SHF.R.U32.HI R4, RZ, c[0x0][0x4f0], R8 ;  /* 0x00013c00ff043a19 */ /* 0x000fe20000011608 */
[----:B------:R-:W-:Y:S01]  /*12230*/  IMAD.SHL.U32 R2, R10, 0x2, RZ ;  /* 0x000000020a027824 */ /* 0x000fe200078e00ff */
[----:B------:R-:W-:Y:S01]  /*12240*/  ISETP.GE.OR P5, PT, R3, R80, P0 ;  /* 0x000000500300720c */ /* 0x000fe200007a6670 */
[----:B------:R-:W-:Y:S01]  /*12250*/  IMAD.IADD R7, R7, 0x1, R9 ;  /* 0x0000000107077824 */ /* 0x000fe200078e0209 */
[--C-:B------:R-:W-:Y:S01]  /*12260*/  SHF.R.S32.HI R8, RZ, 0x1f, R4.reuse ;  /* 0x0000001fff087819 */ /* 0x100fe20000011404 */
[----:B------:R-:W-:Y:S01]  /*12270*/  IMAD.MOV.U32 R14, RZ, RZ, 0x40 ;  /* 0x00000040ff0e7424 */ /* 0x000fe200078e00ff */
[----:B------:R-:W-:Y:S01]  /*12280*/  IADD3 R10, P0, R4, R16, RZ ;  /* 0x00000010040a7210 */ /* 0x000fe20007f1e0ff */
[----:B------:R-:W-:Y:S01]  /*12290*/  IMAD.MOV R4, RZ, RZ, -R4 ;  /* 0x000000ffff047224 */ /* 0x000fe200078e0a04 */
[----:B------:R-:W-:Y:S01]  /*122a0*/  IADD3 R9, R2, 0x80, RZ ;  /* 0x0000008002097810 */ /* 0x000fe20007ffe0ff */
[----:B------:R-:W-:Y:S01]  /*122b0*/  STS [R2+0x80], R41 ;  /* 0x0000802902007388 */ /* 0x000fe20000000800 */
[----:B------:R-:W-:Y:S01]  /*122c0*/  IADD3.X R11, R8, R17, R21, P0, !PT ;  /* 0x00000011080b7210 */ /* 0x000fe200007fe415 */
[----:B------:R-:W-:Y:S01]  /*122d0*/  IMAD.MOV.U32 R8, RZ, RZ, 0x20 ;  /* 0x00000020ff087424 */ /* 0x000fe200078e00ff */
[----:B------:R-:W-:Y:S01]  /*122e0*/  IADD3 R3, R2, 0x70, RZ ;  /* 0x0000007002037810 */ /* 0x000fe20007ffe0ff */
[----:B------:R-:W-:Y:S01]  /*122f0*/  IMAD R5, R4, c[0x0][0x4e8], R5 ;  /* 0x00013a0004057a24 */ /* 0x000fe200078e0205 */
[----:B------:R-:W-:Y:S01]  /*12300*/  @P4 IADD3 R3, R9, 0x10, RZ ;  /* 0x0000001009034810 */ /* 0x000fe20007ffe0ff */
[----:B------:R-:W-:Y:S01]  /*12310*/  STS [R2+0x480], R162 ;  /* 0x000480a202007388 */ /* 0x000fe20000000800 */
[----:B------:R-:W-:-:S02]  /*12320*/  SHF.R.S32.HI R9, RZ, 0x1f, R12 ;  /* 0x0000001fff097819 */ /* 0x000fc4000001140c */
[----:B------:R-:W-:Y:S01]  /*12330*/  SEL R8, R8, 0xffffffe0, !P1 ;  /* 0xffffffe008087807 */ /* 0x000fe20004800000 */
[----:B------:R-:W-:Y:S01]  /*12340*/  STS [R3], R53 ;  /* 0x0000003503007388 */ /* 0x000fe20000000800 */
[----:B------:R-:W-:Y:S01]  /*12350*/  F2FP.BF16.PACK_AB R49, R49, R48 ;  /* 0x000000303131723e */ /* 0x000fe200000010ff */
[----:B------:R-:W-:Y:S01]  /*12360*/  IMAD R9, R9, c[0x0][0x3d8], RZ ;  /* 0x0000f60009097a24 */ /* 0x000fe200078e02ff */
[----:B------:R-:W-:Y:S01]  /*12370*/  F2FP.BF16.PACK_AB R50, R51, R50 ;  /* 0x000000323332723e */ /* 0x000fe200000010ff */
[----:B------:R-:W-:Y:S01]  /*12380*/  IMAD.IADD R4, R2, 0x1, R8 ;  /* 0x0000000102047824 */ /* 0x000fe200078e0208 */
[----:B------:R-:W-:Y:S01]  /*12390*/  STS [R3+0x400], R166 ;  /* 0x000400a603007388 */ /* 0x000fe20000000800 */
[----:B------:R-:W-:Y:S01]  /*123a0*/  IMAD.IADD R15, R8, 0x1, R3 ;  /* 0x00000001080f7824 */ /* 0x000fe200078e0203 */
[----:B------:R-:W-:Y:S01]  /*123b0*/  SHF.R.S32.HI R8, RZ, 0x1f, R5 ;  /* 0x0000001fff087819 */ /* 0x000fe20000011405 */
[C---:B------:R-:W-:Y:S01]  /*123c0*/  IMAD R17, R12.reuse, c[0x0][0x3dc], R9 ;  /* 0x0000f7000c117a24 */ /* 0x040fe200078e0209 */
[----:B------:R-:W-:Y:S01]  /*123d0*/  STS [R4+0x80], R132 ;  /* 0x0000808404007388 */ /* 0x000fe20000000800 */
[----:B------:R-:W-:Y:S01]  /*123e0*/  IMAD.WIDE.U32 R12, R12, c[0x0][0x3d8], R6 ;  /* 0x0000f6000c0c7a25 */ /* 0x000fe200078e0006 */
[----:B------:R-:W-:-:S02]  /*123f0*/  SEL R7, R14, 0xffffffc0, !P2 ;  /* 0xffffffc00e077807 */ /* 0x000fc40005000000 */
[----:B------:R-:W-:Y:S01]  /*12400*/  STS [R4+0x480], R134 ;  /* 0x0004808604007388 */ /* 0x000fe20000000800 */
[----:B------:R-:W-:Y:S01]  /*12410*/  IMAD R14, R8, c[0x0][0x488], RZ ;  /* 0x00012200080e7a24 */ /* 0x000fe200078e02ff */
[----:B------:R-:W-:Y:S01]  /*12420*/  F2FP.BF16.PACK_AB R44, R44, R52 ;  /* 0x000000342c2c723e */ /* 0x000fe200000010ff */
[----:B------:R-:W-:Y:S01]  /*12430*/  IMAD.WIDE.U32 R8, R5, c[0x0][0x488], R10 ;  /* 0x0001220005087a25 */ /* 0x000fe200078e000a */
[----:B------:R-:W-:Y:S01]  /*12440*/  STS [R15], R136 ;  /* 0x000000880f007388 */ /* 0x000fe20000000800 */
[----:B------:R-:W-:Y:S02]  /*12450*/  F2FP.BF16.PACK_AB R54, R55, R54 ;  /* 0x000000363736723e */ /* 0x000fe400000010ff */
[----:B------:R-:W-:Y:S01]  /*12460*/  IMAD.IADD R6, R2, 0x1, R7 ;  /* 0x0000000102067824 */ /* 0x000fe200078e0207 */
[----:B------:R-:W-:Y:S01]  /*12470*/  STS [R15+0x400], R138 ;  /* 0x0004008a0f007388 */ /* 0x000fe20000000800 */
[----:B------:R-:W-:Y:S01]  /*12480*/  IMAD R10, R5, c[0x0][0x48c], R14 ;  /* 0x00012300050a7a24 */ /* 0x000fe200078e020e */
[----:B------:R-:W-:Y:S01]  /*12490*/  F2FP.BF16.PACK_AB R43, R57, R56 ;  /* 0x00000038392b723e */ /* 0x000fe200000010ff */
[C---:B------:R-:W-:Y:S01]  /*124a0*/  IMAD.IADD R14, R7.reuse, 0x1, R3 ;  /* 0x00000001070e7824 */ /* 0x040fe200078e0203 */
[----:B------:R-:W-:Y:S01]  /*124b0*/  STS [R6+0x80], R141 ;  /* 0x0000808d06007388 */ /* 0x000fe20000000800 */
[----:B------:R-:W-:Y:S01]  /*124c0*/  IMAD.IADD R5, R7, 0x1, R4 ;  /* 0x0000000107057824 */ /* 0x000fe200078e0204 */
[----:B------:R-:W-:Y:S01]  /*124d0*/  F2FP.BF16.PACK_AB R58, R59, R58 ;  /* 0x0000003a3b3a723e */ /* 0x000fe200000010ff */
[----:B------:R-:W-:Y:S01]  /*124e0*/  IMAD.IADD R7, R15, 0x1, R7 ;  /* 0x000000010f077824 */ /* 0x000fe200078e0207 */
[----:B------:R-:W-:Y:S01]  /*124f0*/  STS [R6+0x480], R142 ;  /* 0x0004808e06007388 */ /* 0x000fe20000000800 */
[----:B------:R-:W-:Y:S01]  /*12500*/  F2FP.BF16.PACK_AB R42, R61, R60 ;  /* 0x0000003c3d2a723e */ /* 0x000fe200000010ff */
[----:B------:R-:W-:Y:S01]  /*12510*/  IMAD.IADD R9, R9, 0x1, R10 ;  /* 0x0000000109097824 */ /* 0x000fe200078e020a */
        /* <DEDUP_REMOVED lines=41> */
[----:B------:R-:W-:Y:S02]  /*127b0*/  LEA R16, P0, R8, c[0x0][0x450], 0x2 ;  /* 0x0001140008107a11 */ /* 0x000fe400078010ff */
        /* <DEDUP_REMOVED lines=9> */
[----:B------:R-:W-:Y:S01]  /*12850*/  LEA.HI.X R9, R8, c[0x0][0x454], R9, 0x2, P0 ;  /* 0x0001150008097a11 */ /* 0x000fe200000f1409 */
        /* <DEDUP_REMOVED lines=22> */
[----:B------:R2:W-:Y:S04]  /*129c0*/  STS [R2+0xc480], R102 ;  /* 0x00c4806602007388 */ /* 0x0005e80000000800 */
[----:B------:R3:W-:Y:S04]  /*129d0*/  STS [R3+0xc000], R28 ;  /* 0x00c0001c03007388 */ /* 0x0007e80000000800 */
[----:B------:R4:W-:Y:S04]  /*129e0*/  STS [R3+0xc400], R106 ;  /* 0x00c4006a03007388 */ /* 0x0009e80000000800 */
[----:B------:R-:W-:Y:S01]  /*129f0*/  STS [R4+0xc080], R27 ;  /* 0x00c0801b04007388 */ /* 0x000fe20000000800 */
[----:B-1----:R-:W-:-:S03]  /*12a00*/  LEA R30, P0, R12, c[0x0][0x380], 0x1 ;  /* 0x0000e0000c1e7a11 */ /* 0x002fc600078008ff */
[----:B------:R-:W-:Y:S04]  /*12a10*/  STS [R4+0xc480], R110 ;  /* 0x00c4806e04007388 */ /* 0x000fe80000000800 */
[----:B------:R-:W-:Y:S04]  /*12a20*/  STS [R15+0xc000], R26 ;  /* 0x00c0001a0f007388 */ /* 0x000fe80000000800 */
[----:B------:R-:W-:Y:S01]  /*12a30*/  STS [R15+0xc400], R114 ;  /* 0x00c400720f007388 */ /* 0x000fe20000000800 */
[----:B--2---:R-:W-:-:S03]  /*12a40*/  IMAD.SHL.U32 R2, R18, 0x2, RZ ;  /* 0x0000000212027824 */ /* 0x004fc600078e00ff */
[----:B------:R-:W-:Y:S01]  /*12a50*/  STS [R6+0xc080], R25 ;  /* 0x00c0801906007388 */ /* 0x000fe20000000800 */
[----:B---3--:R-:W-:-:S03]  /*12a60*/  IMAD R28, R83, 0x80, R19 ;  /* 0x00000080531c7824 */ /* 0x008fc600078e0213 */
[----:B------:R-:W-:Y:S01]  /*12a70*/  STS [R6+0xc480], R118 ;  /* 0x00c4807606007388 */ /* 0x000fe20000000800 */
[----:B----4-:R-:W-:-:S03]  /*12a80*/  IMAD.IADD R3, R13, 0x1, R17 ;  /* 0x000000010d037824 */ /* 0x010fc600078e0211 */
[----:B------:R-:W-:Y:S02]  /*12a90*/  STS [R14+0xc000], R24 ;  /* 0x00c000180e007388 */ /* 0x000fe40000000800 */
[----:B------:R-:W-:Y:S02]  /*12aa0*/  LEA.HI.X R29, R12, c[0x0][0x384], R3, 0x1, P0 ;  /* 0x0000e1000c1d7a11 */ /* 0x000fe400000f0c03 */
[----:B------:R-:W-:Y:S01]  /*12ab0*/  STS [R14+0xc400], R122 ;  /* 0x00c4007a0e007388 */ /* 0x000fe20000000800 */
[----:B------:R-:W-:-:S03]  /*12ac0*/  ISETP.GE.AND P0, PT, R28, R80, PT ;  /* 0x000000501c00720c */ /* 0x000fc60003f06270 */
        /* <DEDUP_REMOVED lines=9> */
[----:B------:R3:W4:Y:S04]  /*12b60*/  SHFL.IDX PT, R4, R30, RZ, 0x181f ;  /* 0x00181fff1e047589 */ /* 0x00072800000e0000 */
[----:B------:R3:W3:Y:S04]  /*12b70*/  SHFL.IDX PT, R5, R29, RZ, 0x181f ;  /* 0x00181fff1d057589 */ /* 0x0006e800000e0000 */
[----:B-1----:R1:W-:Y:S04]  /*12b80*/  @!P6 ST.E [R10.64], R36 ;  /* 0x000000240a00e985 */ /* 0x0023e8000c101908 */
[----:B--2---:R1:W-:Y:S04]  /*12b90*/  @!P5 ST.E [R8.64], R37 ;  /* 0x000000250800d985 */ /* 0x0043e8000c101908 */
[----:B------:R1:W2:Y:S04]  /*12ba0*/  LDS.128 R44, [R2+0x1080] ;  /* 0x00108000022c7984 */ /* 0x0002a80000000c00 */
        /* <DEDUP_REMOVED lines=40> */
.L_x_913:
[----:B--234-:R-:W-:Y:S05]  /*12e30*/  BSYNC B0 ;  /* 0x0000000000007941 */ /* 0x01cfea0003800000 */
.L_x_912:
[----:B------:R-:W-:Y:S01]  /*12e40*/  IADD3 R4, R28, 0x20, RZ ;  /* 0x000000201c047810 */ /* 0x000fe20007ffe0ff */
[----:B------:R2:W3:Y:S01]  /*12e50*/  SHFL.IDX PT, R3, R29, 0x1, 0x181f ;  /* 0x00381f001d037f89 */ /* 0x0004e200000e0000 */
[----:B------:R-:W-:Y:S02]  /*12e60*/  BSSY B0, `(.L_x_914) ;  /* 0x000001c000007945 */ /* 0x000fe40003800000 */
[----:B------:R-:W-:Y:S01]  /*12e70*/  ISETP.GE.AND P0, PT, R4, R80, PT ;  /* 0x000000500400720c */ /* 0x000fe20003f06270 */
[----:B-1----:R2:W1:-:S12]  /*12e80*/  SHFL.IDX PT, R2, R30, 0x1, 0x181f ;  /* 0x00381f001e027f89 */ /* 0x00245800000e0000 */
        /* <DEDUP_REMOVED lines=14> */
[----:B-1-3--:R-:W-:Y:S01]  /*12f70*/  @!P3 IMAD.WIDE R8, R0, 0x2, R2 ;  /* 0x000000020008b825 */ /* 0x00afe200078e0202 */
        /* <DEDUP_REMOVED lines=10> */
.L_x_915:
[----:B------:R-:W-:Y:S05]  /*13020*/  BSYNC B0 ;  /* 0x0000000000007941 */ /* 0x000fea0003800000 */
.L_x_914:
[----:B-1----:R-:W-:Y:S01]  /*13030*/  IADD3 R4, R28, 0x40, RZ ;  /* 0x000000401c047810 */ /* 0x002fe20007ffe0ff */
[----:B---3--:R1:W3:Y:S01]  /*13040*/  SHFL.IDX PT, R3, R29, 0x2, 0x181f ;  /* 0x00581f001d037f89 */ /* 0x0082e200000e0000 */
        /* <DEDUP_REMOVED lines=28> */
.L_x_917:
[----:B------:R-:W-:Y:S05]  /*13210*/  BSYNC B0 ;  /* 0x0000000000007941 */ /* 0x000fea0003800000 */
.L_x_916:
[----:B---3--:R-:W-:Y:S01]  /*13220*/  IADD3 R4, R28, 0x60, RZ ;  /* 0x000000601c047810 */ /* 0x008fe20007ffe0ff */
[----:B------:R3:W1:Y:S03]  /*13230*/  SHFL.IDX PT, R3, R29, 0x3, 0x181f ;  /* 0x00781f001d037f89 */ /* 0x00066600000e0000 */
[----:B------:R-:W-:Y:S01]  /*13240*/  ISETP.GE.AND P0, PT, R4, R80, PT ;  /* 0x000000500400720c */ /* 0x000fe20003f06270 */
[----:B----4-:R3:W4:-:S12]  /*13250*/  SHFL.IDX PT, R2, R30, 0x3, 0x181f ;  /* 0x00781f001e027f89 */ /* 0x01071800000e0000 */
        /* <DEDUP_REMOVED lines=27> */
.L_x_911:
        /* <DEDUP_REMOVED lines=40> */
.L_x_919:
[----:B------:R-:W-:Y:S05]  /*13690*/  BSYNC B0 ;  /* 0x0000000000007941 */ /* 0x000fea0003800000 */
.L_x_918:
        /* <DEDUP_REMOVED lines=70> */
.L_x_921:
[----:B------:R-:W-:Y:S05]  /*13b00*/  BSYNC B0 ;  /* 0x0000000000007941 */ /* 0x000fea0003800000 */
.L_x_920:
        /* <DEDUP_REMOVED lines=27> */
.L_x_923:
[----:B------:R-:W-:Y:S05]  /*13cc0*/  BSYNC B0 ;  /* 0x0000000000007941 */ /* 0x000fea0003800000 */
.L_x_922:
        /* <DEDUP_REMOVED lines=27> */
.L_x_925:
[----:B------:R-:W-:Y:S05]  /*13e80*/  BSYNC B0 ;  /* 0x0000000000007941 */ /* 0x000fea0003800000 */
.L_x_924:
        /* <DEDUP_REMOVED lines=28> */
.L_x_926:
        /* <DEDUP_REMOVED lines=11> */
.L_x_1542:


//--------------------- .text._ZN7cutlass13device_kernelIN5flash19enable_sm80_to_sm89INS1_16FlashAttnFwdSm80INS1_25CollectiveMainloopFwdSm80ILi8ELi1ELb0EN4cute5tupleIJNS5_1CILi128EEENS7_ILi64EEENS7_ILi256EEEEEELi256ENS_10bfloat16_tEfNS_4arch4Sm80ELb0ELb1ELb0ELb1ELb0ELb0ELb1ELb0EEENS1_21CollectiveEpilogueFwdINS6_IJS8_SA_S9_EEENS6_IJNS7_ILi1EEESI_SI_EEESC_SE_Li256ELb1ELb1ELb0ELb0EEENS1_19SingleTileSchedulerILb1ELb0ELb1ELi128EEEEEEEEEvNT_6ParamsE --------------------------
	.section	.text._ZN7cutlass13device_kernelIN5flash19enable_sm80_to_sm89INS1_16FlashAttnFwdSm80INS1_25CollectiveMainloopFwdSm80ILi8ELi1ELb0EN4cute5tupleIJNS5_1CILi128EEENS7_ILi64EEENS7_ILi256EEEEEELi256ENS_10bfloat16_tEfNS_4arch4Sm80ELb0ELb1ELb0ELb1ELb0ELb0ELb1ELb0EEENS1_21CollectiveEpilogueFwdINS6_IJS8_SA_S9_EEENS6_IJNS7_ILi1EEESI_SI_EEESC_SE_Li256ELb1ELb1ELb0ELb0EEENS1_19SingleTileSchedulerILb1ELb0ELb1ELi128EEEEEEEEEvNT_6ParamsE,"ax",@progbits
	.sectioninfo	@"SHI_REGISTERS=255"
	.align	128
.text._ZN7cutlass13device_kernelIN5flash19enable_sm80_to_sm89INS1_16FlashAttnFwdSm80INS1_25CollectiveMainloopFwdSm80ILi8ELi1ELb0EN4cute5tupleIJNS5_1CILi128EEENS7_ILi64EEENS7_ILi256EEEEEELi256ENS_10bfloat16_tEfNS_4arch4Sm80ELb0ELb1ELb0ELb1ELb0ELb0ELb1ELb0EEENS1_21CollectiveEpilogueFwdINS6_IJS8_SA_S9_EEENS6_IJNS7_ILi1EEESI_SI_EEESC_SE_Li256ELb1ELb1ELb0ELb0EEENS1_19SingleTileSchedulerILb1ELb0ELb1ELi128EEEEEEEEEvNT_6ParamsE:
        .type           _ZN7cutlass13device_kernelIN5flash19enable_sm80_to_sm89INS1_16FlashAttnFwdSm80INS1_25CollectiveMainloopFwdSm80ILi8ELi1ELb0EN4cute5tupleIJNS5_1CILi128EEENS7_ILi64EEENS7_ILi256EEEEEELi256ENS_10bfloat16_tEfNS_4arch4Sm80ELb0ELb1ELb0ELb1ELb0ELb0ELb1ELb0EEENS1_21CollectiveEpilogueFwdINS6_IJS8_SA_S9_EEENS6_IJNS7_ILi1EEESI_SI_EEESC_SE_Li256ELb1ELb1ELb0ELb0EEENS1_19SingleTileSchedulerILb1ELb0ELb1ELi128EEEEEEEEEvNT_6ParamsE,@function
        .size           _ZN7cutlass13device_kernelIN5flash19enable_sm80_to_sm89INS1_16FlashAttnFwdSm80INS1_25CollectiveMainloopFwdSm80ILi8ELi1ELb0EN4cute5tupleIJNS5_1CILi128EEENS7_ILi64EEENS7_ILi256EEEEEELi256ENS_10bfloat16_tEfNS_4arch4Sm80ELb0ELb1ELb0ELb1ELb0ELb0ELb1ELb0EEENS1_21CollectiveEpilogueFwdINS6_IJS8_SA_S9_EEENS6_IJNS7_ILi1EEESI_SI_EEESC_SE_Li256ELb1ELb1ELb0ELb0EEENS1_19SingleTileSchedulerILb1ELb0ELb1ELi128EEEEEEEEEvNT_6ParamsE,(.L_x_1543 - _ZN7cutlass13device_kernelIN5flash19enable_sm80_to_sm89INS1_16FlashAttnFwdSm80INS1_25CollectiveMainloopFwdSm80ILi8ELi1ELb0EN4cute5tupleIJNS5_1CILi128EEENS7_ILi64EEENS7_ILi256EEEEEELi256ENS_10bfloat16_tEfNS_4arch4Sm80ELb0ELb1ELb0ELb1ELb0ELb0ELb1ELb0EEENS1_21CollectiveEpilogueFwdINS6_IJS8_SA_S9_EEENS6_IJNS7_ILi1EEESI_SI_EEESC_SE_Li256ELb1ELb1ELb0ELb0EEENS1_19SingleTileSchedulerILb1ELb0ELb1ELi128EEEEEEEEEvNT_6ParamsE)
        .other          _ZN7cutlass13device_kernelIN5flash19enable_sm80_to_sm89INS1_16FlashAttnFwdSm80INS1_25CollectiveMainloopFwdSm80ILi8ELi1ELb0EN4cute5tupleIJNS5_1CILi128EEENS7_ILi64EEENS7_ILi256EEEEEELi256ENS_10bfloat16_tEfNS_4arch4Sm80ELb0ELb1ELb0ELb1ELb0ELb0ELb1ELb0EEENS1_21CollectiveEpilogueFwdINS6_IJS8_SA_S9_EEENS6_IJNS7_ILi1EEESI_SI_EEESC_SE_Li256ELb1ELb1ELb0ELb0EEENS1_19SingleTileSchedulerILb1ELb0ELb1ELi128EEEEEEEEEvNT_6ParamsE,@"STO_CUDA_ENTRY STV_DEFAULT"
_ZN7cutlass13device_kernelIN5flash19enable_sm80_to_sm89INS1_16FlashAttnFwdSm80INS1_25CollectiveMainloopFwdSm80ILi8ELi1ELb0EN4cute5tupleIJNS5_1CILi128EEENS7_ILi64EEENS7_ILi256EEEEEELi256ENS_10bfloat16_tEfNS_4arch4Sm80ELb0ELb1ELb0ELb1ELb0ELb0ELb1ELb0EEENS1_21CollectiveEpilogueFwdINS6_IJS8_SA_S9_EEENS6_IJNS7_ILi1EEESI_SI_EEESC_SE_Li256ELb1ELb1ELb0ELb0EEENS1_19SingleTileSchedulerILb1ELb0ELb1ELi128EEEEEEEEEvNT_6ParamsE:
        /* <DEDUP_REMOVED lines=17> */
.L_x_928:
        /* <DEDUP_REMOVED lines=8> */
.L_x_930:
[----:B------:R-:W-:-:S04]  /*0190*/  MOV R0, c[0x0][0x54c] ;  /* 0x0001530000007a02 */ /* 0x000fc80000000f00 */
.L_x_929:
[----:B------:R-:W-:Y:S01]  /*01a0*/  USHF.L.U32 UR7, UR7, 0x7, URZ ;  /* 0x0000000707077899 */ /* 0x000fe2000800063f */
[----:B-----5:R-:W-:-:S05]  /*01b0*/  IMAD R0, R0, c[0x0][0x548], RZ ;  /* 0x0001520000007a24 */ /* 0x020fca00078e02ff */
[----:B------:R-:W-:-:S04]  /*01c0*/  ISETP.LE.AND P0, PT, R0, UR7, PT ;  /* 0x0000000700007c0c */ /* 0x000fc8000bf03270 */
[----:B------:R-:W-:Y:S01]  /*01d0*/  SEL R232, R232, 0xffffffff, !P0 ;  /* 0xffffffffe8e87807 */ /* 0x000fe20004000000 */
[----:B------:R-:W-:Y:S05]  /*01e0*/  BRA `(.L_x_931) ;  /* 0x0000012000007947 */ /* 0x000fea0003800000 */
.L_x_927:
[----:B------:R-:W-:-:S04]  /*01f0*/  ISETP.NE.U32.AND P0, PT, RZ, c[0x0][0x568], PT ;  /* 0x00015a00ff007a0c */ /* 0x000fc80003f05070 */
[----:B------:R-:W-:-:S13]  /*0200*/  ISETP.NE.AND.EX P0, PT, RZ, c[0x0][0x56c], PT, P0 ;  /* 0x00015b00ff007a0c */ /* 0x000fda0003f05300 */
[----:B------:R-:W-:Y:S05]  /*0210*/  @!P0 BRA `(.L_x_932) ;  /* 0x0000002000008947 */ /* 0x000fea0003800000 */
[----:B------:R1:W5:Y:S01]  /*0220*/  LDG.E R0, [R2.64] ;  /* 0x0000001202007981 */ /* 0x000362000c1e1900 */
[----:B------:R-:W-:Y:S05]  /*0230*/  BRA `(.L_x_933) ;  /* 0x0000009000007947 */ /* 0x000fea0003800000 */
.L_x_932:
        /* <DEDUP_REMOVED lines=8> */
.L_x_934:
[----:B------:R-:W-:-:S04]  /*02c0*/  MOV R0, c[0x0][0x54c] ;  /* 0x0001530000007a02 */ /* 0x000fc80000000f00 */
.L_x_933:
[----:B------:R-:W-:Y:S01]  /*02d0*/  USHF.L.U32 UR7, UR7, 0x7, URZ ;  /* 0x0000000707077899 */ /* 0x000fe2000800063f */
[----:B-----5:R-:W-:-:S05]  /*02e0*/  IMAD R0, R0, c[0x0][0x548], RZ ;  /* 0x0001520000007a24 */ /* 0x020fca00078e02ff */
[----:B------:R-:W-:-:S04]  /*02f0*/  ISETP.LE.AND P0, PT, R0, UR7, PT ;  /* 0x0000000700007c0c */ /* 0x000fc8000bf03270 */
[----:B------:R-:W-:-:S04]  /*0300*/  SEL R232, R232, 0xffffffff, !P0 ;  /* 0xffffffffe8e87807 */ /* 0x000fc80004000000 */
.L_x_931:
[----:B------:R-:W-:-:S13]  /*0310*/  ISETP.GE.AND P0, PT, R232, RZ, PT ;  /* 0x000000ffe800720c */ /* 0x000fda0003f06270 */
        /* <DEDUP_REMOVED lines=10> */
[----:B------:R-:W-:Y:S01]  /*03c0*/  @P0 IMAD.WIDE R12, R232, R5, c[0x0][0x360] ;  /* 0x0000d800e80c0625 */ /* 0x000fe200078e0205 */
[----:B------:R-:W2:Y:S01]  /*03d0*/  @P1 LDG.E R4, [R14.64] ;  /* 0x000000120e041981 */ /* 0x000ea2000c1e1900 */
[----:B-1----:R-:W-:-:S03]  /*03e0*/  CS2R R2, SRZ ;  /* 0x0000000000027805 */ /* 0x002fc6000001ff00 */
[----:B------:R-:W3:Y:S01]  /*03f0*/  @P0 LDG.E R0, [R12.64] ;  /* 0x000000120c000981 */ /* 0x000ee2000c1e1900 */
[----:B------:R-:W-:-:S04]  /*0400*/  IMAD.WIDE R10, R232, R5, c[0x0][0x348] ;  /* 0x0000d200e80a7625 */ /* 0x000fc800078e0205 */
[----:B------:R-:W-:Y:S01]  /*0410*/  IMAD.WIDE R8, R232, R5, c[0x0][0x350] ;  /* 0x0000d400e8087625 */ /* 0x000fe200078e0205 */
[----:B------:R1:W5:Y:S04]  /*0420*/  @P2 LDG.E R2, [R10.64] ;  /* 0x000000120a022981 */ /* 0x000368000c1e1900 */
[----:B------:R1:W5:Y:S01]  /*0430*/  @P4 LDG.E R3, [R8.64] ;  /* 0x0000001208034981 */ /* 0x000362000c1e1900 */
[----:B------:R-:W-:Y:S02]  /*0440*/  UMOV UR6, URZ ;  /* 0x0000003f00067c82 */ /* 0x000fe40008000000 */
[----:B------:R-:W-:Y:S02]  /*0450*/  ULDC UR16, c[0x0][0x168] ;  /* 0x00005a0000107ab9 */ /* 0x000fe40000000800 */
[----:B------:R-:W-:Y:S01]  /*0460*/  ULDC UR9, c[0x0][0x1d0] ;  /* 0x0000740000097ab9 */ /* 0x000fe20000000800 */
[----:B--2---:R1:W2:Y:S08]  /*0470*/  @P1 R2UR UR6, R4 ;  /* 0x00000000040613c2 */ /* 0x0042b000000e0000 */
[----:B---3--:R1:W3:Y:S02]  /*0480*/  @P0 R2UR UR16, R0 ;  /* 0x00000000001003c2 */ /* 0x0082e400000e0000 */
[----:B-12---:R-:W-:Y:S05]  /*0490*/  @P0 BRA `(.L_x_935) ;  /* 0x0000006000000947 */ /* 0x006fea0003800000 */
[----:B------:R-:W-:Y:S05]  /*04a0*/  @!P2 BRA `(.L_x_935) ;  /* 0x000000500000a947 */ /* 0x000fea0003800000 */
[----:B------:R-:W2:Y:S04]  /*04b0*/  LDG.E R0, [R10.64] ;  /* 0x000000120a007981 */ /* 0x000ea8000c1e1900 */
[----:B------:R-:W4:Y:S01]  /*04c0*/  LDG.E R4, [R10.64+0x4] ;  /* 0x000004120a047981 */ /* 0x000f22000c1e1900 */
[----:B--23--:R-:W1:Y:S08]  /*04d0*/  R2UR UR16, R0 ;  /* 0x00000000001073c2 */ /* 0x00ce7000000e0000 */
[----:B----4-:R-:W1:Y:S02]  /*04e0*/  R2UR UR4, R4 ;  /* 0x00000000040473c2 */ /* 0x010e6400000e0000 */
[----:B-1----:R-:W-:-:S06]  /*04f0*/  UIADD3 UR16, -UR16, UR4, URZ ;  /* 0x0000000410107290 */ /* 0x002fcc000fffe13f */
.L_x_935:
[----:B------:R-:W-:-:S04]  /*0500*/  ISETP.NE.U32.AND P0, PT, RZ, c[0x0][0x368], PT ;  /* 0x0000da00ff007a0c */ /* 0x000fc80003f05070 */
[----:B------:R-:W-:-:S13]  /*0510*/  ISETP.NE.AND.EX P0, PT, RZ, c[0x0][0x36c], PT, P0 ;  /* 0x0000db00ff007a0c */ /* 0x000fda0003f05300 */
[----:B------:R-:W-:Y:S05]  /*0520*/  @!P0 BRA `(.L_x_936) ;  /* 0x0000004000008947 */ /* 0x000fea0003800000 */
[----:B------:R-:W-:-:S05]  /*0530*/  IMAD.WIDE R8, R232, R5, c[0x0][0x368] ;  /* 0x0000da00e8087625 */ /* 0x000fca00078e0205 */
[----:B------:R-:W2:Y:S02]  /*0540*/  LDG.E R0, [R8.64] ;  /* 0x0000001208007981 */ /* 0x000ea4000c1e1900 */
[----:B--2---:R1:W2:Y:S02]  /*0550*/  R2UR UR9, R0 ;  /* 0x00000000000973c2 */ /* 0x0042a400000e0000 */
[----:B-12---:R-:W-:Y:S05]  /*0560*/  BRA `(.L_x_937) ;  /* 0x0000006000007947 */ /* 0x006fea0003800000 */
.L_x_936:
[----:B------:R-:W-:Y:S05]  /*0570*/  @!P4 BRA `(.L_x_937) ;  /* 0x000000500000c947 */ /* 0x000fea0003800000 */
[----:B------:R-:W2:Y:S04]  /*0580*/  LDG.E R0, [R8.64] ;  /* 0x0000001208007981 */ /* 0x000ea8000c1e1900 */
[----:B------:R-:W4:Y:S01]  /*0590*/  LDG.E R4, [R8.64+0x4] ;  /* 0x0000041208047981 */ /* 0x000f22000c1e1900 */
[----:B--2---:R-:W1:Y:S08]  /*05a0*/  R2UR UR9, R0 ;  /* 0x00000000000973c2 */ /* 0x004e7000000e0000 */
[----:B----4-:R-:W1:Y:S02]  /*05b0*/  R2UR UR4, R4 ;  /* 0x00000000040473c2 */ /* 0x010e6400000e0000 */
[----:B-1----:R-:W-:-:S06]  /*05c0*/  UIADD3 UR9, -UR9, UR4, URZ ;  /* 0x0000000409097290 */ /* 0x002fcc000fffe13f */
.L_x_937:
[----:B------:R-:W-:Y:S01]  /*05d0*/  ULDC UR4, c[0x0][0x2c4] ;  /* 0x0000b10000047ab9 */ /* 0x000fe20000000800 */
[----:B-----5:R-:W-:Y:S01]  /*05e0*/  IADD3 R0, R3, UR6, RZ ;  /* 0x0000000603007c10 */ /* 0x020fe2000fffe0ff */
[----:B------:R-:W-:-:S02]  /*05f0*/  UISETP.NE.AND UP2, UPT, UR4, 0x1, UPT ;  /* 0x000000010400788c */ /* 0x000fc4000bf45270 */
[----:B------:R-:W-:Y:S02]  /*0600*/  ULDC.64 UR10, c[0x0][0x2c8] ;  /* 0x0000b200000a7ab9 */ /* 0x000fe40000000a00 */
[----:B------:R-:W-:Y:S02]  /*0610*/  ULDC.64 UR4, c[0x0][0x328] ;  /* 0x0000ca0000047ab9 */ /* 0x000fe40000000a00 */
[----:B------:R-:W-:Y:S02]  /*0620*/  UISETP.GE.AND UP1, UPT, UR5, 0x1, UPT ;  /* 0x000000010500788c */ /* 0x000fe4000bf26270 */
[----:B------:R-:W-:-:S03]  /*0630*/  UIADD3 UR9, -UR6, UR9, URZ ;  /* 0x0000000906097290 */ /* 0x000fc6000fffe13f */
[----:B------:R-:W-:Y:S01]  /*0640*/  @UP2 UIADD3 UR12, UR7, 0x7f, URZ ;  /* 0x0000007f070c2890 */ /* 0x000fe2000fffe03f */
[----:B------:R-:W-:Y:S01]  /*0650*/  PLOP3.LUT P0, PT, PT, PT, UP1, 0x40, 0x0 ;  /* 0x000000000000781c */ /* 0x000fe20003f0e818 */
[----:B---3--:R-:W-:Y:S02]  /*0660*/  UIADD3 UR8, UR9, 0x1, -UR16 ;  /* 0x0000000109087890 */ /* 0x008fe4000fffe810 */
[----:B------:R-:W-:Y:S02]  /*0670*/  UIMAD.WIDE.U32 UR12, UR12, UR10, URZ ;  /* 0x0000000a0c0c72a5 */ /* 0x000fe4000f8e003f */
[----:B------:R-:W-:Y:S02]  /*0680*/  UIADD3 UR10, UR7, 0x7f, URZ ;  /* 0x0000007f070a7890 */ /* 0x000fe4000fffe03f */
[----:B------:R-:W-:-:S04]  /*0690*/  @UP2 USHF.R.U32.HI UR10, URZ, UR11, UR13 ;  /* 0x0000000b3f0a2299 */ /* 0x000fc8000801160d */
[----:B------:R-:W-:-:S04]  /*06a0*/  UIADD3 UR8, UR8, UR10, URZ ;  /* 0x0000000a08087290 */ /* 0x000fc8000fffe03f */
[----:B------:R-:W-:Y:S01]  /*06b0*/  UIADD3 UR4, UR8, UR4, URZ ;  /* 0x0000000408047290 */ /* 0x000fe2000fffe03f */
[----:B------:R-:W-:Y:S05]  /*06c0*/  @P0 BRA `(.L_x_938) ;  /* 0x0000012000000947 */ /* 0x000fea0003800000 */
[----:B------:R-:W-:Y:S01]  /*06d0*/  ISETP.LT.AND P0, PT, RZ, UR8, PT ;  /* 0x00000008ff007c0c */ /* 0x000fe2000bf01270 */
[----:B------:R-:W-:-:S12]  /*06e0*/  UIADD3 UR6, UR8, -0x1, URZ ;  /* 0xffffffff08067890 */ /* 0x000fd8000fffe03f */
        /* <DEDUP_REMOVED lines=8> */
.L_x_939:
[----:B------:R-:W-:Y:S02]  /*0770*/  UISETP.NE.AND UP0, UPT, UR5, 0x1, UPT ;  /* 0x000000010500788c */ /* 0x000fe4000bf05270 */
[----:B------:R-:W-:Y:S02]  /*0780*/  ULDC.64 UR10, c[0x0][0x330] ;  /* 0x0000cc00000a7ab9 */ /* 0x000fe40000000a00 */
[----:B------:R-:W-:-:S07]  /*0790*/  UIMAD.WIDE.U32 UR12, UR6, UR10, URZ ;  /* 0x0000000a060c72a5 */ /* 0x000fce000f8e003f */
[----:B------:R-:W-:Y:S02]  /*07a0*/  @UP0 USHF.R.U32.HI UR6, URZ, UR11, UR13 ;  /* 0x0000000b3f060299 */ /* 0x000fe4000801160d */
.L_x_940:
[----:B------:R-:W-:Y:S02]  /*07b0*/  ULDC UR8, c[0x0][0x32c] ;  /* 0x0000cb0000087ab9 */ /* 0x000fe40000000800 */
[----:B------:R-:W-:-:S04]  /*07c0*/  UIMAD UR8, UR6, UR5, UR8 ;  /* 0x00000005060872a4 */ /* 0x000fc8000f8e0208 */
[----:B------:R-:W-:-:S04]  /*07d0*/  UISETP.LT.AND UP0, UPT, UR4, UR8, UPT ;  /* 0x000000080400728c */ /* 0x000fc8000bf01270 */
[----:B------:R-:W-:Y:S02]  /*07e0*/  USEL UR4, UR4, UR8, UP0 ;  /* 0x0000000804047287 */ /* 0x000fe40008000000 */
.L_x_938:
[----:B------:R-:W-:Y:S01]  /*07f0*/  UIADD3 UR12, UR9, 0x3f, URZ ;  /* 0x0000003f090c7890 */ /* 0x000fe2000fffe03f */
[----:B------:R-:W-:Y:S01]  /*0800*/  PLOP3.LUT P0, PT, PT, PT, UP1, 0x40, 0x0 ;  /* 0x000000000000781c */ /* 0x000fe20003f0e818 */
[----:B------:R-:W-:Y:S02]  /*0810*/  UIADD3 UR6, UR4, 0x3f, URZ ;  /* 0x0000003f04067890 */ /* 0x000fe4000fffe03f */
[----:B------:R-:W-:Y:S02]  /*0820*/  ULDC.64 UR10, c[0x0][0x2c8] ;  /* 0x0000b200000a7ab9 */ /* 0x000fe40000000a00 */
[----:B------:R-:W-:Y:S02]  /*0830*/  UIMAD.WIDE.U32 UR14, UR7, UR10, URZ ;  /* 0x0000000a070e72a5 */ /* 0x000fe4000f8e003f */
[----:B------:R-:W-:Y:S02]  /*0840*/  USHF.R.S32.HI UR8, URZ, 0x1f, UR12 ;  /* 0x0000001f3f087899 */ /* 0x000fe4000801140c */
[----:B------:R-:W-:-:S02]  /*0850*/  USHF.R.S32.HI UR10, URZ, 0x1f, UR6 ;  /* 0x0000001f3f0a7899 */ /* 0x000fc40008011406 */
[----:B------:R-:W-:Y:S02]  /*0860*/  ULEA.HI UR8, UR8, UR12, URZ, 0x6 ;  /* 0x0000000c08087291 */ /* 0x000fe4000f8f303f */
[----:B------:R-:W-:Y:S02]  /*0870*/  ULEA.HI UR10, UR10, UR6, URZ, 0x6 ;  /* 0x000000060a0a7291 */ /* 0x000fe4000f8f303f */
[----:B------:R-:W-:Y:S02]  /*0880*/  UMOV UR4, UR7 ;  /* 0x0000000700047c82 */ /* 0x000fe40008000000 */
[----:B------:R-:W-:Y:S02]  /*0890*/  @UP2 USHF.R.U32.HI UR4, URZ, UR11, UR15 ;  /* 0x0000000b3f042299 */ /* 0x000fe4000801160f */
[----:B------:R-:W-:Y:S02]  /*08a0*/  USHF.R.S32.HI UR14, URZ, 0x6, UR8 ;  /* 0x000000063f0e7899 */ /* 0x000fe40008011408 */
[----:B------:R-:W-:-:S02]  /*08b0*/  USHF.R.S32.HI UR11, URZ, 0x6, UR10 ;  /* 0x000000063f0b7899 */ /* 0x000fc4000801140a */
[----:B------:R-:W-:Y:S02]  /*08c0*/  UIADD3 UR6, UR9, -UR16, URZ ;  /* 0x8000001009067290 */ /* 0x000fe4000fffe03f */
[----:B------:R-:W-:Y:S02]  /*08d0*/  UISETP.LT.AND UP0, UPT, UR14, UR11, UPT ;  /* 0x0000000b0e00728c */ /* 0x000fe4000bf01270 */
[----:B------:R-:W-:Y:S02]  /*08e0*/  UIADD3 UR10, UR6, UR4, URZ ;  /* 0x00000004060a7290 */ /* 0x000fe4000fffe03f */
[----:B------:R-:W-:Y:S02]  /*08f0*/  ULDC UR8, c[0x0][0x324] ;  /* 0x0000c90000087ab9 */ /* 0x000fe40000000800 */
[----:B------:R-:W-:Y:S02]  /*0900*/  USEL UR14, UR14, UR11, UP0 ;  /* 0x0000000b0e0e7287 */ /* 0x000fe40008000000 */
        /* <DEDUP_REMOVED lines=13> */
.L_x_942:
[----:B------:R-:W-:-:S03]  /*09e0*/  UISETP.NE.AND UP0, UPT, UR5, 0x1, UPT ;  /* 0x000000010500788c */ /* 0x000fc6000bf05270 */
[----:B------:R-:W-:Y:S02]  /*09f0*/  ULDC.64 UR4, c[0x0][0x330] ;  /* 0x0000cc0000047ab9 */ /* 0x000fe40000000a00 */
[----:B------:R-:W-:-:S07]  /*0a00*/  UIMAD.WIDE.U32 UR12, UR10, UR4, URZ ;  /* 0x000000040a0c72a5 */ /* 0x000fce000f8e003f */
[----:B------:R-:W-:Y:S02]  /*0a10*/  @UP0 UMOV UR11, UR13 ;  /* 0x0000000d000b0c82 */ /* 0x000fe40008000000 */
[----:B------:R-:W-:Y:S02]  /*0a20*/  @UP0 USHF.R.U32.HI UR10, URZ, UR5, UR11 ;  /* 0x000000053f0a0299 */ /* 0x000fe4000801160b */
.L_x_943:
[----:B------:R-:W-:Y:S02]  /*0a30*/  ULDC UR4, c[0x0][0x32c] ;  /* 0x0000cb0000047ab9 */ /* 0x000fe40000000800 */
[----:B------:R-:W-:-:S04]  /*0a40*/  UIMAD UR4, UR10, UR4, URZ ;  /* 0x000000040a0472a4 */ /* 0x000fc8000f8e023f */
[----:B------:R-:W-:-:S04]  /*0a50*/  UISETP.LT.AND UP0, UPT, UR8, UR4, UPT ;  /* 0x000000040800728c */ /* 0x000fc8000bf01270 */
[----:B------:R-:W-:-:S04]  /*0a60*/  USEL UR8, UR8, UR4, !UP0 ;  /* 0x0000000408087287 */ /* 0x000fc8000c000000 */
.L_x_941:
        /* <DEDUP_REMOVED lines=76> */
[----:B------:R-:W-:-:S04]  /*0f30*/  ISETP.NE.U32.AND P3, PT, RZ, c[0x0][0x340], PT ;  /* 0x0000d000ff007a0c */ /* 0x000fc80003f65070 */
[----:B------:R-:W-:-:S13]  /*0f40*/  ISETP.NE.AND.EX P3, PT, RZ, c[0x0][0x344], PT, P3 ;  /* 0x0000d100ff007a0c */ /* 0x000fda0003f65330 */
[----:B------:R-:W-:-:S06]  /*0f50*/  @P3 IMAD.WIDE R4, R232, R5, c[0x0][0x340] ;  /* 0x0000d000e8043625 */ /* 0x000fcc00078e0205 */
[----:B------:R1:W2:Y:S01]  /*0f60*/  @P3 LDG.E R4, [R4.64] ;  /* 0x0000001204043981 */ /* 0x0002a2000c1e1900 */
[----:B------:R-:W-:Y:S01]  /*0f70*/  SHF.R.S32.HI R3, RZ, 0x1f, R2 ;  /* 0x0000001fff037819 */ /* 0x000fe20000011402 */
[----:B------:R-:W-:Y:S01]  /*0f80*/  ULDC UR4, c[0x0][0x2c4] ;  /* 0x0000b10000047ab9 */ /* 0x000fe20000000800 */
[----:B------:R-:W-:Y:S01]  /*0f90*/  SHF.R.S32.HI R85, RZ, 0x1f, R6 ;  /* 0x0000001fff557819 */ /* 0x000fe20000011406 */
[----:B------:R-:W3:Y:S01]  /*0fa0*/  S2R R22, SR_CTAID.Y ;  /* 0x0000000000167919 */ /* 0x000ee20000002600 */
[----:B------:R-:W-:Y:S01]  /*0fb0*/  PLOP3.LUT P1, PT, PT, PT, UP2, 0x80, 0x0 ;  /* 0x000000000000781c */ /* 0x000fe20003f2f028 */
[----:B------:R-:W-:Y:S01]  /*0fc0*/  IMAD R3, R3, c[0x0][0x178], RZ ;  /* 0x00005e0003037a24 */ /* 0x000fe200078e02ff */
[-C--:B------:R-:W-:Y:S01]  /*0fd0*/  LEA.HI R12, R85, R6.reuse, RZ, 0x3 ;  /* 0x00000006550c7211 */ /* 0x080fe200078f18ff */
[----:B------:R-:W-:Y:S01]  /*0fe0*/  UIMAD UR4, UR16, UR4, URZ ;  /* 0x00000004100472a4 */ /* 0x000fe2000f8e023f */
[----:B------:R-:W-:Y:S01]  /*0ff0*/  PLOP3.LUT P0, PT, PT, PT, UP2, 0x80, 0x0 ;  /* 0x000000000000781c */ /* 0x000fe20003f0f028 */
[----:B------:R-:W-:Y:S01]  /*1000*/  IMAD R14, R2, c[0x0][0x17c], R3 ;  /* 0x00005f00020e7a24 */ /* 0x000fe200078e0203 */
[----:B------:R-:W-:Y:S01]  /*1010*/  LOP3.LUT R9, R12, 0xfffffff8, RZ, 0xc0, !PT ;  /* 0xfffffff80c097812 */ /* 0x000fe200078ec0ff */
[----:B------:R-:W-:Y:S01]  /*1020*/  IMAD.WIDE.U32 R2, R2, c[0x0][0x178], RZ ;  /* 0x00005e0002027a25 */ /* 0x000fe200078e00ff */
[----:B------:R-:W-:Y:S01]  /*1030*/  SHF.R.S32.HI R12, RZ, 0x3, R12 ;  /* 0x00000003ff0c7819 */ /* 0x000fe2000001140c */
[----:B------:R-:W-:Y:S01]  /*1040*/  BSSY B0, `(.L_x_945) ;  /* 0x00000b0000007945 */ /* 0x000fe20003800000 */
[----:B------:R-:W-:Y:S01]  /*1050*/  SHF.R.S32.HI R11, RZ, 0x1f, R232 ;  /* 0x0000001fff0b7819 */ /* 0x000fe200000114e8 */
[----:B------:R-:W-:Y:S01]  /*1060*/  IMAD.IADD R15, R3, 0x1, R14 ;  /* 0x00000001030f7824 */ /* 0x000fe200078e020e */
[----:B------:R-:W-:Y:S01]  /*1070*/  SEL R24, R232, RZ, !P2 ;  /* 0x000000ffe8187207 */ /* 0x000fe20005000000 */
[----:B------:R-:W-:Y:S01]  /*1080*/  IMAD.IADD R9, R6, 0x1, -R9 ;  /* 0x0000000106097824 */ /* 0x000fe200078e0a09 */
[----:B------:R-:W-:Y:S01]  /*1090*/  SEL R17, R11, RZ, !P2 ;  /* 0x000000ff0b117207 */ /* 0x000fe20005000000 */
[----:B------:R-:W-:Y:S01]  /*10a0*/  IMAD.MOV.U32 R14, RZ, RZ, R2 ;  /* 0x000000ffff0e7224 */ /* 0x000fe200078e0002 */
[----:B------:R-:W-:Y:S01]  /*10b0*/  LEA.HI R7, R85, R6, RZ, 0x4 ;  /* 0x0000000655077211 */ /* 0x000fe200078f20ff */
[----:B------:R-:W-:-:S02]  /*10c0*/  IMAD R2, R9, 0x20, R12 ;  /* 0x0000002009027824 */ /* 0x000fc400078e020c */
[----:B------:R-:W-:Y:S01]  /*10d0*/  IMAD R17, R17, c[0x0][0x1c0], RZ ;  /* 0x0000700011117a24 */ /* 0x000fe200078e02ff */
[----:B------:R-:W-:Y:S01]  /*10e0*/  SHF.R.S32.HI R8, RZ, 0x4, R7 ;  /* 0x00000004ff087819 */ /* 0x000fe20000011407 */
[----:B------:R-:W-:Y:S01]  /*10f0*/  IMAD.SHL.U32 R231, R12, 0x40, RZ ;  /* 0x000000400ce77824 */ /* 0x000fe200078e00ff */
[----:B------:R-:W-:Y:S01]  /*1100*/  IADD3 R2, R2, UR7, RZ ;  /* 0x0000000702027c10 */ /* 0x000fe2000fffe0ff */
[----:B---3--:R-:W-:Y:S01]  /*1110*/  IMAD.WIDE.U32 R14, R22, c[0x0][0x1b8], R14 ;  /* 0x00006e00160e7a25 */ /* 0x008fe200078e000e */
[----:B------:R-:W-:Y:S02]  /*1120*/  SHF.R.S32.HI R3, RZ, 0x1f, R22 ;  /* 0x0000001fff037819 */ /* 0x000fe40000011416 */
[----:B------:R-:W-:Y:S01]  /*1130*/  LEA.HI R229, R7, R8, RZ, 0x1 ;  /* 0x0000000807e57211 */ /* 0x000fe200078f08ff */
[----:B------:R-:W-:Y:S01]  /*1140*/  IMAD.MOV.U32 R18, RZ, RZ, R2 ;  /* 0x000000ffff127224 */ /* 0x000fe200078e0002 */
[----:B------:R-:W-:Y:S01]  /*1150*/  LOP3.LUT R231, R231, 0x1c0, RZ, 0xc0, !PT ;  /* 0x000001c0e7e77812 */ /* 0x000fe200078ec0ff */
[----:B-1----:R-:W-:Y:S01]  /*1160*/  IMAD R5, R3, c[0x0][0x1b8], RZ ;  /* 0x00006e0003057a24 */ /* 0x002fe200078e02ff */
[----:B------:R-:W-:Y:S01]  /*1170*/  LOP3.LUT R7, R7, 0xfffffff0, RZ, 0xc0, !PT ;  /* 0xfffffff007077812 */ /* 0x000fe200078ec0ff */
[----:B------:R-:W-:Y:S01]  /*1180*/  IMAD R17, R24, c[0x0][0x1c4], R17 ;  /* 0x0000710018117a24 */ /* 0x000fe200078e0211 */
[----:B------:R-:W-:Y:S01]  /*1190*/  LOP3.LUT R229, R229, 0xfffffffe, RZ, 0xc0, !PT ;  /* 0xfffffffee5e57812 */ /* 0x000fe200078ec0ff */
[----:B------:R-:W-:-:S02]  /*11a0*/  IMAD R5, R22, c[0x0][0x1bc], R5 ;  /* 0x00006f0016057a24 */ /* 0x000fc400078e0205 */
[----:B------:R-:W-:Y:S02]  /*11b0*/  IMAD.SHL.U32 R20, R9, 0x8, RZ ;  /* 0x0000000809147824 */ /* 0x000fe400078e00ff */
[----:B------:R-:W-:Y:S02]  /*11c0*/  IMAD.IADD R15, R15, 0x1, R5 ;  /* 0x000000010f0f7824 */ /* 0x000fe400078e0205 */
[----:B------:R-:W-:Y:S01]  /*11d0*/  @P1 IMAD.HI.U32 R5, R2, c[0x0][0x2c8], RZ ;  /* 0x0000b20002051a27 */ /* 0x000fe200078e00ff */
[----:B------:R-:W-:Y:S02]  /*11e0*/  IADD3 R31, P1, R0, R12, RZ ;  /* 0x0000000c001f7210 */ /* 0x000fe40007f3e0ff */
[----:B------:R-:W-:Y:S01]  /*11f0*/  LOP3.LUT R10, R231, 0x38, R20, 0xf8, !PT ;  /* 0x00000038e70a7812 */ /* 0x000fe200078ef814 */
[----:B------:R-:W-:Y:S01]  /*1200*/  IMAD.WIDE.U32 R24, R24, c[0x0][0x1c0], R14 ;  /* 0x0000700018187a25 */ /* 0x000fe200078e000e */
[----:B------:R-:W-:Y:S02]  /*1210*/  @P0 SHF.R.U32.HI R18, RZ, c[0x0][0x2cc], R5 ;  /* 0x0000b300ff120a19 */ /* 0x000fe40000011605 */
[----:B------:R-:W-:Y:S01]  /*1220*/  IADD3 R5, R12, UR7, RZ ;  /* 0x000000070c057c10 */ /* 0x000fe2000fffe0ff */
[----:B------:R-:W-:Y:S01]  /*1230*/  IMAD.IADD R25, R25, 0x1, R17 ;  /* 0x0000000119197824 */ /* 0x000fe200078e0211 */
[--C-:B------:R-:W-:Y:S01]  /*1240*/  SHF.R.S32.HI R15, RZ, 0x1f, R18.reuse ;  /* 0x0000001fff0f7819 */ /* 0x100fe20000011412 */
[----:B------:R-:W-:Y:S01]  /*1250*/  IMAD.MOV R13, RZ, RZ, -R18 ;  /* 0x000000ffff0d7224 */ /* 0x000fe200078e0a12 */
[----:B------:R-:W-:Y:S01]  /*1260*/  SHF.R.U32.HI R231, RZ, 0x3, R231 ;  /* 0x00000003ffe77819 */ /* 0x000fe200000116e7 */
[----:B------:R-:W-:Y:S01]  /*1270*/  IMAD.IADD R229, R8, 0x1, -R229 ;  /* 0x0000000108e57824 */ /* 0x000fe200078e0ae5 */
[----:B------:R-:W-:Y:S01]  /*1280*/  IADD3 R8, R5, 0x20, RZ ;  /* 0x0000002005087810 */ /* 0x000fe20007ffe0ff */
[----:B------:R-:W-:Y:S01]  /*1290*/  IMAD R16, R13, c[0x0][0x2c4], R2 ;  /* 0x0000b1000d107a24 */ /* 0x000fe200078e0202 */
[----:B------:R-:W-:Y:S01]  /*12a0*/  SHF.R.S32.HI R13, RZ, 0x1f, R0 ;  /* 0x0000001fff0d7819 */ /* 0x000fe20000011400 */
[----:B------:R-:W-:Y:S01]  /*12b0*/  IMAD R15, R15, c[0x0][0x1b0], RZ ;  /* 0x00006c000f0f7a24 */ /* 0x000fe200078e02ff */
[----:B------:R-:W-:-:S02]  /*12c0*/  LOP3.LUT R231, R10, R231, RZ, 0x3c, !PT ;  /* 0x000000e70ae77212 */ /* 0x000fc400078e3cff */
[----:B------:R-:W-:Y:S01]  /*12d0*/  SHF.R.S32.HI R2, RZ, 0x1f, R16 ;  /* 0x0000001fff027819 */ /* 0x000fe20000011410 */
[----:B------:R-:W-:Y:S01]  /*12e0*/  IMAD R15, R18, c[0x0][0x1b4], R15 ;  /* 0x00006d00120f7a24 */ /* 0x000fe200078e020f */
[----:B------:R-:W-:Y:S01]  /*12f0*/  LEA.HI.X.SX32 R0, R12, R13, 0x1, P1 ;  /* 0x0000000d0c007211 */ /* 0x000fe200008f0eff */
[----:B------:R-:W-:Y:S01]  /*1300*/  IMAD.WIDE.U32 R18, R18, c[0x0][0x1b0], R24 ;  /* 0x00006c0012127a25 */ /* 0x000fe200078e0018 */
[----:B------:R-:W-:Y:S02]  /*1310*/  ISETP.GE.AND P1, PT, R5, UR4, PT ;  /* 0x0000000405007c0c */ /* 0x000fe4000bf26270 */
[----:B------:R-:W-:Y:S01]  /*1320*/  ISETP.GE.AND P0, PT, R8, UR4, PT ;  /* 0x0000000408007c0c */ /* 0x000fe2000bf06270 */
[----:B------:R-:W-:Y:S01]  /*1330*/  IMAD.IADD R19, R19, 0x1, R15 ;  /* 0x0000000113137824 */ /* 0x000fe200078e020f */
[----:B------:R-:W-:Y:S01]  /*1340*/  IADD3 R8, R20, 0x80, RZ ;  /* 0x0000008014087810 */ /* 0x000fe20007ffe0ff */
[----:B------:R-:W-:Y:S01]  /*1350*/  IMAD R15, R2, c[0x0][0x1a8], RZ ;  /* 0x00006a00020f7a24 */ /* 0x000fe200078e02ff */
[----:B------:R-:W-:Y:S01]  /*1360*/  SHF.R.S32.HI R21, RZ, 0x1f, R20 ;  /* 0x0000001fff157819 */ /* 0x000fe20000011414 */
[----:B------:R-:W-:Y:S01]  /*1370*/  IMAD R24, R0, c[0x0][0x1e0], RZ ;  /* 0x0000780000187a24 */ /* 0x000fe200078e02ff */
[----:B------:R-:W-:Y:S01]  /*1380*/  ISETP.GE.AND P2, PT, R8, c[0x0][0x1d4], PT ;  /* 0x0000750008007a0c */ /* 0x000fe20003f46270 */
[----:B------:R-:W-:-:S02]  /*1390*/  IMAD R15, R16, c[0x0][0x1ac], R15 ;  /* 0x00006b00100f7a24 */ /* 0x000fc400078e020f */
[----:B------:R-:W-:-:S04]  /*13a0*/  IMAD.WIDE.U32 R16, R16, c[0x0][0x1a8], R18 ;  /* 0x00006a0010107a25 */ /* 0x000fc800078e0012 */
[----:B------:R-:W-:Y:S01]  /*13b0*/  IMAD.IADD R14, R17, 0x1, R15 ;  /* 0x00000001110e7824 */ /* 0x000fe200078e020f */
[----:B------:R-:W-:Y:S01]  /*13c0*/  LEA R15, P5, R16, c[0x0][0x160], 0x1 ;  /* 0x00005800100f7a11 */ /* 0x000fe200078a08ff */
[----:B------:R-:W-:Y:S01]  /*13d0*/  IMAD R18, R0, c[0x0][0x208], RZ ;  /* 0x0000820000127a24 */ /* 0x000fe200078e02ff */
[----:B------:R-:W-:Y:S01]  /*13e0*/  LEA.HI R0, R85, R6, RZ, 0x6 ;  /* 0x0000000655007211 */ /* 0x000fe200078f30ff */
[----:B------:R-:W-:Y:S01]  /*13f0*/  IMAD.IADD R2, R6, 0x1, -R7 ;  /* 0x0000000106027824 */ /* 0x000fe200078e0a07 */
[----:B------:R-:W-:Y:S01]  /*1400*/  LEA.HI.X R14, R16, c[0x0][0x164], R14, 0x1, P5 ;  /* 0x00005900100e7a11 */ /* 0x000fe200028f0c0e */
[----:B------:R-:W-:Y:S01]  /*1410*/  SHFL.IDX PT, R26, R15, RZ, 0x181f ;  /* 0x00181fff0f1a7589 */ /* 0x000fe200000e0000 */
[----:B------:R-:W-:Y:S01]  /*1420*/  IMAD.SHL.U32 R13, R9, 0x8, RZ ;  /* 0x00000008090d7824 */ /* 0x000fe200078e00ff */
[----:B------:R-:W-:Y:S01]  /*1430*/  IADD3 R16, R20, 0x40, RZ ;  /* 0x0000004014107810 */ /* 0x000fe20007ffe0ff */
[----:B------:R-:W-:Y:S01]  /*1440*/  IMAD.SHL.U32 R0, R0, 0x8, RZ ;  /* 0x0000000800007824 */ /* 0x000fe200078e00ff */
[----:B------:R-:W1:Y:S01]  /*1450*/  SHFL.IDX PT, R27, R14, RZ, 0x181f ;  /* 0x00181fff0e1b7589 */ /* 0x000e6200000e0000 */
[----:B------:R-:W-:Y:S01]  /*1460*/  SHF.R.S32.HI R7, RZ, 0x1f, R2 ;  /* 0x0000001fff077819 */ /* 0x000fe20000011402 */
[----:B------:R-:W-:Y:S01]  /*1470*/  IMAD R24, R31, c[0x0][0x1e4], R24 ;  /* 0x000079001f187a24 */ /* 0x000fe200078e0218 */
[----:B------:R-:W-:Y:S01]  /*1480*/  IADD3 R10, R13, 0x80, RZ ;  /* 0x000000800d0a7810 */ /* 0x000fe20007ffe0ff */
[----:B------:R-:W-:Y:S01]  /*1490*/  IMAD R18, R31, c[0x0][0x20c], R18 ;  /* 0x000083001f127a24 */ /* 0x000fe200078e0212 */
[----:B------:R-:W-:Y:S01]  /*14a0*/  LOP3.LUT R231, R231, 0xfffffe00, R0, 0xf8, !PT ;  /* 0xfffffe00e7e77812 */ /* 0x000fe200078ef800 */
[----:B------:R-:W-:Y:S01]  /*14b0*/  IMAD.WIDE.U32 R32, R31, c[0x0][0x1e0], R20 ;  /* 0x000078001f207a25 */ /* 0x000fe200078e0014 */
[----:B------:R-:W-:-:S02]  /*14c0*/  LEA.HI R0, R7, R2, RZ, 0x3 ;  /* 0x0000000207007211 */ /* 0x000fc400078f18ff */
[----:B------:R-:W-:Y:S01]  /*14d0*/  @!P1 SHF.R.S32.HI R17, RZ, 0x1f, R10 ;  /* 0x0000001fff119819 */ /* 0x000fe2000001140a */
[----:B------:R-:W-:Y:S01]  /*14e0*/  IMAD.WIDE.U32 R30, R31, c[0x0][0x208], R20 ;  /* 0x000082001f1e7a25 */ /* 0x000fe200078e0014 */
[----:B------:R-:W-:Y:S02]  /*14f0*/  LOP3.LUT R7, R0, 0xfffffff8, RZ, 0xc0, !PT ;  /* 0xfffffff800077812 */ /* 0x000fe400078ec0ff */
[----:B------:R-:W-:Y:S01]  /*1500*/  IADD3 R8, R13, 0xc0, RZ ;  /* 0x000000c00d087810 */ /* 0x000fe20007ffe0ff */
[----:B------:R-:W-:Y:S01]  /*1510*/  IMAD.IADD R25, R33, 0x1, R24 ;  /* 0x0000000121197824 */ /* 0x000fe200078e0218 */
[----:B------:R-:W-:Y:S01]  /*1520*/  ISETP.GE.AND P6, PT, R10, c[0x0][0x198], PT ;  /* 0x000066000a007a0c */ /* 0x000fe20003fc6270 */
[----:B------:R-:W-:Y:S01]  /*1530*/  IMAD.IADD R7, R2, 0x1, -R7 ;  /* 0x0000000102077824 */ /* 0x000fe200078e0a07 */
[----:B------:R-:W-:Y:S01]  /*1540*/  @!P1 LEA.HI R10, R17, R10, RZ, 0x3 ;  /* 0x0000000a110a9211 */ /* 0x000fe200078f18ff */
[----:B------:R-:W-:Y:S01]  /*1550*/  IMAD.IADD R19, R31, 0x1, R18 ;  /* 0x000000011f137824 */ /* 0x000fe200078e0212 */
[----:B------:R-:W-:Y:S01]  /*1560*/  @!P1 SHF.R.S32.HI R17, RZ, 0x1f, R8 ;  /* 0x0000001fff119819 */ /* 0x000fe20000011408 */
[----:B------:R-:W-:Y:S01]  /*1570*/  IMAD.MOV.U32 R24, RZ, RZ, R32 ;  /* 0x000000ffff187224 */ /* 0x000fe200078e0020 */
[----:B------:R-:W-:Y:S01]  /*1580*/  ISETP.GE.AND P5, PT, R8, c[0x0][0x198], PT ;  /* 0x0000660008007a0c */ /* 0x000fe20003fa6270 */
[----:B------:R-:W-:Y:S01]  /*1590*/  IMAD.MOV.U32 R18, RZ, RZ, R30 ;  /* 0x000000ffff127224 */ /* 0x000fe200078e001e */
[----:B------:R-:W-:Y:S01]  /*15a0*/  @!P1 LEA.HI R8, R17, R8, RZ, 0x3 ;  /* 0x0000000811089211 */ /* 0x000fe200078f18ff */
[----:B------:R-:W-:Y:S01]  /*15b0*/  IMAD.WIDE.U32 R24, R22, c[0x0][0x1e8], R24 ;  /* 0x00007a0016187a25 */ /* 0x000fe200078e0018 */
[----:B------:R-:W-:-:S02]  /*15c0*/  @!P1 LOP3.LUT R10, R10, 0xfffffff8, RZ, 0xc0, !PT ;  /* 0xfffffff80a0a9812 */ /* 0x000fc400078ec0ff */
[----:B------:R-:W-:-:S03]  /*15d0*/  @!P1 LOP3.LUT R8, R8, 0xfffffff8, RZ, 0xc0, !PT ;  /* 0xfffffff808089812 */ /* 0x000fc600078ec0ff */
[----:B-1----:R-:W-:-:S04]  /*15e0*/  @!P1 IMAD.WIDE R32, R10, 0x2, R26 ;  /* 0x000000020a209825 */ /* 0x002fc800078e021a */
[----:B------:R-:W-:Y:S01]  /*15f0*/  IMAD.MOV.U32 R10, RZ, RZ, 0x10 ;  /* 0x00000010ff0a7424 */ /* 0x000fe200078e00ff */
[--C-:B--2---:R-:W-:Y:S01]  /*1600*/  @P3 SHF.R.S32.HI R29, RZ, 0x1f, R4.reuse ;  /* 0x0000001fff1d3819 */ /* 0x104fe20000011404 */
[----:B------:R-:W-:Y:S02]  /*1610*/  @P3 IMAD.MOV.U32 R28, RZ, RZ, R4 ;  /* 0x000000ffff1c3224 */ /* 0x000fe400078e0004 */
[----:B------:R-:W-:Y:S02]  /*1620*/  @!P3 IMAD.MOV.U32 R29, RZ, RZ, R11 ;  /* 0x000000ffff1db224 */ /* 0x000fe400078e000b */
[----:B------:R-:W-:Y:S02]  /*1630*/  @!P3 IMAD.MOV.U32 R28, RZ, RZ, R232 ;  /* 0x000000ffff1cb224 */ /* 0x000fe400078e00e8 */
[----:B------:R-:W-:Y:S01]  /*1640*/  IMAD R11, R3, c[0x0][0x1e8], RZ ;  /* 0x00007a00030b7a24 */ /* 0x000fe200078e02ff */
[----:B------:R-:W-:Y:S01]  /*1650*/  SEL R4, R29, RZ, !P4 ;  /* 0x000000ff1d047207 */ /* 0x000fe20006000000 */
[----:B------:R-:W-:Y:S01]  /*1660*/  IMAD R3, R3, c[0x0][0x210], RZ ;  /* 0x0000840003037a24 */ /* 0x000fe200078e02ff */
[----:B------:R-:W-:Y:S01]  /*1670*/  SEL R234, R28, RZ, !P4 ;  /* 0x000000ff1cea7207 */ /* 0x000fe20006000000 */
[C---:B------:R-:W-:Y:S01]  /*1680*/  IMAD R2, R22.reuse, c[0x0][0x1ec], R11 ;  /* 0x00007b0016027a24 */ /* 0x040fe200078e020b */
[----:B------:R-:W-:Y:S01]  /*1690*/  @!P1 SHF.R.S32.HI R11, RZ, 0x1f, R16 ;  /* 0x0000001fff0b9819 */ /* 0x000fe20000011410 */
[C---:B------:R-:W-:Y:S01]  /*16a0*/  IMAD R3, R22.reuse, c[0x0][0x214], R3 ;  /* 0x0000850016037a24 */ /* 0x040fe200078e0203 */
[----:B------:R-:W-:Y:S01]  /*16b0*/  @!P1 LEA R28, P3, R13, R26, 0x1 ;  /* 0x0000001a0d1c9211 */ /* 0x000fe200078608ff */
[----:B------:R-:W-:Y:S01]  /*16c0*/  IMAD.WIDE.U32 R22, R22, c[0x0][0x210], R18 ;  /* 0x0000840016167a25 */ /* 0x000fe200078e0012 */
[----:B------:R-:W-:-:S02]  /*16d0*/  @!P1 LEA.HI R11, R11, R16, RZ, 0x3 ;  /* 0x000000100b0b9211 */ /* 0x000fc400078f18ff */
[----:B------:R-:W-:Y:S01]  /*16e0*/  @!P1 LEA.HI.X R29, R13, R27, R21, 0x1, P3 ;  /* 0x0000001b0d1d9211 */ /* 0x000fe200018f0c15 */
[----:B------:R-:W-:Y:S01]  /*16f0*/  @!P1 IMAD.SHL.U32 R18, R231, 0x2, RZ ;  /* 0x00000002e7129824 */ /* 0x000fe200078e00ff */
[----:B------:R-:W-:Y:S01]  /*1700*/  ISETP.GE.AND P4, PT, R13, c[0x0][0x198], PT ;  /* 0x000066000d007a0c */ /* 0x000fe20003f86270 */
[----:B------:R-:W-:Y:S01]  /*1710*/  IMAD.IADD R25, R25, 0x1, R2 ;  /* 0x0000000119197824 */ /* 0x000fe200078e0202 */
[----:B------:R-:W-:Y:S01]  /*1720*/  ISETP.GE.AND P3, PT, R13, c[0x0][0x198], PT ;  /* 0x000066000d007a0c */ /* 0x000fe20003f66270 */
[----:B------:R-:W-:Y:S01]  /*1730*/  IMAD R243, R4, c[0x0][0x1f0], RZ ;  /* 0x00007c0004f37a24 */ /* 0x000fe200078e02ff */
[----:B------:R-:W-:Y:S01]  /*1740*/  ISETP.GE.AND P4, PT, R16, c[0x0][0x198], PT ;  /* 0x0000660010007a0c */ /* 0x000fe20003f86270 */
[----:B------:R-:W-:Y:S01]  /*1750*/  IMAD R239, R4, c[0x0][0x218], RZ ;  /* 0x0000860004ef7a24 */ /* 0x000fe200078e02ff */
[----:B------:R-:W-:Y:S01]  /*1760*/  @!P1 LOP3.LUT R11, R11, 0xfffffff8, RZ, 0xc0, !PT ;  /* 0xfffffff80b0b9812 */ /* 0x000fe200078ec0ff */
[C---:B------:R-:W-:Y:S01]  /*1770*/  IMAD R243, R234.reuse, c[0x0][0x1f4], R243 ;  /* 0x00007d00eaf37a24 */ /* 0x040fe200078e02f3 */
[----:B------:R-:W-:Y:S01]  /*1780*/  P2R R17, PR, RZ, 0x10 ;  /* 0x00000010ff117803 */ /* 0x000fe20000000000 */
[----:B------:R-:W-:-:S02]  /*1790*/  IMAD R239, R234, c[0x0][0x21c], R239 ;  /* 0x00008700eaef7a24 */ /* 0x000fc400078e02ef */
[----:B------:R-:W-:-:S04]  /*17a0*/  @!P1 IMAD.WIDE R30, R11, 0x2, R26 ;  /* 0x000000020b1e9825 */ /* 0x000fc800078e021a */
[----:B------:R-:W-:Y:S01]  /*17b0*/  @!P1 IMAD.WIDE R26, R8, 0x2, R26 ;  /* 0x00000002081a9825 */ /* 0x000fe200078e021a */
[----:B------:R-:W-:Y:S01]  /*17c0*/  @!PT LDS RZ, [RZ] ;  /* 0x00000000fffff984 */ /* 0x000fe20000000800 */
[----:B------:R1:W-:Y:S01]  /*17d0*/  @!P1 LDGSTS.E.BYPASS.LTC128B.128 [R18+0x10100], [R28.64], !P3 ;  /* 0x101000001c129fae */ /* 0x0003e2000d901d52 */
[----:B------:R-:W-:Y:S02]  /*17e0*/  ISETP.GE.AND P3, PT, R16, c[0x0][0x1d4], PT ;  /* 0x0000750010007a0c */ /* 0x000fe40003f66270 */
[----:B------:R-:W-:Y:S01]  /*17f0*/  IMAD.SHL.U32 R8, R7, 0x40, RZ ;  /* 0x0000004007087824 */ /* 0x000fe200078e00ff */
[----:B------:R2:W-:Y:S01]  /*1800*/  @!P1 LDGSTS.E.BYPASS.LTC128B.128 [R18+0x14100], [R30.64], !P4 ;  /* 0x141000001e129fae */ /* 0x0005e2000e101d52 */
[----:B------:R-:W-:Y:S01]  /*1810*/  IMAD.SHL.U32 R11, R229, 0x8, RZ ;  /* 0x00000008e50b7824 */ /* 0x000fe200078e00ff */
[----:B------:R-:W-:Y:S01]  /*1820*/  ISETP.GE.AND P4, PT, R20, c[0x0][0x1d4], PT ;  /* 0x0000750014007a0c */ /* 0x000fe20003f86270 */
[----:B------:R-:W-:Y:S01]  /*1830*/  IMAD.WIDE.U32 R236, R234, c[0x0][0x1f0], R24 ;  /* 0x00007c00eaec7a25 */ /* 0x000fe200078e0018 */
[----:B------:R-:W-:Y:S01]  /*1840*/  LOP3.LUT R8, R8, 0x1c0, RZ, 0xc0, !PT ;  /* 0x000001c008087812 */ /* 0x000fe200078ec0ff */
[----:B------:R2:W-:Y:S02]  /*1850*/  @!P1 LDGSTS.E.BYPASS.LTC128B.128 [R18+0x18100], [R32.64], !P6 ;  /* 0x1810000020129fae */ /* 0x0005e4000f101d52 */
[----:B------:R-:W-:Y:S01]  /*1860*/  IMAD.SHL.U32 R4, R0, 0x40, RZ ;  /* 0x0000004000047824 */ /* 0x000fe200078e00ff */
[----:B------:R-:W-:Y:S01]  /*1870*/  LOP3.LUT R11, R8, 0x8, R11, 0xf8, !PT ;  /* 0x00000008080b7812 */ /* 0x000fe200078ef80b */
[----:B------:R2:W-:Y:S01]  /*1880*/  @!P1 LDGSTS.E.BYPASS.LTC128B.128 [R18+0x1c100], [R26.64], !P5 ;  /* 0x1c1000001a129fae */ /* 0x0005e2000e901d52 */
[----:B------:R-:W-:Y:S01]  /*1890*/  LOP3.LUT P1, RZ, R7, 0x2, RZ, 0xc0, !PT ;  /* 0x0000000207ff7812 */ /* 0x000fe2000782c0ff */
[----:B------:R-:W-:Y:S01]  /*18a0*/  IMAD.IADD R243, R237, 0x1, R243 ;  /* 0x00000001edf37824 */ /* 0x000fe200078e02f3 */
[----:B------:R-:W-:-:S02]  /*18b0*/  SHF.R.U32.HI R8, RZ, 0x3, R8 ;  /* 0x00000003ff087819 */ /* 0x000fc40000011608 */
[----:B------:R-:W-:Y:S02]  /*18c0*/  SEL R2, R10, 0xfffffff0, !P1 ;  /* 0xfffffff00a027807 */ /* 0x000fe40004800000 */
[----:B------:R-:W-:Y:S02]  /*18d0*/  LOP3.LUT P1, RZ, R7, 0x4, RZ, 0xc0, !PT ;  /* 0x0000000407ff7812 */ /* 0x000fe4000782c0ff */
[----:B------:R-:W-:Y:S02]  /*18e0*/  LOP3.LUT R7, R11, R8, RZ, 0x3c, !PT ;  /* 0x000000080b077212 */ /* 0x000fe400078e3cff */
[----:B------:R-:W-:Y:S02]  /*18f0*/  IADD3 R0, R20, 0xc0, RZ ;  /* 0x000000c014007810 */ /* 0x000fe40007ffe0ff */
[----:B------:R-:W-:Y:S01]  /*1900*/  LOP3.LUT R4, R7, 0xfffffe00, R4, 0xf8, !PT ;  /* 0xfffffe0007047812 */ /* 0x000fe200078ef804 */
[----:B-1----:R-:W-:Y:S02]  /*1910*/  IMAD.IADD R29, R23, 0x1, R3 ;  /* 0x00000001171d7824 */ /* 0x002fe400078e0203 */
[----:B------:R-:W-:Y:S01]  /*1920*/  IMAD.MOV.U32 R28, RZ, RZ, R22 ;  /* 0x000000ffff1c7224 */ /* 0x000fe200078e0016 */
[----:B------:R2:W1:Y:S01]  /*1930*/  SHFL.IDX PT, R23, R14, 0x1, 0x181f ;  /* 0x00381f000e177f89 */ /* 0x00046200000e0000 */
[----:B------:R-:W-:-:S02]  /*1940*/  IMAD.MOV.U32 R3, RZ, RZ, 0x20 ;  /* 0x00000020ff037424 */ /* 0x000fc400078e00ff */
[----:B------:R-:W-:Y:S01]  /*1950*/  IMAD.WIDE.U32 R234, R234, c[0x0][0x218], R28 ;  /* 0x00008600eaea7a25 */ /* 0x000fe200078e001c */
[----:B------:R2:W3:Y:S02]  /*1960*/  SHFL.IDX PT, R22, R15, 0x1, 0x181f ;  /* 0x00381f000f167f89 */ /* 0x0004e400000e0000 */
[----:B------:R-:W-:Y:S01]  /*1970*/  SEL R3, R3, 0xffffffe0, !P1 ;  /* 0xffffffe003037807 */ /* 0x000fe20004800000 */
[----:B------:R-:W-:Y:S01]  /*1980*/  IMAD.IADD R239, R235, 0x1, R239 ;  /* 0x00000001ebef7824 */ /* 0x000fe200078e02ef */
[----:B------:R-:W-:Y:S01]  /*1990*/  ISETP.GE.AND P1, PT, R0, c[0x0][0x1d4], PT ;  /* 0x0000750000007a0c */ /* 0x000fe20003f26270 */
[----:B------:R-:W-:Y:S07]  /*19a0*/  @P0 BRA `(.L_x_946) ;  /* 0x0000019000000947 */ /* 0x000fee0003800000 */
[C---:B------:R-:W-:Y:S02]  /*19b0*/  IADD3 R11, R13.reuse, 0x80, RZ ;  /* 0x000000800d0b7810 */ /* 0x040fe40007ffe0ff */
[C---:B------:R-:W-:Y:S02]  /*19c0*/  IADD3 R7, R13.reuse, 0xc0, RZ ;  /* 0x000000c00d077810 */ /* 0x040fe40007ffe0ff */
[----:B---3--:R-:W-:-:S02]  /*19d0*/  LEA R24, P0, R13, R22, 0x1 ;  /* 0x000000160d187211 */ /* 0x008fc400078008ff */
[----:B------:R-:W-:Y:S02]  /*19e0*/  SHF.R.S32.HI R19, RZ, 0x1f, R16 ;  /* 0x0000001fff137819 */ /* 0x000fe40000011410 */
[----:B------:R-:W-:Y:S02]  /*19f0*/  SHF.R.S32.HI R8, RZ, 0x1f, R11 ;  /* 0x0000001fff087819 */ /* 0x000fe4000001140b */
[----:B------:R-:W-:Y:S02]  /*1a00*/  SHF.R.S32.HI R0, RZ, 0x1f, R7 ;  /* 0x0000001fff007819 */ /* 0x000fe40000011407 */
[----:B--2---:R-:W-:Y:S02]  /*1a10*/  P2R R18, PR, RZ, 0x2 ;  /* 0x00000002ff127803 */ /* 0x004fe40000000000 */
[----:B-1----:R-:W-:Y:S02]  /*1a20*/  LEA.HI.X R25, R13, R23, R21, 0x1, P0 ;  /* 0x000000170d197211 */ /* 0x002fe400000f0c15 */
[----:B------:R-:W-:Y:S01]  /*1a30*/  LEA.HI R10, R19, R16, RZ, 0x3 ;  /* 0x00000010130a7211 */ /* 0x000fe200078f18ff */
[----:B------:R-:W-:Y:S01]  /*1a40*/  IMAD.SHL.U32 R19, R231, 0x2, RZ ;  /* 0x00000002e7137824 */ /* 0x000fe200078e00ff */
[----:B------:R-:W-:-:S02]  /*1a50*/  ISETP.GE.AND P1, PT, R13, c[0x0][0x198], PT ;  /* 0x000066000d007a0c */ /* 0x000fc40003f26270 */
[----:B------:R-:W-:Y:S02]  /*1a60*/  ISETP.NE.AND P0, PT, R17, RZ, PT ;  /* 0x000000ff1100720c */ /* 0x000fe40003f05270 */
[----:B------:R-:W-:Y:S02]  /*1a70*/  LEA.HI R8, R8, R11, RZ, 0x3 ;  /* 0x0000000b08087211 */ /* 0x000fe400078f18ff */
[----:B------:R-:W-:Y:S02]  /*1a80*/  LEA.HI R0, R0, R7, RZ, 0x3 ;  /* 0x0000000700007211 */ /* 0x000fe400078f18ff */
[----:B------:R-:W-:Y:S02]  /*1a90*/  LOP3.LUT R10, R10, 0xfffffff8, RZ, 0xc0, !PT ;  /* 0xfffffff80a0a7812 */ /* 0x000fe400078ec0ff */
[----:B------:R-:W-:Y:S02]  /*1aa0*/  LOP3.LUT R7, R8, 0xfffffff8, RZ, 0xc0, !PT ;  /* 0xfffffff808077812 */ /* 0x000fe400078ec0ff */
[----:B------:R-:W-:Y:S01]  /*1ab0*/  LOP3.LUT R11, R0, 0xfffffff8, RZ, 0xc0, !PT ;  /* 0xfffffff8000b7812 */ /* 0x000fe200078ec0ff */
[----:B------:R-:W-:Y:S01]  /*1ac0*/  IMAD.WIDE R26, R10, 0x2, R22 ;  /* 0x000000020a1a7825 */ /* 0x000fe200078e0216 */
[----:B------:R1:W-:Y:S01]  /*1ad0*/  LDGSTS.E.BYPASS.LTC128B.128 [R19+0x11100], [R24.64], !P1 ;  /* 0x1110000018137fae */ /* 0x0003e2000c901d52 */
[----:B------:R-:W-:-:S02]  /*1ae0*/  ISETP.NE.AND P1, PT, R18, RZ, PT ;  /* 0x000000ff1200720c */ /* 0x000fc40003f25270 */
[--C-:B------:R-:W-:Y:S01]  /*1af0*/  IMAD.WIDE R28, R7, 0x2, R22.reuse ;  /* 0x00000002071c7825 */ /* 0x100fe200078e0216 */
[----:B------:R1:W-:Y:S03]  /*1b00*/  LDGSTS.E.BYPASS.LTC128B.128 [R19+0x15100], [R26.64], !P0 ;  /* 0x151000001a137fae */ /* 0x0003e6000c101d52 */
[----:B------:R-:W-:Y:S01]  /*1b10*/  IMAD.WIDE R22, R11, 0x2, R22 ;  /* 0x000000020b167825 */ /* 0x000fe200078e0216 */
[----:B------:R1:W-:Y:S04]  /*1b20*/  LDGSTS.E.BYPASS.LTC128B.128 [R19+0x19100], [R28.64], !P6 ;  /* 0x191000001c137fae */ /* 0x0003e8000f101d52 */
[----:B------:R1:W-:Y:S02]  /*1b30*/  LDGSTS.E.BYPASS.LTC128B.128 [R19+0x1d100], [R22.64], !P5 ;  /* 0x1d10000016137fae */ /* 0x0003e4000e901d52 */
.L_x_946:
[----:B------:R-:W-:Y:S05]  /*1b40*/  BSYNC B0 ;  /* 0x0000000000007941 */ /* 0x000fea0003800000 */
.L_x_945:
[----:B------:R-:W-:Y:S01]  /*1b50*/  IADD3 R0, R5, 0x40, RZ ;  /* 0x0000004005007810 */ /* 0x000fe20007ffe0ff */
[----:B-1----:R1:W4:Y:S01]  /*1b60*/  SHFL.IDX PT, R23, R14, 0x2, 0x181f ;  /* 0x00581f000e177f89 */ /* 0x00232200000e0000 */
[----:B------:R-:W-:Y:S02]  /*1b70*/  BSSY B0, `(.L_x_947) ;  /* 0x000001e000007945 */ /* 0x000fe40003800000 */
[----:B------:R-:W-:Y:S01]  /*1b80*/  ISETP.GE.AND P0, PT, R0, UR4, PT ;  /* 0x0000000400007c0c */ /* 0x000fe2000bf06270 */
[----:B---3--:R1:W3:-:S12]  /*1b90*/  SHFL.IDX PT, R22, R15, 0x2, 0x181f ;  /* 0x00581f000f167f89 */ /* 0x0082d800000e0000 */
[----:B------:R-:W-:Y:S05]  /*1ba0*/  @P0 BRA `(.L_x_948) ;  /* 0x000001a000000947 */ /* 0x000fea0003800000 */
[C---:B------:R-:W-:Y:S02]  /*1bb0*/  IADD3 R11, R13.reuse, 0x80, RZ ;  /* 0x000000800d0b7810 */ /* 0x040fe40007ffe0ff */
[C---:B------:R-:W-:Y:S02]  /*1bc0*/  IADD3 R7, R13.reuse, 0xc0, RZ ;  /* 0x000000c00d077810 */ /* 0x040fe40007ffe0ff */
[----:B---3--:R-:W-:Y:S02]  /*1bd0*/  LEA R24, P0, R13, R22, 0x1 ;  /* 0x000000160d187211 */ /* 0x008fe400078008ff */
[----:B------:R-:W-:Y:S02]  /*1be0*/  SHF.R.S32.HI R19, RZ, 0x1f, R16 ;  /* 0x0000001fff137819 */ /* 0x000fe40000011410 */
[----:B------:R-:W-:Y:S02]  /*1bf0*/  SHF.R.S32.HI R8, RZ, 0x1f, R11 ;  /* 0x0000001fff087819 */ /* 0x000fe4000001140b */
[----:B------:R-:W-:-:S02]  /*1c00*/  SHF.R.S32.HI R0, RZ, 0x1f, R7 ;  /* 0x0000001fff007819 */ /* 0x000fc40000011407 */
[----:B--2---:R-:W-:Y:S02]  /*1c10*/  P2R R18, PR, RZ, 0x2 ;  /* 0x00000002ff127803 */ /* 0x004fe40000000000 */
[----:B----4-:R-:W-:Y:S02]  /*1c20*/  LEA.HI.X R25, R13, R23, R21, 0x1, P0 ;  /* 0x000000170d197211 */ /* 0x010fe400000f0c15 */
[----:B------:R-:W-:Y:S01]  /*1c30*/  LEA.HI R10, R19, R16, RZ, 0x3 ;  /* 0x00000010130a7211 */ /* 0x000fe200078f18ff */
[----:B------:R-:W-:Y:S01]  /*1c40*/  IMAD.SHL.U32 R19, R231, 0x2, RZ ;  /* 0x00000002e7137824 */ /* 0x000fe200078e00ff */
[----:B------:R-:W-:Y:S02]  /*1c50*/  ISETP.GE.AND P1, PT, R13, c[0x0][0x198], PT ;  /* 0x000066000d007a0c */ /* 0x000fe40003f26270 */
[----:B------:R-:W-:Y:S02]  /*1c60*/  ISETP.NE.AND P0, PT, R17, RZ, PT ;  /* 0x000000ff1100720c */ /* 0x000fe40003f05270 */
[----:B------:R-:W-:-:S02]  /*1c70*/  LEA.HI R8, R8, R11, RZ, 0x3 ;  /* 0x0000000b08087211 */ /* 0x000fc400078f18ff */
[----:B------:R-:W-:Y:S02]  /*1c80*/  LEA.HI R0, R0, R7, RZ, 0x3 ;  /* 0x0000000700007211 */ /* 0x000fe400078f18ff */
[----:B------:R-:W-:Y:S02]  /*1c90*/  LOP3.LUT R10, R10, 0xfffffff8, RZ, 0xc0, !PT ;  /* 0xfffffff80a0a7812 */ /* 0x000fe400078ec0ff */
[----:B------:R-:W-:Y:S02]  /*1ca0*/  LOP3.LUT R7, R8, 0xfffffff8, RZ, 0xc0, !PT ;  /* 0xfffffff808077812 */ /* 0x000fe400078ec0ff */
[----:B------:R-:W-:Y:S01]  /*1cb0*/  LOP3.LUT R11, R0, 0xfffffff8, RZ, 0xc0, !PT ;  /* 0xfffffff8000b7812 */ /* 0x000fe200078ec0ff */
[--C-:B------:R-:W-:Y:S01]  /*1cc0*/  IMAD.WIDE R26, R10, 0x2, R22.reuse ;  /* 0x000000020a1a7825 */ /* 0x100fe200078e0216 */
[----:B------:R-:W-:Y:S01]  /*1cd0*/  @!PT LDS RZ, [RZ] ;  /* 0x00000000fffff984 */ /* 0x000fe20000000800 */
[----:B------:R2:W-:Y:S01]  /*1ce0*/  LDGSTS.E.BYPASS.LTC128B.128 [R19+0x12100], [R24.64], !P1 ;  /* 0x1210000018137fae */ /* 0x0005e2000c901d52 */
[----:B------:R-:W-:Y:S02]  /*1cf0*/  ISETP.NE.AND P1, PT, R18, RZ, PT ;  /* 0x000000ff1200720c */ /* 0x000fe40003f25270 */
[--C-:B------:R-:W-:Y:S01]  /*1d00*/  IMAD.WIDE R28, R7, 0x2, R22.reuse ;  /* 0x00000002071c7825 */ /* 0x100fe200078e0216 */
[----:B------:R2:W-:Y:S03]  /*1d10*/  LDGSTS.E.BYPASS.LTC128B.128 [R19+0x16100], [R26.64], !P0 ;  /* 0x161000001a137fae */ /* 0x0005e6000c101d52 */
[----:B------:R-:W-:Y:S01]  /*1d20*/  IMAD.WIDE R22, R11, 0x2, R22 ;  /* 0x000000020b167825 */ /* 0x000fe200078e0216 */
[----:B------:R2:W-:Y:S04]  /*1d30*/  LDGSTS.E.BYPASS.LTC128B.128 [R19+0x1a100], [R28.64], !P6 ;  /* 0x1a1000001c137fae */ /* 0x0005e8000f101d52 */
[----:B------:R2:W-:Y:S02]  /*1d40*/  LDGSTS.E.BYPASS.LTC128B.128 [R19+0x1e100], [R22.64], !P5 ;  /* 0x1e10000016137fae */ /* 0x0005e4000e901d52 */
.L_x_948:
[----:B------:R-:W-:Y:S05]  /*1d50*/  BSYNC B0 ;  /* 0x0000000000007941 */ /* 0x000fea0003800000 */
.L_x_947:
[----:B------:R-:W-:Y:S01]  /*1d60*/  IADD3 R5, R5, 0x60, RZ ;  /* 0x0000006005057810 */ /* 0x000fe20007ffe0ff */
[----:B------:R-:W-:Y:S01]  /*1d70*/  UMOV UR10, 0x6 ;  /* 0x00000006000a7882 */ /* 0x000fe20000000000 */
[----:B--2---:R2:W1:Y:S01]  /*1d80*/  SHFL.IDX PT, R19, R14, 0x3, 0x181f ;  /* 0x00781f000e137f89 */ /* 0x00446200000e0000 */
[----:B------:R-:W-:Y:S01]  /*1d90*/  ULDC.64 UR12, c[0x0][0x1e0] ;  /* 0x00007800000c7ab9 */ /* 0x000fe20000000a00 */
[----:B------:R-:W-:Y:S01]  /*1da0*/  ISETP.GE.AND P0, PT, R5, UR4, PT ;  /* 0x0000000405007c0c */ /* 0x000fe2000bf06270 */
[----:B------:R-:W-:Y:S01]  /*1db0*/  UIADD3 UR15, UR14, -0x1, URZ ;  /* 0xffffffff0e0f7890 */ /* 0x000fe2000fffe03f */
[----:B------:R2:W4:Y:S01]  /*1dc0*/  SHFL.IDX PT, R18, R15, 0x3, 0x181f ;  /* 0x00781f000f127f89 */ /* 0x00052200000e0000 */
[----:B------:R-:W-:Y:S01]  /*1dd0*/  USHF.L.U64.HI UR20, UR12, UR10, UR13 ;  /* 0x0000000a0c147299 */ /* 0x000fe2000801020d */
[----:B------:R-:W-:Y:S01]  /*1de0*/  BSSY B0, `(.L_x_949) ;  /* 0x000001d000007945 */ /* 0x000fe20003800000 */
[----:B------:R-:W-:-:S08]  /*1df0*/  USHF.L.U32 UR21, UR12, 0x6, URZ ;  /* 0x000000060c157899 */ /* 0x000fd0000800063f */
[----:B------:R-:W-:Y:S05]  /*1e00*/  @P0 BRA `(.L_x_950) ;  /* 0x000001a000000947 */ /* 0x000fea0003800000 */
[----:B------:R-:W-:Y:S01]  /*1e10*/  P2R R0, PR, RZ, 0x2 ;  /* 0x00000002ff007803 */ /* 0x000fe20000000000 */
[----:B------:R-:W-:Y:S01]  /*1e20*/  IMAD.SHL.U32 R5, R231, 0x2, RZ ;  /* 0x00000002e7057824 */ /* 0x000fe200078e00ff */
[C---:B------:R-:W-:Y:S02]  /*1e30*/  ISETP.GE.AND P1, PT, R13.reuse, c[0x0][0x198], PT ;  /* 0x000066000d007a0c */ /* 0x040fe40003f26270 */
[C---:B-12-4-:R-:W-:Y:S02]  /*1e40*/  LEA R14, P0, R13.reuse, R18, 0x1 ;  /* 0x000000120d0e7211 */ /* 0x056fe400078008ff */
[C---:B------:R-:W-:Y:S02]  /*1e50*/  IADD3 R8, R13.reuse, 0xc0, RZ ;  /* 0x000000c00d087810 */ /* 0x040fe40007ffe0ff */
[----:B------:R-:W-:Y:S02]  /*1e60*/  LEA.HI.X R15, R13, R19, R21, 0x1, P0 ;  /* 0x000000130d0f7211 */ /* 0x000fe400000f0c15 */
[----:B------:R-:W-:-:S02]  /*1e70*/  SHF.R.S32.HI R7, RZ, 0x1f, R8 ;  /* 0x0000001fff077819 */ /* 0x000fc40000011408 */
[----:B------:R-:W-:Y:S02]  /*1e80*/  ISETP.NE.AND P0, PT, R17, RZ, PT ;  /* 0x000000ff1100720c */ /* 0x000fe40003f05270 */
[----:B------:R-:W-:Y:S01]  /*1e90*/  LEA.HI R7, R7, R8, RZ, 0x3 ;  /* 0x0000000807077211 */ /* 0x000fe200078f18ff */
[----:B------:R-:W-:Y:S01]  /*1ea0*/  @!PT LDS RZ, [RZ] ;  /* 0x00000000fffff984 */ /* 0x000fe20000000800 */
[----:B------:R1:W-:Y:S01]  /*1eb0*/  LDGSTS.E.BYPASS.LTC128B.128 [R5+0x13100], [R14.64], !P1 ;  /* 0x131000000e057fae */ /* 0x0003e2000c901d52 */
[----:B------:R-:W-:Y:S02]  /*1ec0*/  ISETP.NE.AND P1, PT, R0, RZ, PT ;  /* 0x000000ff0000720c */ /* 0x000fe40003f25270 */
[----:B------:R-:W-:Y:S02]  /*1ed0*/  IADD3 R0, R13, 0x80, RZ ;  /* 0x000000800d007810 */ /* 0x000fe40007ffe0ff */
[----:B------:R-:W-:Y:S02]  /*1ee0*/  SHF.R.S32.HI R13, RZ, 0x1f, R16 ;  /* 0x0000001fff0d7819 */ /* 0x000fe40000011410 */
[----:B------:R-:W-:-:S02]  /*1ef0*/  SHF.R.S32.HI R11, RZ, 0x1f, R0 ;  /* 0x0000001fff0b7819 */ /* 0x000fc40000011400 */
[----:B------:R-:W-:Y:S02]  /*1f00*/  LEA.HI R13, R13, R16, RZ, 0x3 ;  /* 0x000000100d0d7211 */ /* 0x000fe400078f18ff */
[----:B------:R-:W-:Y:S02]  /*1f10*/  LEA.HI R11, R11, R0, RZ, 0x3 ;  /* 0x000000000b0b7211 */ /* 0x000fe400078f18ff */
[----:B------:R-:W-:Y:S02]  /*1f20*/  LOP3.LUT R13, R13, 0xfffffff8, RZ, 0xc0, !PT ;  /* 0xfffffff80d0d7812 */ /* 0x000fe400078ec0ff */
[----:B------:R-:W-:Y:S02]  /*1f30*/  LOP3.LUT R11, R11, 0xfffffff8, RZ, 0xc0, !PT ;  /* 0xfffffff80b0b7812 */ /* 0x000fe400078ec0ff */
[----:B------:R-:W-:-:S03]  /*1f40*/  LOP3.LUT R7, R7, 0xfffffff8, RZ, 0xc0, !PT ;  /* 0xfffffff807077812 */ /* 0x000fc600078ec0ff */
[----:B------:R-:W-:-:S04]  /*1f50*/  IMAD.WIDE R10, R11, 0x2, R18 ;  /* 0x000000020b0a7825 */ /* 0x000fc800078e0212 */
[----:B-1----:R-:W-:-:S04]  /*1f60*/  IMAD.WIDE R14, R13, 0x2, R18 ;  /* 0x000000020d0e7825 */ /* 0x002fc800078e0212 */
[----:B------:R-:W-:Y:S01]  /*1f70*/  IMAD.WIDE R18, R7, 0x2, R18 ;  /* 0x0000000207127825 */ /* 0x000fe200078e0212 */
[----:B------:R1:W-:Y:S04]  /*1f80*/  LDGSTS.E.BYPASS.LTC128B.128 [R5+0x17100], [R14.64], !P0 ;  /* 0x171000000e057fae */ /* 0x0003e8000c101d52 */
[----:B------:R1:W-:Y:S04]  /*1f90*/  LDGSTS.E.BYPASS.LTC128B.128 [R5+0x1b100], [R10.64], !P6 ;  /* 0x1b1000000a057fae */ /* 0x0003e8000f101d52 */
[----:B------:R1:W-:Y:S02]  /*1fa0*/  LDGSTS.E.BYPASS.LTC128B.128 [R5+0x1f100], [R18.64], !P5 ;  /* 0x1f10000012057fae */ /* 0x0003e4000e901d52 */
.L_x_950:
[----:B------:R-:W-:Y:S05]  /*1fb0*/  BSYNC B0 ;  /* 0x0000000000007941 */ /* 0x000fea0003800000 */
.L_x_949:
[----:B------:R-:W-:Y:S01]  /*1fc0*/  USHF.L.U32 UR17, UR15, 0x6, URZ ;  /* 0x000000060f117899 */ /* 0x000fe2000800063f */
[----:B------:R-:W0:Y:S01]  /*1fd0*/  LDGDEPBAR ;  /* 0x00000000000079af */ /* 0x000e220000000000 */
[----:B------:R-:W-:Y:S01]  /*1fe0*/  USHF.R.S32.HI UR11, URZ, 0x1f, UR15 ;  /* 0x0000001f3f0b7899 */ /* 0x000fe2000801140f */
[----:B------:R-:W-:Y:S01]  /*1ff0*/  IMAD.U32 R7, RZ, RZ, UR21 ;  /* 0x00000015ff077e24 */ /* 0x000fe2000f8e00ff */
[----:B------:R-:W-:Y:S01]  /*2000*/  UIMAD UR4, UR20, UR15, URZ ;  /* 0x0000000f140472a4 */ /* 0x000fe2000f8e023f */
[----:B------:R-:W-:Y:S01]  /*2010*/  IMAD.MOV.U32 R242, RZ, RZ, R236 ;  /* 0x000000fffff27224 */ /* 0x000fe200078e00ec */
[----:B------:R-:W-:Y:S01]  /*2020*/  USHF.L.U32 UR13, UR12, 0x5, URZ ;  /* 0x000000050c0d7899 */ /* 0x000fe2000800063f */
[----:B-1----:R-:W-:Y:S01]  /*2030*/  IMAD.U32 R5, RZ, RZ, UR17 ;  /* 0x00000011ff057e24 */ /* 0x002fe2000f8e00ff */
[----:B------:R-:W-:Y:S01]  /*2040*/  UIMAD UR4, UR11, UR21, UR4 ;  /* 0x000000150b0472a4 */ /* 0x000fe2000f8e0204 */
[----:B--2---:R-:W-:Y:S01]  /*2050*/  IMAD.SHL.U32 R14, R9, 0x40, RZ ;  /* 0x00000040090e7824 */ /* 0x004fe200078e00ff */
[----:B------:R-:W-:Y:S01]  /*2060*/  SEL R13, RZ, 0x1, P4 ;  /* 0x00000001ff0d7807 */ /* 0x000fe20002000000 */
[----:B----4-:R-:W-:Y:S01]  /*2070*/  IMAD.WIDE.U32 R18, R7, UR15, R242 ;  /* 0x0000000f07127c25 */ /* 0x010fe2000f8e00f2 */
[----:B------:R-:W-:Y:S01]  /*2080*/  IADD3 R0, -R5, UR9, -R12 ;  /* 0x0000000905007c10 */ /* 0x000fe2000fffe90c */
[----:B------:R-:W-:Y:S01]  /*2090*/  UMOV UR22, 0x5 ;  /* 0x0000000500167882 */ /* 0x000fe20000000000 */
[----:B------:R-:W-:Y:S01]  /*20a0*/  LOP3.LUT R14, R14, 0x1c0, RZ, 0xc0, !PT ;  /* 0x000001c00e0e7812 */ /* 0x000fe200078ec0ff */
[----:B------:R-:W-:Y:S01]  /*20b0*/  IMAD.SHL.U32 R11, R12, 0x8, RZ ;  /* 0x000000080c0b7824 */ /* 0x000fe200078e00ff */
[C---:B------:R-:W-:Y:S01]  /*20c0*/  ISETP.GE.AND P6, PT, R0.reuse, 0x1, PT ;  /* 0x000000010000780c */ /* 0x040fe20003fc6270 */
[----:B------:R-:W-:Y:S01]  /*20d0*/  ULDC UR5, c[0x0][0x1e4] ;  /* 0x0000790000057ab9 */ /* 0x000fe20000000800 */
[----:B------:R-:W-:Y:S01]  /*20e0*/  ISETP.GE.AND P5, PT, R0, 0x21, PT ;  /* 0x000000210000780c */ /* 0x000fe20003fa6270 */
[----:B------:R-:W-:Y:S01]  /*20f0*/  USHF.L.U64.HI UR12, UR12, UR22, UR5 ;  /* 0x000000160c0c7299 */ /* 0x000fe20008010205 */
[----:B------:R-:W-:Y:S01]  /*2100*/  SEL R8, RZ, 0x2, P3 ;  /* 0x00000002ff087807 */ /* 0x000fe20001800000 */
[----:B------:R-:W-:Y:S01]  /*2110*/  IMAD.SHL.U32 R231, R231, 0x2, RZ ;  /* 0x00000002e7e77824 */ /* 0x000fe200078e00ff */
[----:B------:R-:W-:Y:S01]  /*2120*/  SEL R0, RZ, 0x4, P2 ;  /* 0x00000004ff007807 */ /* 0x000fe20001000000 */
[----:B------:R-:W-:Y:S01]  /*2130*/  UISETP.GT.AND UP0, UPT, UR15, UR8, UPT ;  /* 0x000000080f00728c */ /* 0x000fe2000bf04270 */
[----:B------:R-:W-:Y:S01]  /*2140*/  IADD3 R10, R19, UR4, RZ ;  /* 0x00000004130a7c10 */ /* 0x000fe2000fffe0ff */
[----:B------:R-:W-:Y:S01]  /*2150*/  ULDC.64 UR4, c[0x0][0x208] ;  /* 0x0000820000047ab9 */ /* 0x000fe20000000a00 */
[----:B------:R-:W-:Y:S01]  /*2160*/  LOP3.LUT R11, R14, 0x8, R11, 0xf8, !PT ;  /* 0x000000080e0b7812 */ /* 0x000fe200078ef80b */
[----:B------:R-:W-:Y:S01]  /*2170*/  UIMAD UR11, UR11, UR4, URZ ;  /* 0x000000040b0b72a4 */ /* 0x000fe2000f8e023f */
[----:B------:R-:W-:Y:S01]  /*2180*/  IADD3 R13, R0, R8, R13 ;  /* 0x00000008000d7210 */ /* 0x000fe20007ffe00d */
[----:B------:R-:W-:Y:S01]  /*2190*/  UIMAD.WIDE.U32 UR22, UR15, UR4, URZ ;  /* 0x000000040f1672a5 */ /* 0x000fe2000f8e003f */
[C---:B------:R-:W-:Y:S01]  /*21a0*/  @P6 LEA R16, P0, R18.reuse, c[0x0][0x1c8], 0x1 ;  /* 0x0000720012106a11 */ /* 0x040fe200078008ff */
[----:B------:R-:W-:Y:S01]  /*21b0*/  UIMAD UR11, UR15, UR5, UR11 ;  /* 0x000000050f0b72a4 */ /* 0x000fe2000f8e020b */
[----:B------:R-:W-:Y:S01]  /*21c0*/  SHF.R.U32.HI R14, RZ, 0x3, R14 ;  /* 0x00000003ff0e7819 */ /* 0x000fe2000001160e */
[----:B------:R-:W-:Y:S01]  /*21d0*/  USHF.L.U64.HI UR10, UR4, UR10, UR5 ;  /* 0x0000000a040a7299 */ /* 0x000fe20008010205 */
[C---:B------:R-:W-:Y:S01]  /*21e0*/  @P6 LEA.HI.X R17, R18.reuse, c[0x0][0x1cc], R10, 0x1, P0 ;  /* 0x0000730012116a11 */ /* 0x040fe200000f0c0a */
[----:B------:R-:W-:Y:S01]  /*21f0*/  BAR.SYNC.DEFER_BLOCKING 0x0 ;  /* 0x0000000000007b1d */ /* 0x000fe20000010000 */
[----:B------:R-:W-:Y:S01]  /*2200*/  @P5 IADD3 R0, P0, R18, UR13, RZ ;  /* 0x0000000d12005c10 */ /* 0x000fe2000ff1e0ff */
[----:B------:R-:W-:Y:S01]  /*2210*/  UIADD3 UR11, UR23, UR11, URZ ;  /* 0x0000000b170b7290 */ /* 0x000fe2000fffe03f */
[----:B------:R-:W-:Y:S01]  /*2220*/  LOP3.LUT R14, R11, R14, RZ, 0x3c, !PT ;  /* 0x0000000e0b0e7212 */ /* 0x000fe200078e3cff */
[----:B------:R-:W-:Y:S01]  /*2230*/  IMAD.U32 R15, RZ, RZ, UR23 ;  /* 0x00000017ff0f7e24 */ /* 0x000fe2000f8e00ff */
[----:B------:R-:W-:Y:S01]  /*2240*/  @P5 IADD3.X R11, R10, UR12, RZ, P0, !PT ;  /* 0x0000000c0a0b5c10 */ /* 0x000fe200087fe4ff */
[----:B------:R-:W-:Y:S01]  /*2250*/  @UP0 UIADD3 UR5, UR14, -0x2, URZ ;  /* 0xfffffffe0e050890 */ /* 0x000fe2000fffe03f */
[C---:B------:R-:W-:Y:S01]  /*2260*/  @P5 LEA R18, P0, R0.reuse, c[0x0][0x1c8], 0x1 ;  /* 0x0000720000125a11 */ /* 0x040fe200078008ff */
[----:B------:R-:W-:Y:S01]  /*2270*/  IMAD R229, R229, 0x200, R14 ;  /* 0x00000200e5e57824 */ /* 0x000fe200078e020e */
[----:B------:R-:W-:Y:S01]  /*2280*/  SEL R8, RZ, 0x8, P1 ;  /* 0x00000008ff087807 */ /* 0x000fe20000800000 */
[----:B------:R-:W-:Y:S01]  /*2290*/  IMAD.U32 R14, RZ, RZ, UR22 ;  /* 0x00000016ff0e7e24 */ /* 0x000fe2000f8e00ff */
[----:B------:R-:W-:Y:S01]  /*22a0*/  @P5 LEA.HI.X R19, R0, c[0x0][0x1cc], R11, 0x1, P0 ;  /* 0x0000730000135a11 */ /* 0x000fe200000f0c0b */
[----:B------:R-:W-:Y:S01]  /*22b0*/  IMAD.U32 R11, RZ, RZ, UR11 ;  /* 0x0000000bff0b7e24 */ /* 0x000fe2000f8e00ff */
[----:B------:R-:W-:Y:S01]  /*22c0*/  LEA.HI R84, R85, R6, RZ, 0x5 ;  /* 0x0000000655547211 */ /* 0x000fe200078f28ff */
[----:B------:R-:W-:Y:S01]  /*22d0*/  IMAD.SHL.U32 R229, R229, 0x2, RZ ;  /* 0x00000002e5e57824 */ /* 0x000fe200078e00ff */
[C---:B------:R-:W-:Y:S01]  /*22e0*/  LEA R0, P0, R14.reuse, R234, 0x6 ;  /* 0x000000ea0e007211 */ /* 0x040fe200078030ff */
[----:B------:R-:W-:Y:S01]  /*22f0*/  USHF.L.U32 UR11, UR4, 0x6, URZ ;  /* 0x00000006040b7899 */ /* 0x000fe2000800063f */
[----:B------:R-:W-:Y:S01]  /*2300*/  IMAD.IADD R8, R13, 0x1, R8 ;  /* 0x000000010d087824 */ /* 0x000fe200078e0208 */
[----:B------:R-:W-:Y:S01]  /*2310*/  SHF.R.S32.HI R87, RZ, 0x5, R84 ;  /* 0x00000005ff577819 */ /* 0x000fe20000011454 */
[----:B------:R-:W-:Y:S01]  /*2320*/  @UP0 USHF.R.S32.HI UR4, URZ, 0x1f, UR5 ;  /* 0x0000001f3f040899 */ /* 0x000fe20008011405 */
[----:B------:R-:W-:Y:S01]  /*2330*/  LEA.HI.X R11, R14, R239, R11, 0x6, P0 ;  /* 0x000000ef0e0b7211 */ /* 0x000fe200000f340b */
[----:B------:R-:W-:Y:S01]  /*2340*/  @UP0 UIMAD UR20, UR20, UR5, URZ ;  /* 0x00000005141402a4 */ /* 0x000fe2000f8e023f */
[----:B------:R-:W-:Y:S01]  /*2350*/  IADD3 R13, R229, 0x8100, RZ ;  /* 0x00008100e50d7810 */ /* 0x000fe20007ffe0ff */
[----:B------:R-:W-:Y:S01]  /*2360*/  IMAD R230, R87, 0x400, R4 ;  /* 0x0000040057e67824 */ /* 0x000fe200078e0204 */
[----:B------:R-:W-:Y:S01]  /*2370*/  @!PT LDS RZ, [RZ] ;  /* 0x00000000fffff984 */ /* 0x000fe20000000800 */
[----:B------:R-:W-:Y:S01]  /*2380*/  @!PT LDS RZ, [RZ] ;  /* 0x00000000fffff984 */ /* 0x000fe20000000800 */
[----:B------:R-:W-:Y:S01]  /*2390*/  @!PT LDS RZ, [RZ] ;  /* 0x00000000fffff984 */ /* 0x000fe20000000800 */
[----:B------:R1:W-:Y:S01]  /*23a0*/  @P6 LDGSTS.E.BYPASS.LTC128B.128 [R231+0x8100], [R16.64], !P4 ;  /* 0x0810000010e76fae */ /* 0x0003e2000e101d52 */
[----:B------:R-:W-:Y:S01]  /*23b0*/  IADD3 R228, R229, 0x8120, RZ ;  /* 0x00008120e5e47810 */ /* 0x000fe20007ffe0ff */
[----:B------:R-:W-:Y:S01]  /*23c0*/  @UP0 UIMAD UR4, UR4, UR21, UR20 ;  /* 0x00000015040402a4 */ /* 0x000fe2000f8e0214 */
[----:B------:R-:W-:Y:S01]  /*23d0*/  IMAD.SHL.U32 R230, R230, 0x2, RZ ;  /* 0x00000002e6e67824 */ /* 0x000fe200078e00ff */
[----:B------:R1:W-:Y:S01]  /*23e0*/  @P6 LDGSTS.E.BYPASS.LTC128B.128 [R231+0xa100], [R16.64+0x80], !P3 ;  /* 0x0a10008010e76fae */ /* 0x0003e2000d901d52 */
[----:B------:R-:W-:Y:S01]  /*23f0*/  P2R R10, PR, RZ, 0x8 ;  /* 0x00000008ff0a7803 */ /* 0x000fe20000000000 */
[----:B------:R-:W-:Y:S01]  /*2400*/  UIADD3 UR17, UR9, 0x1, -UR17 ;  /* 0x0000000109117890 */ /* 0x000fe2000fffe811 */
[--C-:B------:R-:W-:Y:S01]  /*2410*/  IMAD R226, R2, 0x2, R230.reuse ;  /* 0x0000000202e27824 */ /* 0x100fe200078e02e6 */
[----:B------:R1:W-:Y:S01]  /*2420*/  @P6 LDGSTS.E.BYPASS.LTC128B.128 [R231+0xc100], [R16.64+0x100], !P2 ;  /* 0x0c10010010e76fae */ /* 0x0003e2000d101d52 */
[----:B------:R-:W-:Y:S01]  /*2430*/  IMAD R225, R3, 0x2, R230 ;  /* 0x0000000203e17824 */ /* 0x000fe200078e02e6 */
[----:B------:R-:W-:Y:S01]  /*2440*/  LEA.HI R85, R85, R6, RZ, 0x2 ;  /* 0x0000000655557211 */ /* 0x000fe200078f10ff */
[----:B------:R-:W-:Y:S01]  /*2450*/  IMAD R223, R3, 0x2, R226 ;  /* 0x0000000203df7824 */ /* 0x000fe200078e02e2 */
[----:B------:R1:W-:Y:S01]  /*2460*/  @P6 LDGSTS.E.BYPASS.LTC128B.128 [R231+0xe100], [R16.64+0x180], !P1 ;  /* 0x0e10018010e76fae */ /* 0x0003e2000c901d52 */
[----:B------:R-:W-:Y:S01]  /*2470*/  LOP3.LUT P6, RZ, R9, 0x2, RZ, 0xc0, !PT ;  /* 0x0000000209ff7812 */ /* 0x000fe200078cc0ff */
[----:B------:R-:W-:Y:S01]  /*2480*/  ULDC UR15, c[0x0][0x324] ;  /* 0x0000c900000f7ab9 */ /* 0x000fe20000000800 */
[----:B------:R-:W-:Y:S01]  /*2490*/  LOP3.LUT R85, R85, 0xfffffffc, RZ, 0xc0, !PT ;  /* 0xfffffffc55557812 */ /* 0x000fe200078ec0ff */
[----:B------:R2:W-:Y:S01]  /*24a0*/  @P5 LDGSTS.E.BYPASS.LTC128B.128 [R231+0x9100], [R18.64], !P4 ;  /* 0x0910000012e75fae */ /* 0x0005e2000e101d52 */
[----:B------:R-:W-:-:S03]  /*24b0*/  ULOP3.LUT UR15, URZ, UR15, URZ, 0x33, !UPT ;  /* 0x0000000f3f0f7292 */ /* 0x000fc6000f8e333f */
[----:B------:R2:W-:Y:S04]  /*24c0*/  @P5 LDGSTS.E.BYPASS.LTC128B.128 [R231+0xb100], [R18.64+0x80], !P3 ;  /* 0x0b10008012e75fae */ /* 0x0005e8000d901d52 */
[----:B------:R2:W-:Y:S02]  /*24d0*/  @P5 LDGSTS.E.BYPASS.LTC128B.128 [R231+0xd100], [R18.64+0x100], !P2 ;  /* 0x0d10010012e75fae */ /* 0x0005e4000d101d52 */
[----:B------:R-:W-:Y:S02]  /*24e0*/  @P6 IADD3 R228, R13, -0x20, RZ ;  /* 0xffffffe00de46810 */ /* 0x000fe40007ffe0ff */
[----:B------:R2:W-:Y:S01]  /*24f0*/  @P5 LDGSTS.E.BYPASS.LTC128B.128 [R231+0xf100], [R18.64+0x180], !P1 ;  /* 0x0f10018012e75fae */ /* 0x0005e2000c901d52 */
[----:B------:R-:W-:Y:S02]  /*2500*/  LOP3.LUT P6, RZ, R8, 0x2, RZ, 0xc0, !PT ;  /* 0x0000000208ff7812 */ /* 0x000fe400078cc0ff */
[C---:B------:R-:W-:Y:S01]  /*2510*/  IADD3 R219, R228.reuse, 0x800, RZ ;  /* 0x00000800e4db7810 */ /* 0x040fe20007ffe0ff */
[----:B------:R-:W0:Y:S01]  /*2520*/  LDGDEPBAR ;  /* 0x00000000000079af */ /* 0x000e220000000000 */
[----:B------:R-:W-:-:S02]  /*2530*/  IADD3 R218, R228, 0x1000, RZ ;  /* 0x00001000e4da7810 */ /* 0x000fc40007ffe0ff */
[C---:B------:R-:W-:Y:S02]  /*2540*/  IADD3 R217, R228.reuse, 0x1800, RZ ;  /* 0x00001800e4d97810 */ /* 0x040fe40007ffe0ff */
[----:B------:R-:W-:Y:S02]  /*2550*/  IADD3 R215, R228, 0x2000, RZ ;  /* 0x00002000e4d77810 */ /* 0x000fe40007ffe0ff */
[----:B-1----:R-:W-:Y:S02]  /*2560*/  LEA R16, P0, R0, c[0x0][0x1f8], 0x1 ;  /* 0x00007e0000107a11 */ /* 0x002fe400078008ff */
[----:B------:R-:W-:Y:S02]  /*2570*/  IADD3 R214, R228, 0x2800, RZ ;  /* 0x00002800e4d67810 */ /* 0x000fe40007ffe0ff */
[----:B------:R-:W-:Y:S01]  /*2580*/  LEA.HI.X R17, R0, c[0x0][0x1fc], R11, 0x1, P0 ;  /* 0x00007f0000117a11 */ /* 0x000fe200000f0c0b */
[----:B------:R-:W-:Y:S01]  /*2590*/  IMAD.MOV.U32 R0, RZ, RZ, 0x40 ;  /* 0x00000040ff007424 */ /* 0x000fe200078e00ff */
[----:B------:R-:W-:-:S02]  /*25a0*/  IADD3 R11, -R12, UR9, -R5 ;  /* 0x000000090c0b7c10 */ /* 0x000fc4000fffe905 */
[----:B------:R-:W-:Y:S02]  /*25b0*/  IADD3 R68, P0, R16, UR11, RZ ;  /* 0x0000000b10447c10 */ /* 0x000fe4000ff1e0ff */
[----:B------:R-:W-:Y:S02]  /*25c0*/  ISETP.LT.OR P5, PT, R11, 0x1, P4 ;  /* 0x000000010b00780c */ /* 0x000fe400027a1670 */
[----:B------:R-:W-:Y:S02]  /*25d0*/  IADD3.X R69, R17, UR10, RZ, P0, !PT ;  /* 0x0000000a11457c10 */ /* 0x000fe400087fe4ff */
[C---:B------:R-:W-:Y:S02]  /*25e0*/  ISETP.LT.OR P0, PT, R11.reuse, 0x1, !P6 ;  /* 0x000000010b00780c */ /* 0x040fe40007701670 */
[----:B------:R-:W-:Y:S01]  /*25f0*/  ISETP.LT.OR P6, PT, R11, 0x21, !P6 ;  /* 0x000000210b00780c */ /* 0x000fe200077c1670 */
[----:B------:R-:W-:-:S04]  /*2600*/  DEPBAR.LE SB0, 0x1 ;  /* 0x000080400000791a */ /* 0x000fc80000000000 */
[----:B------:R-:W-:-:S04]  /*2610*/  DEPBAR.LE SB0, 0x0 ;  /* 0x000080000000791a */ /* 0x000fc80000000000 */
[----:B------:R-:W-:Y:S01]  /*2620*/  BAR.SYNC.DEFER_BLOCKING 0x0 ;  /* 0x0000000000007b1d */ /* 0x000fe20000010000 */
[C---:B------:R-:W-:Y:S02]  /*2630*/  IADD3 R213, R228.reuse, 0x3000, RZ ;  /* 0x00003000e4d57810 */ /* 0x040fe40007ffe0ff */
[C---:B------:R-:W-:Y:S02]  /*2640*/  IADD3 R212, R228.reuse, 0x3800, RZ ;  /* 0x00003800e4d47810 */ /* 0x040fe40007ffe0ff */
[C---:B------:R-:W-:Y:S02]  /*2650*/  IADD3 R211, R228.reuse, 0x4000, RZ ;  /* 0x00004000e4d37810 */ /* 0x040fe40007ffe0ff */
[C---:B------:R-:W-:Y:S02]  /*2660*/  IADD3 R210, R228.reuse, 0x4800, RZ ;  /* 0x00004800e4d27810 */ /* 0x040fe40007ffe0ff */
[C---:B------:R-:W-:Y:S02]  /*2670*/  IADD3 R209, R228.reuse, 0x5000, RZ ;  /* 0x00005000e4d17810 */ /* 0x040fe40007ffe0ff */
[----:B------:R-:W-:-:S02]  /*2680*/  IADD3 R208, R228, 0x5800, RZ ;  /* 0x00005800e4d07810 */ /* 0x000fc40007ffe0ff */
[C---:B------:R-:W-:Y:S02]  /*2690*/  IADD3 R207, R228.reuse, 0x6000, RZ ;  /* 0x00006000e4cf7810 */ /* 0x040fe40007ffe0ff */
[C---:B------:R-:W-:Y:S02]  /*26a0*/  IADD3 R206, R228.reuse, 0x6800, RZ ;  /* 0x00006800e4ce7810 */ /* 0x040fe40007ffe0ff */
[C---:B------:R-:W-:Y:S02]  /*26b0*/  IADD3 R205, R228.reuse, 0x7000, RZ ;  /* 0x00007000e4cd7810 */ /* 0x040fe40007ffe0ff */
[----:B------:R-:W-:Y:S01]  /*26c0*/  IADD3 R204, R228, 0x7800, RZ ;  /* 0x00007800e4cc7810 */ /* 0x000fe20007ffe0ff */
[----:B------:R-:W-:Y:S04]  /*26d0*/  LDSM.16.M88.4 R72, [R229+0x8100] ;  /* 0x00810000e548783b */ /* 0x000fe80000000200 */
[----:B------:R-:W-:Y:S04]  /*26e0*/  LDSM.16.M88.4 R40, [R229+0x8900] ;  /* 0x00890000e528783b */ /* 0x000fe80000000200 */
[----:B------:R-:W-:Y:S04]  /*26f0*/  LDSM.16.M88.4 R32, [R229+0x9100] ;  /* 0x00910000e520783b */ /* 0x000fe80000000200 */
[----:B------:R-:W-:Y:S04]  /*2700*/  LDSM.16.M88.4 R12, [R229+0x9900] ;  /* 0x00990000e50c783b */ /* 0x000fe80000000200 */
[----:B------:R-:W-:Y:S04]  /*2710*/  LDSM.16.M88.4 R64, [R228] ;  /* 0x00000000e440783b */ /* 0x000fe80000000200 */
[----:B------:R-:W-:Y:S04]  /*2720*/  LDSM.16.M88.4 R56, [R228+0x800] ;  /* 0x00080000e438783b */ /* 0x000fe80000000200 */
[----:B------:R-:W-:Y:S04]  /*2730*/  LDSM.16.M88.4 R52, [R228+0x1000] ;  /* 0x00100000e434783b */ /* 0x000fe80000000200 */
[----:B------:R-:W-:Y:S04]  /*2740*/  LDSM.16.M88.4 R48, [R228+0x1800] ;  /* 0x00180000e430783b */ /* 0x000fe80000000200 */
[----:B------:R-:W1:Y:S04]  /*2750*/  LDSM.16.M88.4 R24, [R230+0x10100] ;  /* 0x01010000e618783b */ /* 0x000e680000000200 */
[----:B------:R-:W4:Y:S04]  /*2760*/  LDSM.16.M88.4 R60, [R226+0x10100] ;  /* 0x01010000e23c783b */ /* 0x000f280000000200 */
[----:B------:R-:W-:Y:S01]  /*2770*/  @!PT LDS RZ, [RZ] ;  /* 0x00000000fffff984 */ /* 0x000fe20000000800 */
[----:B------:R-:W-:Y:S01]  /*2780*/  @!PT LDS RZ, [RZ] ;  /* 0x00000000fffff984 */ /* 0x000fe20000000800 */
[----:B------:R-:W-:Y:S01]  /*2790*/  @!PT LDS RZ, [RZ] ;  /* 0x00000000fffff984 */ /* 0x000fe20000000800 */
[----:B------:R2:W-:Y:S01]  /*27a0*/  LDGSTS.E.BYPASS.LTC128B.128 [R231+0x100], [R16.64], !P5 ;  /* 0x0010000010e77fae */ /* 0x0005e2000e901d52 */
[----:B------:R-:W-:-:S03]  /*27b0*/  LOP3.LUT P5, RZ, R8, 0x4, RZ, 0xc0, !PT ;  /* 0x0000000408ff7812 */ /* 0x000fc600078ac0ff */
[----:B------:R2:W-:Y:S01]  /*27c0*/  LDGSTS.E.BYPASS.LTC128B.128 [R231+0x2100], [R16.64+0x80], !P0 ;  /* 0x0210008010e77fae */ /* 0x0005e2000c101d52 */
[C---:B------:R-:W-:Y:S02]  /*27d0*/  ISETP.LT.OR P0, PT, R11.reuse, 0x1, !P5 ;  /* 0x000000010b00780c */ /* 0x040fe40006f01670 */
[----:B------:R-:W-:-:S11]  /*27e0*/  ISETP.LT.OR P5, PT, R11, 0x21, !P5 ;  /* 0x000000210b00780c */ /* 0x000fd60006fa1670 */
[----:B------:R2:W-:Y:S01]  /*27f0*/  LDGSTS.E.BYPASS.LTC128B.128 [R231+0x4100], [R16.64+0x100], !P0 ;  /* 0x0410010010e77fae */ /* 0x0005e2000c101d52 */
[----:B------:R-:W-:-:S04]  /*2800*/  LOP3.LUT P0, RZ, R9, 0x4, RZ, 0xc0, !PT ;  /* 0x0000000409ff7812 */ /* 0x000fc8000780c0ff */
[----:B------:R-:W-:Y:S02]  /*2810*/  SEL R0, R0, 0xffffffc0, !P0 ;  /* 0xffffffc000007807 */ /* 0x000fe40004000000 */
[----:B------:R-:W-:-:S03]  /*2820*/  LOP3.LUT P0, RZ, R8, 0x8, RZ, 0xc0, !PT ;  /* 0x0000000808ff7812 */ /* 0x000fc6000780c0ff */
[----:B------:R-:W-:Y:S01]  /*2830*/  IMAD.IADD R224, R229, 0x1, R0 ;  /* 0x00000001e5e07824 */ /* 0x000fe200078e0200 */
[C---:B------:R-:W-:Y:S01]  /*2840*/  ISETP.LT.OR P3, PT, R11.reuse, 0x1, !P0 ;  /* 0x000000010b00780c */ /* 0x040fe20004761670 */
[----:B------:R-:W-:Y:S01]  /*2850*/  IMAD.IADD R216, R0, 0x1, R228 ;  /* 0x0000000100d87824 */ /* 0x000fe200078e02e4 */
[C---:B------:R-:W-:Y:S01]  /*2860*/  ISETP.LT.OR P0, PT, R11.reuse, 0x21, !P0 ;  /* 0x000000210b00780c */ /* 0x040fe20004701670 */
[C---:B-1----:R-:W-:Y:S08]  /*2870*/  HMMA.16816.F32.BF16 R44, R24.reuse, R40, RZ ;  /* 0x00000028182c723c */ /* 0x042ff000000418ff */
[----:B------:R-:W-:Y:S02]  /*2880*/  HMMA.16816.F32.BF16 R36, R24, R32, RZ ;  /* 0x000000201824723c */ /* 0x000fe400000418ff */
[----:B------:R2:W-:Y:S01]  /*2890*/  LDGSTS.E.BYPASS.LTC128B.128 [R231+0x6100], [R16.64+0x180], !P3 ;  /* 0x0610018010e77fae */ /* 0x0005e2000d901d52 */
[----:B------:R-:W-:-:S05]  /*28a0*/  ISETP.LT.OR P3, PT, R11, 0x21, P4 ;  /* 0x000000210b00780c */ /* 0x000fca0002761670 */
[C---:B------:R-:W-:Y:S08]  /*28b0*/  HMMA.16816.F32.BF16 R40, R24.reuse, R42, RZ ;  /* 0x0000002a1828723c */ /* 0x040ff000000418ff */
[----:B------:R1:W-:Y:S01]  /*28c0*/  LDGSTS.E.BYPASS.LTC128B.128 [R231+0x1100], [R68.64], !P3 ;  /* 0x0110000044e77fae */ /* 0x0003e2000d901d52 */
[----:B------:R-:W-:Y:S01]  /*28d0*/  ISETP.NE.AND P3, PT, R10, RZ, PT ;  /* 0x000000ff0a00720c */ /* 0x000fe20003f65270 */
[----:B------:R-:W-:Y:S02]  /*28e0*/  HMMA.16816.F32.BF16 R32, R24, R34, RZ ;  /* 0x000000221820723c */ /* 0x000fe400000418ff */
[----:B------:R1:W-:Y:S01]  /*28f0*/  LDGSTS.E.BYPASS.LTC128B.128 [R231+0x3100], [R68.64+0x80], !P6 ;  /* 0x0310008044e77fae */ /* 0x0003e2000f101d52 */
[----:B------:R-:W-:-:S03]  /*2900*/  PLOP3.LUT P6, PT, PT, PT, UP0, 0x80, 0x0 ;  /* 0x000000000000781c */ /* 0x000fc60003fcf008 */
[----:B------:R1:W-:Y:S01]  /*2910*/  LDGSTS.E.BYPASS.LTC128B.128 [R231+0x5100], [R68.64+0x100], !P5 ;  /* 0x0510010044e77fae */ /* 0x0003e2000e901d52 */
[----:B------:R-:W-:Y:S01]  /*2920*/  PLOP3.LUT P5, PT, PT, PT, UP0, 0x80, 0x0 ;  /* 0x000000000000781c */ /* 0x000fe20003faf008 */
[----:B------:R-:W-:Y:S02]  /*2930*/  HMMA.16816.F32.BF16 R8, R24, R72, RZ ;  /* 0x000000481808723c */ /* 0x000fe400000418ff */
[----:B------:R1:W-:Y:S01]  /*2940*/  LDGSTS.E.BYPASS.LTC128B.128 [R231+0x7100], [R68.64+0x180], !P0 ;  /* 0x0710018044e77fae */ /* 0x0003e2000c101d52 */
[----:B------:R-:W-:-:S03]  /*2950*/  PLOP3.LUT P0, PT, PT, PT, UP0, 0x80, 0x0 ;  /* 0x000000000000781c */ /* 0x000fc60003f0f008 */
[----:B---3--:R-:W-:Y:S02]  /*2960*/  LDSM.16.M88.4 R20, [R225+0x10100] ;  /* 0x01010000e114783b */ /* 0x008fe40000000200 */
[C---:B------:R-:W-:Y:S02]  /*2970*/  HMMA.16816.F32.BF16 R72, R24.reuse, R74, RZ ;  /* 0x0000004a1848723c */ /* 0x040fe400000418ff */
[----:B--2---:R-:W2:Y:S04]  /*2980*/  LDSM.16.M88.4 R16, [R224+0x8100] ;  /* 0x00810000e010783b */ /* 0x004ea80000000200 */
[----:B------:R-:W-:Y:S02]  /*2990*/  LDSM.16.M88.4 R80, [R224+0x9100] ;  /* 0x00910000e050783b */ /* 0x000fe40000000200 */
[C---:B------:R-:W-:Y:S02]  /*29a0*/  HMMA.16816.F32.BF16 R28, R24.reuse, R12, RZ ;  /* 0x0000000c181c723c */ /* 0x040fe400000418ff */
[----:B------:R-:W-:Y:S04]  /*29b0*/  LDSM.16.M88.4 R76, [R224+0x9900] ;  /* 0x00990000e04c783b */ /* 0x000fe80000000200 */
[----:B------:R-:W0:Y:S02]  /*29c0*/  LDGDEPBAR ;  /* 0x00000000000079af */ /* 0x000e240000000000 */
[----:B------:R-:W-:Y:S02]  /*29d0*/  HMMA.16816.F32.BF16 R24, R24, R14, RZ ;  /* 0x0000000e1818723c */ /* 0x000fe400000418ff */
[----:B------:R-:W3:Y:S04]  /*29e0*/  LDSM.16.M88.4 R12, [R224+0x8900] ;  /* 0x00890000e00c783b */ /* 0x000ee80000000200 */
[----:B-1----:R-:W-:Y:S02]  /*29f0*/  LDSM.16.M88.4 R68, [R223+0x10100] ;  /* 0x01010000df44783b */ /* 0x002fe40000000200 */
[C---:B----4-:R-:W-:Y:S08]  /*2a00*/  HMMA.16816.F32.BF16 R8, R60.reuse, R64, R8 ;  /* 0x000000403c08723c */ /* 0x050ff00000041808 */
[C---:B------:R-:W-:Y:S01]  /*2a10*/  HMMA.16816.F32.BF16 R72, R60.reuse, R66, R72 ;  /* 0x000000423c48723c */ /* 0x040fe20000041848 */
[----:B------:R-:W1:Y:S07]  /*2a20*/  LDSM.16.M88.4 R64, [R216] ;  /* 0x00000000d840783b */ /* 0x000e6e0000000200 */
[C---:B------:R-:W-:Y:S08]  /*2a30*/  HMMA.16816.F32.BF16 R44, R60.reuse, R56, R44 ;  /* 0x000000383c2c723c */ /* 0x040ff0000004182c */
[C---:B------:R-:W-:Y:S01]  /*2a40*/  HMMA.16816.F32.BF16 R40, R60.reuse, R58, R40 ;  /* 0x0000003a3c28723c */ /* 0x040fe20000041828 */
[----:B------:R-:W-:Y:S07]  /*2a50*/  LDSM.16.M88.4 R56, [R230+0x14100] ;  /* 0x01410000e638783b */ /* 0x000fee0000000200 */
[C---:B------:R-:W-:Y:S08]  /*2a60*/  HMMA.16816.F32.BF16 R36, R60.reuse, R52, R36 ;  /* 0x000000343c24723c */ /* 0x040ff00000041824 */
[C---:B------:R-:W-:Y:S01]  /*2a70*/  HMMA.16816.F32.BF16 R32, R60.reuse, R54, R32 ;  /* 0x000000363c20723c */ /* 0x040fe20000041820 */
[----:B------:R-:W4:Y:S07]  /*2a80*/  LDSM.16.M88.4 R52, [R216+0x800] ;  /* 0x00080000d834783b */ /* 0x000f2e0000000200 */
[C---:B------:R-:W-:Y:S08]  /*2a90*/  HMMA.16816.F32.BF16 R28, R60.reuse, R48, R28 ;  /* 0x000000303c1c723c */ /* 0x040ff0000004181c */
[----:B------:R-:W-:Y:S01]  /*2aa0*/  HMMA.16816.F32.BF16 R24, R60, R50, R24 ;  /* 0x000000323c18723c */ /* 0x000fe20000041818 */
[----:B------:R-:W5:Y:S04]  /*2ab0*/  LDSM.16.M88.4 R48, [R216+0x1000] ;  /* 0x00100000d830783b */ /* 0x000f680000000200 */
[----:B------:R-:W-:Y:S03]  /*2ac0*/  LDSM.16.M88.4 R60, [R216+0x1800] ;  /* 0x00180000d83c783b */ /* 0x000fe60000000200 */
[C---:B--2---:R-:W-:Y:S08]  /*2ad0*/  HMMA.16816.F32.BF16 R8, R20.reuse, R16, R8 ;  /* 0x000000101408723c */ /* 0x044ff00000041808 */
        /* <DEDUP_REMOVED lines=13> */
[----:B------:R-:W-:Y:S04]  /*2bb0*/  LDSM.16.M88.4 R72, [R226+0x14100] ;  /* 0x01410000e248783b */ /* 0x000fe80000000200 */
[----:B------:R-:W1:Y:S03]  /*2bc0*/  LDSM.16.M88.4 R64, [R228+0x2000] ;  /* 0x00200000e440783b */ /* 0x000e660000000200 */
[C---:B----4-:R-:W-:Y:S08]  /*2bd0*/  HMMA.16816.F32.BF16 R44, R68.reuse, R52, R44 ;  /* 0x00000034442c723c */ /* 0x050ff0000004182c */
[C---:B------:R-:W-:Y:S01]  /*2be0*/  HMMA.16816.F32.BF16 R40, R68.reuse, R54, R40 ;  /* 0x000000364428723c */ /* 0x040fe20000041828 */
[----:B------:R-:W4:Y:S07]  /*2bf0*/  LDSM.16.M88.4 R52, [R228+0x2800] ;  /* 0x00280000e434783b */ /* 0x000f2e0000000200 */
[C---:B-----5:R-:W-:Y:S08]  /*2c00*/  HMMA.16816.F32.BF16 R36, R68.reuse, R48, R36 ;  /* 0x000000304424723c */ /* 0x060ff00000041824 */
[----:B------:R-:W-:Y:S01]  /*2c10*/  HMMA.16816.F32.BF16 R32, R68, R50, R32 ;  /* 0x000000324420723c */ /* 0x000fe20000041820 */
[----:B------:R-:W5:Y:S07]  /*2c20*/  LDSM.16.M88.4 R48, [R228+0x3000] ;  /* 0x00300000e430783b */ /* 0x000f6e0000000200 */
[C---:B--2---:R-:W-:Y:S08]  /*2c30*/  HMMA.16816.F32.BF16 R8, R56.reuse, R16, R8 ;  /* 0x000000103808723c */ /* 0x044ff00000041808 */
[----:B------:R-:W-:Y:S01]  /*2c40*/  HMMA.16816.F32.BF16 R76, R56, R18, R76 ;  /* 0x00000012384c723c */ /* 0x000fe2000004184c */
[----:B------:R-:W-:Y:S07]  /*2c50*/  LDSM.16.M88.4 R16, [R224+0xa100] ;  /* 0x00a10000e010783b */ /* 0x000fee0000000200 */
[C---:B------:R-:W-:Y:S08]  /*2c60*/  HMMA.16816.F32.BF16 R28, R68.reuse, R60, R28 ;  /* 0x0000003c441c723c */ /* 0x040ff0000004181c */
[----:B------:R-:W-:Y:S01]  /*2c70*/  HMMA.16816.F32.BF16 R24, R68, R62, R24 ;  /* 0x0000003e4418723c */ /* 0x000fe20000041818 */
[----:B------:R-:W2:Y:S04]  /*2c80*/  LDSM.16.M88.4 R60, [R225+0x14100] ;  /* 0x01410000e13c783b */ /* 0x000ea80000000200 */
[----:B------:R-:W2:Y:S03]  /*2c90*/  LDSM.16.M88.4 R68, [R228+0x3800] ;  /* 0x00380000e444783b */ /* 0x000ea60000000200 */
[C---:B---3--:R-:W-:Y:S08]  /*2ca0*/  HMMA.16816.F32.BF16 R44, R56.reuse, R20, R44 ;  /* 0x00000014382c723c */ /* 0x048ff0000004182c */
[C---:B------:R-:W-:Y:S01]  /*2cb0*/  HMMA.16816.F32.BF16 R40, R56.reuse, R22, R40 ;  /* 0x000000163828723c */ /* 0x040fe20000041828 */
[----:B------:R-:W3:Y:S07]  /*2cc0*/  LDSM.16.M88.4 R20, [R224+0xa900] ;  /* 0x00a90000e014783b */ /* 0x000eee0000000200 */
[C---:B------:R-:W-:Y:S08]  /*2cd0*/  HMMA.16816.F32.BF16 R36, R56.reuse, R12, R36 ;  /* 0x0000000c3824723c */ /* 0x040ff00000041824 */
[----:B------:R-:W-:Y:S01]  /*2ce0*/  HMMA.16816.F32.BF16 R32, R56, R14, R32 ;  /* 0x0000000e3820723c */ /* 0x000fe20000041820 */
[----:B------:R-:W2:Y:S07]  /*2cf0*/  LDSM.16.M88.4 R12, [R224+0xb100] ;  /* 0x00b10000e00c783b */ /* 0x000eae0000000200 */
[C---:B-1----:R-:W-:Y:S08]  /*2d00*/  HMMA.16816.F32.BF16 R8, R72.reuse, R64, R8 ;  /* 0x000000404808723c */ /* 0x042ff00000041808 */
[----:B------:R-:W-:Y:S01]  /*2d10*/  HMMA.16816.F32.BF16 R76, R72, R66, R76 ;  /* 0x00000042484c723c */ /* 0x000fe2000004184c */
[----:B------:R-:W-:Y:S07]  /*2d20*/  LDSM.16.M88.4 R64, [R223+0x14100] ;  /* 0x01410000df40783b */ /* 0x000fee0000000200 */
[C---:B------:R-:W-:Y:S08]  /*2d30*/  HMMA.16816.F32.BF16 R28, R56.reuse, R80, R28 ;  /* 0x00000050381c723c */ /* 0x040ff0000004181c */
[----:B------:R-:W-:Y:S01]  /*2d40*/  HMMA.16816.F32.BF16 R24, R56, R82, R24 ;  /* 0x000000523818723c */ /* 0x000fe20000041818 */
[----:B------:R-:W1:Y:S04]  /*2d50*/  LDSM.16.M88.4 R80, [R224+0xb900] ;  /* 0x00b90000e050783b */ /* 0x000e680000000200 */
[----:B------:R-:W1:Y:S03]  /*2d60*/  LDSM.16.M88.4 R56, [R216+0x2000] ;  /* 0x00200000d838783b */ /* 0x000e660000000200 */
[C---:B----4-:R-:W-:Y:S08]  /*2d70*/  HMMA.16816.F32.BF16 R44, R72.reuse, R52, R44 ;  /* 0x00000034482c723c */ /* 0x050ff0000004182c */
[C---:B------:R-:W-:Y:S01]  /*2d80*/  HMMA.16816.F32.BF16 R40, R72.reuse, R54, R40 ;  /* 0x000000364828723c */ /* 0x040fe20000041828 */
[----:B------:R-:W-:Y:S07]  /*2d90*/  LDSM.16.M88.4 R52, [R230+0x18100] ;  /* 0x01810000e634783b */ /* 0x000fee0000000200 */
[C---:B-----5:R-:W-:Y:S08]  /*2da0*/  HMMA.16816.F32.BF16 R36, R72.reuse, R48, R36 ;  /* 0x000000304824723c */ /* 0x060ff00000041824 */
[----:B------:R-:W-:Y:S01]  /*2db0*/  HMMA.16816.F32.BF16 R32, R72, R50, R32 ;  /* 0x000000324820723c */ /* 0x000fe20000041820 */
[----:B------:R-:W4:Y:S07]  /*2dc0*/  LDSM.16.M88.4 R48, [R216+0x2800] ;  /* 0x00280000d830783b */ /* 0x000f2e0000000200 */
[C---:B--2---:R-:W-:Y:S08]  /*2dd0*/  HMMA.16816.F32.BF16 R8, R60.reuse, R16, R8 ;  /* 0x000000103c08723c */ /* 0x044ff00000041808 */
[----:B------:R-:W-:Y:S01]  /*2de0*/  HMMA.16816.F32.BF16 R76, R60, R18, R76 ;  /* 0x000000123c4c723c */ /* 0x000fe2000004184c */
[----:B------:R-:W2:Y:S07]  /*2df0*/  LDSM.16.M88.4 R16, [R216+0x3000] ;  /* 0x00300000d810783b */ /* 0x000eae0000000200 */
[C---:B------:R-:W-:Y:S08]  /*2e00*/  HMMA.16816.F32.BF16 R28, R72.reuse, R68, R28 ;  /* 0x00000044481c723c */ /* 0x040ff0000004181c */
[----:B------:R-:W-:Y:S08]  /*2e10*/  HMMA.16816.F32.BF16 R24, R72, R70, R24 ;  /* 0x000000464818723c */ /* 0x000ff00000041818 */
[C---:B---3--:R-:W-:Y:S08]  /*2e20*/  HMMA.16816.F32.BF16 R44, R60.reuse, R20, R44 ;  /* 0x000000143c2c723c */ /* 0x048ff0000004182c */
[C---:B------:R-:W-:Y:S01]  /*2e30*/  HMMA.16816.F32.BF16 R40, R60.reuse, R22, R40 ;  /* 0x000000163c28723c */ /* 0x040fe20000041828 */
[----:B------:R-:W-:Y:S07]  /*2e40*/  LDSM.16.M88.4 R20, [R229+0xc100] ;  /* 0x00c10000e514783b */ /* 0x000fee0000000200 */
[C---:B------:R-:W-:Y:S08]  /*2e50*/  HMMA.16816.F32.BF16 R36, R60.reuse, R12, R36 ;  /* 0x0000000c3c24723c */ /* 0x040ff00000041824 */
[C---:B------:R-:W-:Y:S01]  /*2e60*/  HMMA.16816.F32.BF16 R32, R60.reuse, R14, R32 ;  /* 0x0000000e3c20723c */ /* 0x040fe20000041820 */
[----:B------:R-:W3:Y:S07]  /*2e70*/  LDSM.16.M88.4 R12, [R216+0x3800] ;  /* 0x00380000d80c783b */ /* 0x000eee0000000200 */
[C---:B-1----:R-:W-:Y:S08]  /*2e80*/  HMMA.16816.F32.BF16 R28, R60.reuse, R80, R28 ;  /* 0x000000503c1c723c */ /* 0x042ff0000004181c */
[----:B------:R-:W-:Y:S01]  /*2e90*/  HMMA.16816.F32.BF16 R24, R60, R82, R24 ;  /* 0x000000523c18723c */ /* 0x000fe20000041818 */
[----:B------:R-:W-:Y:S07]  /*2ea0*/  LDSM.16.M88.4 R60, [R229+0xd100] ;  /* 0x00d10000e53c783b */ /* 0x000fee0000000200 */
[C---:B------:R-:W-:Y:S08]  /*2eb0*/  HMMA.16816.F32.BF16 R8, R64.reuse, R56, R8 ;  /* 0x000000384008723c */ /* 0x040ff00000041808 */
[C---:B------:R-:W-:Y:S01]  /*2ec0*/  HMMA.16816.F32.BF16 R76, R64.reuse, R58, R76 ;  /* 0x0000003a404c723c */ /* 0x040fe2000004184c */
[----:B------:R-:W1:Y:S07]  /*2ed0*/  LDSM.16.M88.4 R56, [R229+0xc900] ;  /* 0x00c90000e538783b */ /* 0x000e6e0000000200 */
[C---:B----4-:R-:W-:Y:S08]  /*2ee0*/  HMMA.16816.F32.BF16 R44, R64.reuse, R48, R44 ;  /* 0x00000030402c723c */ /* 0x050ff0000004182c */
[C---:B------:R-:W-:Y:S01]  /*2ef0*/  HMMA.16816.F32.BF16 R40, R64.reuse, R50, R40 ;  /* 0x000000324028723c */ /* 0x040fe20000041828 */
[----:B------:R-:W4:Y:S07]  /*2f00*/  LDSM.16.M88.4 R48, [R229+0xd900] ;  /* 0x00d90000e530783b */ /* 0x000f2e0000000200 */
[C---:B--2---:R-:W-:Y:S08]  /*2f10*/  HMMA.16816.F32.BF16 R36, R64.reuse, R16, R36 ;  /* 0x000000104024723c */ /* 0x044ff00000041824 */
[C---:B------:R-:W-:Y:S01]  /*2f20*/  HMMA.16816.F32.BF16 R68, R64.reuse, R18, R32 ;  /* 0x000000124044723c */ /* 0x040fe20000041820 */
[----:B------:R-:W-:Y:S04]  /*2f30*/  LDSM.16.M88.4 R32, [R226+0x18100] ;  /* 0x01810000e220783b */ /* 0x000fe80000000200 */
[----:B------:R-:W2:Y:S03]  /*2f40*/  LDSM.16.M88.4 R16, [R228+0x4000] ;  /* 0x00400000e410783b */ /* 0x000ea60000000200 */
[C---:B---3--:R-:W-:Y:S08]  /*2f50*/  HMMA.16816.F32.BF16 R28, R64.reuse, R12, R28 ;  /* 0x0000000c401c723c */ /* 0x048ff0000004181c */
[----:B------:R-:W-:Y:S01]  /*2f60*/  HMMA.16816.F32.BF16 R24, R64, R14, R24 ;  /* 0x0000000e4018723c */ /* 0x000fe20000041818 */
[----:B------:R-:W3:Y:S04]  /*2f70*/  LDSM.16.M88.4 R12, [R228+0x4800] ;  /* 0x00480000e40c783b */ /* 0x000ee80000000200 */
[----:B------:R-:W-:Y:S03]  /*2f80*/  LDSM.16.M88.4 R64, [R223+0x18100] ;  /* 0x01810000df40783b */ /* 0x000fe60000000200 */
[C---:B------:R-:W-:Y:S08]  /*2f90*/  HMMA.16816.F32.BF16 R8, R52.reuse, R20, R8 ;  /* 0x000000143408723c */ /* 0x040ff00000041808 */
[C---:B------:R-:W-:Y:S01]  /*2fa0*/  HMMA.16816.F32.BF16 R76, R52.reuse, R22, R76 ;  /* 0x00000016344c723c */ /* 0x040fe2000004184c */
[----:B------:R-:W5:Y:S07]  /*2fb0*/  LDSM.16.M88.4 R20, [R228+0x5000] ;  /* 0x00500000e414783b */ /* 0x000f6e0000000200 */
[C---:B-1----:R-:W-:Y:S08]  /*2fc0*/  HMMA.16816.F32.BF16 R44, R52.reuse, R56, R44 ;  /* 0x00000038342c723c */ /* 0x042ff0000004182c */
[C---:B------:R-:W-:Y:S01]  /*2fd0*/  HMMA.16816.F32.BF16 R40, R52.reuse, R58, R40 ;  /* 0x0000003a3428723c */ /* 0x040fe20000041828 */
[----:B------:R-:W1:Y:S07]  /*2fe0*/  LDSM.16.M88.4 R56, [R228+0x5800] ;  /* 0x00580000e438783b */ /* 0x000e6e0000000200 */
[C---:B------:R-:W-:Y:S08]  /*2ff0*/  HMMA.16816.F32.BF16 R36, R52.reuse, R60, R36 ;  /* 0x0000003c3424723c */ /* 0x040ff00000041824 */
[C---:B------:R-:W-:Y:S01]  /*3000*/  HMMA.16816.F32.BF16 R68, R52.reuse, R62, R68 ;  /* 0x0000003e3444723c */ /* 0x040fe20000041844 */
[----:B------:R-:W-:Y:S07]  /*3010*/  LDSM.16.M88.4 R60, [R224+0xc900] ;  /* 0x00c90000e03c783b */ /* 0x000fee0000000200 */
[C---:B----4-:R-:W-:Y:S08]  /*3020*/  HMMA.16816.F32.BF16 R28, R52.reuse, R48, R28 ;  /* 0x00000030341c723c */ /* 0x050ff0000004181c */
[----:B------:R-:W-:Y:S01]  /*3030*/  HMMA.16816.F32.BF16 R52, R52, R50, R24 ;  /* 0x000000323434723c */ /* 0x000fe20000041818 */
[----:B------:R-:W4:Y:S04]  /*3040*/  LDSM.16.M88.4 R48, [R225+0x18100] ;  /* 0x01810000e130783b */ /* 0x000f280000000200 */
[----:B------:R-:W1:Y:S03]  /*3050*/  LDSM.16.M88.4 R24, [R224+0xc100] ;  /* 0x00c10000e018783b */ /* 0x000e660000000200 */
[C---:B--2---:R-:W-:Y:S08]  /*3060*/  HMMA.16816.F32.BF16 R8, R32.reuse, R16, R8 ;  /* 0x000000102008723c */ /* 0x044ff00000041808 */
[C---:B------:R-:W-:Y:S01]  /*3070*/  HMMA.16816.F32.BF16 R76, R32.reuse, R18, R76 ;  /* 0x00000012204c723c */ /* 0x040fe2000004184c */
[----:B------:R-:W2:Y:S07]  /*3080*/  LDSM.16.M88.4 R16, [R224+0xd100] ;  /* 0x00d10000e010783b */ /* 0x000eae0000000200 */
[C---:B---3--:R-:W-:Y:S08]  /*3090*/  HMMA.16816.F32.BF16 R44, R32.reuse, R12, R44 ;  /* 0x0000000c202c723c */ /* 0x048ff0000004182c */
[C---:B------:R-:W-:Y:S01]  /*30a0*/  HMMA.16816.F32.BF16 R40, R32.reuse, R14, R40 ;  /* 0x0000000e2028723c */ /* 0x040fe20000041828 */
[----:B------:R-:W3:Y:S07]  /*30b0*/  LDSM.16.M88.4 R12, [R224+0xd900] ;  /* 0x00d90000e00c783b */ /* 0x000eee0000000200 */
[C---:B-----5:R-:W-:Y:S01]  /*30c0*/  HMMA.16816.F32.BF16 R72, R32.reuse, R20, R36 ;  /* 0x000000142048723c */ /* 0x060fe20000041824 */
[----:B------:R-:W-:Y:S07]  /*30d0*/  LDSM.16.M88.4 R36, [R216+0x4000] ;  /* 0x00400000d824783b */ /* 0x000fee0000000200 */
[C---:B------:R-:W-:Y:S01]  /*30e0*/  HMMA.16816.F32.BF16 R68, R32.reuse, R22, R68 ;  /* 0x000000162044723c */ /* 0x040fe20000041844 */
[----:B------:R-:W5:Y:S07]  /*30f0*/  LDSM.16.M88.4 R20, [R216+0x4800] ;  /* 0x00480000d814783b */ /* 0x000f6e0000000200 */
[C---:B-1----:R-:W-:Y:S08]  /*3100*/  HMMA.16816.F32.BF16 R28, R32.reuse, R56, R28 ;  /* 0x00000038201c723c */ /* 0x042ff0000004181c */
[----:B------:R-:W-:Y:S01]  /*3110*/  HMMA.16816.F32.BF16 R52, R32, R58, R52 ;  /* 0x0000003a2034723c */ /* 0x000fe20000041834 */
[----:B------:R-:W1:Y:S04]  /*3120*/  LDSM.16.M88.4 R32, [R216+0x5000] ;  /* 0x00500000d820783b */ /* 0x000e680000000200 */
[----:B------:R-:W-:Y:S03]  /*3130*/  LDSM.16.M88.4 R56, [R229+0xe100] ;  /* 0x00e10000e538783b */ /* 0x000fe60000000200 */
[C---:B----4-:R-:W-:Y:S08]  /*3140*/  HMMA.16816.F32.BF16 R44, R48.reuse, R60, R44 ;  /* 0x0000003c302c723c */ /* 0x050ff0000004182c */
[C---:B------:R-:W-:Y:S01]  /*3150*/  HMMA.16816.F32.BF16 R40, R48.reuse, R62, R40 ;  /* 0x0000003e3028723c */ /* 0x040fe20000041828 */
[----:B------:R-:W-:Y:S07]  /*3160*/  LDSM.16.M88.4 R60, [R230+0x1c100] ;  /* 0x01c10000e63c783b */ /* 0x000fee0000000200 */
[C---:B------:R-:W-:Y:S08]  /*3170*/  HMMA.16816.F32.BF16 R8, R48.reuse, R24, R8 ;  /* 0x000000183008723c */ /* 0x040ff00000041808 */
[C---:B------:R-:W-:Y:S01]  /*3180*/  HMMA.16816.F32.BF16 R76, R48.reuse, R26, R76 ;  /* 0x0000001a304c723c */ /* 0x040fe2000004184c */
[----:B------:R-:W4:Y:S07]  /*3190*/  LDSM.16.M88.4 R24, [R216+0x5800] ;  /* 0x00580000d818783b */ /* 0x000f2e0000000200 */
[C---:B--2---:R-:W-:Y:S08]  /*31a0*/  HMMA.16816.F32.BF16 R72, R48.reuse, R16, R72 ;  /* 0x000000103048723c */ /* 0x044ff00000041848 */
[C---:B------:R-:W-:Y:S01]  /*31b0*/  HMMA.16816.F32.BF16 R68, R48.reuse, R18, R68 ;  /* 0x000000123044723c */ /* 0x040fe20000041844 */
[----:B------:R-:W2:Y:S07]  /*31c0*/  LDSM.16.M88.4 R16, [R229+0xe900] ;  /* 0x00e90000e510783b */ /* 0x000eae0000000200 */
[C---:B---3--:R-:W-:Y:S08]  /*31d0*/  HMMA.16816.F32.BF16 R28, R48.reuse, R12, R28 ;  /* 0x0000000c301c723c */ /* 0x048ff0000004181c */
[----:B------:R-:W-:Y:S01]  /*31e0*/  HMMA.16816.F32.BF16 R52, R48, R14, R52 ;  /* 0x0000000e3034723c */ /* 0x000fe20000041834 */
[----:B------:R-:W3:Y:S04]  /*31f0*/  LDSM.16.M88.4 R12, [R229+0xf100] ;  /* 0x00f10000e50c783b */ /* 0x000ee80000000200 */
[----:B------:R-:W-:Y:S03]  /*3200*/  LDSM.16.M88.4 R48, [R228+0x7800] ;  /* 0x00780000e430783b */ /* 0x000fe60000000200 */
[C---:B-----5:R-:W-:Y:S08]  /*3210*/  HMMA.16816.F32.BF16 R44, R64.reuse, R20, R44 ;  /* 0x00000014402c723c */ /* 0x060ff0000004182c */
[C---:B------:R-:W-:Y:S01]  /*3220*/  HMMA.16816.F32.BF16 R40, R64.reuse, R22, R40 ;  /* 0x000000164028723c */ /* 0x040fe20000041828 */
[----:B------:R-:W5:Y:S07]  /*3230*/  LDSM.16.M88.4 R20, [R229+0xf900] ;  /* 0x00f90000e514783b */ /* 0x000f6e0000000200 */
[C---:B------:R-:W-:Y:S08]  /*3240*/  HMMA.16816.F32.BF16 R8, R64.reuse, R36, R8 ;  /* 0x000000244008723c */ /* 0x040ff00000041808 */
[C---:B-1----:R-:W-:Y:S08]  /*3250*/  HMMA.16816.F32.BF16 R72, R64.reuse, R32, R72 ;  /* 0x000000204048723c */ /* 0x042ff00000041848 */
[C---:B------:R-:W-:Y:S01]  /*3260*/  HMMA.16816.F32.BF16 R68, R64.reuse, R34, R68 ;  /* 0x000000224044723c */ /* 0x040fe20000041844 */
[----:B------:R-:W-:Y:S07]  /*3270*/  LDSM.16.M88.4 R32, [R226+0x1c100] ;  /* 0x01c10000e220783b */ /* 0x000fee0000000200 */
[C---:B------:R-:W-:Y:S01]  /*3280*/  HMMA.16816.F32.BF16 R76, R64.reuse, R38, R76 ;  /* 0x00000026404c723c */ /* 0x040fe2000004184c */
[----:B------:R-:W-:Y:S07]  /*3290*/  LDSM.16.M88.4 R36, [R228+0x6800] ;  /* 0x00680000e424783b */ /* 0x000fee0000000200 */
[C---:B----4-:R-:W-:Y:S08]  /*32a0*/  HMMA.16816.F32.BF16 R28, R64.reuse, R24, R28 ;  /* 0x00000018401c723c */ /* 0x050ff0000004181c */
[----:B------:R-:W-:Y:S01]  /*32b0*/  HMMA.16816.F32.BF16 R52, R64, R26, R52 ;  /* 0x0000001a4034723c */ /* 0x000fe20000041834 */
[----:B------:R-:W1:Y:S04]  /*32c0*/  LDSM.16.M88.4 R24, [R228+0x6000] ;  /* 0x00600000e418783b */ /* 0x000e680000000200 */
[----:B------:R-:W-:Y:S03]  /*32d0*/  LDSM.16.M88.4 R64, [R225+0x1c100] ;  /* 0x01c10000e140783b */ /* 0x000fe60000000200 */
[C---:B--2---:R-:W-:Y:S08]  /*32e0*/  HMMA.16816.F32.BF16 R44, R60.reuse, R16, R44 ;  /* 0x000000103c2c723c */ /* 0x044ff0000004182c */
[C---:B------:R-:W-:Y:S01]  /*32f0*/  HMMA.16816.F32.BF16 R40, R60.reuse, R18, R40 ;  /* 0x000000123c28723c */ /* 0x040fe20000041828 */
[----:B------:R-:W2:Y:S07]  /*3300*/  LDSM.16.M88.4 R16, [R228+0x7000] ;  /* 0x00700000e410783b */ /* 0x000eae0000000200 */
[C---:B------:R-:W-:Y:S08]  /*3310*/  HMMA.16816.F32.BF16 R8, R60.reuse, R56, R8 ;  /* 0x000000383c08723c */ /* 0x040ff00000041808 */
[C---:B---3--:R-:W-:Y:S08]  /*3320*/  HMMA.16816.F32.BF16 R72, R60.reuse, R12, R72 ;  /* 0x0000000c3c48723c */ /* 0x048ff00000041848 */
[C---:B------:R-:W-:Y:S01]  /*3330*/  HMMA.16816.F32.BF16 R68, R60.reuse, R14, R68 ;  /* 0x0000000e3c44723c */ /* 0x040fe20000041844 */
[----:B------:R-:W-:Y:S07]  /*3340*/  LDSM.16.M88.4 R12, [R224+0xe900] ;  /* 0x00e90000e00c783b */ /* 0x000fee0000000200 */
[C---:B------:R-:W-:Y:S01]  /*3350*/  HMMA.16816.F32.BF16 R76, R60.reuse, R58, R76 ;  /* 0x0000003a3c4c723c */ /* 0x040fe2000004184c */
[----:B------:R-:W3:Y:S07]  /*3360*/  LDSM.16.M88.4 R56, [R224+0xe100] ;  /* 0x00e10000e038783b */ /* 0x000eee0000000200 */
[C---:B-----5:R-:W-:Y:S08]  /*3370*/  HMMA.16816.F32.BF16 R28, R60.reuse, R20, R28 ;  /* 0x000000143c1c723c */ /* 0x060ff0000004181c */
[----:B------:R-:W-:Y:S01]  /*3380*/  HMMA.16816.F32.BF16 R52, R60, R22, R52 ;  /* 0x000000163c34723c */ /* 0x000fe20000041834 */
[----:B------:R-:W4:Y:S07]  /*3390*/  LDSM.16.M88.4 R20, [R224+0xf100] ;  /* 0x00f10000e014783b */ /* 0x000f2e0000000200 */
[C---:B-1----:R-:W-:Y:S08]  /*33a0*/  HMMA.16816.F32.BF16 R8, R32.reuse, R24, R8 ;  /* 0x000000182008723c */ /* 0x042ff00000041808 */
[C---:B--2---:R-:W-:Y:S08]  /*33b0*/  HMMA.16816.F32.BF16 R72, R32.reuse, R16, R72 ;  /* 0x000000102048723c */ /* 0x044ff00000041848 */
[C---:B------:R-:W-:Y:S01]  /*33c0*/  HMMA.16816.F32.BF16 R68, R32.reuse, R18, R68 ;  /* 0x000000122044723c */ /* 0x040fe20000041844 */
[----:B------:R-:W1:Y:S07]  /*33d0*/  LDSM.16.M88.4 R16, [R224+0xf900] ;  /* 0x00f90000e010783b */ /* 0x000e6e0000000200 */
[C---:B------:R-:W-:Y:S01]  /*33e0*/  HMMA.16816.F32.BF16 R76, R32.reuse, R26, R76 ;  /* 0x0000001a204c723c */ /* 0x040fe2000004184c */
[----:B------:R-:W-:Y:S07]  /*33f0*/  LDSM.16.M88.4 R24, [R223+0x1c100] ;  /* 0x01c10000df18783b */ /* 0x000fee0000000200 */
[C---:B------:R-:W-:Y:S08]  /*3400*/  HMMA.16816.F32.BF16 R44, R32.reuse, R36, R44 ;  /* 0x00000024202c723c */ /* 0x040ff0000004182c */
[C---:B------:R-:W-:Y:S08]  /*3410*/  HMMA.16816.F32.BF16 R40, R32.reuse, R38, R40 ;  /* 0x000000262028723c */ /* 0x040ff00000041828 */
[C---:B------:R-:W-:Y:S08]  /*3420*/  HMMA.16816.F32.BF16 R28, R32.reuse, R48, R28 ;  /* 0x00000030201c723c */ /* 0x040ff0000004181c */
[----:B------:R-:W-:Y:S01]  /*3430*/  HMMA.16816.F32.BF16 R52, R32, R50, R52 ;  /* 0x000000322034723c */ /* 0x000fe20000041834 */
[----:B------:R-:W2:Y:S07]  /*3440*/  LDSM.16.M88.4 R32, [R216+0x6000] ;  /* 0x00600000d820783b */ /* 0x000eae0000000200 */
[C---:B---3--:R-:W-:Y:S08]  /*3450*/  HMMA.16816.F32.BF16 R8, R64.reuse, R56, R8 ;  /* 0x000000384008723c */ /* 0x048ff00000041808 */
[C---:B----4-:R-:W-:Y:S07]  /*3460*/  HMMA.16816.F32.BF16 R72, R64.reuse, R20, R72 ;  /* 0x000000144048723c */ /* 0x050fee0000041848 */
[----:B------:R-:W-:Y:S01]  /*3470*/  @P0 IMAD.WIDE.U32 R20, R7, UR5, R242 ;  /* 0x0000000507140c25 */ /* 0x000fe2000f8e00f2 */
[----:B------:R-:W-:Y:S01]  /*3480*/  PLOP3.LUT P0, PT, PT, PT, UP0, 0x80, 0x0 ;  /* 0x000000000000781c */ /* 0x000fe20003f0f008 */
[----:B------:R-:W-:Y:S03]  /*3490*/  HMMA.16816.F32.BF16 R44, R64, R12, R44 ;  /* 0x0000000c402c723c */ /* 0x000fe6000004182c */
[----:B------:R-:W-:-:S02]  /*34a0*/  @P6 LEA R0, P6, R20, c[0x0][0x1c8], 0x1 ;  /* 0x0000720014006a11 */ /* 0x000fc400078c08ff */
[----:B------:R-:W-:Y:S02]  /*34b0*/  @P5 IADD3 R7, R21, UR4, RZ ;  /* 0x0000000415075c10 */ /* 0x000fe4000fffe0ff */
[----:B------:R-:W-:Y:S01]  /*34c0*/  PLOP3.LUT P5, PT, PT, PT, UP0, 0x80, 0x0 ;  /* 0x000000000000781c */ /* 0x000fe20003faf008 */
[C---:B------:R-:W-:Y:S01]  /*34d0*/  HMMA.16816.F32.BF16 R40, R64.reuse, R14, R40 ;  /* 0x0000000e4028723c */ /* 0x040fe20000041828 */
[----:B------:R-:W3:Y:S07]  /*34e0*/  LDSM.16.M88.4 R12, [R216+0x6800] ;  /* 0x00680000d80c783b */ /* 0x000eee0000000200 */
[----:B-1----:R-:W-:Y:S01]  /*34f0*/  HMMA.16816.F32.BF16 R28, R64, R16, R28 ;  /* 0x00000010401c723c */ /* 0x002fe2000004181c */
[----:B------:R-:W-:Y:S01]  /*3500*/  @P0 LEA.HI.X R7, R20, c[0x0][0x1cc], R7, 0x1, P6 ;  /* 0x0000730014070a11 */ /* 0x000fe200030f0c07 */
[----:B------:R-:W-:Y:S01]  /*3510*/  IMAD.U32 R20, RZ, RZ, UR12 ;  /* 0x0000000cff147e24 */ /* 0x000fe2000f8e00ff */
[----:B------:R-:W-:-:S02]  /*3520*/  PLOP3.LUT P0, PT, PT, PT, UP0, 0x80, 0x0 ;  /* 0x000000000000781c */ /* 0x000fc40003f0f008 */
[----:B------:R-:W-:Y:S02]  /*3530*/  PLOP3.LUT P6, PT, PT, PT, UP0, 0x80, 0x0 ;  /* 0x000000000000781c */ /* 0x000fe40003fcf008 */
[----:B------:R-:W-:Y:S01]  /*3540*/  IMAD.U32 R17, RZ, RZ, UR13 ;  /* 0x0000000dff117e24 */ /* 0x000fe2000f8e00ff */
[----:B--2---:R-:W-:Y:S07]  /*3550*/  HMMA.16816.F32.BF16 R8, R24, R32, R8 ;  /* 0x000000201808723c */ /* 0x004fee0000041808 */
[----:B------:R-:W-:Y:S01]  /*3560*/  @P5 LEA R32, P5, R17, R0, 0x1 ;  /* 0x0000000011205211 */ /* 0x000fe200078a08ff */
[----:B------:R-:W-:Y:S01]  /*3570*/  IMAD.U32 R33, RZ, RZ, UR13 ;  /* 0x0000000dff217e24 */ /* 0x000fe2000f8e00ff */
[C---:B------:R-:W-:Y:S08]  /*3580*/  HMMA.16816.F32.BF16 R68, R64.reuse, R22, R68 ;  /* 0x000000164044723c */ /* 0x040ff00000041844 */
[----:B------:R-:W-:Y:S01]  /*3590*/  HMMA.16816.F32.BF16 R52, R64, R18, R52 ;  /* 0x000000124034723c */ /* 0x000fe20000041834 */
[----:B------:R-:W1:Y:S02]  /*35a0*/  LDSM.16.M88.4 R16, [R216+0x7000] ;  /* 0x00700000d810783b */ /* 0x000e640000000200 */
[----:B------:R-:W-:-:S02]  /*35b0*/  @P0 LEA.HI.X R33, R33, R7, R20, 0x1, P5 ;  /* 0x0000000721210211 */ /* 0x000fc400028f0c14 */
[----:B------:R-:W2:Y:S01]  /*35c0*/  LDSM.16.M88.4 R20, [R216+0x7800] ;  /* 0x00780000d814783b */ /* 0x000ea20000000200 */
[----:B------:R-:W-:-:S04]  /*35d0*/  DEPBAR.LE SB0, 0x0 ;  /* 0x000080000000791a */ /* 0x000fc80000000000 */
[----:B------:R-:W-:Y:S01]  /*35e0*/  PLOP3.LUT P0, PT, PT, PT, UP0, 0x80, 0x0 ;  /* 0x000000000000781c */ /* 0x000fe20003f0f008 */
[----:B---3--:R-:W-:Y:S01]  /*35f0*/  HMMA.16816.F32.BF16 R44, R24, R12, R44 ;  /* 0x0000000c182c723c */ /* 0x008fe2000004182c */
[----:B------:R-:W-:-:S06]  /*3600*/  PLOP3.LUT P5, PT, PT, PT, UP0, 0x80, 0x0 ;  /* 0x000000000000781c */ /* 0x000fcc0003faf008 */
[----:B------:R-:W-:Y:S01]  /*3610*/  @P6 IMAD.MOV.U32 R12, RZ, RZ, R0 ;  /* 0x000000ffff0c6224 */ /* 0x000fe200078e0000 */
[----:B------:R-:W-:Y:S01]  /*3620*/  SHF.R.S32.HI R0, RZ, 0x1f, R87 ;  /* 0x0000001fff007819 */ /* 0x000fe20000011457 */
[----:B------:R-:W-:Y:S01]  /*3630*/  @P6 IMAD.MOV.U32 R13, RZ, RZ, R7 ;  /* 0x000000ffff0d6224 */ /* 0x000fe200078e0007 */
[----:B------:R-:W-:Y:S01]  /*3640*/  BAR.SYNC.DEFER_BLOCKING 0x0 ;  /* 0x0000000000007b1d */ /* 0x000fe20000010000 */
[----:B------:R-:W-:Y:S01]  /*3650*/  PLOP3.LUT P6, PT, PT, PT, UP0, 0x80, 0x0 ;  /* 0x000000000000781c */ /* 0x000fe20003fcf008 */
[----:B------:R-:W-:Y:S01]  /*3660*/  HMMA.16816.F32.BF16 R40, R24, R14, R40 ;  /* 0x0000000e1828723c */ /* 0x000fe20000041828 */
[----:B------:R-:W-:Y:S02]  /*3670*/  LOP3.LUT R7, R84, 0xffffffe0, RZ, 0xc0, !PT ;  /* 0xffffffe054077812 */ /* 0x000fe400078ec0ff */
[----:B------:R-:W-:-:S03]  /*3680*/  LEA.HI R0, R0, R87, RZ, 0x3 ;  /* 0x0000005700007211 */ /* 0x000fc600078f18ff */
[----:B------:R-:W-:Y:S01]  /*3690*/  IMAD.IADD R7, R6, 0x1, -R7 ;  /* 0x0000000106077824 */ /* 0x000fe200078e0a07 */
[----:B------:R-:W-:Y:S01]  /*36a0*/  LOP3.LUT R14, R0, 0xffffff8, RZ, 0xc0, !PT ;  /* 0x0ffffff8000e7812 */ /* 0x000fe200078ec0ff */
[----:B------:R-:W-:Y:S01]  /*36b0*/  IMAD.IADD R0, R6, 0x1, -R85 ;  /* 0x0000000106007824 */ /* 0x000fe200078e0a55 */
[----:B------:R-:W-:Y:S02]  /*36c0*/  HMMA.16816.F32.BF16 R76, R64, R58, R76 ;  /* 0x0000003a404c723c */ /* 0x000fe4000004184c */
[----:B------:R-:W-:Y:S01]  /*36d0*/  SHF.R.S32.HI R6, RZ, 0x1f, R7 ;  /* 0x0000001fff067819 */ /* 0x000fe20000011407 */
[----:B------:R-:W-:Y:S01]  /*36e0*/  IMAD.IADD R87, R87, 0x1, -R14 ;  /* 0x0000000157577824 */ /* 0x000fe200078e0a0e */
[----:B------:R-:W-:Y:S02]  /*36f0*/  LEA.HI R15, R0, R0, RZ, 0x1 ;  /* 0x00000000000f7211 */ /* 0x000fe400078f08ff */
[----:B------:R-:W-:Y:S02]  /*3700*/  LEA.HI R6, R6, R7, RZ, 0x2 ;  /* 0x0000000706067211 */ /* 0x000fe400078f10ff */
[----:B------:R-:W-:Y:S01]  /*3710*/  LOP3.LUT R15, R15, 0x1ffffffe, RZ, 0xc0, !PT ;  /* 0x1ffffffe0f0f7812 */ /* 0x000fe200078ec0ff */
[----:B-1----:R-:W-:Y:S01]  /*3720*/  HMMA.16816.F32.BF16 R72, R24, R16, R72 ;  /* 0x000000101848723c */ /* 0x002fe20000041848 */
[----:B------:R-:W-:-:S02]  /*3730*/  LEA.HI.SX32 R14, R6, UR7, 0x1e ;  /* 0x00000007060e7c11 */ /* 0x000fc4000f8ff2ff */
[----:B------:R-:W-:Y:S01]  /*3740*/  LOP3.LUT R240, R6, 0x7ffffffc, RZ, 0xc0, !PT ;  /* 0x7ffffffc06f07812 */ /* 0x000fe200078ec0ff */
[----:B------:R-:W-:Y:S01]  /*3750*/  @!PT LDS RZ, [RZ] ;  /* 0x00000000fffff984 */ /* 0x000fe20000000800 */
[----:B------:R-:W-:Y:S01]  /*3760*/  @!PT LDS RZ, [RZ] ;  /* 0x00000000fffff984 */ /* 0x000fe20000000800 */
[----:B------:R-:W-:Y:S01]  /*3770*/  @!PT LDS RZ, [RZ] ;  /* 0x00000000fffff984 */ /* 0x000fe20000000800 */
[----:B------:R1:W-:Y:S01]  /*3780*/  @P0 LDGSTS.E.BYPASS.LTC128B.128 [R231+0x8100], [R12.64], !P4 ;  /* 0x081000000ce70fae */ /* 0x0003e2000e101d52 */
[----:B------:R-:W-:Y:S01]  /*3790*/  PLOP3.LUT P0, PT, PT, PT, UP0, 0x80, 0x0 ;  /* 0x000000000000781c */ /* 0x000fe20003f0f008 */
[----:B------:R-:W-:Y:S02]  /*37a0*/  IMAD.IADD R15, R0, 0x1, -R15 ;  /* 0x00000001000f7824 */ /* 0x000fe400078e0a0f */
[----:B------:R1:W-:Y:S01]  /*37b0*/  @P5 LDGSTS.E.BYPASS.LTC128B.128 [R231+0xa100], [R12.64+0x80], !P3 ;  /* 0x0a1000800ce75fae */ /* 0x0003e2000d901d52 */
[----:B------:R-:W-:Y:S01]  /*37c0*/  PLOP3.LUT P5, PT, PT, PT, UP0, 0x80, 0x0 ;  /* 0x000000000000781c */ /* 0x000fe20003faf008 */
[----:B------:R-:W-:Y:S01]  /*37d0*/  IMAD R14, R87, 0x10, R14 ;  /* 0x00000010570e7824 */ /* 0x000fe200078e020e */
[----:B------:R-:W-:Y:S01]  /*37e0*/  PLOP3.LUT P5, PT, PT, PT, UP2, 0x80, 0x0 ;  /* 0x000000000000781c */ /* 0x000fe20003faf028 */
[----:B------:R1:W-:Y:S01]  /*37f0*/  @P6 LDGSTS.E.BYPASS.LTC128B.128 [R231+0xc100], [R12.64+0x100], !P2 ;  /* 0x0c1001000ce76fae */ /* 0x0003e2000d101d52 */
[----:B------:R-:W-:Y:S01]  /*3800*/  PLOP3.LUT P6, PT, PT, PT, UP0, 0x80, 0x0 ;  /* 0x000000000000781c */ /* 0x000fe20003fcf008 */
[----:B------:R-:W-:Y:S01]  /*3810*/  IMAD R233, R15, 0x8, R14 ;  /* 0x000000080fe97824 */ /* 0x000fe200078e020e */
[----:B------:R-:W-:Y:S01]  /*3820*/  HMMA.16816.F32.BF16 R76, R24, R34, R76 ;  /* 0x00000022184c723c */ /* 0x000fe2000004184c */
[----:B------:R-:W-:-:S02]  /*3830*/  IMAD.IADD R240, R7, 0x1, -R240 ;  /* 0x0000000107f07824 */ /* 0x000fc400078e0af0 */
[----:B------:R1:W-:Y:S01]  /*3840*/  @P0 LDGSTS.E.BYPASS.LTC128B.128 [R231+0xe100], [R12.64+0x180], !P1 ;  /* 0x0e1001800ce70fae */ /* 0x0003e2000c901d52 */
[----:B------:R-:W-:Y:S01]  /*3850*/  PLOP3.LUT P0, PT, PT, PT, UP0, 0x80, 0x0 ;  /* 0x000000000000781c */ /* 0x000fe20003f0f008 */
[----:B------:R-:W-:Y:S02]  /*3860*/  IMAD.MOV.U32 R0, RZ, RZ, R233 ;  /* 0x000000ffff007224 */ /* 0x000fe400078e00e9 */
[----:B------:R-:W-:Y:S01]  /*3870*/  IMAD.SHL.U32 R240, R240, 0x2, RZ ;  /* 0x00000002f0f07824 */ /* 0x000fe200078e00ff */
[----:B------:R-:W-:Y:S04]  /*3880*/  HMMA.16816.F32.BF16 R68, R24, R18, R68 ;  /* 0x000000121844723c */ /* 0x000fe80000041844 */
[----:B------:R-:W-:-:S04]  /*3890*/  IADD3 R6, -R240, UR9, -R5 ;  /* 0x00000009f0067c10 */ /* 0x000fc8000fffe905 */
[----:B--2---:R-:W-:Y:S01]  /*38a0*/  HMMA.16816.F32.BF16 R28, R24, R20, R28 ;  /* 0x00000014181c723c */ /* 0x004fe2000004181c */
[----:B------:R2:W-:Y:S01]  /*38b0*/  @P0 LDGSTS.E.BYPASS.LTC128B.128 [R231+0x9100], [R32.64], !P4 ;  /* 0x0910000020e70fae */ /* 0x0005e2000e101d52 */
[----:B------:R-:W-:-:S03]  /*38c0*/  PLOP3.LUT P0, PT, PT, PT, UP2, 0x80, 0x0 ;  /* 0x000000000000781c */ /* 0x000fc60003f0f028 */
[----:B------:R2:W-:Y:S01]  /*38d0*/  @P6 LDGSTS.E.BYPASS.LTC128B.128 [R231+0xb100], [R32.64+0x80], !P3 ;  /* 0x0b10008020e76fae */ /* 0x0005e2000d901d52 */
[----:B------:R-:W-:Y:S02]  /*38e0*/  PLOP3.LUT P6, PT, PT, PT, UP0, 0x80, 0x0 ;  /* 0x000000000000781c */ /* 0x000fe40003fcf008 */
[----:B------:R-:W-:Y:S01]  /*38f0*/  HMMA.16816.F32.BF16 R52, R24, R22, R52 ;  /* 0x000000161834723c */ /* 0x000fe20000041834 */
[----:B-1----:R-:W-:Y:S01]  /*3900*/  @P5 IMAD.HI.U32 R12, R233, c[0x0][0x2c8], RZ ;  /* 0x0000b200e90c5a27 */ /* 0x002fe200078e00ff */
[----:B------:R-:W-:-:S03]  /*3910*/  PLOP3.LUT P5, PT, PT, PT, UP0, 0x80, 0x0 ;  /* 0x000000000000781c */ /* 0x000fc60003faf008 */
[----:B------:R-:W-:Y:S02]  /*3920*/  IMAD.U32 R13, RZ, RZ, UR17 ;  /* 0x00000011ff0d7e24 */ /* 0x000fe4000f8e00ff */
[----:B------:R-:W-:-:S04]  /*3930*/  @P0 SHF.R.U32.HI R0, RZ, c[0x0][0x2cc], R12 ;  /* 0x0000b300ff000a19 */ /* 0x000fc8000001160c */
[----:B------:R2:W-:Y:S01]  /*3940*/  @P6 LDGSTS.E.BYPASS.LTC128B.128 [R231+0xd100], [R32.64+0x100], !P2 ;  /* 0x0d10010020e76fae */ /* 0x0005e2000d101d52 */
[----:B------:R-:W-:Y:S02]  /*3950*/  PLOP3.LUT P0, PT, PT, PT, UP1, 0x40, 0x0 ;  /* 0x000000000000781c */ /* 0x000fe40003f0e818 */
[----:B------:R-:W-:Y:S01]  /*3960*/  IADD3 R14, R13, -UR16, -R240 ;  /* 0x800000100d0e7c10 */ /* 0x000fe2000fffe8f0 */
[----:B------:R-:W1:Y:S03]  /*3970*/  SHFL.IDX PT, R7, R0, RZ, 0x1c1f ;  /* 0x001c1fff00077589 */ /* 0x000e6600000e0000 */
[C---:B------:R-:W-:Y:S01]  /*3980*/  IADD3 R16, R14.reuse, c[0x0][0x328], RZ ;  /* 0x0000ca000e107a10 */ /* 0x040fe20007ffe0ff */
[----:B------:R2:W-:Y:S01]  /*3990*/  @P5 LDGSTS.E.BYPASS.LTC128B.128 [R231+0xf100], [R32.64+0x180], !P1 ;  /* 0x0f10018020e75fae */ /* 0x0005e2000c901d52 */
[----:B------:R-:W-:-:S03]  /*39a0*/  IADD3 R14, R14, UR15, RZ ;  /* 0x0000000f0e0e7c10 */ /* 0x000fc6000fffe0ff */
[----:B------:R-:W0:Y:S01]  /*39b0*/  LDGDEPBAR ;  /* 0x00000000000079af */ /* 0x000e220000000000 */
[--C-:B-1----:R-:W-:Y:S02]  /*39c0*/  IMAD.IADD R13, R16, 0x1, R7.reuse ;  /* 0x00000001100d7824 */ /* 0x102fe400078e0207 */
[----:B------:R-:W-:-:S03]  /*39d0*/  IMAD.IADD R18, R14, 0x1, R7 ;  /* 0x000000010e127824 */ /* 0x000fc600078e0207 */
[----:B------:R-:W-:Y:S01]  /*39e0*/  IMNMX R20, R13, R6, PT ;  /* 0x000000060d147217 */ /* 0x000fe20003800200 */
        /* <DEDUP_REMOVED lines=13> */
.L_x_953:
[----:B------:R-:W-:-:S04]  /*3ac0*/  MOV R7, c[0x0][0x32c] ;  /* 0x0000cb0000077a02 */ /* 0x000fc80000000f00 */
[----:B------:R-:W-:-:S13]  /*3ad0*/  ISETP.NE.AND P0, PT, R7, 0x1, PT ;  /* 0x000000010700780c */ /* 0x000fda0003f05270 */
[----:B------:R-:W-:-:S05]  /*3ae0*/  @P0 IMAD.HI.U32 R7, R12, c[0x0][0x330], RZ ;  /* 0x0000cc000c070a27 */ /* 0x000fca00078e00ff */
[----:B------:R-:W-:Y:S02]  /*3af0*/  @P0 SHF.R.U32.HI R12, RZ, c[0x0][0x334], R7 ;  /* 0x0000cd00ff0c0a19 */ /* 0x000fe40000011607 */
.L_x_954:
[----:B------:R-:W-:Y:S05]  /*3b00*/  BSYNC B0 ;  /* 0x0000000000007941 */ /* 0x000fea0003800000 */
.L_x_952:
[----:B------:R-:W-:-:S04]  /*3b10*/  IMAD R13, R12, c[0x0][0x32c], -R5 ;  /* 0x0000cb000c0d7a24 */ /* 0x000fc800078e0a05 */
[----:B------:R-:W-:-:S05]  /*3b20*/  IMAD.IADD R13, R13, 0x1, -R240 ;  /* 0x000000010d0d7824 */ /* 0x000fca00078e0af0 */
[----:B------:R-:W-:Y:S02]  /*3b30*/  IADD3 R7, R13, c[0x0][0x32c], RZ ;  /* 0x0000cb000d077a10 */ /* 0x000fe40007ffe0ff */
[----:B------:R-:W-:Y:S02]  /*3b40*/  IMNMX R18, R18, R13, !PT ;  /* 0x0000000d12127217 */ /* 0x000fe40007800200 */
[----:B------:R-:W-:Y:S02]  /*3b50*/  IMNMX R20, R20, R7, PT ;  /* 0x0000000714147217 */ /* 0x000fe40003800200 */
.L_x_951:
[----:B------:R-:W-:Y:S01]  /*3b60*/  ISETP.LT.AND P0, PT, RZ, UR14, PT ;  /* 0x0000000eff007c0c */ /* 0x000fe2000bf01270 */
[----:B------:R-:W1:Y:S03]  /*3b70*/  SHFL.IDX PT, R21, R0, 0x1, 0x1c1f ;  /* 0x003c1f0000157f89 */ /* 0x000e6600000e0000 */
[C---:B------:R-:W-:Y:S02]  /*3b80*/  ISETP.GT.AND P5, PT, R18.reuse, RZ, P0 ;  /* 0x000000ff1200720c */ /* 0x040fe400007a4270 */
[----:B------:R-:W-:-:S02]  /*3b90*/  ISETP.GT.AND P6, PT, R18, 0x1, P0 ;  /* 0x000000011200780c */ /* 0x000fc400007c4270 */
[C---:B------:R-:W-:Y:S02]  /*3ba0*/  ISETP.LT.OR P5, PT, R20.reuse, 0x1, P5 ;  /* 0x000000011400780c */ /* 0x040fe40002fa1670 */
[----:B------:R-:W-:Y:S02]  /*3bb0*/  ISETP.LT.OR P6, PT, R20, 0x2, P6 ;  /* 0x000000021400780c */ /* 0x000fe400037c1670 */
[----:B------:R-:W-:Y:S02]  /*3bc0*/  FSEL R12, R8, -INF , !P5 ;  /* 0xff800000080c7808 */ /* 0x000fe40006800000 */
[----:B------:R-:W-:Y:S02]  /*3bd0*/  ISETP.GT.AND P5, PT, R18, 0x8, P0 ;  /* 0x000000081200780c */ /* 0x000fe400007a4270 */
[----:B------:R-:W-:Y:S02]  /*3be0*/  FSEL R19, R9, -INF , !P6 ;  /* 0xff80000009137808 */ /* 0x000fe40007000000 */
[----:B------:R-:W-:-:S02]  /*3bf0*/  ISETP.LT.OR P5, PT, R20, 0x9, P5 ;  /* 0x000000091400780c */ /* 0x000fc40002fa1670 */
[----:B------:R-:W-:Y:S02]  /*3c00*/  ISETP.GT.AND P6, PT, R18, 0x9, P0 ;  /* 0x000000091200780c */ /* 0x000fe400007c4270 */
[----:B------:R-:W-:Y:S02]  /*3c10*/  FSEL R15, R76, -INF , !P5 ;  /* 0xff8000004c0f7808 */ /* 0x000fe40006800000 */
[----:B------:R-:W-:Y:S01]  /*3c20*/  ISETP.GT.AND P5, PT, R18, 0x10, P0 ;  /* 0x000000101200780c */ /* 0x000fe200007a4270 */
[----:B-1----:R-:W-:Y:S01]  /*3c30*/  IMAD.IADD R23, R16, 0x1, R21 ;  /* 0x0000000110177824 */ /* 0x002fe200078e0215 */
[C---:B------:R-:W-:Y:S02]  /*3c40*/  ISETP.LT.OR P6, PT, R20.reuse, 0xa, P6 ;  /* 0x0000000a1400780c */ /* 0x040fe400037c1670 */
[----:B------:R-:W-:Y:S02]  /*3c50*/  ISETP.LT.OR P5, PT, R20, 0x11, P5 ;  /* 0x000000111400780c */ /* 0x000fe40002fa1670 */
[----:B------:R-:W-:-:S02]  /*3c60*/  FSEL R77, R77, -INF , !P6 ;  /* 0xff8000004d4d7808 */ /* 0x000fc40007000000 */
[----:B------:R-:W-:Y:S02]  /*3c70*/  FSEL R17, R44, -INF , !P5 ;  /* 0xff8000002c117808 */ /* 0x000fe40006800000 */
[C---:B------:R-:W-:Y:S02]  /*3c80*/  ISETP.GT.AND P5, PT, R18.reuse, 0x18, P0 ;  /* 0x000000181200780c */ /* 0x040fe400007a4270 */
[----:B------:R-:W-:Y:S02]  /*3c90*/  ISETP.GT.AND P6, PT, R18, 0x11, P0 ;  /* 0x000000111200780c */ /* 0x000fe400007c4270 */
[C---:B------:R-:W-:Y:S02]  /*3ca0*/  ISETP.LT.OR P5, PT, R20.reuse, 0x19, P5 ;  /* 0x000000191400780c */ /* 0x040fe40002fa1670 */
[----:B------:R-:W-:Y:S02]  /*3cb0*/  ISETP.LT.OR P6, PT, R20, 0x12, P6 ;  /* 0x000000121400780c */ /* 0x000fe400037c1670 */
[----:B------:R-:W-:-:S02]  /*3cc0*/  FSEL R13, R40, -INF , !P5 ;  /* 0xff800000280d7808 */ /* 0x000fc40006800000 */
[----:B------:R-:W-:Y:S02]  /*3cd0*/  ISETP.GT.AND P5, PT, R18, 0x20, P0 ;  /* 0x000000201200780c */ /* 0x000fe400007a4270 */
[----:B------:R-:W-:Y:S02]  /*3ce0*/  FSEL R7, R45, -INF , !P6 ;  /* 0xff8000002d077808 */ /* 0x000fe40007000000 */
[----:B------:R-:W-:Y:S02]  /*3cf0*/  ISETP.LT.OR P5, PT, R20, 0x21, P5 ;  /* 0x000000211400780c */ /* 0x000fe40002fa1670 */
[----:B------:R-:W-:Y:S02]  /*3d00*/  ISETP.GT.AND P6, PT, R18, 0x19, P0 ;  /* 0x000000191200780c */ /* 0x000fe400007c4270 */
[----:B------:R-:W-:Y:S02]  /*3d10*/  FSEL R191, R72, -INF , !P5 ;  /* 0xff80000048bf7808 */ /* 0x000fe40006800000 */
[----:B------:R-:W-:-:S02]  /*3d20*/  ISETP.GT.AND P5, PT, R18, 0x28, P0 ;  /* 0x000000281200780c */ /* 0x000fc400007a4270 */
        /* <DEDUP_REMOVED lines=17> */
[----:B------:R-:W-:-:S02]  /*3e40*/  PLOP3.LUT P5, PT, PT, PT, UP1, 0x40, 0x0 ;  /* 0x000000000000781c */ /* 0x000fc40003fae818 */
[----:B------:R-:W-:Y:S02]  /*3e50*/  ISETP.LT.OR P6, PT, R20, 0x32, P6 ;  /* 0x000000321400780c */ /* 0x000fe400037c1670 */
[----:B------:R-:W-:Y:S02]  /*3e60*/  IMNMX R0, R23, R6, PT ;  /* 0x0000000617007217 */ /* 0x000fe40003800200 */
[----:B------:R-:W-:Y:S02]  /*3e70*/  FSEL R197, R29, -INF , !P6 ;  /* 0xff8000001dc57808 */ /* 0x000fe40007000000 */
[----:B------:R-:W-:-:S04]  /*3e80*/  ISETP.GT.AND P6, PT, R18, 0x39, P0 ;  /* 0x000000391200780c */ /* 0x000fc800007c4270 */
[----:B------:R-:W-:Y:S01]  /*3e90*/  ISETP.LT.OR P6, PT, R20, 0x3a, P6 ;  /* 0x0000003a1400780c */ /* 0x000fe200037c1670 */
[----:B------:R-:W-:-:S03]  /*3ea0*/  IMAD.IADD R20, R14, 0x1, R21 ;  /* 0x000000010e147824 */ /* 0x000fc600078e0215 */
[----:B------:R-:W-:Y:S01]  /*3eb0*/  FSEL R193, R53, -INF , !P6 ;  /* 0xff80000035c17808 */ /* 0x000fe20007000000 */
        /* <DEDUP_REMOVED lines=13> */
.L_x_957:
[----:B------:R-:W-:-:S04]  /*3f90*/  MOV R6, c[0x0][0x32c] ;  /* 0x0000cb0000067a02 */ /* 0x000fc80000000f00 */
[----:B------:R-:W-:-:S13]  /*3fa0*/  ISETP.NE.AND P5, PT, R6, 0x1, PT ;  /* 0x000000010600780c */ /* 0x000fda0003fa5270 */
[----:B------:R-:W-:-:S05]  /*3fb0*/  @P5 IMAD.HI.U32 R6, R8, c[0x0][0x330], RZ ;  /* 0x0000cc0008065a27 */ /* 0x000fca00078e00ff */
[----:B------:R-:W-:Y:S02]  /*3fc0*/  @P5 SHF.R.U32.HI R8, RZ, c[0x0][0x334], R6 ;  /* 0x0000cd00ff085a19 */ /* 0x000fe40000011606 */
.L_x_958:
[----:B------:R-:W-:Y:S05]  /*3fd0*/  BSYNC B0 ;  /* 0x0000000000007941 */ /* 0x000fea0003800000 */
.L_x_956:
[----:B------:R-:W-:-:S04]  /*3fe0*/  IMAD R21, R8, c[0x0][0x32c], -R5 ;  /* 0x0000cb0008157a24 */ /* 0x000fc800078e0a05 */
[----:B------:R-:W-:-:S05]  /*3ff0*/  IMAD.IADD R21, R21, 0x1, -R240 ;  /* 0x0000000115157824 */ /* 0x000fca00078e0af0 */
[----:B------:R-:W-:Y:S02]  /*4000*/  IADD3 R5, R21, c[0x0][0x32c], RZ ;  /* 0x0000cb0015057a10 */ /* 0x000fe40007ffe0ff */
[----:B------:R-:W-:Y:S02]  /*4010*/  IMNMX R20, R20, R21, !PT ;  /* 0x0000001514147217 */ /* 0x000fe40007800200 */
[----:B------:R-:W-:Y:S02]  /*4020*/  IMNMX R0, R0, R5, PT ;  /* 0x0000000500007217 */ /* 0x000fe40003800200 */
.L_x_955:
[----:B------:R-:W-:Y:S01]  /*4030*/  ISETP.GT.AND P6, PT, R20, 0x8, P0 ;  /* 0x000000081400780c */ /* 0x000fe200007c4270 */
[----:B------:R-:W-:Y:S01]  /*4040*/  IMAD.SHL.U32 R227, R4, 0x2, RZ ;  /* 0x0000000204e37824 */ /* 0x000fe200078e00ff */
[----:B------:R-:W-:Y:S01]  /*4050*/  ISETP.GT.AND P5, PT, R20, 0x1, P0 ;  /* 0x000000011400780c */ /* 0x000fe200007a4270 */
[----:B------:R-:W-:Y:S01]  /*4060*/  ULDC.64 UR4, c[0x0][0x2c8] ;  /* 0x0000b20000047ab9 */ /* 0x000fe20000000a00 */
[----:B------:R-:W-:Y:S01]  /*4070*/  ISETP.LT.OR P6, PT, R0, 0x9, P6 ;  /* 0x000000090000780c */ /* 0x000fe200037c1670 */
[--C-:B------:R-:W-:Y:S01]  /*4080*/  IMAD R222, R2, 0x2, R227.reuse ;  /* 0x0000000202de7824 */ /* 0x100fe200078e02e3 */
[----:B------:R-:W-:Y:S01]  /*4090*/  ISETP.LT.OR P5, PT, R0, 0x2, P5 ;  /* 0x000000020000780c */ /* 0x000fe20002fa1670 */
[C---:B------:R-:W-:Y:S01]  /*40a0*/  IMAD R221, R3.reuse, 0x2, R227 ;  /* 0x0000000203dd7824 */ /* 0x040fe200078e02e3 */
[----:B------:R-:W-:Y:S01]  /*40b0*/  FSEL R78, R78, -INF , !P6 ;  /* 0xff8000004e4e7808 */ /* 0x000fe20007000000 */
[----:B------:R-:W-:Y:S01]  /*40c0*/  IMAD R220, R3, 0x2, R222 ;  /* 0x0000000203dc7824 */ /* 0x000fe200078e02de */
[----:B------:R-:W-:Y:S01]  /*40d0*/  ISETP.GT.AND P6, PT, R20, 0x10, P0 ;  /* 0x000000101400780c */ /* 0x000fe200007c4270 */
[----:B------:R-:W-:Y:S01]  /*40e0*/  LDSM.16.MT88.4 R136, [R222+0x100] ;  /* 0x00010000de88783b */ /* 0x000fe20000004200 */
[----:B------:R-:W-:Y:S01]  /*40f0*/  FMNMX.FTZ R16, R12, R19, !PT ;  /* 0x000000130c107209 */ /* 0x000fe20007810000 */
[----:B------:R-:W-:Y:S01]  /*4100*/  UIMAD.WIDE.U32 UR20, UR7, UR4, URZ ;  /* 0x00000004071472a5 */ /* 0x000fe2000f8e003f */
[----:B------:R-:W-:Y:S01]  /*4110*/  ISETP.LT.OR P6, PT, R0, 0x11, P6 ;  /* 0x000000110000780c */ /* 0x000fe200037c1670 */
[----:B------:R-:W-:Y:S01]  /*4120*/  LDSM.16.MT88.4 R156, [R227+0x100] ;  /* 0x00010000e39c783b */ /* 0x000fe20000004200 */
[----:B------:R-:W-:Y:S01]  /*4130*/  FSEL R14, R11, -INF , !P5 ;  /* 0xff8000000b0e7808 */ /* 0x000fe20006800000 */
[----:B------:R-:W-:Y:S01]  /*4140*/  UIADD3 UR14, UR14, -0x2, URZ ;  /* 0xfffffffe0e0e7890 */ /* 0x000fe2000fffe03f */
[----:B------:R-:W-:Y:S01]  /*4150*/  ISETP.GT.AND P5, PT, R20, 0x9, P0 ;  /* 0x000000091400780c */ /* 0x000fe200007a4270 */
[----:B------:R-:W-:Y:S01]  /*4160*/  LDSM.16.MT88.4 R144, [R221+0x100] ;  /* 0x00010000dd90783b */ /* 0x000fe20000004200 */
[----:B------:R-:W-:Y:S01]  /*4170*/  FSEL R8, R46, -INF , !P6 ;  /* 0xff8000002e087808 */ /* 0x000fe20007000000 */
[----:B------:R-:W-:Y:S01]  /*4180*/  @UP2 UMOV UR17, UR21 ;  /* 0x0000001500112c82 */ /* 0x000fe20008000000 */
[----:B------:R-:W-:Y:S01]  /*4190*/  FMNMX.FTZ R16, R15, R16, !PT ;  /* 0x000000100f107209 */ /* 0x000fe20007810000 */
[----:B------:R-:W-:Y:S01]  /*41a0*/  LDSM.16.MT88.4 R152, [R220+0x100] ;  /* 0x00010000dc98783b */ /* 0x000fe20000004200 */
[----:B------:R-:W-:Y:S01]  /*41b0*/  ISETP.GT.AND P6, PT, R20, RZ, P0 ;  /* 0x000000ff1400720c */ /* 0x000fe200007c4270 */
[----:B------:R-:W-:Y:S01]  /*41c0*/  @UP2 USHF.R.U32.HI UR7, URZ, UR5, UR17 ;  /* 0x000000053f072299 */ /* 0x000fe20008011611 */
[C---:B------:R-:W-:Y:S01]  /*41d0*/  ISETP.LT.OR P5, PT, R0.reuse, 0xa, P5 ;  /* 0x0000000a0000780c */ /* 0x040fe20002fa1670 */
[----:B------:R-:W-:Y:S01]  /*41e0*/  LDSM.16.MT88.4 R48, [R222+0x2100] ;  /* 0x00210000de30783b */ /* 0x000fe20000004200 */
[----:B------:R-:W-:Y:S01]  /*41f0*/  FMNMX.FTZ R16, R77, R16, !PT ;  /* 0x000000104d107209 */ /* 0x000fe20007810000 */
[----:B------:R-:W-:Y:S01]  /*4200*/  UIADD3 UR4, UR6, UR7, URZ ;  /* 0x0000000706047290 */ /* 0x000fe2000fffe03f */
[----:B------:R-:W-:Y:S01]  /*4210*/  ISETP.LT.OR P6, PT, R0, 0x1, P6 ;  /* 0x000000010000780c */ /* 0x000fe200037c1670 */
[----:B------:R-:W-:Y:S01]  /*4220*/  LDSM.16.MT88.4 R56, [R221+0x2100] ;  /* 0x00210000dd38783b */ /* 0x000fe20000004200 */
[----:B------:R-:W-:Y:S01]  /*4230*/  FSEL R6, R79, -INF , !P5 ;  /* 0xff8000004f067808 */ /* 0x000fe20006800000 */
[----:B------:R-:W-:Y:S01]  /*4240*/  ULDC UR7, c[0x0][0x328] ;  /* 0x0000ca0000077ab9 */ /* 0x000fe20000000800 */
[----:B------:R-:W-:Y:S01]  /*4250*/  ISETP.GT.AND P5, PT, R20, 0x11, P0 ;  /* 0x000000111400780c */ /* 0x000fe200007a4270 */
[----:B------:R-:W-:Y:S01]  /*4260*/  LDSM.16.MT88.4 R64, [R220+0x2100] ;  /* 0x00210000dc40783b */ /* 0x000fe20000004200 */
[----:B------:R-:W-:Y:S01]  /*4270*/  FMNMX.FTZ R16, R17, R16, !PT ;  /* 0x0000001011107209 */ /* 0x000fe20007810000 */
[----:B------:R-:W-:Y:S01]  /*4280*/  UIADD3 UR7, UR4, UR7, URZ ;  /* 0x0000000704077290 */ /* 0x000fe2000fffe03f */
[----:B------:R-:W-:Y:S01]  /*4290*/  FSEL R10, R10, -INF , !P6 ;  /* 0xff8000000a0a7808 */ /* 0x000fe20007000000 */
[----:B------:R-:W-:Y:S01]  /*42a0*/  LDSM.16.MT88.4 R80, [R222+0x4100] ;  /* 0x00410000de50783b */ /* 0x000fe20000004200 */
[----:B------:R-:W-:-:S02]  /*42b0*/  ISETP.LT.OR P5, PT, R0, 0x12, P5 ;  /* 0x000000120000780c */ /* 0x000fc40002fa1670 */
[----:B------:R-:W-:Y:S01]  /*42c0*/  FMNMX.FTZ R16, R7, R16, !PT ;  /* 0x0000001007107209 */ /* 0x000fe20007810000 */
[----:B------:R-:W-:Y:S01]  /*42d0*/  LDSM.16.MT88.4 R88, [R221+0x4100] ;  /* 0x00410000dd58783b */ /* 0x000fe20000004200 */
[----:B------:R-:W-:Y:S02]  /*42e0*/  FMNMX.FTZ R5, R10, R14, !PT ;  /* 0x0000000e0a057209 */ /* 0x000fe40007810000 */
[----:B------:R-:W-:Y:S01]  /*42f0*/  FSEL R24, R47, -INF , !P5 ;  /* 0xff8000002f187808 */ /* 0x000fe20006800000 */
[----:B------:R-:W-:Y:S01]  /*4300*/  LDSM.16.MT88.4 R96, [R220+0x4100] ;  /* 0x00410000dc60783b */ /* 0x000fe20000004200 */
[----:B------:R-:W-:Y:S02]  /*4310*/  FMNMX.FTZ R16, R13, R16, !PT ;  /* 0x000000100d107209 */ /* 0x000fe40007810000 */
[----:B------:R-:W-:Y:S01]  /*4320*/  ISETP.GT.AND P5, PT, R20, 0x19, P0 ;  /* 0x000000191400780c */ /* 0x000fe200007a4270 */
[----:B------:R-:W-:Y:S01]  /*4330*/  LDSM.16.MT88.4 R104, [R227+0x6100] ;  /* 0x00610000e368783b */ /* 0x000fe20000004200 */
[----:B------:R-:W-:-:S02]  /*4340*/  FMNMX.FTZ R5, R78, R5, !PT ;  /* 0x000000054e057209 */ /* 0x000fc40007810000 */
[----:B------:R-:W-:Y:S01]  /*4350*/  ISETP.GT.AND P6, PT, R20, 0x18, P0 ;  /* 0x000000181400780c */ /* 0x000fe200007c4270 */
[----:B------:R-:W-:Y:S01]  /*4360*/  LDSM.16.MT88.4 R112, [R222+0x6100] ;  /* 0x00610000de70783b */ /* 0x000fe20000004200 */
[----:B------:R-:W-:Y:S02]  /*4370*/  FMNMX.FTZ R22, R9, R16, !PT ;  /* 0x0000001009167209 */ /* 0x000fe40007810000 */
[----:B------:R-:W-:Y:S01]  /*4380*/  ISETP.LT.OR P5, PT, R0, 0x1a, P5 ;  /* 0x0000001a0000780c */ /* 0x000fe20002fa1670 */
[----:B------:R-:W-:Y:S01]  /*4390*/  LDSM.16.MT88.4 R120, [R221+0x6100] ;  /* 0x00610000dd78783b */ /* 0x000fe20000004200 */
[----:B------:R-:W-:Y:S02]  /*43a0*/  FMNMX.FTZ R5, R6, R5, !PT ;  /* 0x0000000506057209 */ /* 0x000fe40007810000 */
[----:B------:R-:W-:Y:S01]  /*43b0*/  ISETP.LT.OR P6, PT, R0, 0x19, P6 ;  /* 0x000000190000780c */ /* 0x000fe200037c1670 */
[----:B--2---:R-:W-:Y:S01]  /*43c0*/  LDSM.16.MT88.4 R32, [R227+0x4900] ;  /* 0x00490000e320783b */ /* 0x004fe20000004200 */
[----:B------:R-:W-:-:S02]  /*43d0*/  FMNMX.FTZ R22, R191, R22, !PT ;  /* 0x00000016bf167209 */ /* 0x000fc40007810000 */
[----:B------:R-:W-:Y:S01]  /*43e0*/  FSEL R16, R43, -INF , !P5 ;  /* 0xff8000002b107808 */ /* 0x000fe20006800000 */
[----:B------:R-:W-:Y:S01]  /*43f0*/  LDSM.16.MT88.4 R168, [R227+0x2900] ;  /* 0x00290000e3a8783b */ /* 0x000fe20000004200 */
[----:B------:R-:W-:Y:S02]  /*4400*/  FMNMX.FTZ R5, R8, R5, !PT ;  /* 0x0000000508057209 */ /* 0x000fe40007810000 */
[----:B------:R-:W-:Y:S01]  /*4410*/  ISETP.GT.AND P5, PT, R20, 0x21, P0 ;  /* 0x000000211400780c */ /* 0x000fe200007a4270 */
[----:B------:R-:W-:Y:S01]  /*4420*/  LDSM.16.MT88.4 R164, [R221+0x2900] ;  /* 0x00290000dda4783b */ /* 0x000fe20000004200 */
[----:B------:R-:W-:Y:S02]  /*4430*/  FSEL R18, R42, -INF , !P6 ;  /* 0xff8000002a127808 */ /* 0x000fe40007000000 */
[----:B------:R-:W-:Y:S01]  /*4440*/  FMNMX.FTZ R22, R183, R22, !PT ;  /* 0x00000016b7167209 */ /* 0x000fe20007810000 */
[----:B------:R-:W-:Y:S01]  /*4450*/  LDSM.16.MT88.4 R40, [R227+0x2100] ;  /* 0x00210000e328783b */ /* 0x000fe20000004200 */
[----:B------:R-:W-:-:S02]  /*4460*/  ISETP.GT.AND P6, PT, R20, 0x20, P0 ;  /* 0x000000201400780c */ /* 0x000fc400007c4270 */
[----:B------:R-:W-:Y:S02]  /*4470*/  FMNMX.FTZ R5, R24, R5, !PT ;  /* 0x0000000518057209 */ /* 0x000fe40007810000 */
[C---:B------:R-:W-:Y:S02]  /*4480*/  ISETP.LT.OR P5, PT, R0.reuse, 0x22, P5 ;  /* 0x000000220000780c */ /* 0x040fe40002fa1670 */
[----:B------:R-:W-:Y:S02]  /*4490*/  FMNMX.FTZ R22, R185, R22, !PT ;  /* 0x00000016b9167209 */ /* 0x000fe40007810000 */
[----:B------:R-:W-:Y:S02]  /*44a0*/  ISETP.LT.OR P6, PT, R0, 0x21, P6 ;  /* 0x000000210000780c */ /* 0x000fe400037c1670 */
[----:B------:R-:W-:Y:S02]  /*44b0*/  FMNMX.FTZ R5, R18, R5, !PT ;  /* 0x0000000512057209 */ /* 0x000fe40007810000 */
[----:B------:R-:W-:-:S02]  /*44c0*/  FSEL R192, R75, -INF , !P5 ;  /* 0xff8000004bc07808 */ /* 0x000fc40006800000 */
[----:B------:R-:W-:Y:S02]  /*44d0*/  ISETP.GT.AND P5, PT, R20, 0x28, P0 ;  /* 0x000000281400780c */ /* 0x000fe400007a4270 */
[----:B------:R-:W-:Y:S02]  /*44e0*/  FMNMX.FTZ R22, R189, R22, !PT ;  /* 0x00000016bd167209 */ /* 0x000fe40007810000 */
[----:B------:R-:W-:Y:S02]  /*44f0*/  FSEL R244, R74, -INF , !P6 ;  /* 0xff8000004af47808 */ /* 0x000fe40007000000 */
[----:B------:R-:W-:Y:S01]  /*4500*/  FMNMX.FTZ R11, R16, R5, !PT ;  /* 0x00000005100b7209 */ /* 0x000fe20007810000 */
[----:B------:R-:W-:Y:S01]  /*4510*/  LDSM.16.MT88.4 R72, [R227+0x4100] ;  /* 0x00410000e348783b */ /* 0x000fe20000004200 */
[----:B------:R-:W-:Y:S02]  /*4520*/  ISETP.LT.OR P5, PT, R0, 0x29, P5 ;  /* 0x000000290000780c */ /* 0x000fe40002fa1670 */
[----:B------:R-:W-:-:S02]  /*4530*/  ISETP.GT.AND P6, PT, R20, 0x29, P0 ;  /* 0x000000291400780c */ /* 0x000fc400007c4270 */
[----:B------:R-:W-:Y:S02]  /*4540*/  FMNMX.FTZ R22, R199, R22, !PT ;  /* 0x00000016c7167209 */ /* 0x000fe40007810000 */
[----:B------:R-:W-:Y:S02]  /*4550*/  FMNMX.FTZ R11, R244, R11, !PT ;  /* 0x0000000bf40b7209 */ /* 0x000fe40007810000 */
[----:B------:R-:W-:Y:S02]  /*4560*/  FSEL R202, R70, -INF , !P5 ;  /* 0xff80000046ca7808 */ /* 0x000fe40006800000 */
[----:B------:R-:W-:Y:S02]  /*4570*/  ISETP.LT.OR P6, PT, R0, 0x2a, P6 ;  /* 0x0000002a0000780c */ /* 0x000fe400037c1670 */
[----:B------:R-:W-:Y:S02]  /*4580*/  ISETP.GT.AND P5, PT, R20, 0x30, P0 ;  /* 0x000000301400780c */ /* 0x000fe400007a4270 */
[----:B------:R-:W-:-:S02]  /*4590*/  FMNMX.FTZ R22, R197, R22, !PT ;  /* 0x00000016c5167209 */ /* 0x000fc40007810000 */
[----:B------:R-:W-:Y:S02]  /*45a0*/  FMNMX.FTZ R11, R192, R11, !PT ;  /* 0x0000000bc00b7209 */ /* 0x000fe40007810000 */
[----:B------:R-:W-:Y:S02]  /*45b0*/  FSEL R194, R71, -INF , !P6 ;  /* 0xff80000047c27808 */ /* 0x000fe40007000000 */
[----:B------:R-:W-:Y:S02]  /*45c0*/  ISETP.LT.OR P5, PT, R0, 0x31, P5 ;  /* 0x000000310000780c */ /* 0x000fe40002fa1670 */
[----:B------:R-:W-:Y:S02]  /*45d0*/  FMNMX.FTZ R22, R195, R22, !PT ;  /* 0x00000016c3167209 */ /* 0x000fe40007810000 */
[----:B------:R-:W-:Y:S02]  /*45e0*/  ISETP.GT.AND P6, PT, R20, 0x31, P0 ;  /* 0x000000311400780c */ /* 0x000fe400007c4270 */
[----:B------:R-:W-:-:S02]  /*45f0*/  FMNMX.FTZ R11, R202, R11, !PT ;  /* 0x0000000bca0b7209 */ /* 0x000fc40007810000 */
[----:B------:R-:W-:Y:S02]  /*4600*/  FSEL R198, R30, -INF , !P5 ;  /* 0xff8000001ec67808 */ /* 0x000fe40006800000 */
[----:B------:R-:W-:Y:S02]  /*4610*/  FMNMX.FTZ R5, R193, R22, !PT ;  /* 0x00000016c1057209 */ /* 0x000fe40007810000 */
[----:B------:R-:W-:Y:S02]  /*4620*/  ISETP.LT.OR P6, PT, R0, 0x32, P6 ;  /* 0x000000320000780c */ /* 0x000fe400037c1670 */
[----:B------:R-:W-:Y:S01]  /*4630*/  ISETP.GT.AND P5, PT, R20, 0x38, P0 ;  /* 0x000000381400780c */ /* 0x000fe200007a4270 */
[----:B------:R-:W1:Y:S01]  /*4640*/  SHFL.BFLY PT, R22, R5, 0x2, 0x1f ;  /* 0x0c401f0005167f89 */ /* 0x000e6200000e0000 */
[----:B------:R-:W-:Y:S02]  /*4650*/  FMNMX.FTZ R11, R194, R11, !PT ;  /* 0x0000000bc20b7209 */ /* 0x000fe40007810000 */
[----:B------:R-:W-:-:S02]  /*4660*/  ISETP.GT.AND P0, PT, R20, 0x39, P0 ;  /* 0x000000391400780c */ /* 0x000fc40000704270 */
[----:B------:R-:W-:Y:S02]  /*4670*/  FSEL R196, R31, -INF , !P6 ;  /* 0xff8000001fc47808 */ /* 0x000fe40007000000 */
[----:B------:R-:W-:Y:S01]  /*4680*/  ISETP.LT.OR P5, PT, R0, 0x39, P5 ;  /* 0x000000390000780c */ /* 0x000fe20002fa1670 */
[----:B------:R-:W-:Y:S01]  /*4690*/  LDSM.16.MT88.4 R28, [R222+0x4900] ;  /* 0x00490000de1c783b */ /* 0x000fe20000004200 */
[----:B------:R-:W-:Y:S02]  /*46a0*/  FMNMX.FTZ R11, R198, R11, !PT ;  /* 0x0000000bc60b7209 */ /* 0x000fe40007810000 */
[----:B------:R-:W-:Y:S02]  /*46b0*/  ISETP.LT.OR P0, PT, R0, 0x3a, P0 ;  /* 0x0000003a0000780c */ /* 0x000fe40000701670 */
[----:B------:R-:W-:Y:S02]  /*46c0*/  FSEL R190, R54, -INF , !P5 ;  /* 0xff80000036be7808 */ /* 0x000fe40006800000 */
[----:B------:R-:W-:-:S02]  /*46d0*/  FMNMX.FTZ R11, R196, R11, !PT ;  /* 0x0000000bc40b7209 */ /* 0x000fc40007810000 */
[----:B------:R-:W-:Y:S02]  /*46e0*/  FSEL R188, R55, -INF , !P0 ;  /* 0xff80000037bc7808 */ /* 0x000fe40004000000 */
        /* <DEDUP_REMOVED lines=13> */
[--C-:B------:R-:W-:Y:S02]  /*47c0*/  FFMA.FTZ R181, R19, c[0x0][0x2d0], -R200.reuse ;  /* 0x0000b40013b57a23 */ /* 0x100fe400000108c8 */
[--C-:B------:R-:W-:Y:S01]  /*47d0*/  FFMA.FTZ R175, R77, c[0x0][0x2d0], -R200.reuse ;  /* 0x0000b4004daf7a23 */ /* 0x100fe200000108c8 */
[----:B------:R-:W-:Y:S01]  /*47e0*/  MUFU.EX2 R182, R182 ;  /* 0x000000b600b67308 */ /* 0x000fe20000000800 */
[--C-:B------:R-:W-:Y:S01]  /*47f0*/  FFMA.FTZ R174, R7, c[0x0][0x2d0], -R200.reuse ;  /* 0x0000b40007ae7a23 */ /* 0x100fe200000108c8 */
[----:B-1----:R-:W-:Y:S01]  /*4800*/  FMNMX.FTZ R12, R20, R5, !PT ;  /* 0x00000005140c7209 */ /* 0x002fe20007810000 */
[--C-:B------:R-:W-:Y:S01]  /*4810*/  FFMA.FTZ R173, R13, c[0x0][0x2d0], -R200.reuse ;  /* 0x0000b4000dad7a23 */ /* 0x100fe200000108c8 */
[----:B------:R-:W-:Y:S01]  /*4820*/  LDSM.16.MT88.4 R20, [R227+0x900] ;  /* 0x00090000e314783b */ /* 0x000fe20000004200 */
[--C-:B------:R-:W-:Y:S01]  /*4830*/  FFMA.FTZ R179, R17, c[0x0][0x2d0], -R200.reuse ;  /* 0x0000b40011b37a23 */ /* 0x100fe200000108c8 */
[C---:B------:R-:W-:Y:S01]  /*4840*/  FSETP.NEU.FTZ.AND P0, PT, R12.reuse, -INF , PT ;  /* 0xff8000000c00780b */ /* 0x040fe20003f1d000 */
[----:B------:R-:W-:Y:S01]  /*4850*/  FMUL.FTZ R187, R12, c[0x0][0x2d0] ;  /* 0x0000b4000cbb7a20 */ /* 0x000fe20000410000 */
[----:B------:R-:W1:Y:S01]  /*4860*/  MUFU.EX2 R181, R181 ;  /* 0x000000b500b57308 */ /* 0x000e620000000800 */
[----:B------:R-:W-:-:S02]  /*4870*/  FFMA.FTZ R184, R191, c[0x0][0x2d0], -R200 ;  /* 0x0000b400bfb87a23 */ /* 0x000fc400000108c8 */
[--C-:B------:R-:W-:Y:S01]  /*4880*/  FFMA.FTZ R186, R189, c[0x0][0x2d0], -R200.reuse ;  /* 0x0000b400bdba7a23 */ /* 0x100fe200000108c8 */
[----:B------:R-:W-:Y:S01]  /*4890*/  FSEL R187, R187, RZ, P0 ;  /* 0x000000ffbbbb7208 */ /* 0x000fe20000000000 */
[--C-:B------:R-:W-:Y:S01]  /*48a0*/  FFMA.FTZ R183, R183, c[0x0][0x2d0], -R200.reuse ;  /* 0x0000b400b7b77a23 */ /* 0x100fe200000108c8 */
[----:B------:R-:W-:Y:S01]  /*48b0*/  PLOP3.LUT P0, PT, PT, PT, UP1, 0x40, 0x0 ;  /* 0x000000000000781c */ /* 0x000fe20003f0e818 */
[----:B------:R-:W-:Y:S01]  /*48c0*/  FFMA.FTZ R185, R185, c[0x0][0x2d0], -R200 ;  /* 0x0000b400b9b97a23 */ /* 0x000fe200000108c8 */
[----:B------:R-:W-:Y:S01]  /*48d0*/  MUFU.EX2 R180, R180 ;  /* 0x000000b400b47308 */ /* 0x000fe20000000800 */
[--C-:B------:R-:W-:Y:S02]  /*48e0*/  FFMA.FTZ R177, R10, c[0x0][0x2d0], -R187.reuse ;  /* 0x0000b4000ab17a23 */ /* 0x100fe400000108bb */
[--C-:B------:R-:W-:Y:S02]  /*48f0*/  FFMA.FTZ R176, R14, c[0x0][0x2d0], -R187.reuse ;  /* 0x0000b4000eb07a23 */ /* 0x100fe400000108bb */
[----:B------:R-:W-:-:S02]  /*4900*/  FFMA.FTZ R178, R78, c[0x0][0x2d0], -R187 ;  /* 0x0000b4004eb27a23 */ /* 0x000fc400000108bb */
[--C-:B------:R-:W-:Y:S01]  /*4910*/  FFMA.FTZ R15, R6, c[0x0][0x2d0], -R187.reuse ;  /* 0x0000b400060f7a23 */ /* 0x100fe200000108bb */
[----:B------:R-:W2:Y:S01]  /*4920*/  MUFU.EX2 R175, R175 ;  /* 0x000000af00af7308 */ /* 0x000ea20000000800 */
[----:B------:R-:W3:Y:S01]  /*4930*/  LDSM.16.MT88.4 R4, [R220+0x6100] ;  /* 0x00610000dc04783b */ /* 0x000ee20000004200 */
[----:B------:R-:W-:Y:S01]  /*4940*/  FFMA.FTZ R14, R9, c[0x0][0x2d0], -R200 ;  /* 0x0000b400090e7a23 */ /* 0x000fe200000108c8 */
[----:B-1----:R-:W-:Y:S01]  /*4950*/  F2FP.BF16.PACK_AB R128, R181, R182 ;  /* 0x000000b6b580723e */ /* 0x002fe200000010ff */
[--C-:B------:R-:W-:Y:S02]  /*4960*/  FFMA.FTZ R172, R8, c[0x0][0x2d0], -R187.reuse ;  /* 0x0000b40008ac7a23 */ /* 0x100fe400000108bb */
[----:B------:R-:W1:Y:S01]  /*4970*/  LDSM.16.MT88.4 R8, [R222+0x900] ;  /* 0x00090000de08783b */ /* 0x000e620000004200 */
[--C-:B------:R-:W-:Y:S01]  /*4980*/  FFMA.FTZ R13, R24, c[0x0][0x2d0], -R187.reuse ;  /* 0x0000b400180d7a23 */ /* 0x100fe200000108bb */
[----:B------:R-:W-:Y:S01]  /*4990*/  MUFU.EX2 R177, R177 ;  /* 0x000000b100b17308 */ /* 0x000fe20000000800 */
[--C-:B------:R-:W-:Y:S01]  /*49a0*/  FFMA.FTZ R3, R18, c[0x0][0x2d0], -R187.reuse ;  /* 0x0000b40012037a23 */ /* 0x100fe200000108bb */
[----:B------:R-:W-:Y:S01]  /*49b0*/  LDSM.16.MT88.4 R24, [R221+0x900] ;  /* 0x00090000dd18783b */ /* 0x000fe20000004200 */
[----:B------:R-:W-:-:S02]  /*49c0*/  FFMA.FTZ R2, R16, c[0x0][0x2d0], -R187 ;  /* 0x0000b40010027a23 */ /* 0x000fc400000108bb */
[--C-:B------:R-:W-:Y:S01]  /*49d0*/  FFMA.FTZ R189, R244, c[0x0][0x2d0], -R187.reuse ;  /* 0x0000b400f4bd7a23 */ /* 0x100fe200000108bb */
[----:B------:R-:W4:Y:S01]  /*49e0*/  LDSM.16.MT88.4 R16, [R220+0x900] ;  /* 0x00090000dc10783b */ /* 0x000f220000004200 */
[--C-:B------:R-:W-:Y:S01]  /*49f0*/  FFMA.FTZ R192, R192, c[0x0][0x2d0], -R187.reuse ;  /* 0x0000b400c0c07a23 */ /* 0x100fe200000108bb */
[----:B------:R-:W5:Y:S01]  /*4a00*/  MUFU.EX2 R176, R176 ;  /* 0x000000b000b07308 */ /* 0x000f620000000800 */
[----:B--2---:R-:W-:Y:S01]  /*4a10*/  F2FP.BF16.PACK_AB R130, R175, R180 ;  /* 0x000000b4af82723e */ /* 0x004fe200000010ff */
[--C-:B------:R-:W-:Y:S02]  /*4a20*/  FFMA.FTZ R191, R202, c[0x0][0x2d0], -R187.reuse ;  /* 0x0000b400cabf7a23 */ /* 0x100fe400000108bb */
[----:B------:R-:W-:Y:S02]  /*4a30*/  FFMA.FTZ R194, R194, c[0x0][0x2d0], -R187 ;  /* 0x0000b400c2c27a23 */ /* 0x000fe400000108bb */
[--C-:B------:R-:W-:Y:S02]  /*4a40*/  FFMA.FTZ R244, R193, c[0x0][0x2d0], -R200.reuse ;  /* 0x0000b400c1f47a23 */ /* 0x100fe400000108c8 */
[----:B------:R-:W-:Y:S01]  /*4a50*/  MUFU.EX2 R178, R178 ;  /* 0x000000b200b27308 */ /* 0x000fe20000000800 */
[----:B------:R-:W-:-:S02]  /*4a60*/  FFMA.FTZ R199, R199, c[0x0][0x2d0], -R200 ;  /* 0x0000b400c7c77a23 */ /* 0x000fc400000108c8 */
[--C-:B------:R-:W-:Y:S02]  /*4a70*/  FFMA.FTZ R202, R197, c[0x0][0x2d0], -R200.reuse ;  /* 0x0000b400c5ca7a23 */ /* 0x100fe400000108c8 */
[----:B------:R-:W-:Y:S02]  /*4a80*/  FFMA.FTZ R195, R195, c[0x0][0x2d0], -R200 ;  /* 0x0000b400c3c37a23 */ /* 0x000fe400000108c8 */
[--C-:B------:R-:W-:Y:S01]  /*4a90*/  FFMA.FTZ R193, R198, c[0x0][0x2d0], -R187.reuse ;  /* 0x0000b400c6c17a23 */ /* 0x100fe200000108bb */
[----:B------:R-:W2:Y:S01]  /*4aa0*/  MUFU.EX2 R15, R15 ;  /* 0x0000000f000f7308 */ /* 0x000ea20000000800 */
[----:B-----5:R-:W-:Y:S01]  /*4ab0*/  F2FP.BF16.PACK_AB R129, R176, R177 ;  /* 0x000000b1b081723e */ /* 0x020fe200000010ff */
[--C-:B------:R-:W-:Y:S02]  /*4ac0*/  FFMA.FTZ R196, R196, c[0x0][0x2d0], -R187.reuse ;  /* 0x0000b400c4c47a23 */ /* 0x100fe400000108bb */
[--C-:B------:R-:W-:Y:S02]  /*4ad0*/  FFMA.FTZ R190, R190, c[0x0][0x2d0], -R187.reuse ;  /* 0x0000b400bebe7a23 */ /* 0x100fe400000108bb */
[----:B------:R-:W-:-:S02]  /*4ae0*/  FFMA.FTZ R241, R188, c[0x0][0x2d0], -R187 ;  /* 0x0000b400bcf17a23 */ /* 0x000fc400000108bb */
[----:B------:R-:W-:Y:S01]  /*4af0*/  MUFU.EX2 R179, R179 ;  /* 0x000000b300b37308 */ /* 0x000fe20000000800 */
[----:B------:R-:W-:Y:S02]  /*4b00*/  FADD.FTZ R181, R182, R181 ;  /* 0x000000b5b6b57221 */ /* 0x000fe40000010000 */
[----:B------:R-:W-:Y:S02]  /*4b10*/  FADD.FTZ R177, R177, R176 ;  /* 0x000000b0b1b17221 */ /* 0x000fe40000010000 */
[----:B------:R-:W-:Y:S01]  /*4b20*/  FADD.FTZ R180, R180, R181 ;  /* 0x000000b5b4b47221 */ /* 0x000fe20000010000 */
[----:B--2---:R-:W-:Y:S02]  /*4b30*/  F2FP.BF16.PACK_AB R131, R15, R178 ;  /* 0x000000b20f83723e */ /* 0x004fe400000010ff */
[----:B------:R-:W2:Y:S01]  /*4b40*/  MUFU.EX2 R174, R174 ;  /* 0x000000ae00ae7308 */ /* 0x000ea20000000800 */
[----:B------:R-:W-:Y:S02]  /*4b50*/  FADD.FTZ R178, R178, R177 ;  /* 0x000000b1b2b27221 */ /* 0x000fe40000010000 */
[----:B------:R-:W-:-:S02]  /*4b60*/  FADD.FTZ R180, R175, R180 ;  /* 0x000000b4afb47221 */ /* 0x000fc40000010000 */
        /* <DEDUP_REMOVED lines=53> */
[C---:B---3--:R-:W-:Y:S07]  /*4ec0*/  HMMA.16816.F32.BF16 R124, R128.reuse, R4, RZ ;  /* 0x00000004807c723c */ /* 0x048fee00000418ff */
[----:B--2---:R-:W-:Y:S01]  /*4ed0*/  F2FP.BF16.PACK_AB R4, R174, R179 ;  /* 0x000000b3ae04723e */ /* 0x004fe200000010ff */
        /* <DEDUP_REMOVED lines=17> */
[----:B------:R-:W2:Y:S07]  /*4ff0*/  LDSM.16.MT88.4 R20, [R222+0x2900] ;  /* 0x00290000de14783b */ /* 0x000eae0000004200 */
[C---:B----4-:R-:W-:Y:S08]  /*5000*/  HMMA.16816.F32.BF16 R148, R4.reuse, R16, R148 ;  /* 0x000000100494723c */ /* 0x050ff00000041894 */
[C---:B------:R-:W-:Y:S01]  /*5010*/  HMMA.16816.F32.BF16 R152, R4.reuse, R18, R152 ;  /* 0x000000120498723c */ /* 0x040fe20000041898 */
[----:B------:R-:W3:Y:S07]  /*5020*/  LDSM.16.MT88.4 R16, [R220+0x4900] ;  /* 0x00490000dc10783b */ /* 0x000eee0000004200 */
[C---:B------:R-:W-:Y:S08]  /*5030*/  HMMA.16816.F32.BF16 R140, R4.reuse, R24, R140 ;  /* 0x00000018048c723c */ /* 0x040ff0000004188c */
[C---:B-1----:R-:W-:Y:S08]  /*5040*/  HMMA.16816.F32.BF16 R60, R4.reuse, R8, R60 ;  /* 0x00000008043c723c */ /* 0x042ff0000004183c */
[C---:B------:R-:W-:Y:S01]  /*5050*/  HMMA.16816.F32.BF16 R64, R4.reuse, R10, R64 ;  /* 0x0000000a0440723c */ /* 0x040fe20000041840 */
[----:B------:R-:W1:Y:S07]  /*5060*/  LDSM.16.MT88.4 R8, [R222+0x6900] ;  /* 0x00690000de08783b */ /* 0x000e6e0000004200 */
        /* <DEDUP_REMOVED lines=25> */
[----:B------:R-:W-:Y:S07]  /*5200*/  LDSM.16.MT88.4 R24, [R222+0x1100] ;  /* 0x00110000de18783b */ /* 0x000fee0000004200 */
[C---:B--2---:R-:W-:Y:S08]  /*5210*/  HMMA.16816.F32.BF16 R100, R4.reuse, R20, R100 ;  /* 0x000000140464723c */ /* 0x044ff00000041864 */
[C---:B------:R-:W-:Y:S01]  /*5220*/  HMMA.16816.F32.BF16 R104, R4.reuse, R22, R104 ;  /* 0x000000160468723c */ /* 0x040fe20000041868 */
[----:B------:R-:W-:Y:S07]  /*5230*/  LDSM.16.MT88.4 R20, [R220+0x1100] ;  /* 0x00110000dc14783b */ /* 0x000fee0000004200 */
[C---:B---3--:R-:W-:Y:S08]  /*5240*/  HMMA.16816.F32.BF16 R116, R4.reuse, R16, R116 ;  /* 0x000000100474723c */ /* 0x048ff00000041874 */
[C---:B------:R-:W-:Y:S01]  /*5250*/  HMMA.16816.F32.BF16 R120, R4.reuse, R18, R120 ;  /* 0x000000120478723c */ /* 0x040fe20000041878 */
[----:B------:R-:W2:Y:S07]  /*5260*/  LDSM.16.MT88.4 R16, [R227+0x3100] ;  /* 0x00310000e310783b */ /* 0x000eae0000004200 */
        /* <DEDUP_REMOVED lines=18> */
[C---:B--2---:R-:W-:Y:S08]  /*5390*/  HMMA.16816.F32.BF16 R36, R4.reuse, R16, R36 ;  /* 0x000000100424723c */ /* 0x044ff00000041824 */
[C---:B------:R-:W-:Y:S01]  /*53a0*/  HMMA.16816.F32.BF16 R40, R4.reuse, R18, R40 ;  /* 0x000000120428723c */ /* 0x040fe20000041828 */
[----:B------:R-:W2:Y:S07]  /*53b0*/  LDSM.16.MT88.4 R16, [R220+0x5100] ;  /* 0x00510000dc10783b */ /* 0x000eae0000004200 */
[C---:B------:R-:W-:Y:S08]  /*53c0*/  HMMA.16816.F32.BF16 R148, R4.reuse, R20, R148 ;  /* 0x000000140494723c */ /* 0x040ff00000041894 */
        /* <DEDUP_REMOVED lines=8> */
[C---:B------:R-:W-:Y:S08]  /*5450*/  HMMA.16816.F32.BF16 R132, R4.reuse, R24, R132 ;  /* 0x000000180484723c */ /* 0x040ff00000041884 */
[C---:B------:R-:W-:Y:S01]  /*5460*/  HMMA.16816.F32.BF16 R136, R4.reuse, R26, R136 ;  /* 0x0000001a0488723c */ /* 0x040fe20000041888 */
[----:B------:R-:W5:Y:S07]  /*5470*/  LDSM.16.MT88.4 R24, [R221+0x5100] ;  /* 0x00510000dd18783b */ /* 0x000f6e0000004200 */
[C---:B------:R-:W-:Y:S08]  /*5480*/  HMMA.16816.F32.BF16 R52, R4.reuse, R164, R52 ;  /* 0x000000a40434723c */ /* 0x040ff00000041834 */
[C---:B------:R-:W-:Y:S01]  /*5490*/  HMMA.16816.F32.BF16 R56, R4.reuse, R166, R56 ;  /* 0x000000a60438723c */ /* 0x040fe20000041838 */
[----:B------:R-:W-:Y:S07]  /*54a0*/  LDSM.16.MT88.4 R164, [R220+0x7100] ;  /* 0x00710000dca4783b */ /* 0x000fee0000004200 */
[C---:B--2---:R-:W-:Y:S08]  /*54b0*/  HMMA.16816.F32.BF16 R92, R4.reuse, R16, R92 ;  /* 0x00000010045c723c */ /* 0x044ff0000004185c */
        /* <DEDUP_REMOVED lines=13> */
[----:B------:R-:W3:Y:S07]  /*5590*/  LDSM.16.MT88.4 R32, [R227+0x1900] ;  /* 0x00190000e320783b */ /* 0x000eee0000004200 */
[C---:B----4-:R-:W-:Y:S08]  /*55a0*/  HMMA.16816.F32.BF16 R76, R4.reuse, R28, R76 ;  /* 0x0000001c044c723c */ /* 0x050ff0000004184c */
[C---:B------:R-:W-:Y:S01]  /*55b0*/  HMMA.16816.F32.BF16 R80, R4.reuse, R30, R80 ;  /* 0x0000001e0450723c */ /* 0x040fe20000041850 */
[----:B------:R-:W4:Y:S07]  /*55c0*/  LDSM.16.MT88.4 R28, [R222+0x1900] ;  /* 0x00190000de1c783b */ /* 0x000f2e0000004200 */
[C---:B-----5:R-:W-:Y:S08]  /*55d0*/  HMMA.16816.F32.BF16 R84, R4.reuse, R24, R84 ;  /* 0x000000180454723c */ /* 0x060ff00000041854 */
[C---:B------:R-:W-:Y:S01]  /*55e0*/  HMMA.16816.F32.BF16 R88, R4.reuse, R26, R88 ;  /* 0x0000001a0458723c */ /* 0x040fe20000041858 */
[----:B------:R-:W5:Y:S07]  /*55f0*/  LDSM.16.MT88.4 R24, [R221+0x1900] ;  /* 0x00190000dd18783b */ /* 0x000f6e0000004200 */
[C---:B--2---:R-:W-:Y:S08]  /*5600*/  HMMA.16816.F32.BF16 R116, R4.reuse, R16, R116 ;  /* 0x000000100474723c */ /* 0x044ff00000041874 */
        /* <DEDUP_REMOVED lines=40> */
[----:B------:R-:W1:Y:S07]  /*5890*/  LDSM.16.MT88.4 R20, [R220+0x7900] ;  /* 0x00790000dc14783b */ /* 0x000e6e0000004200 */
[C---:B------:R-:W-:Y:S08]  /*58a0*/  HMMA.16816.F32.BF16 R52, R4.reuse, R168, R52 ;  /* 0x000000a80434723c */ /* 0x040ff00000041834 */
[C---:B------:R-:W-:Y:S08]  /*58b0*/  HMMA.16816.F32.BF16 R56, R4.reuse, R170, R56 ;  /* 0x000000aa0438723c */ /* 0x040ff00000041838 */
[C---:B------:R-:W-:Y:S08]  /*58c0*/  HMMA.16816.F32.BF16 R60, R4.reuse, R164, R60 ;  /* 0x000000a4043c723c */ /* 0x040ff0000004183c */
[C---:B------:R-:W-:Y:S08]  /*58d0*/  HMMA.16816.F32.BF16 R64, R4.reuse, R166, R64 ;  /* 0x000000a60440723c */ /* 0x040ff00000041840 */
[C---:B---3--:R-:W-:Y:S08]  /*58e0*/  HMMA.16816.F32.BF16 R76, R4.reuse, R32, R76 ;  /* 0x00000020044c723c */ /* 0x048ff0000004184c */
[C---:B------:R-:W-:Y:S08]  /*58f0*/  HMMA.16816.F32.BF16 R80, R4.reuse, R34, R80 ;  /* 0x000000220450723c */ /* 0x040ff00000041850 */
[C---:B----4-:R-:W-:Y:S08]  /*5900*/  HMMA.16816.F32.BF16 R84, R4.reuse, R28, R84 ;  /* 0x0000001c0454723c */ /* 0x050ff00000041854 */
[C---:B------:R-:W-:Y:S08]  /*5910*/  HMMA.16816.F32.BF16 R88, R4.reuse, R30, R88 ;  /* 0x0000001e0458723c */ /* 0x040ff00000041858 */
[C---:B-----5:R-:W-:Y:S08]  /*5920*/  HMMA.16816.F32.BF16 R92, R4.reuse, R24, R92 ;  /* 0x00000018045c723c */ /* 0x060ff0000004185c */
[C---:B------:R-:W-:Y:S08]  /*5930*/  HMMA.16816.F32.BF16 R96, R4.reuse, R26, R96 ;  /* 0x0000001a0460723c */ /* 0x040ff00000041860 */
[C---:B--2---:R-:W-:Y:S08]  /*5940*/  HMMA.16816.F32.BF16 R108, R4.reuse, R16, R108 ;  /* 0x00000010046c723c */ /* 0x044ff0000004186c */
[C---:B------:R-:W-:Y:S08]  /*5950*/  HMMA.16816.F32.BF16 R112, R4.reuse, R18, R112 ;  /* 0x000000120470723c */ /* 0x040ff00000041870 */
[C---:B-1----:R-:W-:Y:S08]  /*5960*/  HMMA.16816.F32.BF16 R116, R4.reuse, R8, R116 ;  /* 0x000000080474723c */ /* 0x042ff00000041874 */
[C---:B------:R-:W-:Y:S08]  /*5970*/  HMMA.16816.F32.BF16 R120, R4.reuse, R10, R120 ;  /* 0x0000000a0478723c */ /* 0x040ff00000041878 */
[C---:B------:R-:W-:Y:S08]  /*5980*/  HMMA.16816.F32.BF16 R124, R4.reuse, R20, R124 ;  /* 0x00000014047c723c */ /* 0x040ff0000004187c */
[----:B------:R-:W-:Y:S01]  /*5990*/  HMMA.16816.F32.BF16 R128, R4, R22, R128 ;  /* 0x000000160480723c */ /* 0x000fe20000041880 */
[----:B------:R-:W-:Y:S07]  /*59a0*/  @P0 BRA `(.L_x_959) ;  /* 0x0000013000000947 */ /* 0x000fee0003800000 */
[----:B------:R-:W-:Y:S01]  /*59b0*/  ISETP.LT.AND P0, PT, RZ, UR4, PT ;  /* 0x00000004ff007c0c */ /* 0x000fe2000bf01270 */
[----:B------:R-:W-:-:S02]  /*59c0*/  UIADD3 UR17, UR4, -0x1, URZ ;  /* 0xffffffff04117890 */ /* 0x000fc4000fffe03f */
[----:B------:R-:W-:-:S10]  /*59d0*/  ULDC UR6, c[0x0][0x32c] ;  /* 0x0000cb0000067ab9 */ /* 0x000fd40000000800 */
        /* <DEDUP_REMOVED lines=8> */
.L_x_960:
[----:B------:R-:W-:Y:S02]  /*5a60*/  UISETP.NE.AND UP0, UPT, UR6, 0x1, UPT ;  /* 0x000000010600788c */ /* 0x000fe4000bf05270 */
[----:B------:R-:W-:Y:S02]  /*5a70*/  ULDC.64 UR4, c[0x0][0x330] ;  /* 0x0000cc0000047ab9 */ /* 0x000fe40000000a00 */
[----:B------:R-:W-:-:S07]  /*5a80*/  UIMAD.WIDE.U32 UR20, UR17, UR4, URZ ;  /* 0x00000004111472a5 */ /* 0x000fce000f8e003f */
[----:B------:R-:W-:Y:S02]  /*5a90*/  @UP0 USHF.R.U32.HI UR17, URZ, UR5, UR21 ;  /* 0x000000053f110299 */ /* 0x000fe40008011615 */
.L_x_961:
[----:B------:R-:W-:Y:S02]  /*5aa0*/  ULDC UR4, c[0x0][0x32c] ;  /* 0x0000cb0000047ab9 */ /* 0x000fe40000000800 */
[----:B------:R-:W-:-:S04]  /*5ab0*/  UIMAD UR4, UR17, UR6, UR4 ;  /* 0x00000006110472a4 */ /* 0x000fc8000f8e0204 */
[----:B------:R-:W-:-:S04]  /*5ac0*/  UISETP.LT.AND UP0, UPT, UR7, UR4, UPT ;  /* 0x000000040700728c */ /* 0x000fc8000bf01270 */
[----:B------:R-:W-:-:S04]  /*5ad0*/  USEL UR7, UR7, UR4, UP0 ;  /* 0x0000000407077287 */ /* 0x000fc80008000000 */
.L_x_959:
        /* <DEDUP_REMOVED lines=9> */
[----:B------:R-:W-:Y:S01]  /*5b70*/  ULDC.64 UR6, c[0x0][0x208] ;  /* 0x0000820000067ab9 */ /* 0x000fe20000000a00 */
[C---:B------:R-:W-:Y:S01]  /*5b80*/  IADD3 R3, P6, R234.reuse, 0x40, RZ ;  /* 0x00000040ea037810 */ /* 0x040fe20007fde0ff */
[----:B------:R-:W-:Y:S01]  /*5b90*/  ULDC.64 UR4, c[0x0][0x1e0] ;  /* 0x0000780000047ab9 */ /* 0x000fe20000000a00 */
[----:B------:R-:W-:-:S03]  /*5ba0*/  IADD3 R2, P5, R234, 0x80, RZ ;  /* 0x00000080ea027810 */ /* 0x000fc60007fbe0ff */
[----:B------:R1:W-:Y:S04]  /*5bb0*/  STL [R1+0x10], R3 ;  /* 0x0000100301007387 */ /* 0x0003e80000100800 */
[----:B------:R2:W-:Y:S02]  /*5bc0*/  STL [R1+0x8], R2 ;  /* 0x0000080201007387 */ /* 0x0005e40000100800 */
[----:B------:R-:W-:Y:S01]  /*5bd0*/  @P0 IMAD.HI.U32 R245, R233, c[0x0][0x2c8], RZ ;  /* 0x0000b200e9f50a27 */ /* 0x000fe200078e00ff */
[----:B------:R-:W-:-:S13]  /*5be0*/  PLOP3.LUT P0, PT, PT, PT, UP2, 0x80, 0x0 ;  /* 0x000000000000781c */ /* 0x000fda0003f0f028 */
[----:B------:R-:W-:Y:S01]  /*5bf0*/  @P0 SHF.R.U32.HI R245, RZ, c[0x0][0x2cc], R245 ;  /* 0x0000b300fff50a19 */ /* 0x000fe200000116f5 */
[----:B-1----:R-:W-:Y:S01]  /*5c00*/  IMAD.X R3, RZ, RZ, R239, P6 ;  /* 0x000000ffff037224 */ /* 0x002fe200030e06ef */
[----:B--2---:R-:W-:-:S05]  /*5c10*/  IADD3 R2, P6, R234, 0xc0, RZ ;  /* 0x000000c0ea027810 */ /* 0x004fca0007fde0ff */
[----:B------:R1:W-:Y:S01]  /*5c20*/  STL [R1], R2 ;  /* 0x0000000201007387 */ /* 0x0003e20000100800 */
[----:B------:R-:W-:Y:S01]  /*5c30*/  IMAD.X R252, RZ, RZ, R239, P6 ;  /* 0x000000fffffc7224 */ /* 0x000fe200030e06ef */
[C---:B------:R-:W-:Y:S02]  /*5c40*/  IADD3 R249, P6, R236.reuse, 0x80, RZ ;  /* 0x00000080ecf97810 */ /* 0x040fe40007fde0ff */
[----:B------:R2:W-:Y:S03]  /*5c50*/  STL [R1+0xc], R3 ;  /* 0x00000c0301007387 */ /* 0x0005e60000100800 */
[----:B------:R-:W-:Y:S02]  /*5c60*/  IMAD.X R248, RZ, RZ, R243, P6 ;  /* 0x000000fffff87224 */ /* 0x000fe400030e06f3 */
[----:B-1----:R-:W-:Y:S02]  /*5c70*/  IMAD.MOV.U32 R2, RZ, RZ, R12 ;  /* 0x000000ffff027224 */ /* 0x002fe400078e000c */
[----:B--2---:R-:W-:Y:S01]  /*5c80*/  IMAD.X R3, RZ, RZ, R239, P5 ;  /* 0x000000ffff037224 */ /* 0x004fe200028e06ef */
[----:B------:R-:W-:-:S04]  /*5c90*/  IADD3 R251, P5, R236, 0x40, RZ ;  /* 0x00000040ecfb7810 */ /* 0x000fc80007fbe0ff */
[----:B------:R1:W-:Y:S01]  /*5ca0*/  STL [R1+0x4], R3 ;  /* 0x0000040301007387 */ /* 0x0003e20000100800 */
[----:B------:R-:W-:Y:S01]  /*5cb0*/  IMAD.X R250, RZ, RZ, R243, P5 ;  /* 0x000000fffffa7224 */ /* 0x000fe200028e06f3 */
[----:B------:R-:W-:-:S05]  /*5cc0*/  IADD3 R247, P5, R236, 0xc0, RZ ;  /* 0x000000c0ecf77810 */ /* 0x000fca0007fbe0ff */
[----:B------:R-:W-:Y:S02]  /*5cd0*/  IMAD.X R246, RZ, RZ, R243, P5 ;  /* 0x000000fffff67224 */ /* 0x000fe400028e06f3 */
[----:B-1----:R-:W-:Y:S02]  /*5ce0*/  IMAD.MOV.U32 R3, RZ, RZ, R0 ;  /* 0x000000ffff037224 */ /* 0x002fe400078e0000 */
.L_x_971:
[----:B------:R-:W2:Y:S01]  /*5cf0*/  LDL R13, [R1+0x10] ;  /* 0x00001000010d7983 */ /* 0x000ea20000100800 */
[----:B------:R-:W-:Y:S01]  /*5d00*/  UISETP.GT.AND UP3, UPT, UR8, UR14, UPT ;  /* 0x0000000e0800728c */ /* 0x000fe2000bf64270 */
[----:B------:R-:W-:Y:S04]  /*5d10*/  DEPBAR.LE SB0, 0x0 ;  /* 0x000080000000791a */ /* 0x000fe80000000000 */
[----:B------:R-:W3:Y:S01]  /*5d20*/  LDL R12, [R1+0xc] ;  /* 0x00000c00010c7983 */ /* 0x000ee20000100800 */
[----:B------:R-:W-:Y:S04]  /*5d30*/  PLOP3.LUT P5, PT, PT, PT, UP3, 0x80, 0x0 ;  /* 0x000000000000781c */ /* 0x000fe80003faf038 */
[----:B------:R-:W-:Y:S01]  /*5d40*/  BAR.SYNC.DEFER_BLOCKING 0x0 ;  /* 0x0000000000007b1d */ /* 0x000fe20000010000 */
[----:B------:R-:W-:Y:S01]  /*5d50*/  @!UP3 UIMAD.WIDE.U32 UR22, UR14, UR6, URZ ;  /* 0x000000060e16b2a5 */ /* 0x000fe2000f8e003f */
[----:B------:R-:W-:Y:S01]  /*5d60*/  PLOP3.LUT P0, PT, PT, PT, UP3, 0x80, 0x0 ;  /* 0x000000000000781c */ /* 0x000fe20003f0f038 */
[----:B------:R-:W-:Y:S01]  /*5d70*/  @!UP3 USHF.R.S32.HI UR20, URZ, 0x1f, UR14 ;  /* 0x0000001f3f14b899 */ /* 0x000fe2000801140e */
[----:B------:R-:W-:Y:S01]  /*5d80*/  PLOP3.LUT P6, PT, PT, PT, UP3, 0x80, 0x0 ;  /* 0x000000000000781c */ /* 0x000fe20003fcf038 */
[----:B------:R-:W-:Y:S02]  /*5d90*/  @!UP3 USHF.L.U32 UR21, UR22, 0x6, URZ ;  /* 0x000000061615b899 */ /* 0x000fe4000800063f */
[----:B------:R-:W-:Y:S04]  /*5da0*/  @!UP3 UIMAD UR20, UR20, UR6, URZ ;  /* 0x000000061414b2a4 */ /* 0x000fe8000f8e023f */
[----:B------:R-:W-:Y:S01]  /*5db0*/  @!UP3 UIMAD UR20, UR14, UR7, UR20 ;  /* 0x000000070e14b2a4 */ /* 0x000fe2000f8e0214 */
[----:B------:R-:W-:Y:S03]  /*5dc0*/  @!P5 IADD3 R6, P5, R234, UR21, RZ ;  /* 0x00000015ea06dc10 */ /* 0x000fe6000ffbe0ff */
[----:B------:R-:W-:Y:S04]  /*5dd0*/  @!UP3 UIADD3 UR20, UR23, UR20, URZ ;  /* 0x000000141714b290 */ /* 0x000fe8000fffe03f */
[----:B------:R-:W-:Y:S01]  /*5de0*/  @!UP3 USHF.L.U64.HI UR20, UR22, 0x6, UR20 ;  /* 0x000000061614b899 */ /* 0x000fe20008010214 */
[----:B------:R-:W-:Y:S05]  /*5df0*/  LDSM.16.M88.4 R164, [R230+0x10100] ;  /* 0x01010000e6a4783b */ /* 0x000fea0000000200 */
[----:B------:R-:W-:Y:S02]  /*5e00*/  @!P0 IADD3.X R15, R239, UR20, RZ, P5, !PT ;  /* 0x00000014ef0f8c10 */ /* 0x000fe4000affe4ff */
[----:B------:R-:W-:Y:S01]  /*5e10*/  PLOP3.LUT P5, PT, PT, PT, UP3, 0x80, 0x0 ;  /* 0x000000000000781c */ /* 0x000fe20003faf038 */
[----:B------:R-:W4:Y:S01]  /*5e20*/  LDL R18, [R1+0x8] ;  /* 0x0000080001127983 */ /* 0x000f220000100800 */
[----:B------:R-:W-:Y:S04]  /*5e30*/  PLOP3.LUT P0, PT, PT, PT, UP3, 0x80, 0x0 ;  /* 0x000000000000781c */ /* 0x000fe80003f0f038 */
[----:B------:R-:W5:Y:S05]  /*5e40*/  LDL R17, [R1+0x4] ;  /* 0x0000040001117983 */ /* 0x000f6a0000100800 */
[----:B------:R-:W5:Y:S02]  /*5e50*/  LDL R16, [R1] ;  /* 0x0000000001107983 */ /* 0x000f640000100800 */
[----:B------:R-:W-:Y:S03]  /*5e60*/  @!P5 LEA R14, P5, R6, c[0x0][0x1f8], 0x1 ;  /* 0x00007e00060eda11 */ /* 0x000fe600078a08ff */
[----:B------:R-:W1:Y:S05]  /*5e70*/  LDSM.16.M88.4 R168, [R229+0x8100] ;  /* 0x00810000e5a8783b */ /* 0x000e6a0000000200 */
[----:B------:R-:W1:Y:S05]  /*5e80*/  LDSM.16.M88.4 R172, [R229+0x8900] ;  /* 0x00890000e5ac783b */ /* 0x000e6a0000000200 */
[----:B------:R-:W1:Y:S05]  /*5e90*/  LDSM.16.M88.4 R176, [R229+0x9100] ;  /* 0x00910000e5b0783b */ /* 0x000e6a0000000200 */
[----:B------:R-:W1:Y:S05]  /*5ea0*/  LDSM.16.M88.4 R180, [R229+0x9900] ;  /* 0x00990000e5b4783b */ /* 0x000e6a0000000200 */
[----:B------:R-:W-:Y:S05]  /*5eb0*/  LDSM.16.M88.4 R184, [R226+0x10100] ;  /* 0x01010000e2b8783b */ /* 0x000fea0000000200 */
[----:B------:R-:W1:Y:S05]  /*5ec0*/  LDSM.16.M88.4 R188, [R228] ;  /* 0x00000000e4bc783b */ /* 0x000e6a0000000200 */
[----:B------:R-:W1:Y:S05]  /*5ed0*/  LDSM.16.M88.4 R192, [R219] ;  /* 0x00000000dbc0783b */ /* 0x000e6a0000000200 */
[----:B------:R-:W1:Y:S05]  /*5ee0*/  LDSM.16.M88.4 R196, [R218] ;  /* 0x00000000dac4783b */ /* 0x000e6a0000000200 */
[----:B------:R-:W1:Y:S01]  /*5ef0*/  LDSM.16.M88.4 R200, [R217] ;  /* 0x00000000d9c8783b */ /* 0x000e620000000200 */
[----:B--2---:R-:W-:Y:S11]  /*5f00*/  @!P6 IADD3 R5, P6, R13, UR21, RZ ;  /* 0x000000150d05ec10 */ /* 0x004ff6000ffde0ff */
[----:B------:R-:W-:Y:S02]  /*5f10*/  @!UPT UIADD3 URZ, URZ, URZ, URZ ;  /* 0x0000003f3f3ff290 */ /* 0x000fe4000fffe03f */
[----:B---3--:R-:W-:Y:S02]  /*5f20*/  @!P0 IADD3.X R0, R12, UR20, RZ, P6, !PT ;  /* 0x000000140c008c10 */ /* 0x008fe4000b7fe4ff */
[----:B------:R-:W-:Y:S02]  /*5f30*/  PLOP3.LUT P0, PT, PT, PT, UP3, 0x80, 0x0 ;  /* 0x000000000000781c */ /* 0x000fe40003f0f038 */
[----:B------:R-:W-:Y:S11]  /*5f40*/  PLOP3.LUT P6, PT, PT, PT, UP3, 0x80, 0x0 ;  /* 0x000000000000781c */ /* 0x000ff60003fcf038 */
[----:B------:R-:W-:Y:S02]  /*5f50*/  @!P0 LEA.HI.X R15, R6, c[0x0][0x1fc], R15, 0x1, P5 ;  /* 0x00007f00060f8a11 */ /* 0x000fe400028f0c0f */
[C---:B------:R-:W-:Y:S02]  /*5f60*/  @!P6 LEA R4, P6, R5.reuse, c[0x0][0x1f8], 0x1 ;  /* 0x00007e000504ea11 */ /* 0x040fe400078c08ff */
[----:B------:R-:W-:Y:S02]  /*5f70*/  PLOP3.LUT P0, PT, PT, PT, UP3, 0x80, 0x0 ;  /* 0x000000000000781c */ /* 0x000fe40003f0f038 */
[----:B------:R-:W-:Y:S11]  /*5f80*/  PLOP3.LUT P5, PT, PT, PT, UP3, 0x80, 0x0 ;  /* 0x000000000000781c */ /* 0x000ff60003faf038 */
[----:B------:R-:W-:Y:S02]  /*5f90*/  @!P0 LEA.HI.X R5, R5, c[0x0][0x1fc], R0, 0x1, P6 ;  /* 0x00007f0005058a11 */ /* 0x000fe400030f0c00 */
[----:B----4-:R-:W-:Y:S02]  /*5fa0*/  @!P5 IADD3 R7, P5, R18, UR21, RZ ;  /* 0x000000151207dc10 */ /* 0x010fe4000ffbe0ff */
[----:B------:R-:W-:Y:S02]  /*5fb0*/  PLOP3.LUT P6, PT, PT, PT, UP3, 0x80, 0x0 ;  /* 0x000000000000781c */ /* 0x000fe40003fcf038 */
[----:B------:R-:W-:Y:S11]  /*5fc0*/  PLOP3.LUT P0, PT, PT, PT, UP3, 0x80, 0x0 ;  /* 0x000000000000781c */ /* 0x000ff60003f0f038 */
[----:B------:R-:W-:Y:S02]  /*5fd0*/  @!P6 LEA R6, P6, R7, c[0x0][0x1f8], 0x1 ;  /* 0x00007e000706ea11 */ /* 0x000fe400078c08ff */
[----:B-----5:R-:W-:Y:S02]  /*5fe0*/  @!P0 IADD3.X R0, R17, UR20, RZ, P5, !PT ;  /* 0x0000001411008c10 */ /* 0x020fe4000affe4ff */
[----:B------:R-:W-:Y:S02]  /*5ff0*/  PLOP3.LUT P0, PT, PT, PT, UP3, 0x80, 0x0 ;  /* 0x000000000000781c */ /* 0x000fe40003f0f038 */
[----:B------:R-:W-:Y:S11]  /*6000*/  PLOP3.LUT P5, PT, PT, PT, UP3, 0x80, 0x0 ;  /* 0x000000000000781c */ /* 0x000ff60003faf038 */
[----:B------:R-:W-:Y:S02]  /*6010*/  @!P0 LEA.HI.X R7, R7, c[0x0][0x1fc], R0, 0x1, P6 ;  /* 0x00007f0007078a11 */ /* 0x000fe400030f0c00 */
[----:B------:R-:W-:Y:S01]  /*6020*/  @!P5 IADD3 R9, P5, R16, UR21, RZ ;  /* 0x000000151009dc10 */ /* 0x000fe2000ffbe0ff */
[----:B------:R-:W-:Y:S01]  /*6030*/  @!UP3 ULEA UR21, UP0, UR6, UR21, 0x5 ;  /* 0x000000150615b291 */ /* 0x000fe2000f80283f */
[----:B------:R-:W-:Y:S02]  /*6040*/  PLOP3.LUT P6, PT, PT, PT, UP3, 0x80, 0x0 ;  /* 0x000000000000781c */ /* 0x000fe40003fcf038 */
[----:B------:R-:W-:Y:S11]  /*6050*/  PLOP3.LUT P0, PT, PT, PT, UP3, 0x80, 0x0 ;  /* 0x000000000000781c */ /* 0x000ff60003f0f038 */
[C---:B------:R-:W-:Y:S02]  /*6060*/  @!P6 LEA R8, P6, R9.reuse, c[0x0][0x1f8], 0x1 ;  /* 0x00007e000908ea11 */ /* 0x040fe400078c08ff */
[----:B------:R-:W-:Y:S01]  /*6070*/  @!P0 IADD3.X R0, R252, UR20, RZ, P5, !PT ;  /* 0x00000014fc008c10 */ /* 0x000fe2000affe4ff */
[----:B------:R-:W-:Y:S01]  /*6080*/  @!UP3 ULEA.HI.X UR20, UR6, UR20, UR7, 0x5, UP0 ;  /* 0x000000140614b291 */ /* 0x000fe200080f2c07 */
[----:B------:R-:W-:Y:S02]  /*6090*/  PLOP3.LUT P0, PT, PT, PT, UP3, 0x80, 0x0 ;  /* 0x000000000000781c */ /* 0x000fe40003f0f038 */
[----:B------:R-:W-:Y:S11]  /*60a0*/  PLOP3.LUT P5, PT, PT, PT, UP3, 0x80, 0x0 ;  /* 0x000000000000781c */ /* 0x000ff60003faf038 */
[----:B------:R-:W-:Y:S02]  /*60b0*/  @!P0 LEA.HI.X R9, R9, c[0x0][0x1fc], R0, 0x1, P6 ;  /* 0x00007f0009098a11 */ /* 0x000fe400030f0c00 */
[----:B------:R-:W-:Y:S02]  /*60c0*/  @!P5 IADD3 R11, P5, R234, UR21, RZ ;  /* 0x00000015ea0bdc10 */ /* 0x000fe4000ffbe0ff */
[----:B------:R-:W-:Y:S02]  /*60d0*/  PLOP3.LUT P6, PT, PT, PT, UP3, 0x80, 0x0 ;  /* 0x000000000000781c */ /* 0x000fe40003fcf038 */
[----:B------:R-:W-:Y:S11]  /*60e0*/  PLOP3.LUT P0, PT, PT, PT, UP3, 0x80, 0x0 ;  /* 0x000000000000781c */ /* 0x000ff60003f0f038 */
[----:B------:R-:W-:Y:S02]  /*60f0*/  @!P6 LEA R10, P6, R11, c[0x0][0x1f8], 0x1 ;  /* 0x00007e000b0aea11 */ /* 0x000fe400078c08ff */
[----:B------:R-:W-:Y:S02]  /*6100*/  @!P0 IADD3.X R0, R239, UR20, RZ, P5, !PT ;  /* 0x00000014ef008c10 */ /* 0x000fe4000affe4ff */
[----:B------:R-:W-:Y:S02]  /*6110*/  PLOP3.LUT P0, PT, PT, PT, UP3, 0x80, 0x0 ;  /* 0x000000000000781c */ /* 0x000fe40003f0f038 */
[----:B------:R-:W-:Y:S11]  /*6120*/  PLOP3.LUT P5, PT, PT, PT, UP3, 0x80, 0x0 ;  /* 0x000000000000781c */ /* 0x000ff60003faf038 */
[----:B------:R-:W-:Y:S02]  /*6130*/  @!P0 LEA.HI.X R11, R11, c[0x0][0x1fc], R0, 0x1, P6 ;  /* 0x00007f000b0b8a11 */ /* 0x000fe400030f0c00 */
[----:B------:R-:W-:Y:S02]  /*6140*/  @!P5 IADD3 R13, P5, R13, UR21, RZ ;  /* 0x000000150d0ddc10 */ /* 0x000fe4000ffbe0ff */
[----:B------:R-:W-:Y:S02]  /*6150*/  PLOP3.LUT P6, PT, PT, PT, UP3, 0x80, 0x0 ;  /* 0x000000000000781c */ /* 0x000fe40003fcf038 */
[----:B------:R-:W-:Y:S11]  /*6160*/  PLOP3.LUT P0, PT, PT, PT, UP3, 0x80, 0x0 ;  /* 0x000000000000781c */ /* 0x000ff60003f0f038 */
[----:B------:R-:W-:Y:S02]  /*6170*/  @!UPT UIADD3 URZ, URZ, URZ, URZ ;  /* 0x0000003f3f3ff290 */ /* 0x000fe4000fffe03f */
[----:B------:R-:W-:Y:S02]  /*6180*/  @!P0 IADD3.X R0, R12, UR20, RZ, P5, !PT ;  /* 0x000000140c008c10 */ /* 0x000fe4000affe4ff */
[C---:B------:R-:W-:Y:S02]  /*6190*/  @!P6 LEA R12, P6, R13.reuse, c[0x0][0x1f8], 0x1 ;  /* 0x00007e000d0cea11 */ /* 0x040fe400078c08ff */
        /* <DEDUP_REMOVED lines=14> */
[----:B------:R-:W-:Y:S02]  /*6280*/  @!P0 IADD3.X R0, R252, UR20, RZ, P5, !PT ;  /* 0x00000014fc008c10 */ /* 0x000fe4000affe4ff */
[C---:B------:R-:W-:Y:S02]  /*6290*/  @!P6 LEA R29, P6, R17.reuse, c[0x0][0x1f8], 0x1 ;  /* 0x00007e00111dea11 */ /* 0x040fe400078c08ff */
[----:B------:R-:W-:Y:S02]  /*62a0*/  PLOP3.LUT P5, PT, PT, PT, UP3, 0x80, 0x0 ;  /* 0x000000000000781c */ /* 0x000fe40003faf038 */
[----:B------:R-:W-:Y:S02]  /*62b0*/  PLOP3.LUT P0, PT, PT, PT, UP3, 0x80, 0x0 ;  /* 0x000000000000781c */ /* 0x000fe40003f0f038 */
[----:B------:R-:W-:Y:S09]  /*62c0*/  PLOP3.LUT P0, PT, PT, PT, UP3, 0x80, 0x0 ;  /* 0x000000000000781c */ /* 0x000ff20003f0f038 */
[----:B------:R-:W-:Y:S02]  /*62d0*/  @!P5 LEA.HI.X R0, R17, c[0x0][0x1fc], R0, 0x1, P6 ;  /* 0x00007f001100da11 */ /* 0x000fe400030f0c00 */
[----:B------:R-:W-:Y:S02]  /*62e0*/  PLOP3.LUT P6, PT, PT, PT, UP3, 0x80, 0x0 ;  /* 0x000000000000781c */ /* 0x000fe40003fcf038 */
[----:B------:R-:W-:Y:S02]  /*62f0*/  PLOP3.LUT P5, PT, PT, PT, UP3, 0x80, 0x0 ;  /* 0x000000000000781c */ /* 0x000fe40003faf038 */
[----:B------:R-:W-:Y:S09]  /*6300*/  PLOP3.LUT P5, PT, PT, PT, UP3, 0x80, 0x0 ;  /* 0x000000000000781c */ /* 0x000ff20003faf038 */
[----:B------:R-:W-:Y:S01]  /*6310*/  @!PT LDS RZ, [RZ] ;  /* 0x00000000fffff984 */ /* 0x000fe20000000800 */
[----:B------:R-:W-:Y:S01]  /*6320*/  @!PT LDS RZ, [RZ] ;  /* 0x00000000fffff984 */ /* 0x000fe20000000800 */
[----:B------:R-:W-:Y:S01]  /*6330*/  @!PT LDS RZ, [RZ] ;  /* 0x00000000fffff984 */ /* 0x000fe20000000800 */
[----:B------:R2:W-:Y:S01]  /*6340*/  @!P6 LDGSTS.E.BYPASS.LTC128B.128 [R231+0x100], [R14.64], !P4 ;  /* 0x001000000ee7efae */ /* 0x0005e2000e101d52 */
[----:B------:R-:W-:Y:S02]  /*6350*/  PLOP3.LUT P6, PT, PT, PT, UP3, 0x80, 0x0 ;  /* 0x000000000000781c */ /* 0x000fe40003fcf038 */
[----:B------:R-:W-:Y:S02]  /*6360*/  PLOP3.LUT P6, PT, PT, PT, UP3, 0x80, 0x0 ;  /* 0x000000000000781c */ /* 0x000fe40003fcf038 */
[----:B------:R1:W-:Y:S01]  /*6370*/  @!P0 LDGSTS.E.BYPASS.LTC128B.128 [R231+0x2100], [R4.64], !P3 ;  /* 0x0210000004e78fae */ /* 0x0003e2000d901d52 */
[----:B------:R-:W-:Y:S02]  /*6380*/  PLOP3.LUT P0, PT, PT, PT, UP3, 0x80, 0x0 ;  /* 0x000000000000781c */ /* 0x000fe40003f0f038 */
[----:B------:R-:W-:Y:S02]  /*6390*/  PLOP3.LUT P0, PT, PT, PT, UP3, 0x80, 0x0 ;  /* 0x000000000000781c */ /* 0x000fe40003f0f038 */
[----:B------:R1:W-:Y:S01]  /*63a0*/  @!P5 LDGSTS.E.BYPASS.LTC128B.128 [R231+0x4100], [R6.64], !P2 ;  /* 0x0410000006e7dfae */ /* 0x0003e2000d101d52 */
[----:B------:R-:W-:Y:S02]  /*63b0*/  PLOP3.LUT P5, PT, PT, PT, UP3, 0x80, 0x0 ;  /* 0x000000000000781c */ /* 0x000fe40003faf038 */
[----:B------:R-:W-:Y:S03]  /*63c0*/  PLOP3.LUT P5, PT, PT, PT, UP3, 0x80, 0x0 ;  /* 0x000000000000781c */ /* 0x000fe60003faf038 */
[----:B------:R3:W-:Y:S01]  /*63d0*/  @!P6 LDGSTS.E.BYPASS.LTC128B.128 [R231+0x6100], [R8.64], !P1 ;  /* 0x0610000008e7efae */ /* 0x0007e2000c901d52 */
[----:B------:R-:W-:Y:S02]  /*63e0*/  PLOP3.LUT P6, PT, PT, PT, UP3, 0x80, 0x0 ;  /* 0x000000000000781c */ /* 0x000fe40003fcf038 */
[----:B------:R-:W-:Y:S02]  /*63f0*/  PLOP3.LUT P6, PT, PT, PT, UP3, 0x80, 0x0 ;  /* 0x000000000000781c */ /* 0x000fe40003fcf038 */
[----:B------:R3:W-:Y:S01]  /*6400*/  @!P0 LDGSTS.E.BYPASS.LTC128B.128 [R231+0x1100], [R10.64], !P4 ;  /* 0x011000000ae78fae */ /* 0x0007e2000e101d52 */
[----:B------:R-:W-:Y:S02]  /*6410*/  PLOP3.LUT P0, PT, PT, PT, UP3, 0x80, 0x0 ;  /* 0x000000000000781c */ /* 0x000fe40003f0f038 */
[----:B------:R-:W-:Y:S02]  /*6420*/  PLOP3.LUT P0, PT, PT, PT, UP3, 0x80, 0x0 ;  /* 0x000000000000781c */ /* 0x000fe40003f0f038 */
[----:B------:R2:W-:Y:S01]  /*6430*/  @!P5 LDGSTS.E.BYPASS.LTC128B.128 [R231+0x3100], [R12.64], !P3 ;  /* 0x031000000ce7dfae */ /* 0x0005e2000d901d52 */
[----:B------:R-:W-:Y:S01]  /*6440*/  PLOP3.LUT P5, PT, PT, PT, UP3, 0x80, 0x0 ;  /* 0x000000000000781c */ /* 0x000fe20003faf038 */
[----:B------:R-:W-:Y:S04]  /*6450*/  UISETP.GT.AND UP3, UPT, UR14, UR8, UPT ;  /* 0x000000080e00728c */ /* 0x000fe8000bf64270 */
[----:B------:R4:W-:Y:S02]  /*6460*/  @!P6 LDGSTS.E.BYPASS.LTC128B.128 [R231+0x5100], [R30.64], !P2 ;  /* 0x051000001ee7efae */ /* 0x0009e4000d101d52 */
[----:B------:R-:W-:Y:S01]  /*6470*/  PLOP3.LUT P6, PT, PT, PT, UP3, 0x80, 0x0 ;  /* 0x000000000000781c */ /* 0x000fe20003fcf038 */
[C---:B-1----:R-:W-:Y:S04]  /*6480*/  HMMA.16816.F32.BF16 R4, R164.reuse, R168, RZ ;  /* 0x000000a8a404723c */ /* 0x042fe800000418ff */
[----:B------:R-:W-:Y:S04]  /*6490*/  @UP3 UIADD3 UR22, UR14, -0x1, URZ ;  /* 0xffffffff0e163890 */ /* 0x000fe8000fffe03f */
[----:B------:R-:W-:Y:S02]  /*64a0*/  @UP3 UIMAD.WIDE.U32 UR24, UR22, UR4, URZ ;  /* 0x00000004161832a5 */ /* 0x000fe4000f8e003f */
[----:B------:R-:W-:Y:S02]  /*64b0*/  @UP3 USHF.R.S32.HI UR20, URZ, 0x1f, UR22 ;  /* 0x0000001f3f143899 */ /* 0x000fe40008011416 */
[----:B------:R-:W-:Y:S01]  /*64c0*/  @UP3 USHF.L.U32 UR21, UR24, 0x6, URZ ;  /* 0x0000000618153899 */ /* 0x000fe2000800063f */
[C---:B---3--:R-:W-:Y:S01]  /*64d0*/  HMMA.16816.F32.BF16 R8, R164.reuse, R170, RZ ;  /* 0x000000aaa408723c */ /* 0x048fe200000418ff */
[----:B------:R-:W-:Y:S04]  /*64e0*/  @UP3 UIMAD UR20, UR20, UR4, URZ ;  /* 0x00000004141432a4 */ /* 0x000fe8000f8e023f */
[----:B------:R-:W-:Y:S03]  /*64f0*/  @UP3 UIMAD UR20, UR22, UR5, UR20 ;  /* 0x00000005161432a4 */ /* 0x000fe6000f8e0214 */
[C---:B--2---:R-:W-:Y:S01]  /*6500*/  HMMA.16816.F32.BF16 R12, R164.reuse, R172, RZ ;  /* 0x000000aca40c723c */ /* 0x044fe200000418ff */
[----:B------:R-:W-:Y:S04]  /*6510*/  @UP3 UIADD3 UR20, UR25, UR20, URZ ;  /* 0x0000001419143290 */ /* 0x000fe8000fffe03f */
[----:B------:R-:W-:Y:S03]  /*6520*/  @UP3 USHF.L.U64.HI UR20, UR24, 0x6, UR20 ;  /* 0x0000000618143899 */ /* 0x000fe60008010214 */
[C---:B------:R-:W-:Y:S08]  /*6530*/  HMMA.16816.F32.BF16 R16, R164.reuse, R174, RZ ;  /* 0x000000aea410723c */ /* 0x040ff000000418ff */
[C---:B------:R-:W-:Y:S08]  /*6540*/  HMMA.16816.F32.BF16 R20, R164.reuse, R176, RZ ;  /* 0x000000b0a414723c */ /* 0x040ff000000418ff */
[C---:B------:R-:W-:Y:S07]  /*6550*/  HMMA.16816.F32.BF16 R24, R164.reuse, R178, RZ ;  /* 0x000000b2a418723c */ /* 0x040fee00000418ff */
[----:B------:R-:W-:Y:S02]  /*6560*/  @!P5 IMAD.MOV.U32 R178, RZ, RZ, R29 ;  /* 0x000000ffffb2d224 */ /* 0x000fe400078e001d */
[C---:B----4-:R-:W-:Y:S03]  /*6570*/  HMMA.16816.F32.BF16 R28, R164.reuse, R180, RZ ;  /* 0x000000b4a41c723c */ /* 0x050fe600000418ff */
[----:B------:R-:W-:Y:S01]  /*6580*/  @!P5 IMAD.MOV.U32 R179, RZ, RZ, R0 ;  /* 0x000000ffffb3d224 */ /* 0x000fe200078e0000 */
[----:B------:R-:W-:Y:S04]  /*6590*/  PLOP3.LUT P5, PT, PT, PT, UP3, 0x80, 0x0 ;  /* 0x000000000000781c */ /* 0x000fe80003faf038 */
[----:B------:R-:W-:Y:S01]  /*65a0*/  HMMA.16816.F32.BF16 R32, R164, R182, RZ ;  /* 0x000000b6a420723c */ /* 0x000fe200000418ff */
[----:B------:R1:W-:Y:S01]  /*65b0*/  @!P0 LDGSTS.E.BYPASS.LTC128B.128 [R231+0x7100], [R178.64], !P1 ;  /* 0x07100000b2e78fae */ /* 0x0003e2000c901d52 */
[----:B------:R-:W-:Y:S04]  /*65c0*/  PLOP3.LUT P0, PT, PT, PT, UP3, 0x80, 0x0 ;  /* 0x000000000000781c */ /* 0x000fe80003f0f038 */
[----:B------:R-:W-:Y:S02]  /*65d0*/  LDSM.16.M88.4 R168, [R225+0x10100] ;  /* 0x01010000e1a8783b */ /* 0x000fe40000000200 */
[C---:B------:R-:W-:Y:S03]  /*65e0*/  HMMA.16816.F32.BF16 R4, R184.reuse, R188, R4 ;  /* 0x000000bcb804723c */ /* 0x040fe60000041804 */
[----:B------:R-:W0:Y:S05]  /*65f0*/  LDGDEPBAR ;  /* 0x00000000000079af */ /* 0x000e2a0000000000 */
[C---:B------:R-:W-:Y:S01]  /*6600*/  HMMA.16816.F32.BF16 R8, R184.reuse, R190, R8 ;  /* 0x000000beb808723c */ /* 0x040fe20000041808 */
[----:B------:R-:W2:Y:S05]  /*6610*/  LDSM.16.M88.4 R172, [R224+0x8100] ;  /* 0x00810000e0ac783b */ /* 0x000eaa0000000200 */
[----:B------:R-:W3:Y:S02]  /*6620*/  LDSM.16.M88.4 R164, [R224+0x8900] ;  /* 0x00890000e0a4783b */ /* 0x000ee40000000200 */
[C---:B------:R-:W-:Y:S03]  /*6630*/  HMMA.16816.F32.BF16 R12, R184.reuse, R192, R12 ;  /* 0x000000c0b80c723c */ /* 0x040fe6000004180c */
[----:B------:R-:W-:Y:S05]  /*6640*/  LDSM.16.M88.4 R180, [R224+0x9900] ;  /* 0x00990000e0b4783b */ /* 0x000fea0000000200 */
[C---:B------:R-:W-:Y:S01]  /*6650*/  HMMA.16816.F32.BF16 R16, R184.reuse, R194, R16 ;  /* 0x000000c2b810723c */ /* 0x040fe20000041810 */
[----:B-1----:R-:W1:Y:S05]  /*6660*/  LDSM.16.M88.4 R176, [R224+0x9100] ;  /* 0x00910000e0b0783b */ /* 0x002e6a0000000200 */
[----:B------:R-:W-:Y:S02]  /*6670*/  LDSM.16.M88.4 R188, [R216] ;  /* 0x00000000d8bc783b */ /* 0x000fe40000000200 */
[C---:B------:R-:W-:Y:S03]  /*6680*/  HMMA.16816.F32.BF16 R20, R184.reuse, R196, R20 ;  /* 0x000000c4b814723c */ /* 0x040fe60000041814 */
[----:B------:R-:W-:Y:S05]  /*6690*/  LDSM.16.M88.4 R192, [R216+0x1000] ;  /* 0x00100000d8c0783b */ /* 0x000fea0000000200 */
        /* <DEDUP_REMOVED lines=8> */
[C---:B---3--:R-:W-:Y:S08]  /*6720*/  HMMA.16816.F32.BF16 R12, R168.reuse, R164, R12 ;  /* 0x000000a4a80c723c */ /* 0x048ff0000004180c */
[C---:B------:R-:W-:Y:S01]  /*6730*/  HMMA.16816.F32.BF16 R16, R168.reuse, R166, R16 ;  /* 0x000000a6a810723c */ /* 0x040fe20000041810 */
[----:B------:R-:W-:Y:S07]  /*6740*/  LDSM.16.M88.4 R164, [R230+0x14100] ;  /* 0x01410000e6a4783b */ /* 0x000fee0000000200 */
[C---:B-1----:R-:W-:Y:S08]  /*6750*/  HMMA.16816.F32.BF16 R20, R168.reuse, R176, R20 ;  /* 0x000000b0a814723c */ /* 0x042ff00000041814 */
[C---:B------:R-:W-:Y:S01]  /*6760*/  HMMA.16816.F32.BF16 R24, R168.reuse, R178, R24 ;  /* 0x000000b2a818723c */ /* 0x040fe20000041818 */
[----:B------:R-:W-:Y:S07]  /*6770*/  LDSM.16.M88.4 R176, [R229+0xa900] ;  /* 0x00a90000e5b0783b */ /* 0x000fee0000000200 */
[C---:B------:R-:W-:Y:S08]  /*6780*/  HMMA.16816.F32.BF16 R28, R168.reuse, R180, R28 ;  /* 0x000000b4a81c723c */ /* 0x040ff0000004181c */
[----:B------:R-:W-:Y:S01]  /*6790*/  HMMA.16816.F32.BF16 R32, R168, R182, R32 ;  /* 0x000000b6a820723c */ /* 0x000fe20000041820 */
[----:B------:R-:W1:Y:S05]  /*67a0*/  LDSM.16.M88.4 R168, [R229+0xa100] ;  /* 0x00a10000e5a8783b */ /* 0x000e6a0000000200 */
[----:B------:R-:W-:Y:S02]  /*67b0*/  LDSM.16.M88.4 R180, [R229+0xb900] ;  /* 0x00b90000e5b4783b */ /* 0x000fe40000000200 */
        /* <DEDUP_REMOVED lines=8> */
[----:B------:R-:W3:Y:S07]  /*6840*/  LDSM.16.M88.4 R192, [R215] ;  /* 0x00000000d7c0783b */ /* 0x000eee0000000200 */
[C---:B------:R-:W-:Y:S08]  /*6850*/  HMMA.16816.F32.BF16 R28, R184.reuse, R196, R28 ;  /* 0x000000c4b81c723c */ /* 0x040ff0000004181c */
[----:B------:R-:W-:Y:S01]  /*6860*/  HMMA.16816.F32.BF16 R32, R184, R198, R32 ;  /* 0x000000c6b820723c */ /* 0x000fe20000041820 */
[----:B------:R-:W4:Y:S05]  /*6870*/  LDSM.16.M88.4 R184, [R214] ;  /* 0x00000000d6b8783b */ /* 0x000f2a0000000200 */
[----:B------:R-:W-:Y:S02]  /*6880*/  LDSM.16.M88.4 R196, [R212] ;  /* 0x00000000d4c4783b */ /* 0x000fe40000000200 */
        /* <DEDUP_REMOVED lines=11> */
[----:B------:R-:W2:Y:S05]  /*6940*/  LDSM.16.M88.4 R164, [R225+0x14100] ;  /* 0x01410000e1a4783b */ /* 0x000eaa0000000200 */
[----:B------:R-:W5:Y:S02]  /*6950*/  LDSM.16.M88.4 R180, [R224+0xb100] ;  /* 0x00b10000e0b4783b */ /* 0x000f640000000200 */
[C---:B---3--:R-:W-:Y:S08]  /*6960*/  HMMA.16816.F32.BF16 R4, R188.reuse, R192, R4 ;  /* 0x000000c0bc04723c */ /* 0x048ff00000041804 */
[C---:B------:R-:W-:Y:S01]  /*6970*/  HMMA.16816.F32.BF16 R8, R188.reuse, R194, R8 ;  /* 0x000000c2bc08723c */ /* 0x040fe20000041808 */
[----:B------:R-:W3:Y:S07]  /*6980*/  LDSM.16.M88.4 R192, [R224+0xb900] ;  /* 0x00b90000e0c0783b */ /* 0x000eee0000000200 */
[C---:B----4-:R-:W-:Y:S08]  /*6990*/  HMMA.16816.F32.BF16 R12, R188.reuse, R184, R12 ;  /* 0x000000b8bc0c723c */ /* 0x050ff0000004180c */
[C---:B------:R-:W-:Y:S01]  /*69a0*/  HMMA.16816.F32.BF16 R16, R188.reuse, R186, R16 ;  /* 0x000000babc10723c */ /* 0x040fe20000041810 */
[----:B------:R-:W-:Y:S07]  /*69b0*/  LDSM.16.M88.4 R184, [R216+0x2000] ;  /* 0x00200000d8b8783b */ /* 0x000fee0000000200 */
[C---:B-1----:R-:W-:Y:S08]  /*69c0*/  HMMA.16816.F32.BF16 R20, R188.reuse, R168, R20 ;  /* 0x000000a8bc14723c */ /* 0x042ff00000041814 */
[C---:B------:R-:W-:Y:S01]  /*69d0*/  HMMA.16816.F32.BF16 R24, R188.reuse, R170, R24 ;  /* 0x000000aabc18723c */ /* 0x040fe20000041818 */
[----:B------:R-:W1:Y:S07]  /*69e0*/  LDSM.16.M88.4 R168, [R223+0x14100] ;  /* 0x01410000dfa8783b */ /* 0x000e6e0000000200 */
[C---:B------:R-:W-:Y:S08]  /*69f0*/  HMMA.16816.F32.BF16 R28, R188.reuse, R196, R28 ;  /* 0x000000c4bc1c723c */ /* 0x040ff0000004181c */
[----:B------:R-:W-:Y:S01]  /*6a00*/  HMMA.16816.F32.BF16 R32, R188, R198, R32 ;  /* 0x000000c6bc20723c */ /* 0x000fe20000041820 */
[----:B------:R-:W4:Y:S05]  /*6a10*/  LDSM.16.M88.4 R188, [R216+0x2800] ;  /* 0x00280000d8bc783b */ /* 0x000f2a0000000200 */
[----:B------:R-:W-:Y:S02]  /*6a20*/  LDSM.16.M88.4 R196, [R229+0xd900] ;  /* 0x00d90000e5c4783b */ /* 0x000fe40000000200 */
[C---:B--2---:R-:W-:Y:S08]  /*6a30*/  HMMA.16816.F32.BF16 R4, R164.reuse, R172, R4 ;  /* 0x000000aca404723c */ /* 0x044ff00000041804 */
[C---:B------:R-:W-:Y:S01]  /*6a40*/  HMMA.16816.F32.BF16 R8, R164.reuse, R174, R8 ;  /* 0x000000aea408723c */ /* 0x040fe20000041808 */
[----:B------:R-:W2:Y:S07]  /*6a50*/  LDSM.16.M88.4 R172, [R216+0x3000] ;  /* 0x00300000d8ac783b */ /* 0x000eae0000000200 */
[C---:B------:R-:W-:Y:S08]  /*6a60*/  HMMA.16816.F32.BF16 R12, R164.reuse, R176, R12 ;  /* 0x000000b0a40c723c */ /* 0x040ff0000004180c */
[C---:B------:R-:W-:Y:S01]  /*6a70*/  HMMA.16816.F32.BF16 R16, R164.reuse, R178, R16 ;  /* 0x000000b2a410723c */ /* 0x040fe20000041810 */
[----:B------:R-:W-:Y:S07]  /*6a80*/  LDSM.16.M88.4 R176, [R230+0x18100] ;  /* 0x01810000e6b0783b */ /* 0x000fee0000000200 */
[C---:B-----5:R-:W-:Y:S08]  /*6a90*/  HMMA.16816.F32.BF16 R20, R164.reuse, R180, R20 ;  /* 0x000000b4a414723c */ /* 0x060ff00000041814 */
[C---:B------:R-:W-:Y:S01]  /*6aa0*/  HMMA.16816.F32.BF16 R24, R164.reuse, R182, R24 ;  /* 0x000000b6a418723c */ /* 0x040fe20000041818 */
[----:B------:R-:W-:Y:S07]  /*6ab0*/  LDSM.16.M88.4 R180, [R229+0xc100] ;  /* 0x00c10000e5b4783b */ /* 0x000fee0000000200 */
[C---:B---3--:R-:W-:Y:S08]  /*6ac0*/  HMMA.16816.F32.BF16 R28, R164.reuse, R192, R28 ;  /* 0x000000c0a41c723c */ /* 0x048ff0000004181c */
[----:B------:R-:W-:Y:S01]  /*6ad0*/  HMMA.16816.F32.BF16 R32, R164, R194, R32 ;  /* 0x000000c2a420723c */ /* 0x000fe20000041820 */
[----:B------:R-:W3:Y:S05]  /*6ae0*/  LDSM.16.M88.4 R164, [R216+0x3800] ;  /* 0x00380000d8a4783b */ /* 0x000eea0000000200 */
[----:B------:R-:W5:Y:S02]  /*6af0*/  LDSM.16.M88.4 R192, [R229+0xc900] ;  /* 0x00c90000e5c0783b */ /* 0x000f640000000200 */
[C---:B-1----:R-:W-:Y:S08]  /*6b00*/  HMMA.16816.F32.BF16 R4, R168.reuse, R184, R4 ;  /* 0x000000b8a804723c */ /* 0x042ff00000041804 */
[C---:B------:R-:W-:Y:S01]  /*6b10*/  HMMA.16816.F32.BF16 R8, R168.reuse, R186, R8 ;  /* 0x000000baa808723c */ /* 0x040fe20000041808 */
[----:B------:R-:W1:Y:S07]  /*6b20*/  LDSM.16.M88.4 R184, [R229+0xd100] ;  /* 0x00d10000e5b8783b */ /* 0x000e6e0000000200 */
[C---:B----4-:R-:W-:Y:S08]  /*6b30*/  HMMA.16816.F32.BF16 R12, R168.reuse, R188, R12 ;  /* 0x000000bca80c723c */ /* 0x050ff0000004180c */
[C---:B------:R-:W-:Y:S01]  /*6b40*/  HMMA.16816.F32.BF16 R16, R168.reuse, R190, R16 ;  /* 0x000000bea810723c */ /* 0x040fe20000041810 */
[----:B------:R-:W-:Y:S07]  /*6b50*/  LDSM.16.M88.4 R188, [R225+0x18100] ;  /* 0x01810000e1bc783b */ /* 0x000fee0000000200 */
[C---:B--2---:R-:W-:Y:S08]  /*6b60*/  HMMA.16816.F32.BF16 R20, R168.reuse, R172, R20 ;  /* 0x000000aca814723c */ /* 0x044ff00000041814 */
[C---:B------:R-:W-:Y:S01]  /*6b70*/  HMMA.16816.F32.BF16 R24, R168.reuse, R174, R24 ;  /* 0x000000aea818723c */ /* 0x040fe20000041818 */
[----:B------:R-:W-:Y:S07]  /*6b80*/  LDSM.16.M88.4 R172, [R210] ;  /* 0x00000000d2ac783b */ /* 0x000fee0000000200 */
[C---:B---3--:R-:W-:Y:S08]  /*6b90*/  HMMA.16816.F32.BF16 R28, R168.reuse, R164, R28 ;  /* 0x000000a4a81c723c */ /* 0x048ff0000004181c */
[----:B------:R-:W-:Y:S01]  /*6ba0*/  HMMA.16816.F32.BF16 R32, R168, R166, R32 ;  /* 0x000000a6a820723c */ /* 0x000fe20000041820 */
[----:B------:R-:W-:Y:S05]  /*6bb0*/  LDSM.16.M88.4 R164, [R226+0x18100] ;  /* 0x01810000e2a4783b */ /* 0x000fea0000000200 */
[----:B------:R-:W2:Y:S02]  /*6bc0*/  LDSM.16.M88.4 R168, [R211] ;  /* 0x00000000d3a8783b */ /* 0x000ea40000000200 */
[C---:B------:R-:W-:Y:S08]  /*6bd0*/  HMMA.16816.F32.BF16 R4, R176.reuse, R180, R4 ;  /* 0x000000b4b004723c */ /* 0x040ff00000041804 */
[C---:B------:R-:W-:Y:S01]  /*6be0*/  HMMA.16816.F32.BF16 R8, R176.reuse, R182, R8 ;  /* 0x000000b6b008723c */ /* 0x040fe20000041808 */
[----:B------:R-:W3:Y:S07]  /*6bf0*/  LDSM.16.M88.4 R180, [R209] ;  /* 0x00000000d1b4783b */ /* 0x000eee0000000200 */
[C---:B-----5:R-:W-:Y:S08]  /*6c00*/  HMMA.16816.F32.BF16 R12, R176.reuse, R192, R12 ;  /* 0x000000c0b00c723c */ /* 0x060ff0000004180c */
[C---:B------:R-:W-:Y:S01]  /*6c10*/  HMMA.16816.F32.BF16 R16, R176.reuse, R194, R16 ;  /* 0x000000c2b010723c */ /* 0x040fe20000041810 */
[----:B------:R-:W-:Y:S07]  /*6c20*/  LDSM.16.M88.4 R192, [R224+0xc100] ;  /* 0x00c10000e0c0783b */ /* 0x000fee0000000200 */
[C---:B-1----:R-:W-:Y:S08]  /*6c30*/  HMMA.16816.F32.BF16 R20, R176.reuse, R184, R20 ;  /* 0x000000b8b014723c */ /* 0x042ff00000041814 */
[C---:B------:R-:W-:Y:S01]  /*6c40*/  HMMA.16816.F32.BF16 R24, R176.reuse, R186, R24 ;  /* 0x000000bab018723c */ /* 0x040fe20000041818 */
[----:B------:R-:W1:Y:S07]  /*6c50*/  LDSM.16.M88.4 R184, [R208] ;  /* 0x00000000d0b8783b */ /* 0x000e6e0000000200 */
[C---:B------:R-:W-:Y:S08]  /*6c60*/  HMMA.16816.F32.BF16 R28, R176.reuse, R196, R28 ;  /* 0x000000c4b01c723c */ /* 0x040ff0000004181c */
[----:B------:R-:W-:Y:S01]  /*6c70*/  HMMA.16816.F32.BF16 R32, R176, R198, R32 ;  /* 0x000000c6b020723c */ /* 0x000fe20000041820 */
[----:B------:R-:W-:Y:S07]  /*6c80*/  LDSM.16.M88.4 R176, [R223+0x18100] ;  /* 0x01810000dfb0783b */ /* 0x000fee0000000200 */
[C---:B--2---:R-:W-:Y:S08]  /*6c90*/  HMMA.16816.F32.BF16 R4, R164.reuse, R168, R4 ;  /* 0x000000a8a404723c */ /* 0x044ff00000041804 */
[C---:B------:R-:W-:Y:S01]  /*6ca0*/  HMMA.16816.F32.BF16 R8, R164.reuse, R170, R8 ;  /* 0x000000aaa408723c */ /* 0x040fe20000041808 */
[----:B------:R-:W2:Y:S07]  /*6cb0*/  LDSM.16.M88.4 R168, [R224+0xc900] ;  /* 0x00c90000e0a8783b */ /* 0x000eae0000000200 */
[C---:B------:R-:W-:Y:S08]  /*6cc0*/  HMMA.16816.F32.BF16 R12, R164.reuse, R172, R12 ;  /* 0x000000aca40c723c */ /* 0x040ff0000004180c */
[C---:B------:R-:W-:Y:S01]  /*6cd0*/  HMMA.16816.F32.BF16 R16, R164.reuse, R174, R16 ;  /* 0x000000aea410723c */ /* 0x040fe20000041810 */
[----:B------:R-:W-:Y:S07]  /*6ce0*/  LDSM.16.M88.4 R172, [R224+0xd900] ;  /* 0x00d90000e0ac783b */ /* 0x000fee0000000200 */
[C---:B---3--:R-:W-:Y:S08]  /*6cf0*/  HMMA.16816.F32.BF16 R20, R164.reuse, R180, R20 ;  /* 0x000000b4a414723c */ /* 0x048ff00000041814 */
[C---:B------:R-:W-:Y:S01]  /*6d00*/  HMMA.16816.F32.BF16 R24, R164.reuse, R182, R24 ;  /* 0x000000b6a418723c */ /* 0x040fe20000041818 */
[----:B------:R-:W-:Y:S07]  /*6d10*/  LDSM.16.M88.4 R180, [R216+0x4000] ;  /* 0x00400000d8b4783b */ /* 0x000fee0000000200 */
[C---:B-1----:R-:W-:Y:S08]  /*6d20*/  HMMA.16816.F32.BF16 R28, R164.reuse, R184, R28 ;  /* 0x000000b8a41c723c */ /* 0x042ff0000004181c */
[----:B------:R-:W-:Y:S01]  /*6d30*/  HMMA.16816.F32.BF16 R32, R164, R186, R32 ;  /* 0x000000baa420723c */ /* 0x000fe20000041820 */
[----:B------:R-:W1:Y:S05]  /*6d40*/  LDSM.16.M88.4 R164, [R224+0xd100] ;  /* 0x00d10000e0a4783b */ /* 0x000e6a0000000200 */
[----:B------:R-:W3:Y:S02]  /*6d50*/  LDSM.16.M88.4 R184, [R216+0x4800] ;  /* 0x00480000d8b8783b */ /* 0x000ee40000000200 */
[C---:B------:R-:W-:Y:S07]  /*6d60*/  HMMA.16816.F32.BF16 R4, R188.reuse, R192, R4 ;  /* 0x000000c0bc04723c */ /* 0x040fee0000041804 */
[----:B------:R-:W-:Y:S01]  /*6d70*/  @P6 IADD3 R193, P6, R236, UR21, RZ ;  /* 0x00000015ecc16c10 */ /* 0x000fe2000ffde0ff */
[C---:B------:R-:W-:Y:S08]  /*6d80*/  HMMA.16816.F32.BF16 R8, R188.reuse, R194, R8 ;  /* 0x000000c2bc08723c */ /* 0x040ff00000041808 */
[C---:B--2---:R-:W-:Y:S04]  /*6d90*/  HMMA.16816.F32.BF16 R12, R188.reuse, R168, R12 ;  /* 0x000000a8bc0c723c */ /* 0x044fe8000004180c */
[----:B------:R-:W-:Y:S02]  /*6da0*/  @P5 IADD3.X R194, R243, UR20, RZ, P6, !PT ;  /* 0x00000014f3c25c10 */ /* 0x000fe4000b7fe4ff */
[----:B------:R-:W-:Y:S02]  /*6db0*/  PLOP3.LUT P5, PT, PT, PT, UP3, 0x80, 0x0 ;  /* 0x000000000000781c */ /* 0x000fe40003faf038 */
[C---:B------:R-:W-:Y:S01]  /*6dc0*/  HMMA.16816.F32.BF16 R16, R188.reuse, R170, R16 ;  /* 0x000000aabc10723c */ /* 0x040fe20000041810 */
[----:B------:R-:W-:Y:S03]  /*6dd0*/  LDSM.16.M88.4 R168, [R216+0x5800] ;  /* 0x00580000d8a8783b */ /* 0x000fe60000000200 */
[C---:B------:R-:W-:Y:S02]  /*6de0*/  @P0 LEA R0, P6, R193.reuse, c[0x0][0x1c8], 0x1 ;  /* 0x00007200c1000a11 */ /* 0x040fe400078c08ff */
[----:B------:R-:W-:Y:S02]  /*6df0*/  PLOP3.LUT P0, PT, PT, PT, UP3, 0x80, 0x0 ;  /* 0x000000000000781c */ /* 0x000fe40003f0f038 */
[C---:B-1----:R-:W-:Y:S08]  /*6e00*/  HMMA.16816.F32.BF16 R20, R188.reuse, R164, R20 ;  /* 0x000000a4bc14723c */ /* 0x042ff00000041814 */
[C---:B------:R-:W-:Y:S01]  /*6e10*/  HMMA.16816.F32.BF16 R24, R188.reuse, R166, R24 ;  /* 0x000000a6bc18723c */ /* 0x040fe20000041818 */
[----:B------:R-:W1:Y:S03]  /*6e20*/  LDSM.16.M88.4 R164, [R216+0x5000] ;  /* 0x00500000d8a4783b */ /* 0x000e660000000200 */
[----:B------:R-:W-:Y:S02]  /*6e30*/  @P5 LEA.HI.X R193, R193, c[0x0][0x1cc], R194, 0x1, P6 ;  /* 0x00007300c1c15a11 */ /* 0x000fe400030f0cc2 */
[----:B------:R-:W-:Y:S02]  /*6e40*/  PLOP3.LUT P5, PT, PT, PT, UP3, 0x80, 0x0 ;  /* 0x000000000000781c */ /* 0x000fe40003faf038 */
[C---:B------:R-:W-:Y:S04]  /*6e50*/  HMMA.16816.F32.BF16 R28, R188.reuse, R172, R28 ;  /* 0x000000acbc1c723c */ /* 0x040fe8000004181c */
[----:B------:R-:W-:Y:S02]  /*6e60*/  @P0 IADD3 R195, P6, R251, UR21, RZ ;  /* 0x00000015fbc30c10 */ /* 0x000fe4000ffde0ff */
[----:B------:R-:W-:Y:S02]  /*6e70*/  PLOP3.LUT P0, PT, PT, PT, UP3, 0x80, 0x0 ;  /* 0x000000000000781c */ /* 0x000fe40003f0f038 */
[----:B------:R-:W-:Y:S01]  /*6e80*/  HMMA.16816.F32.BF16 R32, R188, R174, R32 ;  /* 0x000000aebc20723c */ /* 0x000fe20000041820 */
[----:B------:R-:W-:Y:S07]  /*6e90*/  LDSM.16.M88.4 R172, [R230+0x1c100] ;  /* 0x01c10000e6ac783b */ /* 0x000fee0000000200 */
[C---:B------:R-:W-:Y:S05]  /*6ea0*/  HMMA.16816.F32.BF16 R4, R176.reuse, R180, R4 ;  /* 0x000000b4b004723c */ /* 0x040fea0000041804 */
[----:B------:R-:W-:Y:S02]  /*6eb0*/  @P5 IADD3.X R190, R250, UR20, RZ, P6, !PT ;  /* 0x00000014fabe5c10 */ /* 0x000fe4000b7fe4ff */
[C---:B------:R-:W-:Y:S01]  /*6ec0*/  @P0 LEA R194, P6, R195.reuse, c[0x0][0x1c8], 0x1 ;  /* 0x00007200c3c20a11 */ /* 0x040fe200078c08ff */
[C---:B------:R-:W-:Y:S01]  /*6ed0*/  HMMA.16816.F32.BF16 R8, R176.reuse, R182, R8 ;  /* 0x000000b6b008723c */ /* 0x040fe20000041808 */
[----:B------:R-:W2:Y:S01]  /*6ee0*/  LDSM.16.M88.4 R180, [R229+0xe100] ;  /* 0x00e10000e5b4783b */ /* 0x000ea20000000200 */
[----:B------:R-:W-:Y:S02]  /*6ef0*/  PLOP3.LUT P5, PT, PT, PT, UP3, 0x80, 0x0 ;  /* 0x000000000000781c */ /* 0x000fe40003faf038 */
[----:B------:R-:W-:Y:S04]  /*6f00*/  PLOP3.LUT P0, PT, PT, PT, UP3, 0x80, 0x0 ;  /* 0x000000000000781c */ /* 0x000fe80003f0f038 */
[C---:B---3--:R-:W-:Y:S07]  /*6f10*/  HMMA.16816.F32.BF16 R12, R176.reuse, R184, R12 ;  /* 0x000000b8b00c723c */ /* 0x048fee000004180c */
[----:B------:R-:W-:Y:S01]  /*6f20*/  @P5 LEA.HI.X R195, R195, c[0x0][0x1cc], R190, 0x1, P6 ;  /* 0x00007300c3c35a11 */ /* 0x000fe200030f0cbe */
[C---:B------:R-:W-:Y:S01]  /*6f30*/  HMMA.16816.F32.BF16 R16, R176.reuse, R186, R16 ;  /* 0x000000bab010723c */ /* 0x040fe20000041810 */
[----:B------:R-:W3:Y:S01]  /*6f40*/  LDSM.16.M88.4 R184, [R229+0xe900] ;  /* 0x00e90000e5b8783b */ /* 0x000ee20000000200 */
[----:B------:R-:W-:Y:S02]  /*6f50*/  PLOP3.LUT P5, PT, PT, PT, UP3, 0x80, 0x0 ;  /* 0x000000000000781c */ /* 0x000fe40003faf038 */
[----:B------:R-:W-:Y:S02]  /*6f60*/  @P0 IADD3 R199, P6, R249, UR21, RZ ;  /* 0x00000015f9c70c10 */ /* 0x000fe4000ffde0ff */
[----:B------:R-:W4:Y:S01]  /*6f70*/  LDSM.16.M88.4 R188, [R229+0xf100] ;  /* 0x00f10000e5bc783b */ /* 0x000f220000000200 */
[----:B------:R-:W-:Y:S01]  /*6f80*/  PLOP3.LUT P0, PT, PT, PT, UP3, 0x80, 0x0 ;  /* 0x000000000000781c */ /* 0x000fe20003f0f038 */
[C---:B-1----:R-:W-:Y:S08]  /*6f90*/  HMMA.16816.F32.BF16 R20, R176.reuse, R164, R20 ;  /* 0x000000a4b014723c */ /* 0x042ff00000041814 */
[C---:B------:R-:W-:Y:S01]  /*6fa0*/  HMMA.16816.F32.BF16 R24, R176.reuse, R166, R24 ;  /* 0x000000a6b018723c */ /* 0x040fe20000041818 */
[----:B------:R-:W1:Y:S03]  /*6fb0*/  LDSM.16.M88.4 R164, [R229+0xf900] ;  /* 0x00f90000e5a4783b */ /* 0x000e660000000200 */
[----:B------:R-:W-:Y:S02]  /*6fc0*/  @P5 IADD3.X R202, R248, UR20, RZ, P6, !PT ;  /* 0x00000014f8ca5c10 */ /* 0x000fe4000b7fe4ff */
[C---:B------:R-:W-:Y:S02]  /*6fd0*/  @P0 LEA R198, P6, R199.reuse, c[0x0][0x1c8], 0x1 ;  /* 0x00007200c7c60a11 */ /* 0x040fe400078c08ff */
[C---:B------:R-:W-:Y:S01]  /*6fe0*/  HMMA.16816.F32.BF16 R28, R176.reuse, R168, R28 ;  /* 0x000000a8b01c723c */ /* 0x040fe2000004181c */
[----:B------:R-:W-:Y:S02]  /*6ff0*/  PLOP3.LUT P5, PT, PT, PT, UP3, 0x80, 0x0 ;  /* 0x000000000000781c */ /* 0x000fe40003faf038 */
[----:B------:R-:W-:Y:S05]  /*7000*/  PLOP3.LUT P0, PT, PT, PT, UP3, 0x80, 0x0 ;  /* 0x000000000000781c */ /* 0x000fea0003f0f038 */
[----:B------:R-:W-:Y:S01]  /*7010*/  HMMA.16816.F32.BF16 R32, R176, R170, R32 ;  /* 0x000000aab020723c */ /* 0x000fe20000041820 */
[----:B------:R-:W-:Y:S05]  /*7020*/  LDSM.16.M88.4 R168, [R226+0x1c100] ;  /* 0x01c10000e2a8783b */ /* 0x000fea0000000200 */
[----:B------:R-:W5:Y:S01]  /*7030*/  LDSM.16.M88.4 R176, [R207] ;  /* 0x00000000cfb0783b */ /* 0x000f620000000200 */
[----:B------:R-:W-:Y:S01]  /*7040*/  @P5 LEA.HI.X R199, R199, c[0x0][0x1cc], R202, 0x1, P6 ;  /* 0x00007300c7c75a11 */ /* 0x000fe200030f0cca */
[C---:B--2---:R-:W-:Y:S01]  /*7050*/  HMMA.16816.F32.BF16 R4, R172.reuse, R180, R4 ;  /* 0x000000b4ac04723c */ /* 0x044fe20000041804 */
[----:B------:R-:W-:Y:S04]  /*7060*/  PLOP3.LUT P5, PT, PT, PT, UP3, 0x80, 0x0 ;  /* 0x000000000000781c */ /* 0x000fe80003faf038 */
[----:B------:R-:W-:Y:S01]  /*7070*/  @P0 IADD3 R203, P6, R247, UR21, RZ ;  /* 0x00000015f7cb0c10 */ /* 0x000fe2000ffde0ff */
[----:B------:R-:W-:Y:S01]  /*7080*/  @UP3 UIADD3 UR21, UP0, UR13, UR21, URZ ;  /* 0x000000150d153290 */ /* 0x000fe2000ff1e03f */
[----:B------:R-:W-:Y:S01]  /*7090*/  PLOP3.LUT P0, PT, PT, PT, UP3, 0x80, 0x0 ;  /* 0x000000000000781c */ /* 0x000fe20003f0f038 */
[C---:B------:R-:W-:Y:S01]  /*70a0*/  HMMA.16816.F32.BF16 R8, R172.reuse, R182, R8 ;  /* 0x000000b6ac08723c */ /* 0x040fe20000041808 */
[----:B------:R-:W2:Y:S07]  /*70b0*/  LDSM.16.M88.4 R180, [R206] ;  /* 0x00000000ceb4783b */ /* 0x000eae0000000200 */
[C---:B---3--:R-:W-:Y:S08]  /*70c0*/  HMMA.16816.F32.BF16 R12, R172.reuse, R184, R12 ;  /* 0x000000b8ac0c723c */ /* 0x048ff0000004180c */
[C---:B------:R-:W-:Y:S07]  /*70d0*/  HMMA.16816.F32.BF16 R16, R172.reuse, R186, R16 ;  /* 0x000000baac10723c */ /* 0x040fee0000041810 */
[----:B------:R-:W-:Y:S01]  /*70e0*/  @P5 IADD3.X R186, R246, UR20, RZ, P6, !PT ;  /* 0x00000014f6ba5c10 */ /* 0x000fe2000b7fe4ff */
[C---:B----4-:R-:W-:Y:S01]  /*70f0*/  HMMA.16816.F32.BF16 R20, R172.reuse, R188, R20 ;  /* 0x000000bcac14723c */ /* 0x050fe20000041814 */
[----:B------:R-:W-:Y:S01]  /*7100*/  PLOP3.LUT P5, PT, PT, PT, UP3, 0x80, 0x0 ;  /* 0x000000000000781c */ /* 0x000fe20003faf038 */
[----:B------:R-:W-:Y:S02]  /*7110*/  @UP3 UIADD3.X UR20, UR12, UR20, URZ, UP0, !UPT ;  /* 0x000000140c143290 */ /* 0x000fe400087fe43f */
[C---:B------:R-:W-:Y:S02]  /*7120*/  @P0 LEA R202, P6, R203.reuse, c[0x0][0x1c8], 0x1 ;  /* 0x00007200cbca0a11 */ /* 0x040fe400078c08ff */
[----:B------:R-:W-:Y:S02]  /*7130*/  PLOP3.LUT P0, PT, PT, PT, UP3, 0x80, 0x0 ;  /* 0x000000000000781c */ /* 0x000fe40003f0f038 */
[C---:B------:R-:W-:Y:S01]  /*7140*/  HMMA.16816.F32.BF16 R24, R172.reuse, R190, R24 ;  /* 0x000000beac18723c */ /* 0x040fe20000041818 */
[----:B------:R-:W-:Y:S07]  /*7150*/  LDSM.16.M88.4 R188, [R204] ;  /* 0x00000000ccbc783b */ /* 0x000fee0000000200 */
[C---:B-1----:R-:W-:Y:S04]  /*7160*/  HMMA.16816.F32.BF16 R28, R172.reuse, R164, R28 ;  /* 0x000000a4ac1c723c */ /* 0x042fe8000004181c */
[----:B------:R-:W-:Y:S02]  /*7170*/  @P5 LEA.HI.X R203, R203, c[0x0][0x1cc], R186, 0x1, P6 ;  /* 0x00007300cbcb5a11 */ /* 0x000fe400030f0cba */
[----:B------:R-:W1:Y:S01]  /*7180*/  LDSM.16.M88.4 R184, [R205] ;  /* 0x00000000cdb8783b */ /* 0x000e620000000200 */
[----:B------:R-:W-:Y:S01]  /*7190*/  PLOP3.LUT P5, PT, PT, PT, UP3, 0x80, 0x0 ;  /* 0x000000000000781c */ /* 0x000fe20003faf038 */
[----:B------:R-:W-:Y:S03]  /*71a0*/  HMMA.16816.F32.BF16 R32, R172, R166, R32 ;  /* 0x000000a6ac20723c */ /* 0x000fe60000041820 */
[----:B------:R-:W-:Y:S01]  /*71b0*/  LDSM.16.M88.4 R164, [R225+0x1c100] ;  /* 0x01c10000e1a4783b */ /* 0x000fe20000000200 */
[----:B------:R-:W-:Y:S02]  /*71c0*/  @P0 IADD3 R201, P6, R236, UR21, RZ ;  /* 0x00000015ecc90c10 */ /* 0x000fe4000ffde0ff */
[----:B------:R-:W-:Y:S02]  /*71d0*/  PLOP3.LUT P0, PT, PT, PT, UP3, 0x80, 0x0 ;  /* 0x000000000000781c */ /* 0x000fe40003f0f038 */
[C---:B-----5:R-:W-:Y:S08]  /*71e0*/  HMMA.16816.F32.BF16 R4, R168.reuse, R176, R4 ;  /* 0x000000b0a804723c */ /* 0x060ff00000041804 */
[C---:B------:R-:W-:Y:S01]  /*71f0*/  HMMA.16816.F32.BF16 R8, R168.reuse, R178, R8 ;  /* 0x000000b2a808723c */ /* 0x040fe20000041808 */
[----:B------:R-:W-:Y:S03]  /*7200*/  LDSM.16.M88.4 R176, [R224+0xe900] ;  /* 0x00e90000e0b0783b */ /* 0x000fe60000000200 */
[----:B------:R-:W-:Y:S02]  /*7210*/  @P5 IADD3.X R174, R243, UR20, RZ, P6, !PT ;  /* 0x00000014f3ae5c10 */ /* 0x000fe4000b7fe4ff */
[----:B------:R-:W-:Y:S02]  /*7220*/  PLOP3.LUT P5, PT, PT, PT, UP3, 0x80, 0x0 ;  /* 0x000000000000781c */ /* 0x000fe40003faf038 */
[C---:B--2---:R-:W-:Y:S04]  /*7230*/  HMMA.16816.F32.BF16 R12, R168.reuse, R180, R12 ;  /* 0x000000b4a80c723c */ /* 0x044fe8000004180c */
[C---:B------:R-:W-:Y:S02]  /*7240*/  @P0 LEA R197, P6, R201.reuse, c[0x0][0x1c8], 0x1 ;  /* 0x00007200c9c50a11 */ /* 0x040fe400078c08ff */
[----:B------:R-:W-:Y:S02]  /*7250*/  PLOP3.LUT P0, PT, PT, PT, UP3, 0x80, 0x0 ;  /* 0x000000000000781c */ /* 0x000fe40003f0f038 */
[C---:B------:R-:W-:Y:S01]  /*7260*/  HMMA.16816.F32.BF16 R16, R168.reuse, R182, R16 ;  /* 0x000000b6a810723c */ /* 0x040fe20000041810 */
[----:B------:R-:W-:Y:S07]  /*7270*/  LDSM.16.M88.4 R180, [R224+0xf100] ;  /* 0x00f10000e0b4783b */ /* 0x000fee0000000200 */
[C---:B-1----:R-:W-:Y:S04]  /*7280*/  HMMA.16816.F32.BF16 R20, R168.reuse, R184, R20 ;  /* 0x000000b8a814723c */ /* 0x042fe80000041814 */
[----:B------:R-:W-:Y:S02]  /*7290*/  @P5 LEA.HI.X R201, R201, c[0x0][0x1cc], R174, 0x1, P6 ;  /* 0x00007300c9c95a11 */ /* 0x000fe400030f0cae */
[----:B------:R-:W1:Y:S01]  /*72a0*/  LDSM.16.M88.4 R172, [R224+0xe100] ;  /* 0x00e10000e0ac783b */ /* 0x000e620000000200 */
[----:B------:R-:W-:Y:S01]  /*72b0*/  @P0 IADD3 R192, P6, R251, UR21, RZ ;  /* 0x00000015fbc00c10 */ /* 0x000fe2000ffde0ff */
[C---:B------:R-:W-:Y:S01]  /*72c0*/  HMMA.16816.F32.BF16 R24, R168.reuse, R186, R24 ;  /* 0x000000baa818723c */ /* 0x040fe20000041818 */
[----:B------:R-:W-:Y:S02]  /*72d0*/  PLOP3.LUT P0, PT, PT, PT, UP3, 0x80, 0x0 ;  /* 0x000000000000781c */ /* 0x000fe40003f0f038 */
[----:B------:R-:W-:Y:S05]  /*72e0*/  PLOP3.LUT P5, PT, PT, PT, UP3, 0x80, 0x0 ;  /* 0x000000000000781c */ /* 0x000fea0003faf038 */
[C---:B------:R-:W-:Y:S08]  /*72f0*/  HMMA.16816.F32.BF16 R28, R168.reuse, R188, R28 ;  /* 0x000000bca81c723c */ /* 0x040ff0000004181c */
[----:B------:R-:W-:Y:S01]  /*7300*/  HMMA.16816.F32.BF16 R32, R168, R190, R32 ;  /* 0x000000bea820723c */ /* 0x000fe20000041820 */
[----:B------:R-:W2:Y:S03]  /*7310*/  LDSM.16.M88.4 R168, [R224+0xf900] ;  /* 0x00f90000e0a8783b */ /* 0x000ea60000000200 */
[----:B------:R-:W-:Y:S02]  /*7320*/  @P5 IADD3.X R187, R250, UR20, RZ, P6, !PT ;  /* 0x00000014fabb5c10 */ /* 0x000fe4000b7fe4ff */
[C---:B------:R-:W-:Y:S02]  /*7330*/  @P0 LEA R186, P6, R192.reuse, c[0x0][0x1c8], 0x1 ;  /* 0x00007200c0ba0a11 */ /* 0x040fe400078c08ff */
[----:B------:R-:W-:Y:S02]  /*7340*/  PLOP3.LUT P5, PT, PT, PT, UP3, 0x80, 0x0 ;  /* 0x000000000000781c */ /* 0x000fe40003faf038 */
[----:B------:R-:W-:Y:S11]  /*7350*/  PLOP3.LUT P0, PT, PT, PT, UP3, 0x80, 0x0 ;  /* 0x000000000000781c */ /* 0x000ff60003f0f038 */
[----:B------:R-:W-:Y:S01]  /*7360*/  @P5 LEA.HI.X R187, R192, c[0x0][0x1cc], R187, 0x1, P6 ;  /* 0x00007300c0bb5a11 */ /* 0x000fe200030f0cbb */
[C---:B-1----:R-:W-:Y:S01]  /*7370*/  HMMA.16816.F32.BF16 R4, R164.reuse, R172, R4 ;  /* 0x000000aca404723c */ /* 0x042fe20000041804 */
[----:B------:R-:W-:Y:S04]  /*7380*/  PLOP3.LUT P5, PT, PT, PT, UP3, 0x80, 0x0 ;  /* 0x000000000000781c */ /* 0x000fe80003faf038 */
[----:B------:R-:W-:Y:S02]  /*7390*/  @P0 IADD3 R185, P6, R249, UR21, RZ ;  /* 0x00000015f9b90c10 */ /* 0x000fe4000ffde0ff */
[----:B------:R-:W-:Y:S01]  /*73a0*/  PLOP3.LUT P0, PT, PT, PT, UP3, 0x80, 0x0 ;  /* 0x000000000000781c */ /* 0x000fe20003f0f038 */
[C---:B------:R-:W-:Y:S01]  /*73b0*/  HMMA.16816.F32.BF16 R8, R164.reuse, R174, R8 ;  /* 0x000000aea408723c */ /* 0x040fe20000041808 */
[----:B------:R-:W-:Y:S07]  /*73c0*/  LDSM.16.M88.4 R172, [R216+0x6800] ;  /* 0x00680000d8ac783b */ /* 0x000fee0000000200 */
[C---:B------:R-:W-:Y:S04]  /*73d0*/  HMMA.16816.F32.BF16 R12, R164.reuse, R176, R12 ;  /* 0x000000b0a40c723c */ /* 0x040fe8000004180c */
[C---:B------:R-:W-:Y:S02]  /*73e0*/  @P0 LEA R190, P0, R185.reuse, c[0x0][0x1c8], 0x1 ;  /* 0x00007200b9be0a11 */ /* 0x040fe400078008ff */
[----:B------:R-:W-:Y:S02]  /*73f0*/  @P5 IADD3.X R191, R248, UR20, RZ, P6, !PT ;  /* 0x00000014f8bf5c10 */ /* 0x000fe4000b7fe4ff */
[C---:B------:R-:W-:Y:S01]  /*7400*/  HMMA.16816.F32.BF16 R16, R164.reuse, R178, R16 ;  /* 0x000000b2a410723c */ /* 0x040fe20000041810 */
[----:B------:R-:W-:Y:S01]  /*7410*/  LDSM.16.M88.4 R176, [R216+0x7000] ;  /* 0x00700000d8b0783b */ /* 0x000fe20000000200 */
[----:B------:R-:W-:Y:S02]  /*7420*/  PLOP3.LUT P5, PT, PT, PT, UP3, 0x80, 0x0 ;  /* 0x000000000000781c */ /* 0x000fe40003faf038 */
[----:B------:R-:W-:Y:S04]  /*7430*/  PLOP3.LUT P6, PT, PT, PT, UP3, 0x80, 0x0 ;  /* 0x000000000000781c */ /* 0x000fe80003fcf038 */
[C---:B------:R-:W-:Y:S07]  /*7440*/  HMMA.16816.F32.BF16 R20, R164.reuse, R180, R20 ;  /* 0x000000b4a414723c */ /* 0x040fee0000041814 */
[----:B------:R-:W-:Y:S01]  /*7450*/  @P5 LEA.HI.X R191, R185, c[0x0][0x1cc], R191, 0x1, P0 ;  /* 0x00007300b9bf5a11 */ /* 0x000fe200000f0cbf */
[C---:B------:R-:W-:Y:S01]  /*7460*/  HMMA.16816.F32.BF16 R24, R164.reuse, R182, R24 ;  /* 0x000000b6a418723c */ /* 0x040fe20000041818 */
[----:B------:R-:W-:Y:S01]  /*7470*/  LDSM.16.M88.4 R180, [R216+0x7800] ;  /* 0x00780000d8b4783b */ /* 0x000fe20000000200 */
[----:B------:R-:W-:Y:S02]  /*7480*/  PLOP3.LUT P5, PT, PT, PT, UP3, 0x80, 0x0 ;  /* 0x000000000000781c */ /* 0x000fe40003faf038 */
[----:B------:R-:W-:Y:S02]  /*7490*/  PLOP3.LUT P0, PT, PT, PT, UP3, 0x80, 0x0 ;  /* 0x000000000000781c */ /* 0x000fe40003f0f038 */
[----:B------:R-:W-:Y:S02]  /*74a0*/  @P6 IADD3 R189, P6, R247, UR21, RZ ;  /* 0x00000015f7bd6c10 */ /* 0x000fe4000ffde0ff */
[C---:B--2---:R-:W-:Y:S08]  /*74b0*/  HMMA.16816.F32.BF16 R28, R164.reuse, R168, R28 ;  /* 0x000000a8a41c723c */ /* 0x044ff0000004181c */
[----:B------:R-:W-:Y:S01]  /*74c0*/  HMMA.16816.F32.BF16 R32, R164, R170, R32 ;  /* 0x000000aaa420723c */ /* 0x000fe20000041820 */
[----:B------:R-:W-:Y:S03]  /*74d0*/  LDSM.16.M88.4 R164, [R223+0x1c100] ;  /* 0x01c10000dfa4783b */ /* 0x000fe60000000200 */
[----:B------:R-:W-:Y:S01]  /*74e0*/  @P0 IMAD.MOV.U32 R192, RZ, RZ, R0 ;  /* 0x000000ffffc00224 */ /* 0x000fe200078e0000 */
[----:B------:R-:W-:Y:S01]  /*74f0*/  PLOP3.LUT P0, PT, PT, PT, UP3, 0x80, 0x0 ;  /* 0x000000000000781c */ /* 0x000fe20003f0f038 */
[----:B------:R-:W1:Y:S02]  /*7500*/  LDSM.16.M88.4 R168, [R216+0x6000] ;  /* 0x00600000d8a8783b */ /* 0x000e640000000200 */
[----:B------:R-:W-:Y:S04]  /*7510*/  DEPBAR.LE SB0, 0x0 ;  /* 0x000080000000791a */ /* 0x000fe80000000000 */
[----:B------:R-:W-:Y:S06]  /*7520*/  BAR.SYNC.DEFER_BLOCKING 0x0 ;  /* 0x0000000000007b1d */ /* 0x000fec0000010000 */
[----:B------:R-:W-:Y:S01]  /*7530*/  @P0 IADD3.X R0, R246, UR20, RZ, P6, !PT ;  /* 0x00000014f6000c10 */ /* 0x000fe2000b7fe4ff */
[----:B------:R-:W-:Y:S01]  /*7540*/  USHF.L.U32 UR20, UR14, 0x6, URZ ;  /* 0x000000060e147899 */ /* 0x000fe2000800063f */
[----:B------:R-:W-:Y:S02]  /*7550*/  PLOP3.LUT P0, PT, PT, PT, UP3, 0x80, 0x0 ;  /* 0x000000000000781c */ /* 0x000fe40003f0f038 */
[----:B------:R-:W-:Y:S02]  /*7560*/  PLOP3.LUT P6, PT, PT, PT, UP3, 0x80, 0x0 ;  /* 0x000000000000781c */ /* 0x000fe40003fcf038 */
[----:B------:R-:W-:Y:S01]  /*7570*/  PLOP3.LUT P6, PT, PT, PT, UP3, 0x80, 0x0 ;  /* 0x000000000000781c */ /* 0x000fe20003fcf038 */
[----:B------:R-:W-:Y:S01]  /*7580*/  @!PT LDS RZ, [RZ] ;  /* 0x00000000fffff984 */ /* 0x000fe20000000800 */
[----:B------:R-:W-:Y:S01]  /*7590*/  @!PT LDS RZ, [RZ] ;  /* 0x00000000fffff984 */ /* 0x000fe20000000800 */
[----:B------:R-:W-:Y:S01]  /*75a0*/  @!PT LDS RZ, [RZ] ;  /* 0x00000000fffff984 */ /* 0x000fe20000000800 */
[----:B------:R2:W-:Y:S01]  /*75b0*/  @P5 LDGSTS.E.BYPASS.LTC128B.128 [R231+0x8100], [R192.64], !P4 ;  /* 0x08100000c0e75fae */ /* 0x0005e2000e101d52 */
[----:B------:R-:W-:Y:S01]  /*75c0*/  PLOP3.LUT P5, PT, PT, PT, UP3, 0x80, 0x0 ;  /* 0x000000000000781c */ /* 0x000fe20003faf038 */
[C---:B-1----:R-:W-:Y:S11]  /*75d0*/  HMMA.16816.F32.BF16 R4, R164.reuse, R168, R4 ;  /* 0x000000a8a404723c */ /* 0x042ff60000041804 */
[----:B------:R-:W-:Y:S01]  /*75e0*/  @!UPT UIADD3 URZ, URZ, URZ, URZ ;  /* 0x0000003f3f3ff290 */ /* 0x000fe2000fffe03f */
[C---:B------:R-:W-:Y:S01]  /*75f0*/  @P5 LEA R185, P5, R189.reuse, c[0x0][0x1c8], 0x1 ;  /* 0x00007200bdb95a11 */ /* 0x040fe200078a08ff */
[C---:B------:R-:W-:Y:S08]  /*7600*/  HMMA.16816.F32.BF16 R8, R164.reuse, R170, R8 ;  /* 0x000000aaa408723c */ /* 0x040ff00000041808 */
[C---:B------:R-:W-:Y:S04]  /*7610*/  HMMA.16816.F32.BF16 R12, R164.reuse, R172, R12 ;  /* 0x000000aca40c723c */ /* 0x040fe8000004180c */
[----:B------:R-:W-:Y:S01]  /*7620*/  @P0 LEA.HI.X R0, R189, c[0x0][0x1cc], R0, 0x1, P5 ;  /* 0x00007300bd000a11 */ /* 0x000fe200028f0c00 */
[----:B--2---:R-:W-:Y:S01]  /*7630*/  IMAD.MOV.U32 R193, RZ, RZ, R233 ;  /* 0x000000ffffc17224 */ /* 0x004fe200078e00e9 */
[----:B------:R-:W-:Y:S02]  /*7640*/  PLOP3.LUT P5, PT, PT, PT, UP3, 0x80, 0x0 ;  /* 0x000000000000781c */ /* 0x000fe40003faf038 */
[----:B------:R-:W-:Y:S01]  /*7650*/  PLOP3.LUT P0, PT, PT, PT, UP3, 0x80, 0x0 ;  /* 0x000000000000781c */ /* 0x000fe20003f0f038 */
[C---:B------:R-:W-:Y:S01]  /*7660*/  HMMA.16816.F32.BF16 R16, R164.reuse, R174, R16 ;  /* 0x000000aea410723c */ /* 0x040fe20000041810 */
[----:B------:R-:W-:Y:S07]  /*7670*/  PLOP3.LUT P0, PT, PT, PT, UP3, 0x80, 0x0 ;  /* 0x000000000000781c */ /* 0x000fee0003f0f038 */
[C---:B------:R-:W-:Y:S02]  /*7680*/  HMMA.16816.F32.BF16 R20, R164.reuse, R176, R20 ;  /* 0x000000b0a414723c */ /* 0x040fe40000041814 */
[----:B------:R1:W-:Y:S01]  /*7690*/  @P5 LDGSTS.E.BYPASS.LTC128B.128 [R231+0xa100], [R194.64], !P3 ;  /* 0x0a100000c2e75fae */ /* 0x0003e2000d901d52 */
[----:B------:R-:W-:Y:S02]  /*76a0*/  PLOP3.LUT P5, PT, PT, PT, UP3, 0x80, 0x0 ;  /* 0x000000000000781c */ /* 0x000fe40003faf038 */
[----:B------:R-:W-:Y:S02]  /*76b0*/  PLOP3.LUT P5, PT, PT, PT, UP3, 0x80, 0x0 ;  /* 0x000000000000781c */ /* 0x000fe40003faf038 */
[----:B------:R2:W-:Y:S01]  /*76c0*/  @P6 LDGSTS.E.BYPASS.LTC128B.128 [R231+0xc100], [R198.64], !P2 ;  /* 0x0c100000c6e76fae */ /* 0x0005e2000d101d52 */
[----:B------:R-:W-:Y:S01]  /*76d0*/  PLOP3.LUT P6, PT, PT, PT, UP3, 0x80, 0x0 ;  /* 0x000000000000781c */ /* 0x000fe20003fcf038 */
[C---:B------:R-:W-:Y:S03]  /*76e0*/  HMMA.16816.F32.BF16 R24, R164.reuse, R178, R24 ;  /* 0x000000b2a418723c */ /* 0x040fe60000041818 */
[----:B------:R2:W-:Y:S01]  /*76f0*/  @P0 LDGSTS.E.BYPASS.LTC128B.128 [R231+0xe100], [R202.64], !P1 ;  /* 0x0e100000cae70fae */ /* 0x0005e2000c901d52 */
[----:B------:R-:W-:Y:S02]  /*7700*/  PLOP3.LUT P0, PT, PT, PT, UP3, 0x80, 0x0 ;  /* 0x000000000000781c */ /* 0x000fe40003f0f038 */
[----:B------:R-:W-:Y:S02]  /*7710*/  PLOP3.LUT P0, PT, PT, PT, UP3, 0x80, 0x0 ;  /* 0x000000000000781c */ /* 0x000fe40003f0f038 */
[----:B------:R-:W-:Y:S01]  /*7720*/  PLOP3.LUT P0, PT, PT, PT, UP3, 0x80, 0x0 ;  /* 0x000000000000781c */ /* 0x000fe20003f0f038 */
[C---:B------:R-:W-:Y:S03]  /*7730*/  HMMA.16816.F32.BF16 R28, R164.reuse, R180, R28 ;  /* 0x000000b4a41c723c */ /* 0x040fe6000004181c */
[----:B------:R-:W-:Y:S01]  /*7740*/  @P6 IMAD.MOV.U32 R200, RZ, RZ, R197 ;  /* 0x000000ffffc86224 */ /* 0x000fe200078e00c5 */
[----:B------:R-:W-:Y:S04]  /*7750*/  PLOP3.LUT P6, PT, PT, PT, UP3, 0x80, 0x0 ;  /* 0x000000000000781c */ /* 0x000fe80003fcf038 */
[----:B------:R2:W-:Y:S01]  /*7760*/  @P5 LDGSTS.E.BYPASS.LTC128B.128 [R231+0x9100], [R200.64], !P4 ;  /* 0x09100000c8e75fae */ /* 0x0005e2000e101d52 */
[----:B------:R-:W-:Y:S01]  /*7770*/  PLOP3.LUT P5, PT, PT, PT, UP2, 0x80, 0x0 ;  /* 0x000000000000781c */ /* 0x000fe20003faf028 */
[----:B------:R-:W-:Y:S07]  /*7780*/  HMMA.16816.F32.BF16 R32, R164, R182, R32 ;  /* 0x000000b6a420723c */ /* 0x000fee0000041820 */
[----:B------:R3:W-:Y:S01]  /*7790*/  @P6 LDGSTS.E.BYPASS.LTC128B.128 [R231+0xb100], [R186.64], !P3 ;  /* 0x0b100000bae76fae */ /* 0x0007e2000d901d52 */
[----:B------:R-:W-:Y:S04]  /*77a0*/  PLOP3.LUT P6, PT, PT, PT, UP3, 0x80, 0x0 ;  /* 0x000000000000781c */ /* 0x000fe80003fcf038 */
[----:B------:R-:W-:Y:S01]  /*77b0*/  @P5 IMAD.MOV.U32 R193, RZ, RZ, R245 ;  /* 0x000000ffffc15224 */ /* 0x000fe200078e00f5 */
[----:B------:R-:W-:Y:S04]  /*77c0*/  PLOP3.LUT P5, PT, PT, PT, UP3, 0x80, 0x0 ;  /* 0x000000000000781c */ /* 0x000fe80003faf038 */
[----:B-1----:R-:W1:Y:S05]  /*77d0*/  SHFL.IDX PT, R194, R193, RZ, 0x1c1f ;  /* 0x001c1fffc1c27589 */ /* 0x002e6a00000e0000 */
[----:B------:R4:W-:Y:S04]  /*77e0*/  @P6 LDGSTS.E.BYPASS.LTC128B.128 [R231+0xd100], [R190.64], !P2 ;  /* 0x0d100000bee76fae */ /* 0x0009e8000d101d52 */
[----:B----4-:R-:W-:Y:S02]  /*77f0*/  @P5 IMAD.MOV.U32 R190, RZ, RZ, R185 ;  /* 0x000000ffffbe5224 */ /* 0x010fe400078e00b9 */
[----:B------:R-:W-:Y:S02]  /*7800*/  @P5 IMAD.MOV.U32 R191, RZ, RZ, R0 ;  /* 0x000000ffffbf5224 */ /* 0x000fe400078e0000 */
[----:B------:R-:W-:Y:S02]  /*7810*/  IMAD.U32 R0, RZ, RZ, UR20 ;  /* 0x00000014ff007e24 */ /* 0x000fe4000f8e00ff */
[----:B------:R-:W-:Y:S01]  /*7820*/  IMAD.U32 R185, RZ, RZ, UR16 ;  /* 0x00000010ffb97e24 */ /* 0x000fe2000f8e00ff */
[----:B------:R4:W-:Y:S01]  /*7830*/  @P0 LDGSTS.E.BYPASS.LTC128B.128 [R231+0xf100], [R190.64], !P1 ;  /* 0x0f100000bee70fae */ /* 0x0009e2000c901d52 */
[----:B------:R-:W-:Y:S02]  /*7840*/  PLOP3.LUT P0, PT, PT, PT, UP1, 0x40, 0x0 ;  /* 0x000000000000781c */ /* 0x000fe40003f0e818 */
[----:B---3--:R-:W-:Y:S02]  /*7850*/  IADD3 R186, -R240, 0x1, -R0 ;  /* 0x00000001f0ba7810 */ /* 0x008fe40007ffe900 */
[----:B------:R-:W0:Y:S02]  /*7860*/  LDGDEPBAR ;  /* 0x00000000000079af */ /* 0x000e240000000000 */
[----:B------:R-:W-:Y:S04]  /*7870*/  IADD3 R185, -R185, UR9, R186 ;  /* 0x00000009b9b97c10 */ /* 0x000fe8000fffe1ba */
[C---:B------:R-:W-:Y:S02]  /*7880*/  IADD3 R187, R185.reuse, c[0x0][0x328], RZ ;  /* 0x0000ca00b9bb7a10 */ /* 0x040fe40007ffe0ff */
[----:B------:R-:W-:Y:S03]  /*7890*/  IADD3 R185, R185, UR15, RZ ;  /* 0x0000000fb9b97c10 */ /* 0x000fe6000fffe0ff */
[--C-:B-1----:R-:W-:Y:S02]  /*78a0*/  IMAD.IADD R195, R187, 0x1, R194.reuse ;  /* 0x00000001bbc37824 */ /* 0x102fe400078e02c2 */
[----:B----4-:R-:W-:Y:S01]  /*78b0*/  IMAD.IADD R191, R185, 0x1, R194 ;  /* 0x00000001b9bf7824 */ /* 0x010fe200078e02c2 */
[----:B------:R-:W-:-:S05]  /*78c0*/  @P0 BRA `(.L_x_963) ;  /* 0x0000019000000947 */ /* 0x000fca0003800000 */
[----:B--2---:R-:W-:Y:S01]  /*78d0*/  IMAD.U32 R165, RZ, RZ, UR16 ;  /* 0x00000010ffa57e24 */ /* 0x004fe2000f8e00ff */
        /* <DEDUP_REMOVED lines=13> */
.L_x_965:
[----:B------:R-:W-:Y:S04]  /*79b0*/  MOV R164, c[0x0][0x32c] ;  /* 0x0000cb0000a47a02 */ /* 0x000fe80000000f00 */
[----:B------:R-:W-:Y:S11]  /*79c0*/  ISETP.NE.AND P0, PT, R164, 0x1, PT ;  /* 0x00000001a400780c */ /* 0x000ff60003f05270 */
[----:B------:R-:W-:Y:S02]  /*79d0*/  @!UPT UIADD3 URZ, URZ, URZ, URZ ;  /* 0x0000003f3f3ff290 */ /* 0x000fe4000fffe03f */
[----:B------:R-:W-:Y:S05]  /*79e0*/  @P0 IMAD.HI.U32 R164, R165, c[0x0][0x330], RZ ;  /* 0x0000cc00a5a40a27 */ /* 0x000fea00078e00ff */
[----:B------:R-:W-:Y:S02]  /*79f0*/  @P0 SHF.R.U32.HI R165, RZ, c[0x0][0x334], R164 ;  /* 0x0000cd00ffa50a19 */ /* 0x000fe400000116a4 */
.L_x_966:
[----:B------:R-:W-:Y:S05]  /*7a00*/  BSYNC B0 ;  /* 0x0000000000007941 */ /* 0x000fea0003800000 */
.L_x_964:
[----:B------:R-:W-:Y:S04]  /*7a10*/  IMAD R165, R165, c[0x0][0x32c], -R0 ;  /* 0x0000cb00a5a57a24 */ /* 0x000fe800078e0a00 */
[----:B------:R-:W-:Y:S05]  /*7a20*/  IMAD.IADD R166, R165, 0x1, -R240 ;  /* 0x00000001a5a67824 */ /* 0x000fea00078e0af0 */
[----:B------:R-:W-:Y:S02]  /*7a30*/  IADD3 R164, R166, c[0x0][0x32c], RZ ;  /* 0x0000cb00a6a47a10 */ /* 0x000fe40007ffe0ff */
[----:B------:R-:W-:Y:S02]  /*7a40*/  IMNMX R191, R191, R166, !PT ;  /* 0x000000a6bfbf7217 */ /* 0x000fe40007800200 */
[----:B------:R-:W-:Y:S02]  /*7a50*/  IMNMX R195, R195, R164, PT ;  /* 0x000000a4c3c37217 */ /* 0x000fe40003800200 */
.L_x_963:
[----:B--2---:R-:W-:Y:S06]  /*7a60*/  UISETP.GT.AND UP0, UPT, UR14, -0x1, UPT ;  /* 0xffffffff0e00788c */ /* 0x004fec000bf04270 */
[----:B------:R-:W-:Y:S02]  /*7a70*/  PLOP3.LUT P0, PT, PT, PT, UP0, 0x80, 0x0 ;  /* 0x000000000000781c */ /* 0x000fe40003f0f008 */
[----:B------:R-:W-:Y:S02]  /*7a80*/  PLOP3.LUT P6, PT, PT, PT, UP0, 0x80, 0x0 ;  /* 0x000000000000781c */ /* 0x000fe40003fcf008 */
[C---:B------:R-:W-:Y:S02]  /*7a90*/  ISETP.GT.AND P0, PT, R191.reuse, RZ, P0 ;  /* 0x000000ffbf00720c */ /* 0x040fe40000704270 */
[----:B------:R-:W-:Y:S02]  /*7aa0*/  ISETP.GT.AND P6, PT, R191, 0x8, P6 ;  /* 0x00000008bf00780c */ /* 0x000fe400037c4270 */
[----:B------:R-:W-:Y:S02]  /*7ab0*/  ISETP.LT.OR P5, PT, R195, 0x1, P0 ;  /* 0x00000001c300780c */ /* 0x000fe400007a1670 */
[----:B------:R-:W-:Y:S02]  /*7ac0*/  PLOP3.LUT P0, PT, PT, PT, UP0, 0x80, 0x0 ;  /* 0x000000000000781c */ /* 0x000fe40003f0f008 */
[----:B------:R-:W-:Y:S02]  /*7ad0*/  FSEL R170, R4, -INF , !P5 ;  /* 0xff80000004aa7808 */ /* 0x000fe40006800000 */
[----:B------:R-:W-:Y:S01]  /*7ae0*/  ISETP.GT.AND P0, PT, R191, 0x1, P0 ;  /* 0x00000001bf00780c */ /* 0x000fe20000704270 */
[----:B------:R-:W1:Y:S01]  /*7af0*/  SHFL.IDX PT, R4, R193, 0x1, 0x1c1f ;  /* 0x003c1f00c1047f89 */ /* 0x000e6200000e0000 */
[----:B------:R-:W-:Y:S02]  /*7b00*/  PLOP3.LUT P5, PT, PT, PT, UP0, 0x80, 0x0 ;  /* 0x000000000000781c */ /* 0x000fe40003faf008 */
[----:B------:R-:W-:Y:S02]  /*7b10*/  ISETP.LT.OR P0, PT, R195, 0x2, P0 ;  /* 0x00000002c300780c */ /* 0x000fe40000701670 */
[----:B------:R-:W-:Y:S02]  /*7b20*/  ISETP.GT.AND P5, PT, R191, 0x9, P5 ;  /* 0x00000009bf00780c */ /* 0x000fe40002fa4270 */
[----:B------:R-:W-:Y:S02]  /*7b30*/  FSEL R168, R5, -INF , !P0 ;  /* 0xff80000005a87808 */ /* 0x000fe40004000000 */
[----:B------:R-:W-:Y:S02]  /*7b40*/  PLOP3.LUT P0, PT, PT, PT, UP0, 0x80, 0x0 ;  /* 0x000000000000781c */ /* 0x000fe40003f0f008 */
[----:B------:R-:W-:Y:S02]  /*7b50*/  ISETP.LT.OR P6, PT, R195, 0x9, P6 ;  /* 0x00000009c300780c */ /* 0x000fe400037c1670 */
[----:B------:R-:W-:Y:S02]  /*7b60*/  ISETP.GT.AND P0, PT, R191, 0x10, P0 ;  /* 0x00000010bf00780c */ /* 0x000fe40000704270 */
[C---:B------:R-:W-:Y:S02]  /*7b70*/  ISETP.LT.OR P5, PT, R195.reuse, 0xa, P5 ;  /* 0x0000000ac300780c */ /* 0x040fe40002fa1670 */
[----:B------:R-:W-:Y:S02]  /*7b80*/  ISETP.LT.OR P0, PT, R195, 0x11, P0 ;  /* 0x00000011c300780c */ /* 0x000fe40000701670 */
[----:B------:R-:W-:Y:S02]  /*7b90*/  FSEL R166, R8, -INF , !P6 ;  /* 0xff80000008a67808 */ /* 0x000fe40007000000 */
[----:B------:R-:W-:Y:S02]  /*7ba0*/  FSEL R186, R12, -INF , !P0 ;  /* 0xff8000000cba7808 */ /* 0x000fe40004000000 */
[----:B------:R-:W-:Y:S01]  /*7bb0*/  PLOP3.LUT P0, PT, PT, PT, UP0, 0x80, 0x0 ;  /* 0x000000000000781c */ /* 0x000fe20003f0f008 */
[--C-:B-1----:R-:W-:Y:S01]  /*7bc0*/  IMAD.IADD R187, R187, 0x1, R4.reuse ;  /* 0x00000001bbbb7824 */ /* 0x102fe200078e0204 */
[----:B------:R-:W-:Y:S01]  /*7bd0*/  PLOP3.LUT P6, PT, PT, PT, UP0, 0x80, 0x0 ;  /* 0x000000000000781c */ /* 0x000fe20003fcf008 */
[----:B------:R-:W-:Y:S01]  /*7be0*/  IMAD.IADD R185, R185, 0x1, R4 ;  /* 0x00000001b9b97824 */ /* 0x000fe200078e0204 */
        /* <DEDUP_REMOVED lines=43> */
[----:B------:R-:W-:Y:S01]  /*7ea0*/  FSEL R174, R33, -INF , !P5 ;  /* 0xff80000021ae7808 */ /* 0x000fe20006800000 */
        /* <DEDUP_REMOVED lines=15> */
.L_x_969:
[----:B------:R-:W-:Y:S04]  /*7fa0*/  MOV R4, c[0x0][0x32c] ;  /* 0x0000cb0000047a02 */ /* 0x000fe80000000f00 */
[----:B------:R-:W-:Y:S11]  /*7fb0*/  ISETP.NE.AND P0, PT, R4, 0x1, PT ;  /* 0x000000010400780c */ /* 0x000ff60003f05270 */
[----:B------:R-:W-:Y:S02]  /*7fc0*/  @!UPT UIADD3 URZ, URZ, URZ, URZ ;  /* 0x0000003f3f3ff290 */ /* 0x000fe4000fffe03f */
[----:B------:R-:W-:Y:S05]  /*7fd0*/  @P0 IMAD.HI.U32 R4, R5, c[0x0][0x330], RZ ;  /* 0x0000cc0005040a27 */ /* 0x000fea00078e00ff */
[----:B------:R-:W-:Y:S02]  /*7fe0*/  @P0 SHF.R.U32.HI R5, RZ, c[0x0][0x334], R4 ;  /* 0x0000cd00ff050a19 */ /* 0x000fe40000011604 */
.L_x_970:
[----:B------:R-:W-:Y:S05]  /*7ff0*/  BSYNC B0 ;  /* 0x0000000000007941 */ /* 0x000fea0003800000 */
.L_x_968:
[----:B------:R-:W-:Y:S04]  /*8000*/  IMAD R0, R5, c[0x0][0x32c], -R0 ;  /* 0x0000cb0005007a24 */ /* 0x000fe800078e0a00 */
[----:B------:R-:W-:Y:S05]  /*8010*/  IMAD.IADD R4, R0, 0x1, -R240 ;  /* 0x0000000100047824 */ /* 0x000fea00078e0af0 */
[----:B------:R-:W-:Y:S02]  /*8020*/  IADD3 R0, R4, c[0x0][0x32c], RZ ;  /* 0x0000cb0004007a10 */ /* 0x000fe40007ffe0ff */
[----:B------:R-:W-:Y:S02]  /*8030*/  IMNMX R185, R185, R4, !PT ;  /* 0x00000004b9b97217 */ /* 0x000fe40007800200 */
[----:B------:R-:W-:Y:S02]  /*8040*/  IMNMX R187, R187, R0, PT ;  /* 0x00000000bbbb7217 */ /* 0x000fe40003800200 */
.L_x_967:
[----:B------:R-:W-:Y:S02]  /*8050*/  FMNMX.FTZ R5, R170, R3, !PT ;  /* 0x00000003aa057209 */ /* 0x000fe40007810000 */
[----:B------:R-:W-:Y:S02]  /*8060*/  PLOP3.LUT P5, PT, PT, PT, UP0, 0x80, 0x0 ;  /* 0x000000000000781c */ /* 0x000fe40003faf008 */
[----:B------:R-:W-:Y:S02]  /*8070*/  FMNMX.FTZ R5, R168, R5, !PT ;  /* 0x00000005a8057209 */ /* 0x000fe40007810000 */
[C---:B------:R-:W-:Y:S02]  /*8080*/  ISETP.GT.AND P5, PT, R185.reuse, RZ, P5 ;  /* 0x000000ffb900720c */ /* 0x040fe40002fa4270 */
[----:B------:R-:W-:Y:S02]  /*8090*/  FMNMX.FTZ R5, R166, R5, !PT ;  /* 0x00000005a6057209 */ /* 0x000fe40007810000 */
[----:B------:R-:W-:Y:S02]  /*80a0*/  PLOP3.LUT P0, PT, PT, PT, UP0, 0x80, 0x0 ;  /* 0x000000000000781c */ /* 0x000fe40003f0f008 */
[----:B------:R-:W-:Y:S02]  /*80b0*/  FMNMX.FTZ R5, R8, R5, !PT ;  /* 0x0000000508057209 */ /* 0x000fe40007810000 */
[----:B------:R-:W-:Y:S02]  /*80c0*/  ISETP.GT.AND P0, PT, R185, 0x1, P0 ;  /* 0x00000001b900780c */ /* 0x000fe40000704270 */
[----:B------:R-:W-:Y:S02]  /*80d0*/  FMNMX.FTZ R0, R186, R5, !PT ;  /* 0x00000005ba007209 */ /* 0x000fe40007810000 */
[----:B------:R-:W-:Y:S02]  /*80e0*/  ISETP.LT.OR P5, PT, R187, 0x1, P5 ;  /* 0x00000001bb00780c */ /* 0x000fe40002fa1670 */
[----:B------:R-:W-:Y:S02]  /*80f0*/  FMNMX.FTZ R5, R189, R0, !PT ;  /* 0x00000000bd057209 */ /* 0x000fe40007810000 */
[----:B------:R-:W-:Y:S02]  /*8100*/  ISETP.LT.OR P0, PT, R187, 0x2, P0 ;  /* 0x00000002bb00780c */ /* 0x000fe40000701670 */
[----:B------:R-:W-:Y:S02]  /*8110*/  FMNMX.FTZ R5, R188, R5, !PT ;  /* 0x00000005bc057209 */ /* 0x000fe40007810000 */
[----:B------:R-:W-:Y:S02]  /*8120*/  FSEL R17, R6, -INF , !P5 ;  /* 0xff80000006117808 */ /* 0x000fe40006800000 */
[----:B------:R-:W-:Y:S02]  /*8130*/  FMNMX.FTZ R5, R190, R5, !PT ;  /* 0x00000005be057209 */ /* 0x000fe40007810000 */
[----:B------:R-:W-:Y:S02]  /*8140*/  PLOP3.LUT P6, PT, PT, PT, UP0, 0x80, 0x0 ;  /* 0x000000000000781c */ /* 0x000fe40003fcf008 */
[----:B------:R-:W-:Y:S02]  /*8150*/  PLOP3.LUT P5, PT, PT, PT, UP0, 0x80, 0x0 ;  /* 0x000000000000781c */ /* 0x000fe40003faf008 */
[----:B------:R-:W-:Y:S02]  /*8160*/  FMNMX.FTZ R5, R200, R5, !PT ;  /* 0x00000005c8057209 */ /* 0x000fe40007810000 */
[----:B------:R-:W-:Y:S02]  /*8170*/  FSEL R13, R7, -INF , !P0 ;  /* 0xff800000070d7808 */ /* 0x000fe40004000000 */
[C---:B------:R-:W-:Y:S02]  /*8180*/  ISETP.GT.AND P6, PT, R185.reuse, 0x8, P6 ;  /* 0x00000008b900780c */ /* 0x040fe400037c4270 */
[----:B------:R-:W-:Y:S02]  /*8190*/  ISETP.GT.AND P5, PT, R185, 0x9, P5 ;  /* 0x00000009b900780c */ /* 0x000fe40002fa4270 */
[----:B------:R-:W-:Y:S02]  /*81a0*/  PLOP3.LUT P0, PT, PT, PT, UP0, 0x80, 0x0 ;  /* 0x000000000000781c */ /* 0x000fe40003f0f008 */
[----:B------:R-:W-:Y:S02]  /*81b0*/  FMNMX.FTZ R5, R198, R5, !PT ;  /* 0x00000005c6057209 */ /* 0x000fe40007810000 */
[----:B------:R-:W-:Y:S02]  /*81c0*/  FMNMX.FTZ R0, R17, R2, !PT ;  /* 0x0000000211007209 */ /* 0x000fe40007810000 */
[C---:B------:R-:W-:Y:S02]  /*81d0*/  ISETP.LT.OR P6, PT, R187.reuse, 0x9, P6 ;  /* 0x00000009bb00780c */ /* 0x040fe400037c1670 */
[----:B------:R-:W-:Y:S02]  /*81e0*/  ISETP.LT.OR P5, PT, R187, 0xa, P5 ;  /* 0x0000000abb00780c */ /* 0x000fe40002fa1670 */
[----:B------:R-:W-:Y:S02]  /*81f0*/  ISETP.GT.AND P0, PT, R185, 0x10, P0 ;  /* 0x00000010b900780c */ /* 0x000fe40000704270 */
[----:B------:R-:W-:Y:S02]  /*8200*/  FMNMX.FTZ R5, R196, R5, !PT ;  /* 0x00000005c4057209 */ /* 0x000fe40007810000 */
[----:B------:R-:W-:Y:S02]  /*8210*/  FMNMX.FTZ R0, R13, R0, !PT ;  /* 0x000000000d007209 */ /* 0x000fe40007810000 */
[----:B------:R-:W-:Y:S02]  /*8220*/  FSEL R9, R10, -INF , !P6 ;  /* 0xff8000000a097808 */ /* 0x000fe40007000000 */
[----:B------:R-:W-:Y:S02]  /*8230*/  FSEL R11, R11, -INF , !P5 ;  /* 0xff8000000b0b7808 */ /* 0x000fe40006800000 */
[----:B------:R-:W-:Y:S02]  /*8240*/  ISETP.LT.OR P0, PT, R187, 0x11, P0 ;  /* 0x00000011bb00780c */ /* 0x000fe40000701670 */
[----:B------:R-:W-:Y:S02]  /*8250*/  PLOP3.LUT P6, PT, PT, PT, UP0, 0x80, 0x0 ;  /* 0x000000000000781c */ /* 0x000fe40003fcf008 */
[----:B------:R-:W-:Y:S02]  /*8260*/  PLOP3.LUT P5, PT, PT, PT, UP0, 0x80, 0x0 ;  /* 0x000000000000781c */ /* 0x000fe40003faf008 */
[----:B------:R-:W-:Y:S02]  /*8270*/  FMNMX.FTZ R4, R194, R5, !PT ;  /* 0x00000005c2047209 */ /* 0x000fe40007810000 */
[----:B------:R-:W-:Y:S02]  /*8280*/  FSEL R202, R14, -INF , !P0 ;  /* 0xff8000000eca7808 */ /* 0x000fe40004000000 */
[----:B------:R-:W-:Y:S02]  /*8290*/  FMNMX.FTZ R0, R9, R0, !PT ;  /* 0x0000000009007209 */ /* 0x000fe40007810000 */
[C---:B------:R-:W-:Y:S02]  /*82a0*/  ISETP.GT.AND P6, PT, R185.reuse, 0x11, P6 ;  /* 0x00000011b900780c */ /* 0x040fe400037c4270 */
[----:B------:R-:W-:Y:S02]  /*82b0*/  ISETP.GT.AND P5, PT, R185, 0x18, P5 ;  /* 0x00000018b900780c */ /* 0x000fe40002fa4270 */
[----:B------:R-:W-:Y:S02]  /*82c0*/  PLOP3.LUT P0, PT, PT, PT, UP0, 0x80, 0x0 ;  /* 0x000000000000781c */ /* 0x000fe40003f0f008 */
[----:B------:R-:W-:Y:S02]  /*82d0*/  FMNMX.FTZ R5, R179, R4, !PT ;  /* 0x00000004b3057209 */ /* 0x000fe40007810000 */
[----:B------:R-:W-:Y:S02]  /*82e0*/  FMNMX.FTZ R7, R11, R0, !PT ;  /* 0x000000000b077209 */ /* 0x000fe40007810000 */
[----:B------:R-:W-:Y:S02]  /*82f0*/  ISETP.GT.AND P0, PT, R185, 0x19, P0 ;  /* 0x00000019b900780c */ /* 0x000fe40000704270 */
[C---:B------:R-:W-:Y:S02]  /*8300*/  ISETP.LT.OR P5, PT, R187.reuse, 0x19, P5 ;  /* 0x00000019bb00780c */ /* 0x040fe40002fa1670 */
[C---:B------:R-:W-:Y:S02]  /*8310*/  ISETP.LT.OR P6, PT, R187.reuse, 0x12, P6 ;  /* 0x00000012bb00780c */ /* 0x040fe400037c1670 */
[----:B------:R-:W-:Y:S02]  /*8320*/  FMNMX.FTZ R5, R178, R5, !PT ;  /* 0x00000005b2057209 */ /* 0x000fe40007810000 */
[----:B------:R-:W-:Y:S02]  /*8330*/  FSEL R192, R18, -INF , !P5 ;  /* 0xff80000012c07808 */ /* 0x000fe40006800000 */
[----:B------:R-:W-:Y:S02]  /*8340*/  ISETP.LT.OR P0, PT, R187, 0x1a, P0 ;  /* 0x0000001abb00780c */ /* 0x000fe40000701670 */
[----:B------:R-:W-:Y:S02]  /*8350*/  FSEL R193, R15, -INF , !P6 ;  /* 0xff8000000fc17808 */ /* 0x000fe40007000000 */
[----:B------:R-:W-:Y:S02]  /*8360*/  FMNMX.FTZ R0, R202, R7, !PT ;  /* 0x00000007ca007209 */ /* 0x000fe40007810000 */
[----:B------:R-:W-:Y:S02]  /*8370*/  PLOP3.LUT P5, PT, PT, PT, UP0, 0x80, 0x0 ;  /* 0x000000000000781c */ /* 0x000fe40003faf008 */
[----:B------:R-:W-:Y:S02]  /*8380*/  FMNMX.FTZ R15, R176, R5, !PT ;  /* 0x00000005b00f7209 */ /* 0x000fe40007810000 */
[----:B------:R-:W-:Y:S02]  /*8390*/  FSEL R195, R19, -INF , !P0 ;  /* 0xff80000013c37808 */ /* 0x000fe40004000000 */
[----:B------:R-:W-:Y:S02]  /*83a0*/  ISETP.GT.AND P5, PT, R185, 0x20, P5 ;  /* 0x00000020b900780c */ /* 0x000fe40002fa4270 */
[----:B------:R-:W-:Y:S02]  /*83b0*/  FMNMX.FTZ R7, R193, R0, !PT ;  /* 0x00000000c1077209 */ /* 0x000fe40007810000 */
[----:B------:R-:W-:Y:S02]  /*83c0*/  PLOP3.LUT P0, PT, PT, PT, UP0, 0x80, 0x0 ;  /* 0x000000000000781c */ /* 0x000fe40003f0f008 */
[----:B------:R-:W-:Y:S02]  /*83d0*/  FMNMX.FTZ R5, R174, R15, !PT ;  /* 0x0000000fae057209 */ /* 0x000fe40007810000 */
[----:B------:R-:W-:Y:S02]  /*83e0*/  ISETP.LT.OR P5, PT, R187, 0x21, P5 ;  /* 0x00000021bb00780c */ /* 0x000fe40002fa1670 */
[----:B------:R-:W-:Y:S01]  /*83f0*/  ISETP.GT.AND P0, PT, R185, 0x21, P0 ;  /* 0x00000021b900780c */ /* 0x000fe20000704270 */
[----:B------:R-:W1:Y:S01]  /*8400*/  SHFL.BFLY PT, R0, R5, 0x2, 0x1f ;  /* 0x0c401f0005007f89 */ /* 0x000e6200000e0000 */
[----:B------:R-:W-:Y:S02]  /*8410*/  FMNMX.FTZ R4, R192, R7, !PT ;  /* 0x00000007c0047209 */ /* 0x000fe40007810000 */
[----:B------:R-:W-:Y:S02]  /*8420*/  PLOP3.LUT P6, PT, PT, PT, UP0, 0x80, 0x0 ;  /* 0x000000000000781c */ /* 0x000fe40003fcf008 */
[----:B------:R-:W-:Y:S02]  /*8430*/  FSEL R203, R22, -INF , !P5 ;  /* 0xff80000016cb7808 */ /* 0x000fe40006800000 */
[----:B------:R-:W-:Y:S02]  /*8440*/  ISETP.LT.OR P0, PT, R187, 0x22, P0 ;  /* 0x00000022bb00780c */ /* 0x000fe40000701670 */
[----:B------:R-:W-:Y:S02]  /*8450*/  ISETP.GT.AND P6, PT, R185, 0x28, P6 ;  /* 0x00000028b900780c */ /* 0x000fe400037c4270 */
[----:B------:R-:W-:Y:S02]  /*8460*/  FMNMX.FTZ R4, R195, R4, !PT ;  /* 0x00000004c3047209 */ /* 0x000fe40007810000 */
[----:B------:R-:W-:Y:S02]  /*8470*/  PLOP3.LUT P5, PT, PT, PT, UP0, 0x80, 0x0 ;  /* 0x000000000000781c */ /* 0x000fe40003faf008 */
[----:B------:R-:W-:Y:S02]  /*8480*/  FSEL R201, R23, -INF , !P0 ;  /* 0xff80000017c97808 */ /* 0x000fe40004000000 */
[----:B------:R-:W-:Y:S01]  /*8490*/  FMNMX.FTZ R4, R203, R4, !PT ;  /* 0x00000004cb047209 */ /* 0x000fe20007810000 */
[----:B------:R-:W-:Y:S01]  /*84a0*/  LDSM.16.MT88.4 R20, [R222+0x100] ;  /* 0x00010000de14783b */ /* 0x000fe20000004200 */
[----:B------:R-:W-:Y:S02]  /*84b0*/  ISETP.GT.AND P5, PT, R185, 0x29, P5 ;  /* 0x00000029b900780c */ /* 0x000fe40002fa4270 */
[C---:B------:R-:W-:Y:S02]  /*84c0*/  ISETP.LT.OR P6, PT, R187.reuse, 0x29, P6 ;  /* 0x00000029bb00780c */ /* 0x040fe400037c1670 */
[----:B------:R-:W-:Y:S02]  /*84d0*/  PLOP3.LUT P0, PT, PT, PT, UP0, 0x80, 0x0 ;  /* 0x000000000000781c */ /* 0x000fe40003f0f008 */
[----:B------:R-:W-:Y:S02]  /*84e0*/  FSEL R199, R26, -INF , !P6 ;  /* 0xff8000001ac77808 */ /* 0x000fe40007000000 */
[----:B------:R-:W-:Y:S02]  /*84f0*/  ISETP.LT.OR P5, PT, R187, 0x2a, P5 ;  /* 0x0000002abb00780c */ /* 0x000fe40002fa1670 */
[----:B------:R-:W-:Y:S02]  /*8500*/  ISETP.GT.AND P0, PT, R185, 0x30, P0 ;  /* 0x00000030b900780c */ /* 0x000fe40000704270 */
        /* <DEDUP_REMOVED lines=11> */
[----:B------:R-:W-:Y:S01]  /*85c0*/  PLOP3.LUT P0, PT, PT, PT, UP0, 0x80, 0x0 ;  /* 0x000000000000781c */ /* 0x000fe20003f0f008 */
[----:B------:R-:W-:Y:S01]  /*85d0*/  UISETP.GT.AND UP0, UPT, UR14, UR17, UPT ;  /* 0x000000110e00728c */ /* 0x000fe2000bf04270 */
[----:B------:R-:W-:Y:S01]  /*85e0*/  FSEL R175, R31, -INF , !P6 ;  /* 0xff8000001faf7808 */ /* 0x000fe20007000000 */
[----:B------:R-:W-:Y:S01]  /*85f0*/  UIADD3 UR14, UR14, -0x1, URZ ;  /* 0xffffffff0e0e7890 */ /* 0x000fe2000fffe03f */
[----:B------:R-:W-:Y:S01]  /*8600*/  ISETP.LT.OR P5, PT, R187, 0x39, P5 ;  /* 0x00000039bb00780c */ /* 0x000fe20002fa1670 */
[----:B------:R-:W-:Y:S01]  /*8610*/  LDSM.16.MT88.4 R28, [R221+0x100] ;  /* 0x00010000dd1c783b */ /* 0x000fe20000004200 */
[----:B------:R-:W-:Y:S02]  /*8620*/  FMNMX.FTZ R4, R177, R4, !PT ;  /* 0x00000004b1047209 */ /* 0x000fe40007810000 */
[----:B------:R-:W-:Y:S02]  /*8630*/  ISETP.GT.AND P0, PT, R185, 0x39, P0 ;  /* 0x00000039b900780c */ /* 0x000fe40000704270 */
[----:B------:R-:W-:Y:S02]  /*8640*/  FSEL R173, R34, -INF , !P5 ;  /* 0xff80000022ad7808 */ /* 0x000fe40006800000 */
[----:B------:R-:W-:Y:S04]  /*8650*/  ISETP.LT.OR P0, PT, R187, 0x3a, P0 ;  /* 0x0000003abb00780c */ /* 0x000fe80000701670 */
        /* <DEDUP_REMOVED lines=22> */
[--C-:B------:R-:W-:Y:S02]  /*87c0*/  FFMA.FTZ R176, R176, c[0x0][0x2d0], -R187.reuse ;  /* 0x0000b400b0b07a23 */ /* 0x100fe400000108bb */
[--C-:B------:R-:W-:Y:S01]  /*87d0*/  FFMA.FTZ R186, R186, c[0x0][0x2d0], -R187.reuse ;  /* 0x0000b400baba7a23 */ /* 0x100fe200000108bb */
[----:B------:R-:W2:Y:S01]  /*87e0*/  MUFU.EX2 R3, R6 ;  /* 0x0000000600037308 */ /* 0x000ea20000000800 */
[--C-:B------:R-:W-:Y:S02]  /*87f0*/  FFMA.FTZ R189, R189, c[0x0][0x2d0], -R187.reuse ;  /* 0x0000b400bdbd7a23 */ /* 0x100fe400000108bb */
[--C-:B------:R-:W-:Y:S01]  /*8800*/  FFMA.FTZ R188, R188, c[0x0][0x2d0], -R187.reuse ;  /* 0x0000b400bcbc7a23 */ /* 0x100fe200000108bb */
[----:B-1----:R-:W-:Y:S01]  /*8810*/  FMNMX.FTZ R164, R5, R164, !PT ;  /* 0x000000a405a47209 */ /* 0x002fe20007810000 */
[--C-:B------:R-:W-:Y:S02]  /*8820*/  FFMA.FTZ R191, R190, c[0x0][0x2d0], -R187.reuse ;  /* 0x0000b400bebf7a23 */ /* 0x100fe400000108bb */
[--C-:B------:R-:W-:Y:S01]  /*8830*/  FFMA.FTZ R200, R200, c[0x0][0x2d0], -R187.reuse ;  /* 0x0000b400c8c87a23 */ /* 0x100fe200000108bb */
[C---:B------:R-:W-:Y:S01]  /*8840*/  FSETP.NEU.FTZ.AND P0, PT, R164.reuse, -INF , PT ;  /* 0xff800000a400780b */ /* 0x040fe20003f1d000 */
[----:B------:R-:W-:Y:S01]  /*8850*/  FMUL.FTZ R172, R164, c[0x0][0x2d0] ;  /* 0x0000b400a4ac7a20 */ /* 0x000fe20000410000 */
[----:B------:R-:W1:Y:S01]  /*8860*/  MUFU.EX2 R167, R167 ;  /* 0x000000a700a77308 */ /* 0x000e620000000800 */
[--C-:B------:R-:W-:Y:S01]  /*8870*/  FFMA.FTZ R198, R198, c[0x0][0x2d0], -R187.reuse ;  /* 0x0000b400c6c67a23 */ /* 0x100fe200000108bb */
[----:B------:R-:W-:Y:S01]  /*8880*/  FSEL R5, R164, RZ, P0 ;  /* 0x000000ffa4057208 */ /* 0x000fe20000000000 */
[--C-:B------:R-:W-:Y:S01]  /*8890*/  FFMA.FTZ R196, R196, c[0x0][0x2d0], -R187.reuse ;  /* 0x0000b400c4c47a23 */ /* 0x100fe200000108bb */
[----:B------:R-:W-:Y:S01]  /*88a0*/  FSEL R172, R172, RZ, P0 ;  /* 0x000000ffacac7208 */ /* 0x000fe20000000000 */
[--C-:B------:R-:W-:Y:S01]  /*88b0*/  FFMA.FTZ R194, R194, c[0x0][0x2d0], -R187.reuse ;  /* 0x0000b400c2c27a23 */ /* 0x100fe200000108bb */
        /* <DEDUP_REMOVED lines=21> */
[----:B------:R-:W-:Y:S01]  /*8a10*/  FMUL.FTZ R33, R3, R153 ;  /* 0x0000009903217220 */ /* 0x000fe20000410000 */
[----:B------:R-:W-:Y:S01]  /*8a20*/  MUFU.EX2 R185, R185 ;  /* 0x000000b900b97308 */ /* 0x000fe20000000800 */
[--C-:B------:R-:W-:Y:S02]  /*8a30*/  FFMA.FTZ R177, R177, c[0x0][0x2d0], -R172.reuse ;  /* 0x0000b400b1b17a23 */ /* 0x100fe400000108ac */
[--C-:B------:R-:W-:Y:S01]  /*8a40*/  FFMA.FTZ R175, R175, c[0x0][0x2d0], -R172.reuse ;  /* 0x0000b400afaf7a23 */ /* 0x100fe200000108ac */
        /* <DEDUP_REMOVED lines=9> */
[C---:B------:R-:W-:Y:S01]  /*8ae0*/  FMUL.FTZ R10, R2.reuse, R158 ;  /* 0x0000009e020a7220 */ /* 0x040fe20000410000 */
[----:B------:R-:W-:Y:S01]  /*8af0*/  MUFU.EX2 R183, R183 ;  /* 0x000000b700b77308 */ /* 0x000fe20000000800 */
[C---:B------:R-:W-:Y:S01]  /*8b00*/  FMUL.FTZ R11, R2.reuse, R159 ;  /* 0x0000009f020b7220 */ /* 0x040fe20000410000 */
[----:B------:R-:W-:Y:S01]  /*8b10*/  LDSM.16.MT88.4 R160, [R222+0x4900] ;  /* 0x00490000dea0783b */ /* 0x000fe20000004200 */
[C---:B------:R-:W-:Y:S02]  /*8b20*/  FMUL.FTZ R18, R2.reuse, R138 ;  /* 0x0000008a02127220 */ /* 0x040fe40000410000 */
[C---:B------:R-:W-:Y:S02]  /*8b30*/  FMUL.FTZ R19, R2.reuse, R139 ;  /* 0x0000008b02137220 */ /* 0x040fe40000410000 */
[C---:B------:R-:W-:Y:S02]  /*8b40*/  FMUL.FTZ R26, R2.reuse, R146 ;  /* 0x00000092021a7220 */ /* 0x040fe40000410000 */
[C---:B------:R-:W-:Y:S01]  /*8b50*/  FMUL.FTZ R27, R2.reuse, R147 ;  /* 0x00000093021b7220 */ /* 0x040fe20000410000 */
[----:B------:R-:W1:Y:S01]  /*8b60*/  MUFU.EX2 R182, R182 ;  /* 0x000000b600b67308 */ /* 0x000e620000000800 */
[----:B------:R-:W-:Y:S01]  /*8b70*/  LDSM.16.MT88.4 R136, [R227+0x2100] ;  /* 0x00210000e388783b */ /* 0x000fe20000004200 */
[----:B------:R-:W-:Y:S01]  /*8b80*/  FMUL.FTZ R34, R2, R154 ;  /* 0x0000009a02227220 */ /* 0x000fe20000410000 */
[----:B--2---:R-:W-:Y:S01]  /*8b90*/  F2FP.BF16.PACK_AB R169, R184, R185 ;  /* 0x000000b9b8a9723e */ /* 0x004fe200000010ff */
[C---:B------:R-:W-:Y:S02]  /*8ba0*/  FMUL.FTZ R35, R2.reuse, R155 ;  /* 0x0000009b02237220 */ /* 0x040fe40000410000 */
[C---:B------:R-:W-:Y:S03]  /*8bb0*/  FMUL.FTZ R38, R2.reuse, R38 ;  /* 0x0000002602267220 */ /* 0x040fe60000410000 */
[----:B------:R-:W-:Y:S01]  /*8bc0*/  LDSM.16.MT88.4 R144, [R222+0x900] ;  /* 0x00090000de90783b */ /* 0x000fe20000004200 */
[C---:B------:R-:W-:Y:S01]  /*8bd0*/  FMUL.FTZ R39, R2.reuse, R39 ;  /* 0x0000002702277220 */ /* 0x040fe20000410000 */
[----:B------:R-:W-:Y:S01]  /*8be0*/  MUFU.EX2 R186, R186 ;  /* 0x000000ba00ba7308 */ /* 0x000fe20000000800 */
[C---:B------:R-:W-:Y:S02]  /*8bf0*/  FMUL.FTZ R42, R2.reuse, R42 ;  /* 0x0000002a022a7220 */ /* 0x040fe40000410000 */
[C---:B------:R-:W-:Y:S02]  /*8c00*/  FMUL.FTZ R43, R2.reuse, R43 ;  /* 0x0000002b022b7220 */ /* 0x040fe40000410000 */
[C---:B------:R-:W-:Y:S01]  /*8c10*/  FMUL.FTZ R45, R3.reuse, R45 ;  /* 0x0000002d032d7220 */ /* 0x040fe20000410000 */
[----:B------:R-:W-:Y:S01]  /*8c20*/  LDSM.16.MT88.4 R152, [R227+0x2900] ;  /* 0x00290000e398783b */ /* 0x000fe20000004200 */
[C---:B------:R-:W-:Y:S02]  /*8c30*/  FMUL.FTZ R46, R2.reuse, R46 ;  /* 0x0000002e022e7220 */ /* 0x040fe40000410000 */
[----:B------:R-:W-:Y:S01]  /*8c40*/  FMUL.FTZ R47, R2, R47 ;  /* 0x0000002f022f7220 */ /* 0x000fe20000410000 */
[----:B------:R-:W2:Y:S01]  /*8c50*/  MUFU.EX2 R189, R189 ;  /* 0x000000bd00bd7308 */ /* 0x000ea20000000800 */
[C---:B------:R-:W-:Y:S01]  /*8c60*/  FMUL.FTZ R48, R3.reuse, R48 ;  /* 0x0000003003307220 */ /* 0x040fe20000410000 */
[----:B-1----:R-:W-:Y:S02]  /*8c70*/  F2FP.BF16.PACK_AB R171, R182, R183 ;  /* 0x000000b7b6ab723e */ /* 0x002fe400000010ff */
[----:B------:R-:W-:Y:S01]  /*8c80*/  LDSM.16.MT88.4 R156, [R227+0x4900] ;  /* 0x00490000e39c783b */ /* 0x000fe20000004200 */
[C---:B------:R-:W-:Y:S02]  /*8c90*/  FMUL.FTZ R49, R3.reuse, R49 ;  /* 0x0000003103317220 */ /* 0x040fe40000410000 */
[C---:B------:R-:W-:Y:S02]  /*8ca0*/  FMUL.FTZ R50, R2.reuse, R50 ;  /* 0x0000003202327220 */ /* 0x040fe40000410000 */
[C---:B------:R-:W-:Y:S01]  /*8cb0*/  FMUL.FTZ R51, R2.reuse, R51 ;  /* 0x0000003302337220 */ /* 0x040fe20000410000 */
[C---:B---3--:R-:W-:Y:S01]  /*8cc0*/  HMMA.16816.F32.BF16 R4, R168.reuse, R12, R4 ;  /* 0x0000000ca804723c */ /* 0x048fe20000041804 */
[----:B------:R-:W-:Y:S04]  /*8cd0*/  MUFU.EX2 R188, R188 ;  /* 0x000000bc00bc7308 */ /* 0x000fe80000000800 */
[C---:B------:R-:W-:Y:S02]  /*8ce0*/  FMUL.FTZ R52, R3.reuse, R52 ;  /* 0x0000003403347220 */ /* 0x040fe40000410000 */
[C---:B------:R-:W-:Y:S01]  /*8cf0*/  FMUL.FTZ R12, R3.reuse, R132 ;  /* 0x00000084030c7220 */ /* 0x040fe20000410000 */
[C---:B------:R-:W-:Y:S03]  /*8d00*/  HMMA.16816.F32.BF16 R8, R168.reuse, R14, R8 ;  /* 0x0000000ea808723c */ /* 0x040fe60000041808 */
[----:B------:R-:W-:Y:S01]  /*8d10*/  MUFU.EX2 R191, R191 ;  /* 0x000000bf00bf7308 */ /* 0x000fe20000000800 */
[C---:B------:R-:W-:Y:S02]  /*8d20*/  FMUL.FTZ R13, R3.reuse, R133 ;  /* 0x00000085030d7220 */ /* 0x040fe40000410000 */
[C---:B------:R-:W-:Y:S02]  /*8d30*/  FMUL.FTZ R53, R3.reuse, R53 ;  /* 0x0000003503357220 */ /* 0x040fe40000410000 */
[C---:B------:R-:W-:Y:S04]  /*8d40*/  FMUL.FTZ R14, R2.reuse, R134 ;  /* 0x00000086020e7220 */ /* 0x040fe80000410000 */
[C---:B------:R-:W-:Y:S01]  /*8d50*/  FMUL.FTZ R15, R2.reuse, R135 ;  /* 0x00000087020f7220 */ /* 0x040fe20000410000 */
[----:B------:R-:W-:Y:S01]  /*8d60*/  MUFU.EX2 R200, R200 ;  /* 0x000000c800c87308 */ /* 0x000fe20000000800 */
[----:B------:R-:W1:Y:S01]  /*8d70*/  LDSM.16.MT88.4 R132, [R220+0x100] ;  /* 0x00010000dc84783b */ /* 0x000e620000004200 */
[C---:B------:R-:W-:Y:S02]  /*8d80*/  FMUL.FTZ R54, R2.reuse, R54 ;  /* 0x0000003602367220 */ /* 0x040fe40000410000 */
[C---:B------:R-:W-:Y:S02]  /*8d90*/  FMUL.FTZ R55, R2.reuse, R55 ;  /* 0x0000003702377220 */ /* 0x040fe40000410000 */
[C---:B------:R-:W-:Y:S03]  /*8da0*/  HMMA.16816.F32.BF16 R12, R168.reuse, R20, R12 ;  /* 0x00000014a80c723c */ /* 0x040fe6000004180c */
[C---:B------:R-:W-:Y:S01]  /*8db0*/  FMUL.FTZ R56, R3.reuse, R56 ;  /* 0x0000003803387220 */ /* 0x040fe20000410000 */
[----:B------:R-:W-:Y:S01]  /*8dc0*/  MUFU.EX2 R198, R198 ;  /* 0x000000c600c67308 */ /* 0x000fe20000000800 */
[C---:B------:R-:W-:Y:S02]  /*8dd0*/  FMUL.FTZ R57, R3.reuse, R57 ;  /* 0x0000003903397220 */ /* 0x040fe40000410000 */
[C---:B------:R-:W-:Y:S01]  /*8de0*/  FMUL.FTZ R20, R3.reuse, R140 ;  /* 0x0000008c03147220 */ /* 0x040fe20000410000 */
[C---:B------:R-:W-:Y:S04]  /*8df0*/  HMMA.16816.F32.BF16 R16, R168.reuse, R22, R16 ;  /* 0x00000016a810723c */ /* 0x040fe80000041810 */
[C---:B------:R-:W-:Y:S02]  /*8e00*/  FMUL.FTZ R21, R3.reuse, R141 ;  /* 0x0000008d03157220 */ /* 0x040fe40000410000 */
[C---:B------:R-:W-:Y:S01]  /*8e10*/  FMUL.FTZ R58, R2.reuse, R58 ;  /* 0x0000003a023a7220 */ /* 0x040fe20000410000 */
[----:B------:R-:W-:Y:S01]  /*8e20*/  MUFU.EX2 R196, R196 ;  /* 0x000000c400c47308 */ /* 0x000fe20000000800 */
[C---:B------:R-:W-:Y:S04]  /*8e30*/  FMUL.FTZ R22, R2.reuse, R142 ;  /* 0x0000008e02167220 */ /* 0x040fe80000410000 */
[C---:B------:R-:W-:Y:S02]  /*8e40*/  FMUL.FTZ R23, R2.reuse, R143 ;  /* 0x0000008f02177220 */ /* 0x040fe40000410000 */
[----:B------:R-:W3:Y:S01]  /*8e50*/  LDSM.16.MT88.4 R140, [R222+0x2100] ;  /* 0x00210000de8c783b */ /* 0x000ee20000004200 */
[C---:B------:R-:W-:Y:S02]  /*8e60*/  FMUL.FTZ R59, R2.reuse, R59 ;  /* 0x0000003b023b7220 */ /* 0x040fe40000410000 */
[C---:B------:R-:W-:Y:S01]  /*8e70*/  FMUL.FTZ R60, R3.reuse, R60 ;  /* 0x0000003c033c7220 */ /* 0x040fe20000410000 */
[----:B------:R-:W-:Y:S01]  /*8e80*/  MUFU.EX2 R194, R194 ;  /* 0x000000c200c27308 */ /* 0x000fe20000000800 */
        /* <DEDUP_REMOVED lines=24> */
[----:B------:R-:W4:Y:S03]  /*9010*/  LDSM.16.MT88.4 R136, [R220+0x2100] ;  /* 0x00210000dc88783b */ /* 0x000f260000004200 */
        /* <DEDUP_REMOVED lines=64> */
[C---:B------:R-:W-:Y:S03]  /*9420*/  FMUL.FTZ R113, R3.reuse, R113 ;  /* 0x0000007103717220 */ /* 0x040fe60000410000 */
[C---:B----4-:R-:W-:Y:S03]  /*9430*/  HMMA.16816.F32.BF16 R108, R168.reuse, R136, R108 ;  /* 0x00000088a86c723c */ /* 0x050fe6000004186c */
[C---:B------:R-:W-:Y:S02]  /*9440*/  FMUL.FTZ R114, R2.reuse, R114 ;  /* 0x0000007202727220 */ /* 0x040fe40000410000 */
[C---:B------:R-:W-:Y:S02]  /*9450*/  FMUL.FTZ R115, R2.reuse, R115 ;  /* 0x0000007302737220 */ /* 0x040fe40000410000 */
[C---:B------:R-:W-:Y:S02]  /*9460*/  FMUL.FTZ R116, R3.reuse, R116 ;  /* 0x0000007403747220 */ /* 0x040fe40000410000 */
[----:B------:R-:W-:Y:S03]  /*9470*/  FMUL.FTZ R117, R3, R117 ;  /* 0x0000007503757220 */ /* 0x000fe60000410000 */
[C---:B------:R-:W-:Y:S01]  /*9480*/  HMMA.16816.F32.BF16 R112, R168.reuse, R138, R112 ;  /* 0x0000008aa870723c */ /* 0x040fe20000041870 */
[----:B------:R-:W4:Y:S02]  /*9490*/  LDSM.16.MT88.4 R136, [R227+0x900] ;  /* 0x00090000e388783b */ /* 0x000f240000004200 */
[C---:B------:R-:W-:Y:S02]  /*94a0*/  FMUL.FTZ R118, R2.reuse, R118 ;  /* 0x0000007602767220 */ /* 0x040fe40000410000 */
[----:B------:R-:W-:Y:S02]  /*94b0*/  FMUL.FTZ R119, R2, R119 ;  /* 0x0000007702777220 */ /* 0x000fe40000410000 */
[--C-:B------:R-:W-:Y:S02]  /*94c0*/  FFMA.FTZ R190, R202, c[0x0][0x2d0], -R172.reuse ;  /* 0x0000b400cabe7a23 */ /* 0x100fe400000108ac */
[--C-:B------:R-:W-:Y:S03]  /*94d0*/  FFMA.FTZ R193, R193, c[0x0][0x2d0], -R172.reuse ;  /* 0x0000b400c1c17a23 */ /* 0x100fe600000108ac */
[C---:B---3--:R-:W-:Y:S01]  /*94e0*/  HMMA.16816.F32.BF16 R116, R168.reuse, R140, R116 ;  /* 0x0000008ca874723c */ /* 0x048fe20000041874 */
[----:B------:R-:W-:Y:S02]  /*94f0*/  MUFU.EX2 R190, R190 ;  /* 0x000000be00be7308 */ /* 0x000fe40000000800 */
[--C-:B------:R-:W-:Y:S02]  /*9500*/  FFMA.FTZ R192, R192, c[0x0][0x2d0], -R172.reuse ;  /* 0x0000b400c0c07a23 */ /* 0x100fe400000108ac */
[C---:B------:R-:W-:Y:S02]  /*9510*/  FMUL.FTZ R120, R3.reuse, R120 ;  /* 0x0000007803787220 */ /* 0x040fe40000410000 */
[----:B------:R-:W-:Y:S02]  /*9520*/  FMUL.FTZ R121, R3, R121 ;  /* 0x0000007903797220 */ /* 0x000fe40000410000 */
[C---:B------:R-:W-:Y:S02]  /*9530*/  FMUL.FTZ R122, R2.reuse, R122 ;  /* 0x0000007a027a7220 */ /* 0x040fe40000410000 */
[----:B------:R-:W3:Y:S01]  /*9540*/  MUFU.EX2 R193, R193 ;  /* 0x000000c100c17308 */ /* 0x000ee20000000800 */
[C---:B------:R-:W-:Y:S02]  /*9550*/  FMUL.FTZ R123, R2.reuse, R123 ;  /* 0x0000007b027b7220 */ /* 0x040fe40000410000 */
[--C-:B------:R-:W-:Y:S02]  /*9560*/  FFMA.FTZ R195, R195, c[0x0][0x2d0], -R172.reuse ;  /* 0x0000b400c3c37a23 */ /* 0x100fe400000108ac */
[--C-:B------:R-:W-:Y:S02]  /*9570*/  FFMA.FTZ R202, R203, c[0x0][0x2d0], -R172.reuse ;  /* 0x0000b400cbca7a23 */ /* 0x100fe400000108ac */
[--C-:B------:R-:W-:Y:S01]  /*9580*/  FFMA.FTZ R203, R179, c[0x0][0x2d0], -R187.reuse ;  /* 0x0000b400b3cb7a23 */ /* 0x100fe200000108bb */
[C---:B------:R-:W-:Y:S01]  /*9590*/  HMMA.16816.F32.BF16 R120, R168.reuse, R142, R120 ;  /* 0x0000008ea878723c */ /* 0x040fe20000041878 */
[----:B------:R-:W5:Y:S01]  /*95a0*/  LDSM.16.MT88.4 R140, [R221+0x900] ;  /* 0x00090000dd8c783b */ /* 0x000f620000004200 */
[----:B------:R-:W-:Y:S01]  /*95b0*/  MUFU.EX2 R192, R192 ;  /* 0x000000c000c07308 */ /* 0x000fe20000000800 */
[C---:B------:R-:W-:Y:S02]  /*95c0*/  FMUL.FTZ R124, R3.reuse, R124 ;  /* 0x0000007c037c7220 */ /* 0x040fe40000410000 */
[----:B------:R-:W-:Y:S02]  /*95d0*/  FMUL.FTZ R125, R3, R125 ;  /* 0x0000007d037d7220 */ /* 0x000fe40000410000 */
[C---:B------:R-:W-:Y:S02]  /*95e0*/  FMUL.FTZ R126, R2.reuse, R126 ;  /* 0x0000007e027e7220 */ /* 0x040fe40000410000 */
[----:B------:R-:W-:Y:S03]  /*95f0*/  FMUL.FTZ R127, R2, R127 ;  /* 0x0000007f027f7220 */ /* 0x000fe60000410000 */
[----:B------:R-:W4:Y:S01]  /*9600*/  MUFU.EX2 R195, R195 ;  /* 0x000000c300c37308 */ /* 0x000f220000000800 */
[----:B------:R-:W-:Y:S02]  /*9610*/  FFMA.FTZ R187, R174, c[0x0][0x2d0], -R187 ;  /* 0x0000b400aebb7a23 */ /* 0x000fe400000108bb */
[--C-:B------:R-:W-:Y:S01]  /*9620*/  FFMA.FTZ R201, R201, c[0x0][0x2d0], -R172.reuse ;  /* 0x0000b400c9c97a23 */ /* 0x100fe200000108ac */
[C---:B-1----:R-:W-:Y:S03]  /*9630*/  HMMA.16816.F32.BF16 R124, R168.reuse, R132, R124 ;  /* 0x00000084a87c723c */ /* 0x042fe6000004187c */
[C---:B------:R-:W-:Y:S02]  /*9640*/  FMUL.FTZ R128, R3.reuse, R128 ;  /* 0x0000008003807220 */ /* 0x040fe40000410000 */
[----:B------:R-:W-:Y:S01]  /*9650*/  FMUL.FTZ R129, R3, R129 ;  /* 0x0000008103817220 */ /* 0x000fe20000410000 */
[----:B------:R-:W1:Y:S01]  /*9660*/  MUFU.EX2 R202, R202 ;  /* 0x000000ca00ca7308 */ /* 0x000e620000000800 */
[C---:B------:R-:W-:Y:S01]  /*9670*/  FMUL.FTZ R130, R2.reuse, R130 ;  /* 0x0000008202827220 */ /* 0x040fe20000410000 */
[----:B--2---:R-:W-:Y:S01]  /*9680*/  F2FP.BF16.PACK_AB R132, R189, R186 ;  /* 0x000000babd84723e */ /* 0x004fe200000010ff */
[C---:B------:R-:W-:Y:S03]  /*9690*/  FMUL.FTZ R131, R2.reuse, R131 ;  /* 0x0000008302837220 */ /* 0x040fe60000410000 */
[----:B---3--:R-:W-:Y:S01]  /*96a0*/  F2FP.BF16.PACK_AB R133, R193, R190 ;  /* 0x000000bec185723e */ /* 0x008fe200000010ff */
[--C-:B------:R-:W-:Y:S02]  /*96b0*/  FFMA.FTZ R199, R199, c[0x0][0x2d0], -R172.reuse ;  /* 0x0000b400c7c77a23 */ /* 0x100fe400000108ac */
[----:B------:R-:W-:Y:S01]  /*96c0*/  FFMA.FTZ R197, R197, c[0x0][0x2d0], -R172 ;  /* 0x0000b400c5c57a23 */ /* 0x000fe200000108ac */
[----:B------:R-:W-:Y:S01]  /*96d0*/  HMMA.16816.F32.BF16 R128, R168, R134, R128 ;  /* 0x00000086a880723c */ /* 0x000fe20000041880 */
[----:B------:R-:W-:Y:S02]  /*96e0*/  MUFU.EX2 R169, R176 ;  /* 0x000000b000a97308 */ /* 0x000fe40000000800 */
[----:B------:R-:W-:Y:S02]  /*96f0*/  FFMA.FTZ R180, R3, R244, R180 ;  /* 0x000000f403b47223 */ /* 0x000fe400000100b4 */
[----:B------:R-:W-:Y:S02]  /*9700*/  FFMA.FTZ R185, R2, R241, R185 ;  /* 0x000000f102b97223 */ /* 0x000fe400000100b9 */
[----:B------:R-:W-:Y:S01]  /*9710*/  F2FP.BF16.PACK_AB R134, R191, R188 ;  /* 0x000000bcbf86723e */ /* 0x000fe200000010ff */
[----:B------:R-:W-:Y:S01]  /*9720*/  FADD.FTZ R167, R167, R180 ;  /* 0x000000b4a7a77221 */ /* 0x000fe20000010000 */
[----:B----4-:R-:W-:Y:S02]  /*9730*/  F2FP.BF16.PACK_AB R135, R195, R192 ;  /* 0x000000c0c387723e */ /* 0x010fe400000010ff */
[----:B------:R-:W-:Y:S01]  /*9740*/  MUFU.EX2 R168, R177 ;  /* 0x000000b100a87308 */ /* 0x000fe20000000800 */
[----:B------:R-:W-:Y:S02]  /*9750*/  FADD.FTZ R184, R184, R185 ;  /* 0x000000b9b8b87221 */ /* 0x000fe40000010000 */
[----:B------:R-:W-:Y:S02]  /*9760*/  FADD.FTZ R166, R166, R167 ;  /* 0x000000a7a6a67221 */ /* 0x000fe40000010000 */
[C---:B------:R-:W-:Y:S05]  /*9770*/  HMMA.16816.F32.BF16 R4, R132.reuse, R136, R4 ;  /* 0x000000888404723c */ /* 0x040fea0000041804 */
[----:B------:R-:W-:Y:S01]  /*9780*/  MUFU.EX2 R170, R175 ;  /* 0x000000af00aa7308 */ /* 0x000fe20000000800 */
[----:B------:R-:W-:Y:S02]  /*9790*/  FADD.FTZ R3, R183, R184 ;  /* 0x000000b8b7037221 */ /* 0x000fe40000010000 */
[C---:B------:R-:W-:Y:S01]  /*97a0*/  HMMA.16816.F32.BF16 R8, R132.reuse, R138, R8 ;  /* 0x0000008a8408723c */ /* 0x040fe20000041808 */
[----:B------:R-:W2:Y:S03]  /*97b0*/  LDSM.16.MT88.4 R136, [R222+0x2900] ;  /* 0x00290000de88783b */ /* 0x000ea60000004200 */
[----:B------:R-:W-:Y:S02]  /*97c0*/  FADD.FTZ R181, R181, R166 ;  /* 0x000000a6b5b57221 */ /* 0x000fe40000010000 */
[----:B------:R-:W-:Y:S01]  /*97d0*/  FADD.FTZ R3, R182, R3 ;  /* 0x00000003b6037221 */ /* 0x000fe20000010000 */
[----:B------:R-:W3:Y:S01]  /*97e0*/  MUFU.EX2 R201, R201 ;  /* 0x000000c900c97308 */ /* 0x000ee20000000800 */
[C---:B------:R-:W-:Y:S04]  /*97f0*/  HMMA.16816.F32.BF16 R12, R132.reuse, R144, R12 ;  /* 0x00000090840c723c */ /* 0x040fe8000004180c */
[----:B------:R-:W-:Y:S02]  /*9800*/  FADD.FTZ R186, R186, R181 ;  /* 0x000000b5baba7221 */ /* 0x000fe40000010000 */
[----:B------:R-:W-:Y:S02]  /*9810*/  FADD.FTZ R190, R190, R3 ;  /* 0x00000003bebe7221 */ /* 0x000fe40000010000 */
[C---:B------:R-:W-:Y:S01]  /*9820*/  HMMA.16816.F32.BF16 R16, R132.reuse, R146, R16 ;  /* 0x000000928410723c */ /* 0x040fe20000041810 */
[----:B------:R-:W-:Y:S01]  /*9830*/  LDSM.16.MT88.4 R144, [R220+0x2900] ;  /* 0x00290000dc90783b */ /* 0x000fe20000004200 */
[----:B------:R-:W4:Y:S02]  /*9840*/  MUFU.EX2 R199, R199 ;  /* 0x000000c700c77308 */ /* 0x000f240000000800 */
[----:B------:R-:W-:Y:S02]  /*9850*/  FADD.FTZ R189, R189, R186 ;  /* 0x000000babdbd7221 */ /* 0x000fe40000010000 */
[----:B------:R-:W-:Y:S02]  /*9860*/  FADD.FTZ R193, R193, R190 ;  /* 0x000000bec1c17221 */ /* 0x000fe40000010000 */
[C---:B-----5:R-:W-:Y:S04]  /*9870*/  HMMA.16816.F32.BF16 R20, R132.reuse, R140, R20 ;  /* 0x0000008c8414723c */ /* 0x060fe80000041814 */
[----:B------:R-:W5:Y:S01]  /*9880*/  MUFU.EX2 R197, R197 ;  /* 0x000000c500c57308 */ /* 0x000f620000000800 */
[----:B------:R-:W-:Y:S02]  /*9890*/  FADD.FTZ R188, R188, R189 ;  /* 0x000000bdbcbc7221 */ /* 0x000fe40000010000 */
[----:B------:R-:W-:Y:S01]  /*98a0*/  FADD.FTZ R192, R192, R193 ;  /* 0x000000c1c0c07221 */ /* 0x000fe20000010000 */
[C---:B------:R-:W-:Y:S01]  /*98b0*/  HMMA.16816.F32.BF16 R24, R132.reuse, R142, R24 ;  /* 0x0000008e8418723c */ /* 0x040fe20000041818 */
[----:B------:R-:W5:Y:S03]  /*98c0*/  LDSM.16.MT88.4 R140, [R221+0x2900] ;  /* 0x00290000dd8c783b */ /* 0x000f660000004200 */
[----:B------:R-:W-:Y:S02]  /*98d0*/  FADD.FTZ R3, R191, R188 ;  /* 0x000000bcbf037221 */ /* 0x000fe40000010000 */
[----:B------:R-:W-:Y:S01]  /*98e0*/  MUFU.EX2 R203, R203 ;  /* 0x000000cb00cb7308 */ /* 0x000fe20000000800 */
[----:B------:R-:W-:Y:S01]  /*98f0*/  FADD.FTZ R195, R195, R192 ;  /* 0x000000c0c3c37221 */ /* 0x000fe20000010000 */
[C---:B------:R-:W-:Y:S04]  /*9900*/  HMMA.16816.F32.BF16 R28, R132.reuse, R148, R28 ;  /* 0x00000094841c723c */ /* 0x040fe8000004181c */
[----:B------:R-:W-:Y:S02]  /*9910*/  FADD.FTZ R3, R200, R3 ;  /* 0x00000003c8037221 */ /* 0x000fe40000010000 */
[----:B-1----:R-:W-:Y:S02]  /*9920*/  FADD.FTZ R2, R202, R195 ;  /* 0x000000c3ca027221 */ /* 0x002fe40000010000 */
[C---:B------:R-:W-:Y:S01]  /*9930*/  HMMA.16816.F32.BF16 R32, R132.reuse, R150, R32 ;  /* 0x000000968420723c */ /* 0x040fe20000041820 */
[----:B------:R-:W1:Y:S01]  /*9940*/  LDSM.16.MT88.4 R148, [R221+0x4900] ;  /* 0x00490000dd94783b */ /* 0x000e620000004200 */
[----:B------:R-:W-:Y:S02]  /*9950*/  MUFU.EX2 R187, R187 ;  /* 0x000000bb00bb7308 */ /* 0x000fe40000000800 */
[----:B------:R-:W-:Y:S02]  /*9960*/  FADD.FTZ R3, R198, R3 ;  /* 0x00000003c6037221 */ /* 0x000fe40000010000 */
[----:B---3--:R-:W-:Y:S02]  /*9970*/  FADD.FTZ R2, R201, R2 ;  /* 0x00000002c9027221 */ /* 0x008fe40000010000 */
[C---:B------:R-:W-:Y:S04]  /*9980*/  HMMA.16816.F32.BF16 R36, R132.reuse, R152, R36 ;  /* 0x000000988424723c */ /* 0x040fe80000041824 */
[----:B------:R-:W-:Y:S02]  /*9990*/  FADD.FTZ R3, R196, R3 ;  /* 0x00000003c4037221 */ /* 0x000fe40000010000 */
[----:B----4-:R-:W-:Y:S02]  /*99a0*/  FADD.FTZ R2, R199, R2 ;  /* 0x00000002c7027221 */ /* 0x010fe40000010000 */
[C---:B------:R-:W-:Y:S01]  /*99b0*/  HMMA.16816.F32.BF16 R40, R132.reuse, R154, R40 ;  /* 0x0000009a8428723c */ /* 0x040fe20000041828 */
[----:B------:R-:W-:Y:S07]  /*99c0*/  LDSM.16.MT88.4 R152, [R222+0x1100] ;  /* 0x00110000de98783b */ /* 0x000fee0000004200 */
[C---:B--2---:R-:W-:Y:S08]  /*99d0*/  HMMA.16816.F32.BF16 R44, R132.reuse, R136, R44 ;  /* 0x00000088842c723c */ /* 0x044ff0000004182c */
[C---:B------:R-:W-:Y:S01]  /*99e0*/  HMMA.16816.F32.BF16 R48, R132.reuse, R138, R48 ;  /* 0x0000008a8430723c */ /* 0x040fe20000041830 */
[----:B------:R-:W2:Y:S07]  /*99f0*/  LDSM.16.MT88.4 R136, [R220+0x4900] ;  /* 0x00490000dc88783b */ /* 0x000eae0000004200 */
[C---:B-----5:R-:W-:Y:S08]  /*9a00*/  HMMA.16816.F32.BF16 R52, R132.reuse, R140, R52 ;  /* 0x0000008c8434723c */ /* 0x060ff00000041834 */
        /* <DEDUP_REMOVED lines=25> */
[----:B------:R-:W-:Y:S07]  /*9ba0*/  LDSM.16.MT88.4 R148, [R221+0x3100] ;  /* 0x00310000dd94783b */ /* 0x000fee0000004200 */
[C---:B--2---:R-:W-:Y:S08]  /*9bb0*/  HMMA.16816.F32.BF16 R124, R132.reuse, R136, R124 ;  /* 0x00000088847c723c */ /* 0x044ff0000004187c */
[----:B------:R-:W-:Y:S01]  /*9bc0*/  HMMA.16816.F32.BF16 R128, R132, R138, R128 ;  /* 0x0000008a8480723c */ /* 0x000fe20000041880 */
[----:B------:R-:W1:Y:S06]  /*9bd0*/  LDSM.16.MT88.4 R136, [R227+0x3100] ;  /* 0x00310000e388783b */ /* 0x000e6c0000004200 */
[----:B------:R-:W-:Y:S02]  /*9be0*/  F2FP.BF16.PACK_AB R132, R198, R200 ;  /* 0x000000c8c684723e */ /* 0x000fe400000010ff */
[C---:B------:R-:W-:Y:S03]  /*9bf0*/  F2FP.BF16.PACK_AB R134, R194.reuse, R196 ;  /* 0x000000c4c286723e */ /* 0x040fe600000010ff */
[----:B------:R-:W-:Y:S01]  /*9c00*/  F2FP.BF16.PACK_AB R133, R201, R202 ;  /* 0x000000cac985723e */ /* 0x000fe200000010ff */
[----:B------:R-:W-:Y:S01]  /*9c10*/  FADD.FTZ R194, R194, R3 ;  /* 0x00000003c2c27221 */ /* 0x000fe20000010000 */
[C---:B------:R-:W-:Y:S01]  /*9c20*/  F2FP.BF16.PACK_AB R135, R197.reuse, R199 ;  /* 0x000000c7c587723e */ /* 0x040fe200000010ff */
[----:B------:R-:W-:Y:S01]  /*9c30*/  FADD.FTZ R197, R197, R2 ;  /* 0x00000002c5c57221 */ /* 0x000fe20000010000 */
[----:B------:R-:W-:Y:S05]  /*9c40*/  MOV R3, R0 ;  /* 0x0000000000037202 */ /* 0x000fea0000000f00 */
        /* <DEDUP_REMOVED lines=20> */
[----:B------:R-:W-:Y:S07]  /*9d90*/  LDSM.16.MT88.4 R148, [R221+0x7100] ;  /* 0x00710000dd94783b */ /* 0x000fee0000004200 */
[C---:B---3--:R-:W-:Y:S01]  /*9da0*/  HMMA.16816.F32.BF16 R60, R132.reuse, R152, R60 ;  /* 0x00000098843c723c */ /* 0x048fe2000004183c */
[----:B------:R3:W1:Y:S07]  /*9db0*/  MUFU.EX2 R153, R178 ;  /* 0x000000b200997308 */ /* 0x00066e0000000800 */
[C---:B------:R-:W-:Y:S08]  /*9dc0*/  HMMA.16816.F32.BF16 R64, R132.reuse, R154, R64 ;  /* 0x0000009a8440723c */ /* 0x040ff00000041840 */
[C---:B----4-:R-:W-:Y:S08]  /*9dd0*/  HMMA.16816.F32.BF16 R68, R132.reuse, R144, R68 ;  /* 0x000000908444723c */ /* 0x050ff00000041844 */
[C---:B------:R-:W-:Y:S01]  /*9de0*/  HMMA.16816.F32.BF16 R72, R132.reuse, R146, R72 ;  /* 0x000000928448723c */ /* 0x040fe20000041848 */
[----:B------:R-:W4:Y:S07]  /*9df0*/  LDSM.16.MT88.4 R144, [R222+0x7100] ;  /* 0x00710000de90783b */ /* 0x000f2e0000004200 */
[C---:B------:R-:W-:Y:S01]  /*9e00*/  HMMA.16816.F32.BF16 R76, R132.reuse, R160, R76 ;  /* 0x000000a0844c723c */ /* 0x040fe2000004184c */
[----:B---3--:R-:W-:Y:S06]  /*9e10*/  LDSM.16.MT88.4 R176, [R222+0x3900] ;  /* 0x00390000deb0783b */ /* 0x008fec0000004200 */
[--C-:B------:R-:W-:Y:S01]  /*9e20*/  FFMA.FTZ R160, R173, c[0x0][0x2d0], -R172.reuse ;  /* 0x0000b400ada07a23 */ /* 0x100fe200000108ac */
[C---:B------:R-:W-:Y:S03]  /*9e30*/  HMMA.16816.F32.BF16 R80, R132.reuse, R162, R80 ;  /* 0x000000a28450723c */ /* 0x040fe60000041850 */
[----:B------:R-:W3:Y:S01]  /*9e40*/  MUFU.EX2 R171, R160 ;  /* 0x000000a000ab7308 */ /* 0x000ee20000000800 */
[----:B------:R-:W-:Y:S04]  /*9e50*/  FFMA.FTZ R172, R165, c[0x0][0x2d0], -R172 ;  /* 0x0000b400a5ac7a23 */ /* 0x000fe800000108ac */
[C---:B-----5:R-:W-:Y:S05]  /*9e60*/  HMMA.16816.F32.BF16 R84, R132.reuse, R156, R84 ;  /* 0x0000009c8454723c */ /* 0x060fea0000041854 */
[----:B------:R5:W2:Y:S03]  /*9e70*/  MUFU.EX2 R165, R172 ;  /* 0x000000ac00a57308 */ /* 0x000aa60000000800 */
[C---:B------:R-:W-:Y:S01]  /*9e80*/  HMMA.16816.F32.BF16 R88, R132.reuse, R158, R88 ;  /* 0x0000009e8458723c */ /* 0x040fe20000041858 */
[----:B------:R-:W-:Y:S07]  /*9e90*/  LDSM.16.MT88.4 R156, [R227+0x1900] ;  /* 0x00190000e39c783b */ /* 0x000fee0000004200 */
[C---:B-1----:R-:W-:Y:S08]  /*9ea0*/  HMMA.16816.F32.BF16 R92, R132.reuse, R136, R92 ;  /* 0x00000088845c723c */ /* 0x042ff0000004185c */
[C---:B------:R-:W-:Y:S01]  /*9eb0*/  HMMA.16816.F32.BF16 R96, R132.reuse, R138, R96 ;  /* 0x0000008a8460723c */ /* 0x040fe20000041860 */
[----:B------:R-:W1:Y:S07]  /*9ec0*/  LDSM.16.MT88.4 R136, [R220+0x7100] ;  /* 0x00710000dc88783b */ /* 0x000e6e0000004200 */
[C---:B--2---:R-:W-:Y:S01]  /*9ed0*/  HMMA.16816.F32.BF16 R100, R132.reuse, R140, R100 ;  /* 0x0000008c8464723c */ /* 0x044fe20000041864 */
[----:B-----5:R-:W-:Y:S07]  /*9ee0*/  LDSM.16.MT88.4 R172, [R227+0x3900] ;  /* 0x00390000e3ac783b */ /* 0x020fee0000004200 */
[C---:B------:R-:W-:Y:S01]  /*9ef0*/  HMMA.16816.F32.BF16 R104, R132.reuse, R142, R104 ;  /* 0x0000008e8468723c */ /* 0x040fe20000041868 */
[----:B------:R-:W2:Y:S07]  /*9f00*/  LDSM.16.MT88.4 R140, [R222+0x1900] ;  /* 0x00190000de8c783b */ /* 0x000eae0000004200 */
[C---:B----4-:R-:W-:Y:S08]  /*9f10*/  HMMA.16816.F32.BF16 R108, R132.reuse, R144, R108 ;  /* 0x00000090846c723c */ /* 0x050ff0000004186c */
[C---:B------:R-:W-:Y:S01]  /*9f20*/  HMMA.16816.F32.BF16 R112, R132.reuse, R146, R112 ;  /* 0x000000928470723c */ /* 0x040fe20000041870 */
[----:B------:R-:W4:Y:S07]  /*9f30*/  LDSM.16.MT88.4 R144, [R221+0x1900] ;  /* 0x00190000dd90783b */ /* 0x000f2e0000004200 */
[C---:B------:R-:W-:Y:S07]  /*9f40*/  HMMA.16816.F32.BF16 R116, R132.reuse, R148, R116 ;  /* 0x000000948474723c */ /* 0x040fee0000041874 */
[----:B------:R-:W-:Y:S01]  /*9f50*/  MOV R148, R153 ;  /* 0x0000009900947202 */ /* 0x000fe20000000f00 */
[C---:B------:R-:W-:Y:S01]  /*9f60*/  HMMA.16816.F32.BF16 R120, R132.reuse, R150, R120 ;  /* 0x000000968478723c */ /* 0x040fe20000041878 */
[----:B------:R-:W5:Y:S03]  /*9f70*/  LDSM.16.MT88.4 R152, [R220+0x1900] ;  /* 0x00190000dc98783b */ /* 0x000f660000004200 */
[----:B------:R-:W-:Y:S02]  /*9f80*/  MOV R149, R168 ;  /* 0x000000a800957202 */ /* 0x000fe40000000f00 */
[----:B------:R-:W-:Y:S01]  /*9f90*/  F2FP.BF16.PACK_AB R168, R148, R203 ;  /* 0x000000cb94a8723e */ /* 0x000fe200000010ff */
[----:B------:R-:W-:Y:S01]  /*9fa0*/  FADD.FTZ R203, R203, R194 ;  /* 0x000000c2cbcb7221 */ /* 0x000fe20000010000 */
[C---:B-1----:R-:W-:Y:S04]  /*9fb0*/  HMMA.16816.F32.BF16 R124, R132.reuse, R136, R124 ;  /* 0x00000088847c723c */ /* 0x042fe8000004187c */
[----:B------:R-:W-:Y:S02]  /*9fc0*/  MOV R150, R169 ;  /* 0x000000a900967202 */ /* 0x000fe40000000f00 */
[----:B------:R-:W-:Y:S02]  /*9fd0*/  MOV R151, R170 ;  /* 0x000000aa00977202 */ /* 0x000fe40000000f00 */
[----:B------:R-:W-:Y:S04]  /*9fe0*/  HMMA.16816.F32.BF16 R128, R132, R138, R128 ;  /* 0x0000008a8480723c */ /* 0x000fe80000041880 */
[----:B---3--:R-:W-:Y:S02]  /*9ff0*/  MOV R137, R171 ;  /* 0x000000ab00897202 */ /* 0x008fe40000000f00 */
[-C--:B------:R-:W-:Y:S02]  /*a000*/  F2FP.BF16.PACK_AB R170, R187, R150.reuse ;  /* 0x00000096bbaa723e */ /* 0x080fe400000010ff */
[----:B------:R-:W-:Y:S04]  /*a010*/  F2FP.BF16.PACK_AB R169, R151, R149 ;  /* 0x0000009597a9723e */ /* 0x000fe800000010ff */
[-C--:B------:R-:W-:Y:S07]  /*a020*/  F2FP.BF16.PACK_AB R171, R165, R137.reuse ;  /* 0x00000089a5ab723e */ /* 0x080fee00000010ff */
[C---:B------:R-:W-:Y:S01]  /*a030*/  HMMA.16816.F32.BF16 R160, R168.reuse, R156, R4 ;  /* 0x0000009ca8a0723c */ /* 0x040fe20000041804 */
[----:B------:R-:W1:Y:S07]  /*a040*/  LDSM.16.MT88.4 R4, [R221+0x3900] ;  /* 0x00390000dd04783b */ /* 0x000e6e0000004200 */
[C---:B------:R-:W-:Y:S07]  /*a050*/  HMMA.16816.F32.BF16 R156, R168.reuse, R158, R8 ;  /* 0x0000009ea89c723c */ /* 0x040fee0000041808 */
[----:B------:R-:W-:Y:S01]  /*a060*/  MOV R8, R137 ;  /* 0x0000008900087202 */ /* 0x000fe20000000f00 */
[C---:B--2---:R-:W-:Y:S01]  /*a070*/  HMMA.16816.F32.BF16 R132, R168.reuse, R140, R12 ;  /* 0x0000008ca884723c */ /* 0x044fe2000004180c */
[----:B------:R-:W-:Y:S03]  /*a080*/  LDSM.16.MT88.4 R12, [R227+0x5900] ;  /* 0x00590000e30c783b */ /* 0x000fe60000004200 */
[----:B------:R-:W-:Y:S02]  /*a090*/  MOV R9, R150 ;  /* 0x0000009600097202 */ /* 0x000fe40000000f00 */
[----:B------:R-:W-:Y:S02]  /*a0a0*/  MOV R10, R151 ;  /* 0x00000097000a7202 */ /* 0x000fe40000000f00 */
[C---:B------:R-:W-:Y:S04]  /*a0b0*/  HMMA.16816.F32.BF16 R136, R168.reuse, R142, R16 ;  /* 0x0000008ea888723c */ /* 0x040fe80000041810 */
[----:B------:R-:W-:Y:S03]  /*a0c0*/  MOV R11, R148 ;  /* 0x00000094000b7202 */ /* 0x000fe60000000f00 */
[----:B------:R-:W-:Y:S01]  /*a0d0*/  MOV R19, R149 ;  /* 0x0000009500137202 */ /* 0x000fe20000000f00 */
[C---:B----4-:R-:W-:Y:S01]  /*a0e0*/  HMMA.16816.F32.BF16 R140, R168.reuse, R144, R20 ;  /* 0x00000090a88c723c */ /* 0x050fe20000041814 */
[----:B------:R-:W-:Y:S07]  /*a0f0*/  LDSM.16.MT88.4 R20, [R221+0x5900] ;  /* 0x00590000dd14783b */ /* 0x000fee0000004200 */
[C---:B------:R-:W-:Y:S01]  /*a100*/  HMMA.16816.F32.BF16 R144, R168.reuse, R146, R24 ;  /* 0x00000092a890723c */ /* 0x040fe20000041818 */
[----:B------:R-:W-:Y:S07]  /*a110*/  LDSM.16.MT88.4 R24, [R220+0x5900] ;  /* 0x00590000dc18783b */ /* 0x000fee0000004200 */
[C---:B-----5:R-:W-:Y:S01]  /*a120*/  HMMA.16816.F32.BF16 R148, R168.reuse, R152, R28 ;  /* 0x00000098a894723c */ /* 0x060fe2000004181c */
[----:B------:R-:W-:Y:S07]  /*a130*/  LDSM.16.MT88.4 R28, [R227+0x7900] ;  /* 0x00790000e31c783b */ /* 0x000fee0000004200 */
[C---:B------:R-:W-:Y:S07]  /*a140*/  HMMA.16816.F32.BF16 R152, R168.reuse, R154, R32 ;  /* 0x0000009aa898723c */ /* 0x040fee0000041820 */
[----:B------:R-:W-:Y:S01]  /*a150*/  MOV R35, R8 ;  /* 0x0000000800237202 */ /* 0x000fe20000000f00 */
[C---:B------:R-:W-:Y:S04]  /*a160*/  HMMA.16816.F32.BF16 R36, R168.reuse, R172, R36 ;  /* 0x000000aca824723c */ /* 0x040fe80000041824 */
[----:B------:R-:W-:Y:S02]  /*a170*/  MOV R34, R9 ;  /* 0x0000000900227202 */ /* 0x000fe40000000f00 */
[----:B------:R-:W-:Y:S02]  /*a180*/  MOV R33, R10 ;  /* 0x0000000a00217202 */ /* 0x000fe40000000f00 */
[C---:B------:R-:W-:Y:S04]  /*a190*/  HMMA.16816.F32.BF16 R40, R168.reuse, R174, R40 ;  /* 0x000000aea828723c */ /* 0x040fe80000041828 */
[----:B------:R-:W-:Y:S02]  /*a1a0*/  MOV R32, R11 ;  /* 0x0000000b00207202 */ /* 0x000fe40000000f00 */
[----:B------:R-:W2:Y:S01]  /*a1b0*/  LDSM.16.MT88.4 R8, [R220+0x3900] ;  /* 0x00390000dc08783b */ /* 0x000ea20000004200 */
[----:B------:R-:W-:Y:S01]  /*a1c0*/  MOV R173, R19 ;  /* 0x0000001300ad7202 */ /* 0x000fe20000000f00 */
[C---:B------:R-:W-:Y:S04]  /*a1d0*/  HMMA.16816.F32.BF16 R44, R168.reuse, R176, R44 ;  /* 0x000000b0a82c723c */ /* 0x040fe8000004182c */
[----:B------:R-:W-:Y:S02]  /*a1e0*/  FADD.FTZ R197, R173, R197 ;  /* 0x000000c5adc57221 */ /* 0x000fe40000010000 */
[----:B------:R-:W3:Y:S01]  /*a1f0*/  LDSM.16.MT88.4 R16, [R222+0x5900] ;  /* 0x00590000de10783b */ /* 0x000ee20000004200 */
[----:B------:R-:W-:Y:S01]  /*a200*/  FADD.FTZ R203, R32, R203 ;  /* 0x000000cb20cb7221 */ /* 0x000fe20000010000 */
[C---:B------:R-:W-:Y:S04]  /*a210*/  HMMA.16816.F32.BF16 R48, R168.reuse, R178, R48 ;  /* 0x000000b2a830723c */ /* 0x040fe80000041830 */
[----:B------:R-:W-:Y:S02]  /*a220*/  FADD.FTZ R197, R33, R197 ;  /* 0x000000c521c57221 */ /* 0x000fe40000010000 */
[----:B------:R-:W-:Y:S02]  /*a230*/  FADD.FTZ R244, R34, R203 ;  /* 0x000000cb22f47221 */ /* 0x000fe40000010000 */
[C---:B-1----:R-:W-:Y:S04]  /*a240*/  HMMA.16816.F32.BF16 R52, R168.reuse, R4, R52 ;  /* 0x00000004a834723c */ /* 0x042fe80000041834 */
[----:B------:R-:W-:Y:S02]  /*a250*/  FADD.FTZ R2, R35, R197 ;  /* 0x000000c523027221 */ /* 0x000fe40000010000 */
[----:B------:R-:W-:Y:S02]  /*a260*/  FADD.FTZ R244, R187, R244 ;  /* 0x000000f4bbf47221 */ /* 0x000fe40000010000 */
[C---:B------:R-:W-:Y:S01]  /*a270*/  HMMA.16816.F32.BF16 R56, R168.reuse, R6, R56 ;  /* 0x00000006a838723c */ /* 0x040fe20000041838 */
[----:B------:R-:W1:Y:S03]  /*a280*/  LDSM.16.MT88.4 R4, [R222+0x7900] ;  /* 0x00790000de04783b */ /* 0x000e660000004200 */
[----:B------:R-:W-:Y:S01]  /*a290*/  FADD.FTZ R241, R165, R2 ;  /* 0x00000002a5f17221 */ /* 0x000fe20000010000 */
[-C--:B------:R-:W-:Y:S03]  /*a2a0*/  MOV R2, R164.reuse ;  /* 0x000000a400027202 */ /* 0x080fe60000000f00 */
[C---:B--2---:R-:W-:Y:S08]  /*a2b0*/  HMMA.16816.F32.BF16 R60, R168.reuse, R8, R60 ;  /* 0x00000008a83c723c */ /* 0x044ff0000004183c */
[C---:B------:R-:W-:Y:S01]  /*a2c0*/  HMMA.16816.F32.BF16 R64, R168.reuse, R10, R64 ;  /* 0x0000000aa840723c */ /* 0x040fe20000041840 */
[----:B------:R-:W2:Y:S07]  /*a2d0*/  LDSM.16.MT88.4 R8, [R221+0x7900] ;  /* 0x00790000dd08783b */ /* 0x000eae0000004200 */
[C---:B------:R-:W-:Y:S08]  /*a2e0*/  HMMA.16816.F32.BF16 R68, R168.reuse, R12, R68 ;  /* 0x0000000ca844723c */ /* 0x040ff00000041844 */
[C---:B------:R-:W-:Y:S01]  /*a2f0*/  HMMA.16816.F32.BF16 R72, R168.reuse, R14, R72 ;  /* 0x0000000ea848723c */ /* 0x040fe20000041848 */
[----:B------:R-:W4:Y:S07]  /*a300*/  LDSM.16.MT88.4 R12, [R220+0x7900] ;  /* 0x00790000dc0c783b */ /* 0x000f2e0000004200 */
        /* <DEDUP_REMOVED lines=12> */
[C---:B----4-:R-:W-:Y:S07]  /*a3d0*/  HMMA.16816.F32.BF16 R124, R168.reuse, R12, R124 ;  /* 0x0000000ca87c723c */ /* 0x050fee000004187c */
[----:B------:R-:W-:Y:S01]  /*a3e0*/  MOV R12, R164 ;  /* 0x000000a4000c7202 */ /* 0x000fe20000000f00 */
[----:B------:R-:W-:Y:S01]  /*a3f0*/  HMMA.16816.F32.BF16 R128, R168, R14, R128 ;  /* 0x0000000ea880723c */ /* 0x000fe20000041880 */
[----:B------:R-:W-:-:S07]  /*a400*/  @P0 BRA `(.L_x_971) ;  /* 0xffffb8e000000947 */ /* 0x000fce000383ffff */
.L_x_962:
        /* <DEDUP_REMOVED lines=23> */
.L_x_973:
[----:B------:R-:W-:Y:S02]  /*a580*/  ULDC UR4, c[0x0][0x32c] ;  /* 0x0000cb0000047ab9 */ /* 0x000fe40000000800 */
[----:B------:R-:W-:-:S03]  /*a590*/  UISETP.NE.AND UP0, UPT, UR4, 0x1, UPT ;  /* 0x000000010400788c */ /* 0x000fc6000bf05270 */
[----:B------:R-:W-:Y:S02]  /*a5a0*/  ULDC.64 UR4, c[0x0][0x330] ;  /* 0x0000cc0000047ab9 */ /* 0x000fe40000000a00 */
[----:B------:R-:W-:-:S07]  /*a5b0*/  UIMAD.WIDE.U32 UR20, UR7, UR4, URZ ;  /* 0x00000004071472a5 */ /* 0x000fce000f8e003f */
[----:B------:R-:W-:Y:S02]  /*a5c0*/  @UP0 UMOV UR17, UR21 ;  /* 0x0000001500110c82 */ /* 0x000fe40008000000 */
[----:B------:R-:W-:Y:S02]  /*a5d0*/  @UP0 USHF.R.U32.HI UR7, URZ, UR5, UR17 ;  /* 0x000000053f070299 */ /* 0x000fe40008011611 */
.L_x_974:
[----:B------:R-:W-:Y:S02]  /*a5e0*/  ULDC UR4, c[0x0][0x32c] ;  /* 0x0000cb0000047ab9 */ /* 0x000fe40000000800 */
[----:B------:R-:W-:-:S04]  /*a5f0*/  UIMAD UR4, UR7, UR4, URZ ;  /* 0x00000004070472a4 */ /* 0x000fc8000f8e023f */
[----:B------:R-:W-:-:S04]  /*a600*/  UISETP.LT.AND UP0, UPT, UR6, UR4, UPT ;  /* 0x000000040600728c */ /* 0x000fc8000bf01270 */
[----:B------:R-:W-:-:S04]  /*a610*/  USEL UR6, UR6, UR4, !UP0 ;  /* 0x0000000406067287 */ /* 0x000fc8000c000000 */
.L_x_972:
        /* <DEDUP_REMOVED lines=9> */
[C---:B------:R-:W-:Y:S01]  /*a6b0*/  IADD3 R2, P6, R234.reuse, 0x40, RZ ;  /* 0x00000040ea027810 */ /* 0x040fe20007fde0ff */
[----:B------:R-:W-:Y:S01]  /*a6c0*/  IMAD.MOV.U32 R165, RZ, RZ, R12 ;  /* 0x000000ffffa57224 */ /* 0x000fe200078e000c */
[C---:B------:R-:W-:Y:S01]  /*a6d0*/  IADD3 R3, P5, R234.reuse, 0x80, RZ ;  /* 0x00000080ea037810 */ /* 0x040fe20007fbe0ff */
[----:B------:R-:W-:Y:S01]  /*a6e0*/  UMOV UR20, UR14 ;  /* 0x0000000e00147c82 */ /* 0x000fe20008000000 */
[----:B------:R-:W-:Y:S01]  /*a6f0*/  IADD3 R251, P0, R234, 0xc0, RZ ;  /* 0x000000c0eafb7810 */ /* 0x000fe20007f1e0ff */
[----:B------:R1:W-:Y:S01]  /*a700*/  STL [R1+0x8], R2 ;  /* 0x0000080201007387 */ /* 0x0003e20000100800 */
[----:B------:R-:W-:Y:S01]  /*a710*/  ULDC.64 UR6, c[0x0][0x208] ;  /* 0x0000820000067ab9 */ /* 0x000fe20000000a00 */
[--C-:B------:R-:W-:Y:S01]  /*a720*/  IMAD.X R252, RZ, RZ, R239.reuse, P5 ;  /* 0x000000fffffc7224 */ /* 0x100fe200028e06ef */
[C---:B------:R-:W-:Y:S01]  /*a730*/  IADD3 R247, P5, R236.reuse, 0x80, RZ ;  /* 0x00000080ecf77810 */ /* 0x040fe20007fbe0ff */
[----:B------:R2:W-:Y:S01]  /*a740*/  STL [R1], R3 ;  /* 0x0000000301007387 */ /* 0x0005e20000100800 */
[----:B------:R-:W-:Y:S01]  /*a750*/  IMAD.X R250, RZ, RZ, R239, P0 ;  /* 0x000000fffffa7224 */ /* 0x000fe200000e06ef */
[----:B------:R-:W-:Y:S01]  /*a760*/  IADD3 R245, P0, R236, 0xc0, RZ ;  /* 0x000000c0ecf57810 */ /* 0x000fe20007f1e0ff */
[----:B------:R-:W-:Y:S01]  /*a770*/  ULDC.64 UR4, c[0x0][0x1e0] ;  /* 0x0000780000047ab9 */ /* 0x000fe20000000a00 */
[----:B------:R-:W-:-:S02]  /*a780*/  IMAD.X R246, RZ, RZ, R243, P5 ;  /* 0x000000fffff67224 */ /* 0x000fc400028e06f3 */
[----:B------:R-:W-:Y:S01]  /*a790*/  IADD3.X R166, RZ, R243, RZ, P0, !PT ;  /* 0x000000f3ffa67210 */ /* 0x000fe200007fe4ff */
[----:B-1----:R-:W-:Y:S01]  /*a7a0*/  IMAD.X R2, RZ, RZ, R239, P6 ;  /* 0x000000ffff027224 */ /* 0x002fe200030e06ef */
[----:B------:R-:W-:Y:S02]  /*a7b0*/  IADD3 R249, P6, R236, 0x40, RZ ;  /* 0x00000040ecf97810 */ /* 0x000fe40007fde0ff */
[----:B--2---:R-:W-:Y:S02]  /*a7c0*/  MOV R3, R0 ;  /* 0x0000000000037202 */ /* 0x004fe40000000f00 */
[----:B------:R1:W-:Y:S01]  /*a7d0*/  STL [R1+0x4], R2 ;  /* 0x0000040201007387 */ /* 0x0003e20000100800 */
[----:B------:R-:W-:-:S03]  /*a7e0*/  IMAD.X R248, RZ, RZ, R243, P6 ;  /* 0x000000fffff87224 */ /* 0x000fc600030e06f3 */
.L_x_976:
[----:B------:R-:W2:Y:S01]  /*a7f0*/  LDL R10, [R1+0x8] ;  /* 0x00000800010a7983 */ /* 0x000ea20000100800 */
[----:B------:R-:W-:Y:S01]  /*a800*/  UISETP.GT.AND UP3, UPT, UR8, UR20, UPT ;  /* 0x000000140800728c */ /* 0x000fe2000bf64270 */
[----:B------:R-:W-:Y:S04]  /*a810*/  DEPBAR.LE SB0, 0x0 ;  /* 0x000080000000791a */ /* 0x000fe80000000000 */
[----:B------:R-:W3:Y:S04]  /*a820*/  LDL R9, [R1+0x4] ;  /* 0x0000040001097983 */ /* 0x000ee80000100800 */
[----:B------:R-:W-:Y:S01]  /*a830*/  BAR.SYNC.DEFER_BLOCKING 0x0 ;  /* 0x0000000000007b1d */ /* 0x000fe20000010000 */
[----:B------:R-:W-:Y:S01]  /*a840*/  PLOP3.LUT P5, PT, PT, PT, UP3, 0x80, 0x0 ;  /* 0x000000000000781c */ /* 0x000fe20003faf038 */
[----:B------:R-:W-:Y:S01]  /*a850*/  @!UP3 UIMAD.WIDE.U32 UR22, UR20, UR6, URZ ;  /* 0x000000061416b2a5 */ /* 0x000fe2000f8e003f */
[----:B------:R-:W-:Y:S01]  /*a860*/  PLOP3.LUT P6, PT, PT, PT, UP3, 0x80, 0x0 ;  /* 0x000000000000781c */ /* 0x000fe20003fcf038 */
[----:B------:R-:W-:Y:S01]  /*a870*/  @!UP3 USHF.R.S32.HI UR14, URZ, 0x1f, UR20 ;  /* 0x0000001f3f0eb899 */ /* 0x000fe20008011414 */
[----:B------:R-:W-:Y:S01]  /*a880*/  PLOP3.LUT P0, PT, PT, PT, UP3, 0x80, 0x0 ;  /* 0x000000000000781c */ /* 0x000fe20003f0f038 */
[----:B------:R-:W-:Y:S02]  /*a890*/  @!UP3 USHF.L.U32 UR21, UR22, 0x6, URZ ;  /* 0x000000061615b899 */ /* 0x000fe4000800063f */
[----:B------:R-:W-:Y:S04]  /*a8a0*/  @!UP3 UIMAD UR14, UR14, UR6, URZ ;  /* 0x000000060e0eb2a4 */ /* 0x000fe8000f8e023f */
[----:B------:R-:W-:Y:S02]  /*a8b0*/  @!UP3 UIMAD UR14, UR20, UR7, UR14 ;  /* 0x00000007140eb2a4 */ /* 0x000fe4000f8e020e */
[----:B-1----:R-:W-:Y:S02]  /*a8c0*/  @!P5 IADD3 R2, P5, R234, UR21, RZ ;  /* 0x00000015ea02dc10 */ /* 0x002fe4000ffbe0ff */
[----:B------:R-:W-:Y:S04]  /*a8d0*/  @!UP3 UIADD3 UR14, UR23, UR14, URZ ;  /* 0x0000000e170eb290 */ /* 0x000fe8000fffe03f */
[----:B------:R-:W-:Y:S01]  /*a8e0*/  @!UP3 USHF.L.U64.HI UR14, UR22, 0x6, UR14 ;  /* 0x00000006160eb899 */ /* 0x000fe2000801020e */
[----:B------:R-:W-:Y:S06]  /*a8f0*/  LDSM.16.M88.4 R32, [R230+0x10100] ;  /* 0x01010000e620783b */ /* 0x000fec0000000200 */
[----:B------:R-:W-:Y:S02]  /*a900*/  @!P0 IADD3.X R23, R239, UR14, RZ, P5, !PT ;  /* 0x0000000eef178c10 */ /* 0x000fe4000affe4ff */
[----:B------:R-:W-:Y:S02]  /*a910*/  PLOP3.LUT P0, PT, PT, PT, UP3, 0x80, 0x0 ;  /* 0x000000000000781c */ /* 0x000fe40003f0f038 */
[----:B------:R-:W-:Y:S01]  /*a920*/  PLOP3.LUT P5, PT, PT, PT, UP3, 0x80, 0x0 ;  /* 0x000000000000781c */ /* 0x000fe20003faf038 */
[----:B------:R-:W4:Y:S04]  /*a930*/  LDL R8, [R1] ;  /* 0x0000000001087983 */ /* 0x000f280000100800 */
[----:B------:R-:W-:Y:S08]  /*a940*/  LDSM.16.M88.4 R16, [R229+0x8900] ;  /* 0x00890000e510783b */ /* 0x000ff00000000200 */
[----:B------:R-:W-:Y:S01]  /*a950*/  @!P5 LEA R22, P5, R2, c[0x0][0x1f8], 0x1 ;  /* 0x00007e000216da11 */ /* 0x000fe200078a08ff */
[----:B------:R-:W-:Y:S08]  /*a960*/  LDSM.16.M88.4 R24, [R229+0x9100] ;  /* 0x00910000e518783b */ /* 0x000ff00000000200 */
[----:B------:R-:W-:Y:S08]  /*a970*/  LDSM.16.M88.4 R168, [R229+0x9900] ;  /* 0x00990000e5a8783b */ /* 0x000ff00000000200 */
[----:B------:R-:W-:Y:S08]  /*a980*/  LDSM.16.M88.4 R172, [R226+0x10100] ;  /* 0x01010000e2ac783b */ /* 0x000ff00000000200 */
[----:B------:R-:W-:Y:S08]  /*a990*/  LDSM.16.M88.4 R176, [R228] ;  /* 0x00000000e4b0783b */ /* 0x000ff00000000200 */
[----:B------:R-:W-:Y:S08]  /*a9a0*/  LDSM.16.M88.4 R180, [R219] ;  /* 0x00000000dbb4783b */ /* 0x000ff00000000200 */
[----:B------:R-:W-:Y:S08]  /*a9b0*/  LDSM.16.M88.4 R184, [R218] ;  /* 0x00000000dab8783b */ /* 0x000ff00000000200 */
[----:B------:R-:W-:Y:S01]  /*a9c0*/  LDSM.16.M88.4 R188, [R217] ;  /* 0x00000000d9bc783b */ /* 0x000fe20000000200 */
        /* <DEDUP_REMOVED lines=9> */
[----:B------:R-:W-:Y:S02]  /*aa60*/  @!UPT UIADD3 URZ, URZ, URZ, URZ ;  /* 0x0000003f3f3ff290 */ /* 0x000fe4000fffe03f */
[----:B------:R-:W-:Y:S02]  /*aa70*/  @!P0 LEA.HI.X R5, R0, c[0x0][0x1fc], R5, 0x1, P6 ;  /* 0x00007f0000058a11 */ /* 0x000fe400030f0c05 */
[----:B----4-:R-:W-:Y:S02]  /*aa80*/  @!P5 IADD3 R0, P5, R8, UR21, RZ ;  /* 0x000000150800dc10 */ /* 0x010fe4000ffbe0ff */
[----:B------:R-:W-:Y:S02]  /*aa90*/  PLOP3.LUT P6, PT, PT, PT, UP3, 0x80, 0x0 ;  /* 0x000000000000781c */ /* 0x000fe40003fcf038 */
[----:B------:R-:W-:Y:S11]  /*aaa0*/  PLOP3.LUT P0, PT, PT, PT, UP3, 0x80, 0x0 ;  /* 0x000000000000781c */ /* 0x000ff60003f0f038 */
[----:B------:R-:W-:Y:S02]  /*aab0*/  @!P6 LEA R6, P6, R0, c[0x0][0x1f8], 0x1 ;  /* 0x00007e000006ea11 */ /* 0x000fe400078c08ff */
[----:B------:R-:W-:Y:S02]  /*aac0*/  @!P0 IADD3.X R7, R252, UR14, RZ, P5, !PT ;  /* 0x0000000efc078c10 */ /* 0x000fe4000affe4ff */
[----:B------:R-:W-:Y:S02]  /*aad0*/  PLOP3.LUT P0, PT, PT, PT, UP3, 0x80, 0x0 ;  /* 0x000000000000781c */ /* 0x000fe40003f0f038 */
[----:B------:R-:W-:Y:S11]  /*aae0*/  PLOP3.LUT P5, PT, PT, PT, UP3, 0x80, 0x0 ;  /* 0x000000000000781c */ /* 0x000ff60003faf038 */
[----:B------:R-:W-:Y:S02]  /*aaf0*/  @!P0 LEA.HI.X R7, R0, c[0x0][0x1fc], R7, 0x1, P6 ;  /* 0x00007f0000078a11 */ /* 0x000fe400030f0c07 */
[----:B------:R-:W-:Y:S01]  /*ab00*/  @!P5 IADD3 R0, P5, R251, UR21, RZ ;  /* 0x00000015fb00dc10 */ /* 0x000fe2000ffbe0ff */
[----:B------:R-:W-:Y:S01]  /*ab10*/  @!UP3 ULEA UR21, UP0, UR6, UR21, 0x5 ;  /* 0x000000150615b291 */ /* 0x000fe2000f80283f */
[----:B------:R-:W-:Y:S02]  /*ab20*/  PLOP3.LUT P6, PT, PT, PT, UP3, 0x80, 0x0 ;  /* 0x000000000000781c */ /* 0x000fe40003fcf038 */
[----:B------:R-:W-:Y:S11]  /*ab30*/  PLOP3.LUT P0, PT, PT, PT, UP3, 0x80, 0x0 ;  /* 0x000000000000781c */ /* 0x000ff60003f0f038 */
[----:B------:R-:W-:Y:S02]  /*ab40*/  @!P6 LEA R14, P6, R0, c[0x0][0x1f8], 0x1 ;  /* 0x00007e00000eea11 */ /* 0x000fe400078c08ff */
        /* <DEDUP_REMOVED lines=8> */
[C---:B------:R-:W-:Y:S02]  /*abd0*/  @!P6 LEA R20, P6, R0.reuse, c[0x0][0x1f8], 0x1 ;  /* 0x00007e000014ea11 */ /* 0x040fe400078c08ff */
[----:B------:R-:W-:Y:S02]  /*abe0*/  @!P0 IADD3.X R21, R239, UR14, RZ, P5, !PT ;  /* 0x0000000eef158c10 */ /* 0x000fe4000affe4ff */
[----:B------:R-:W-:Y:S02]  /*abf0*/  PLOP3.LUT P5, PT, PT, PT, UP3, 0x80, 0x0 ;  /* 0x000000000000781c */ /* 0x000fe40003faf038 */
[----:B------:R-:W-:Y:S11]  /*ac00*/  PLOP3.LUT P0, PT, PT, PT, UP3, 0x80, 0x0 ;  /* 0x000000000000781c */ /* 0x000ff60003f0f038 */
[----:B------:R-:W-:Y:S02]  /*ac10*/  @!UPT UIADD3 URZ, URZ, URZ, URZ ;  /* 0x0000003f3f3ff290 */ /* 0x000fe4000fffe03f */
        /* <DEDUP_REMOVED lines=8> */
[----:B------:R-:W-:Y:S02]  /*aca0*/  @!P0 LEA.HI.X R13, R0, c[0x0][0x1fc], R13, 0x1, P6 ;  /* 0x00007f00000d8a11 */ /* 0x000fe400030f0c0d */
[----:B------:R-:W-:Y:S02]  /*acb0*/  @!P5 IADD3 R0, P5, R8, UR21, RZ ;  /* 0x000000150800dc10 */ /* 0x000fe4000ffbe0ff */
[----:B------:R-:W-:Y:S01]  /*acc0*/  PLOP3.LUT P6, PT, PT, PT, UP3, 0x80, 0x0 ;  /* 0x000000000000781c */ /* 0x000fe20003fcf038 */
[----:B------:R-:W1:Y:S01]  /*acd0*/  LDSM.16.M88.4 R8, [R229+0x8100] ;  /* 0x00810000e508783b */ /* 0x000e620000000200 */
[----:B------:R-:W-:Y:S11]  /*ace0*/  PLOP3.LUT P0, PT, PT, PT, UP3, 0x80, 0x0 ;  /* 0x000000000000781c */ /* 0x000ff60003f0f038 */
[----:B------:R-:W-:Y:S02]  /*acf0*/  @!P6 LEA R192, P6, R0, c[0x0][0x1f8], 0x1 ;  /* 0x00007e0000c0ea11 */ /* 0x000fe400078c08ff */
[----:B------:R-:W-:Y:S02]  /*ad00*/  @!P0 IADD3.X R193, R252, UR14, RZ, P5, !PT ;  /* 0x0000000efcc18c10 */ /* 0x000fe4000affe4ff */
[----:B------:R-:W-:Y:S02]  /*ad10*/  PLOP3.LUT P0, PT, PT, PT, UP3, 0x80, 0x0 ;  /* 0x000000000000781c */ /* 0x000fe40003f0f038 */
[----:B------:R-:W-:Y:S11]  /*ad20*/  PLOP3.LUT P5, PT, PT, PT, UP3, 0x80, 0x0 ;  /* 0x000000000000781c */ /* 0x000ff60003faf038 */
[----:B------:R-:W-:Y:S02]  /*ad30*/  @!P0 LEA.HI.X R193, R0, c[0x0][0x1fc], R193, 0x1, P6 ;  /* 0x00007f0000c18a11 */ /* 0x000fe400030f0cc1 */
[----:B------:R-:W-:Y:S02]  /*ad40*/  PLOP3.LUT P0, PT, PT, PT, UP3, 0x80, 0x0 ;  /* 0x000000000000781c */ /* 0x000fe40003f0f038 */
[----:B------:R-:W-:Y:S02]  /*ad50*/  @!P5 IADD3 R2, P5, R251, UR21, RZ ;  /* 0x00000015fb02dc10 */ /* 0x000fe4000ffbe0ff */
[----:B------:R-:W-:Y:S11]  /*ad60*/  PLOP3.LUT P6, PT, PT, PT, UP3, 0x80, 0x0 ;  /* 0x000000000000781c */ /* 0x000ff60003fcf038 */
[----:B------:R-:W-:Y:S01]  /*ad70*/  @!P0 IADD3.X R167, R250, UR14, RZ, P5, !PT ;  /* 0x0000000efaa78c10 */ /* 0x000fe2000affe4ff */
[----:B------:R-:W-:Y:S01]  /*ad80*/  UIADD3 UR14, UR20, -0x1, URZ ;  /* 0xffffffff140e7890 */ /* 0x000fe2000fffe03f */
        /* <DEDUP_REMOVED lines=13> */
[----:B------:R-:W-:Y:S05]  /*ae60*/  PLOP3.LUT P6, PT, PT, PT, UP3, 0x80, 0x0 ;  /* 0x000000000000781c */ /* 0x000fea0003fcf038 */
        /* <DEDUP_REMOVED lines=13> */
[----:B------:R-:W-:Y:S01]  /*af40*/  PLOP3.LUT P5, PT, PT, PT, UP3, 0x80, 0x0 ;  /* 0x000000000000781c */ /* 0x000fe20003faf038 */
[----:B------:R-:W-:Y:S01]  /*af50*/  UISETP.GT.AND UP3, UPT, UR20, UR8, UPT ;  /* 0x000000081400728c */ /* 0x000fe2000bf64270 */
[C---:B-1----:R-:W-:Y:S05]  /*af60*/  HMMA.16816.F32.BF16 R4, R32.reuse, R8, RZ ;  /* 0x000000082004723c */ /* 0x042fea00000418ff */
[----:B------:R1:W-:Y:S01]  /*af70*/  @!P6 LDGSTS.E.BYPASS.LTC128B.128 [R231+0x5100], [R192.64], !P2 ;  /* 0x05100000c0e7efae */ /* 0x0003e2000d101d52 */
[----:B------:R-:W-:Y:S02]  /*af80*/  PLOP3.LUT P6, PT, PT, PT, UP3, 0x80, 0x0 ;  /* 0x000000000000781c */ /* 0x000fe40003fcf038 */
[C---:B------:R-:W-:Y:S02]  /*af90*/  HMMA.16816.F32.BF16 R8, R32.reuse, R10, RZ ;  /* 0x0000000a2008723c */ /* 0x040fe400000418ff */
[----:B------:R-:W-:Y:S02]  /*afa0*/  @UP3 UIMAD.WIDE.U32 UR24, UR14, UR4, URZ ;  /* 0x000000040e1832a5 */ /* 0x000fe4000f8e003f */
[----:B------:R-:W-:Y:S02]  /*afb0*/  @UP3 USHF.R.S32.HI UR21, URZ, 0x1f, UR14 ;  /* 0x0000001f3f153899 */ /* 0x000fe4000801140e */
[----:B------:R-:W-:Y:S02]  /*afc0*/  @UP3 USHF.L.U32 UR22, UR24, 0x6, URZ ;  /* 0x0000000618163899 */ /* 0x000fe4000800063f */
[----:B------:R-:W-:Y:S04]  /*afd0*/  @UP3 UIMAD UR21, UR21, UR4, URZ ;  /* 0x00000004151532a4 */ /* 0x000fe8000f8e023f */
[----:B------:R-:W-:Y:S01]  /*afe0*/  @UP3 UIMAD UR21, UR14, UR5, UR21 ;  /* 0x000000050e1532a4 */ /* 0x000fe2000f8e0215 */
[C---:B---3--:R-:W-:Y:S03]  /*aff0*/  HMMA.16816.F32.BF16 R12, R32.reuse, R16, RZ ;  /* 0x00000010200c723c */ /* 0x048fe600000418ff */
[----:B------:R-:W-:Y:S04]  /*b000*/  @UP3 UIADD3 UR21, UR25, UR21, URZ ;  /* 0x0000001519153290 */ /* 0x000fe8000fffe03f */
[----:B------:R-:W-:Y:S01]  /*b010*/  @UP3 USHF.L.U64.HI UR21, UR24, 0x6, UR21 ;  /* 0x0000000618153899 */ /* 0x000fe20008010215 */
[C---:B------:R-:W-:Y:S08]  /*b020*/  HMMA.16816.F32.BF16 R16, R32.reuse, R18, RZ ;  /* 0x000000122010723c */ /* 0x040ff000000418ff */
[C---:B--2---:R-:W-:Y:S08]  /*b030*/  HMMA.16816.F32.BF16 R20, R32.reuse, R24, RZ ;  /* 0x000000182014723c */ /* 0x044ff000000418ff */
[C---:B------:R-:W-:Y:S08]  /*b040*/  HMMA.16816.F32.BF16 R24, R32.reuse, R26, RZ ;  /* 0x0000001a2018723c */ /* 0x040ff000000418ff */
[C---:B------:R-:W-:Y:S07]  /*b050*/  HMMA.16816.F32.BF16 R28, R32.reuse, R168, RZ ;  /* 0x000000a8201c723c */ /* 0x040fee00000418ff */
[----:B------:R-:W-:Y:S01]  /*b060*/  @!P5 IMAD.MOV.U32 R168, RZ, RZ, R0 ;  /* 0x000000ffffa8d224 */ /* 0x000fe200078e0000 */
[----:B------:R-:W-:Y:S01]  /*b070*/  HMMA.16816.F32.BF16 R32, R32, R170, RZ ;  /* 0x000000aa2020723c */ /* 0x000fe200000418ff */
[----:B------:R-:W-:Y:S01]  /*b080*/  @!P5 IMAD.MOV.U32 R169, RZ, RZ, R167 ;  /* 0x000000ffffa9d224 */ /* 0x000fe200078e00a7 */
[----:B------:R-:W-:Y:S04]  /*b090*/  PLOP3.LUT P5, PT, PT, PT, UP3, 0x80, 0x0 ;  /* 0x000000000000781c */ /* 0x000fe80003faf038 */
[----:B------:R2:W-:Y:S01]  /*b0a0*/  @!P0 LDGSTS.E.BYPASS.LTC128B.128 [R231+0x7100], [R168.64], !P1 ;  /* 0x07100000a8e78fae */ /* 0x0005e2000c901d52 */
[----:B------:R-:W-:Y:S01]  /*b0b0*/  PLOP3.LUT P0, PT, PT, PT, UP3, 0x80, 0x0 ;  /* 0x000000000000781c */ /* 0x000fe20003f0f038 */
[C---:B------:R-:W-:Y:S06]  /*b0c0*/  HMMA.16816.F32.BF16 R4, R172.reuse, R176, R4 ;  /* 0x000000b0ac04723c */ /* 0x040fec0000041804 */
[----:B-1----:R-:W-:Y:S02]  /*b0d0*/  LDSM.16.M88.4 R192, [R225+0x10100] ;  /* 0x01010000e1c0783b */ /* 0x002fe40000000200 */
[C---:B------:R-:W-:Y:S06]  /*b0e0*/  HMMA.16816.F32.BF16 R8, R172.reuse, R178, R8 ;  /* 0x000000b2ac08723c */ /* 0x040fec0000041808 */
[----:B------:R-:W0:Y:S02]  /*b0f0*/  LDGDEPBAR ;  /* 0x00000000000079af */ /* 0x000e240000000000 */
[C---:B------:R-:W-:Y:S06]  /*b100*/  HMMA.16816.F32.BF16 R12, R172.reuse, R180, R12 ;  /* 0x000000b4ac0c723c */ /* 0x040fec000004180c */
[----:B------:R-:W1:Y:S02]  /*b110*/  LDSM.16.M88.4 R196, [R224+0x8100] ;  /* 0x00810000e0c4783b */ /* 0x000e640000000200 */
[C---:B------:R-:W-:Y:S06]  /*b120*/  HMMA.16816.F32.BF16 R16, R172.reuse, R182, R16 ;  /* 0x000000b6ac10723c */ /* 0x040fec0000041810 */
[----:B------:R-:W3:Y:S02]  /*b130*/  LDSM.16.M88.4 R200, [R224+0x8900] ;  /* 0x00890000e0c8783b */ /* 0x000ee40000000200 */
[C---:B------:R-:W-:Y:S06]  /*b140*/  HMMA.16816.F32.BF16 R20, R172.reuse, R184, R20 ;  /* 0x000000b8ac14723c */ /* 0x040fec0000041814 */
[----:B--2---:R-:W2:Y:S02]  /*b150*/  LDSM.16.M88.4 R168, [R224+0x9100] ;  /* 0x00910000e0a8783b */ /* 0x004ea40000000200 */
[C---:B------:R-:W-:Y:S06]  /*b160*/  HMMA.16816.F32.BF16 R24, R172.reuse, R186, R24 ;  /* 0x000000baac18723c */ /* 0x040fec0000041818 */
[----:B------:R-:W4:Y:S02]  /*b170*/  LDSM.16.M88.4 R176, [R224+0x9900] ;  /* 0x00990000e0b0783b */ /* 0x000f240000000200 */
[C---:B------:R-:W-:Y:S06]  /*b180*/  HMMA.16816.F32.BF16 R28, R172.reuse, R188, R28 ;  /* 0x000000bcac1c723c */ /* 0x040fec000004181c */
[----:B------:R-:W-:Y:S02]  /*b190*/  LDSM.16.M88.4 R180, [R223+0x10100] ;  /* 0x01010000dfb4783b */ /* 0x000fe40000000200 */
[----:B------:R-:W-:Y:S06]  /*b1a0*/  HMMA.16816.F32.BF16 R32, R172, R190, R32 ;  /* 0x000000beac20723c */ /* 0x000fec0000041820 */
[----:B------:R-:W5:Y:S02]  /*b1b0*/  LDSM.16.M88.4 R184, [R216] ;  /* 0x00000000d8b8783b */ /* 0x000f640000000200 */
[C---:B-1----:R-:W-:Y:S06]  /*b1c0*/  HMMA.16816.F32.BF16 R4, R192.reuse, R196, R4 ;  /* 0x000000c4c004723c */ /* 0x042fec0000041804 */
[----:B------:R-:W1:Y:S02]  /*b1d0*/  LDSM.16.M88.4 R172, [R216+0x800] ;  /* 0x00080000d8ac783b */ /* 0x000e640000000200 */
[C---:B------:R-:W-:Y:S06]  /*b1e0*/  HMMA.16816.F32.BF16 R8, R192.reuse, R198, R8 ;  /* 0x000000c6c008723c */ /* 0x040fec0000041808 */
[----:B------:R-:W1:Y:S02]  /*b1f0*/  LDSM.16.M88.4 R188, [R216+0x1000] ;  /* 0x00100000d8bc783b */ /* 0x000e640000000200 */
[C---:B---3--:R-:W-:Y:S06]  /*b200*/  HMMA.16816.F32.BF16 R12, R192.reuse, R200, R12 ;  /* 0x000000c8c00c723c */ /* 0x048fec000004180c */
[----:B------:R-:W-:Y:S02]  /*b210*/  LDSM.16.M88.4 R196, [R230+0x14100] ;  /* 0x01410000e6c4783b */ /* 0x000fe40000000200 */
[C---:B------:R-:W-:Y:S06]  /*b220*/  HMMA.16816.F32.BF16 R16, R192.reuse, R202, R16 ;  /* 0x000000cac010723c */ /* 0x040fec0000041810 */
[----:B------:R-:W-:Y:S02]  /*b230*/  LDSM.16.M88.4 R200, [R229+0xa100] ;  /* 0x00a10000e5c8783b */ /* 0x000fe40000000200 */
[C---:B--2---:R-:W-:Y:S08]  /*b240*/  HMMA.16816.F32.BF16 R20, R192.reuse, R168, R20 ;  /* 0x000000a8c014723c */ /* 0x044ff00000041814 */
[C---:B------:R-:W-:Y:S01]  /*b250*/  HMMA.16816.F32.BF16 R24, R192.reuse, R170, R24 ;  /* 0x000000aac018723c */ /* 0x040fe20000041818 */
[----:B------:R-:W2:Y:S07]  /*b260*/  LDSM.16.M88.4 R168, [R216+0x1800] ;  /* 0x00180000d8a8783b */ /* 0x000eae0000000200 */
[C---:B----4-:R-:W-:Y:S08]  /*b270*/  HMMA.16816.F32.BF16 R28, R192.reuse, R176, R28 ;  /* 0x000000b0c01c723c */ /* 0x050ff0000004181c */
[----:B------:R-:W-:Y:S01]  /*b280*/  HMMA.16816.F32.BF16 R32, R192, R178, R32 ;  /* 0x000000b2c020723c */ /* 0x000fe20000041820 */
[----:B------:R-:W3:Y:S07]  /*b290*/  LDSM.16.M88.4 R176, [R229+0xa900] ;  /* 0x00a90000e5b0783b */ /* 0x000eee0000000200 */
[C---:B-----5:R-:W-:Y:S01]  /*b2a0*/  HMMA.16816.F32.BF16 R4, R180.reuse, R184, R4 ;  /* 0x000000b8b404723c */ /* 0x060fe20000041804 */
[----:B------:R-:W4:Y:S07]  /*b2b0*/  LDSM.16.M88.4 R192, [R229+0xb100] ;  /* 0x00b10000e5c0783b */ /* 0x000f2e0000000200 */
[C---:B------:R-:W-:Y:S01]  /*b2c0*/  HMMA.16816.F32.BF16 R8, R180.reuse, R186, R8 ;  /* 0x000000bab408723c */ /* 0x040fe20000041808 */
[----:B------:R-:W5:Y:S07]  /*b2d0*/  LDSM.16.M88.4 R184, [R229+0xb900] ;  /* 0x00b90000e5b8783b */ /* 0x000f6e0000000200 */
[C---:B-1----:R-:W-:Y:S08]  /*b2e0*/  HMMA.16816.F32.BF16 R12, R180.reuse, R172, R12 ;  /* 0x000000acb40c723c */ /* 0x042ff0000004180c */
[C---:B------:R-:W-:Y:S01]  /*b2f0*/  HMMA.16816.F32.BF16 R16, R180.reuse, R174, R16 ;  /* 0x000000aeb410723c */ /* 0x040fe20000041810 */
[----:B------:R-:W-:Y:S07]  /*b300*/  LDSM.16.M88.4 R172, [R215] ;  /* 0x00000000d7ac783b */ /* 0x000fee0000000200 */
[C---:B------:R-:W-:Y:S08]  /*b310*/  HMMA.16816.F32.BF16 R20, R180.reuse, R188, R20 ;  /* 0x000000bcb414723c */ /* 0x040ff00000041814 */
[C---:B------:R-:W-:Y:S01]  /*b320*/  HMMA.16816.F32.BF16 R24, R180.reuse, R190, R24 ;  /* 0x000000beb418723c */ /* 0x040fe20000041818 */
[----:B------:R-:W-:Y:S07]  /*b330*/  LDSM.16.M88.4 R188, [R213] ;  /* 0x00000000d5bc783b */ /* 0x000fee0000000200 */
[C---:B--2---:R-:W-:Y:S08]  /*b340*/  HMMA.16816.F32.BF16 R28, R180.reuse, R168, R28 ;  /* 0x000000a8b41c723c */ /* 0x044ff0000004181c */
[----:B------:R-:W-:Y:S01]  /*b350*/  HMMA.16816.F32.BF16 R32, R180, R170, R32 ;  /* 0x000000aab420723c */ /* 0x000fe20000041820 */
[----:B------:R-:W1:Y:S07]  /*b360*/  LDSM.16.M88.4 R168, [R226+0x14100] ;  /* 0x01410000e2a8783b */ /* 0x000e6e0000000200 */
[C---:B------:R-:W-:Y:S01]  /*b370*/  HMMA.16816.F32.BF16 R4, R196.reuse, R200, R4 ;  /* 0x000000c8c404723c */ /* 0x040fe20000041804 */
[----:B------:R-:W2:Y:S07]  /*b380*/  LDSM.16.M88.4 R180, [R214] ;  /* 0x00000000d6b4783b */ /* 0x000eae0000000200 */
[C---:B------:R-:W-:Y:S01]  /*b390*/  HMMA.16816.F32.BF16 R8, R196.reuse, R202, R8 ;  /* 0x000000cac408723c */ /* 0x040fe20000041808 */
[----:B------:R-:W1:Y:S07]  /*b3a0*/  LDSM.16.M88.4 R200, [R212] ;  /* 0x00000000d4c8783b */ /* 0x000e6e0000000200 */
[C---:B---3--:R-:W-:Y:S08]  /*b3b0*/  HMMA.16816.F32.BF16 R12, R196.reuse, R176, R12 ;  /* 0x000000b0c40c723c */ /* 0x048ff0000004180c */
[C---:B------:R-:W-:Y:S01]  /*b3c0*/  HMMA.16816.F32.BF16 R16, R196.reuse, R178, R16 ;  /* 0x000000b2c410723c */ /* 0x040fe20000041810 */
[----:B------:R-:W-:Y:S07]  /*b3d0*/  LDSM.16.M88.4 R176, [R225+0x14100] ;  /* 0x01410000e1b0783b */ /* 0x000fee0000000200 */
[C---:B----4-:R-:W-:Y:S08]  /*b3e0*/  HMMA.16816.F32.BF16 R20, R196.reuse, R192, R20 ;  /* 0x000000c0c414723c */ /* 0x050ff00000041814 */
[C---:B------:R-:W-:Y:S01]  /*b3f0*/  HMMA.16816.F32.BF16 R24, R196.reuse, R194, R24 ;  /* 0x000000c2c418723c */ /* 0x040fe20000041818 */
[----:B------:R-:W3:Y:S07]  /*b400*/  LDSM.16.M88.4 R192, [R224+0xa100] ;  /* 0x00a10000e0c0783b */ /* 0x000eee0000000200 */
[C---:B-----5:R-:W-:Y:S08]  /*b410*/  HMMA.16816.F32.BF16 R28, R196.reuse, R184, R28 ;  /* 0x000000b8c41c723c */ /* 0x060ff0000004181c */
[----:B------:R-:W-:Y:S01]  /*b420*/  HMMA.16816.F32.BF16 R32, R196, R186, R32 ;  /* 0x000000bac420723c */ /* 0x000fe20000041820 */
[----:B------:R-:W4:Y:S07]  /*b430*/  LDSM.16.M88.4 R184, [R224+0xa900] ;  /* 0x00a90000e0b8783b */ /* 0x000f2e0000000200 */
[C---:B-1----:R-:W-:Y:S01]  /*b440*/  HMMA.16816.F32.BF16 R4, R168.reuse, R172, R4 ;  /* 0x000000aca804723c */ /* 0x042fe20000041804 */
[----:B------:R-:W1:Y:S07]  /*b450*/  LDSM.16.M88.4 R196, [R224+0xb100] ;  /* 0x00b10000e0c4783b */ /* 0x000e6e0000000200 */
[C---:B------:R-:W-:Y:S01]  /*b460*/  HMMA.16816.F32.BF16 R8, R168.reuse, R174, R8 ;  /* 0x000000aea808723c */ /* 0x040fe20000041808 */
[----:B------:R-:W5:Y:S07]  /*b470*/  LDSM.16.M88.4 R172, [R224+0xb900] ;  /* 0x00b90000e0ac783b */ /* 0x000f6e0000000200 */
[C---:B--2---:R-:W-:Y:S08]  /*b480*/  HMMA.16816.F32.BF16 R12, R168.reuse, R180, R12 ;  /* 0x000000b4a80c723c */ /* 0x044ff0000004180c */
[C---:B------:R-:W-:Y:S01]  /*b490*/  HMMA.16816.F32.BF16 R16, R168.reuse, R182, R16 ;  /* 0x000000b6a810723c */ /* 0x040fe20000041810 */
[----:B------:R-:W-:Y:S07]  /*b4a0*/  LDSM.16.M88.4 R180, [R223+0x14100] ;  /* 0x01410000dfb4783b */ /* 0x000fee0000000200 */
[C---:B------:R-:W-:Y:S08]  /*b4b0*/  HMMA.16816.F32.BF16 R20, R168.reuse, R188, R20 ;  /* 0x000000bca814723c */ /* 0x040ff00000041814 */
[C---:B------:R-:W-:Y:S01]  /*b4c0*/  HMMA.16816.F32.BF16 R24, R168.reuse, R190, R24 ;  /* 0x000000bea818723c */ /* 0x040fe20000041818 */
[----:B------:R-:W2:Y:S07]  /*b4d0*/  LDSM.16.M88.4 R188, [R216+0x2000] ;  /* 0x00200000d8bc783b */ /* 0x000eae0000000200 */
[C---:B------:R-:W-:Y:S08]  /*b4e0*/  HMMA.16816.F32.BF16 R28, R168.reuse, R200, R28 ;  /* 0x000000c8a81c723c */ /* 0x040ff0000004181c */
[----:B------:R-:W-:Y:S01]  /*b4f0*/  HMMA.16816.F32.BF16 R32, R168, R202, R32 ;  /* 0x000000caa820723c */ /* 0x000fe20000041820 */
[----:B------:R-:W2:Y:S07]  /*b500*/  LDSM.16.M88.4 R168, [R216+0x2800] ;  /* 0x00280000d8a8783b */ /* 0x000eae0000000200 */
[C---:B---3--:R-:W-:Y:S01]  /*b510*/  HMMA.16816.F32.BF16 R4, R176.reuse, R192, R4 ;  /* 0x000000c0b004723c */ /* 0x048fe20000041804 */
[----:B------:R-:W3:Y:S07]  /*b520*/  LDSM.16.M88.4 R200, [R216+0x3000] ;  /* 0x00300000d8c8783b */ /* 0x000eee0000000200 */
[C---:B------:R-:W-:Y:S01]  /*b530*/  HMMA.16816.F32.BF16 R8, R176.reuse, R194, R8 ;  /* 0x000000c2b008723c */ /* 0x040fe20000041808 */
[----:B------:R-:W-:Y:S07]  /*b540*/  LDSM.16.M88.4 R192, [R230+0x18100] ;  /* 0x01810000e6c0783b */ /* 0x000fee0000000200 */
[C---:B----4-:R-:W-:Y:S08]  /*b550*/  HMMA.16816.F32.BF16 R12, R176.reuse, R184, R12 ;  /* 0x000000b8b00c723c */ /* 0x050ff0000004180c */
[C---:B------:R-:W-:Y:S01]  /*b560*/  HMMA.16816.F32.BF16 R16, R176.reuse, R186, R16 ;  /* 0x000000bab010723c */ /* 0x040fe20000041810 */
[----:B------:R-:W4:Y:S07]  /*b570*/  LDSM.16.M88.4 R184, [R216+0x3800] ;  /* 0x00380000d8b8783b */ /* 0x000f2e0000000200 */
[C---:B-1----:R-:W-:Y:S08]  /*b580*/  HMMA.16816.F32.BF16 R20, R176.reuse, R196, R20 ;  /* 0x000000c4b014723c */ /* 0x042ff00000041814 */
[C---:B------:R-:W-:Y:S01]  /*b590*/  HMMA.16816.F32.BF16 R24, R176.reuse, R198, R24 ;  /* 0x000000c6b018723c */ /* 0x040fe20000041818 */
[----:B------:R-:W1:Y:S07]  /*b5a0*/  LDSM.16.M88.4 R196, [R229+0xc100] ;  /* 0x00c10000e5c4783b */ /* 0x000e6e0000000200 */
[C---:B-----5:R-:W-:Y:S08]  /*b5b0*/  HMMA.16816.F32.BF16 R28, R176.reuse, R172, R28 ;  /* 0x000000acb01c723c */ /* 0x060ff0000004181c */
[----:B------:R-:W-:Y:S01]  /*b5c0*/  HMMA.16816.F32.BF16 R32, R176, R174, R32 ;  /* 0x000000aeb020723c */ /* 0x000fe20000041820 */
[----:B------:R-:W-:Y:S07]  /*b5d0*/  LDSM.16.M88.4 R172, [R229+0xd100] ;  /* 0x00d10000e5ac783b */ /* 0x000fee0000000200 */
[C---:B--2---:R-:W-:Y:S01]  /*b5e0*/  HMMA.16816.F32.BF16 R4, R180.reuse, R188, R4 ;  /* 0x000000bcb404723c */ /* 0x044fe20000041804 */
[----:B------:R-:W-:Y:S07]  /*b5f0*/  LDSM.16.M88.4 R176, [R229+0xd900] ;  /* 0x00d90000e5b0783b */ /* 0x000fee0000000200 */
[C---:B------:R-:W-:Y:S01]  /*b600*/  HMMA.16816.F32.BF16 R8, R180.reuse, R190, R8 ;  /* 0x000000beb408723c */ /* 0x040fe20000041808 */
[----:B------:R-:W-:Y:S07]  /*b610*/  LDSM.16.M88.4 R188, [R226+0x18100] ;  /* 0x01810000e2bc783b */ /* 0x000fee0000000200 */
[C---:B------:R-:W-:Y:S08]  /*b620*/  HMMA.16816.F32.BF16 R12, R180.reuse, R168, R12 ;  /* 0x000000a8b40c723c */ /* 0x040ff0000004180c */
[C---:B------:R-:W-:Y:S01]  /*b630*/  HMMA.16816.F32.BF16 R16, R180.reuse, R170, R16 ;  /* 0x000000aab410723c */ /* 0x040fe20000041810 */
[----:B------:R-:W2:Y:S07]  /*b640*/  LDSM.16.M88.4 R168, [R229+0xc900] ;  /* 0x00c90000e5a8783b */ /* 0x000eae0000000200 */
[C---:B---3--:R-:W-:Y:S08]  /*b650*/  HMMA.16816.F32.BF16 R20, R180.reuse, R200, R20 ;  /* 0x000000c8b414723c */ /* 0x048ff00000041814 */
[C---:B------:R-:W-:Y:S01]  /*b660*/  HMMA.16816.F32.BF16 R24, R180.reuse, R202, R24 ;  /* 0x000000cab418723c */ /* 0x040fe20000041818 */
[----:B------:R-:W3:Y:S07]  /*b670*/  LDSM.16.M88.4 R200, [R211] ;  /* 0x00000000d3c8783b */ /* 0x000eee0000000200 */
[C---:B----4-:R-:W-:Y:S08]  /*b680*/  HMMA.16816.F32.BF16 R28, R180.reuse, R184, R28 ;  /* 0x000000b8b41c723c */ /* 0x050ff0000004181c */
[----:B------:R-:W-:Y:S01]  /*b690*/  HMMA.16816.F32.BF16 R32, R180, R186, R32 ;  /* 0x000000bab420723c */ /* 0x000fe20000041820 */
[----:B------:R-:W4:Y:S07]  /*b6a0*/  LDSM.16.M88.4 R180, [R210] ;  /* 0x00000000d2b4783b */ /* 0x000f2e0000000200 */
[C---:B-1----:R-:W-:Y:S01]  /*b6b0*/  HMMA.16816.F32.BF16 R4, R192.reuse, R196, R4 ;  /* 0x000000c4c004723c */ /* 0x042fe20000041804 */
[----:B------:R-:W1:Y:S07]  /*b6c0*/  LDSM.16.M88.4 R184, [R209] ;  /* 0x00000000d1b8783b */ /* 0x000e6e0000000200 */
[C---:B------:R-:W-:Y:S01]  /*b6d0*/  HMMA.16816.F32.BF16 R8, R192.reuse, R198, R8 ;  /* 0x000000c6c008723c */ /* 0x040fe20000041808 */
[----:B------:R-:W5:Y:S07]  /*b6e0*/  LDSM.16.M88.4 R196, [R208] ;  /* 0x00000000d0c4783b */ /* 0x000f6e0000000200 */
        /* <DEDUP_REMOVED lines=12> */
[----:B------:R-:W2:Y:S07]  /*b7b0*/  LDSM.16.M88.4 R200, [R224+0xd900] ;  /* 0x00d90000e0c8783b */ /* 0x000eae0000000200 */
[C---:B----4-:R-:W-:Y:S08]  /*b7c0*/  HMMA.16816.F32.BF16 R12, R188.reuse, R180, R12 ;  /* 0x000000b4bc0c723c */ /* 0x050ff0000004180c */
[C---:B------:R-:W-:Y:S01]  /*b7d0*/  HMMA.16816.F32.BF16 R16, R188.reuse, R182, R16 ;  /* 0x000000b6bc10723c */ /* 0x040fe20000041810 */
[----:B------:R-:W-:Y:S07]  /*b7e0*/  LDSM.16.M88.4 R180, [R223+0x18100] ;  /* 0x01810000dfb4783b */ /* 0x000fee0000000200 */
[C---:B-1----:R-:W-:Y:S08]  /*b7f0*/  HMMA.16816.F32.BF16 R20, R188.reuse, R184, R20 ;  /* 0x000000b8bc14723c */ /* 0x042ff00000041814 */
[C---:B------:R-:W-:Y:S01]  /*b800*/  HMMA.16816.F32.BF16 R24, R188.reuse, R186, R24 ;  /* 0x000000babc18723c */ /* 0x040fe20000041818 */
[----:B------:R-:W1:Y:S07]  /*b810*/  LDSM.16.M88.4 R184, [R216+0x4000] ;  /* 0x00400000d8b8783b */ /* 0x000e6e0000000200 */
[C---:B-----5:R-:W-:Y:S08]  /*b820*/  HMMA.16816.F32.BF16 R28, R188.reuse, R196, R28 ;  /* 0x000000c4bc1c723c */ /* 0x060ff0000004181c */
[----:B------:R-:W-:Y:S01]  /*b830*/  HMMA.16816.F32.BF16 R32, R188, R198, R32 ;  /* 0x000000c6bc20723c */ /* 0x000fe20000041820 */
[----:B------:R-:W4:Y:S07]  /*b840*/  LDSM.16.M88.4 R188, [R216+0x4800] ;  /* 0x00480000d8bc783b */ /* 0x000f2e0000000200 */
[C---:B--2---:R-:W-:Y:S01]  /*b850*/  HMMA.16816.F32.BF16 R4, R168.reuse, R172, R4 ;  /* 0x000000aca804723c */ /* 0x044fe20000041804 */
[----:B------:R-:W-:Y:S07]  /*b860*/  LDSM.16.M88.4 R196, [R229+0xe100] ;  /* 0x00e10000e5c4783b */ /* 0x000fee0000000200 */
[C---:B------:R-:W-:Y:S01]  /*b870*/  HMMA.16816.F32.BF16 R8, R168.reuse, R174, R8 ;  /* 0x000000aea808723c */ /* 0x040fe20000041808 */
[----:B------:R-:W2:Y:S07]  /*b880*/  LDSM.16.M88.4 R172, [R216+0x5000] ;  /* 0x00500000d8ac783b */ /* 0x000eae0000000200 */
[C---:B------:R-:W-:Y:S08]  /*b890*/  HMMA.16816.F32.BF16 R12, R168.reuse, R176, R12 ;  /* 0x000000b0a80c723c */ /* 0x040ff0000004180c */
[C---:B------:R-:W-:Y:S01]  /*b8a0*/  HMMA.16816.F32.BF16 R16, R168.reuse, R178, R16 ;  /* 0x000000b2a810723c */ /* 0x040fe20000041810 */
[----:B------:R-:W5:Y:S07]  /*b8b0*/  LDSM.16.M88.4 R176, [R216+0x5800] ;  /* 0x00580000d8b0783b */ /* 0x000f6e0000000200 */
[C---:B---3--:R-:W-:Y:S08]  /*b8c0*/  HMMA.16816.F32.BF16 R20, R168.reuse, R192, R20 ;  /* 0x000000c0a814723c */ /* 0x048ff00000041814 */
[C---:B------:R-:W-:Y:S01]  /*b8d0*/  HMMA.16816.F32.BF16 R24, R168.reuse, R194, R24 ;  /* 0x000000c2a818723c */ /* 0x040fe20000041818 */
[----:B------:R-:W3:Y:S07]  /*b8e0*/  LDSM.16.M88.4 R192, [R230+0x1c100] ;  /* 0x01c10000e6c0783b */ /* 0x000eee0000000200 */
        /* <DEDUP_REMOVED lines=8> */
[----:B------:R-:W-:Y:S07]  /*b970*/  LDSM.16.M88.4 R188, [R205] ;  /* 0x00000000cdbc783b */ /* 0x000fee0000000200 */
[C---:B--2---:R-:W-:Y:S08]  /*b980*/  HMMA.16816.F32.BF16 R20, R180.reuse, R172, R20 ;  /* 0x000000acb414723c */ /* 0x044ff00000041814 */
[C---:B------:R-:W-:Y:S01]  /*b990*/  HMMA.16816.F32.BF16 R24, R180.reuse, R174, R24 ;  /* 0x000000aeb418723c */ /* 0x040fe20000041818 */
[----:B------:R-:W2:Y:S07]  /*b9a0*/  LDSM.16.M88.4 R172, [R229+0xf900] ;  /* 0x00f90000e5ac783b */ /* 0x000eae0000000200 */
[C---:B-----5:R-:W-:Y:S08]  /*b9b0*/  HMMA.16816.F32.BF16 R28, R180.reuse, R176, R28 ;  /* 0x000000b0b41c723c */ /* 0x060ff0000004181c */
[----:B------:R-:W-:Y:S01]  /*b9c0*/  HMMA.16816.F32.BF16 R32, R180, R178, R32 ;  /* 0x000000b2b420723c */ /* 0x000fe20000041820 */
[----:B------:R-:W-:Y:S07]  /*b9d0*/  LDSM.16.M88.4 R176, [R207] ;  /* 0x00000000cfb0783b */ /* 0x000fee0000000200 */
[C---:B---3--:R-:W-:Y:S01]  /*b9e0*/  HMMA.16816.F32.BF16 R4, R192.reuse, R196, R4 ;  /* 0x000000c4c004723c */ /* 0x048fe20000041804 */
[----:B------:R-:W-:Y:S06]  /*b9f0*/  LDSM.16.M88.4 R180, [R206] ;  /* 0x00000000ceb4783b */ /* 0x000fec0000000200 */
[----:B------:R-:W-:Y:S01]  /*ba00*/  @P6 IADD3 R197, P6, R236, UR22, RZ ;  /* 0x00000016ecc56c10 */ /* 0x000fe2000ffde0ff */
[C---:B------:R-:W-:Y:S04]  /*ba10*/  HMMA.16816.F32.BF16 R8, R192.reuse, R198, R8 ;  /* 0x000000c6c008723c */ /* 0x040fe80000041808 */
[----:B------:R-:W-:Y:S04]  /*ba20*/  @P5 LEA R196, P5, R197, c[0x0][0x1c8], 0x1 ;  /* 0x00007200c5c45a11 */ /* 0x000fe800078a08ff */
[C---:B------:R-:W-:Y:S04]  /*ba30*/  HMMA.16816.F32.BF16 R12, R192.reuse, R168, R12 ;  /* 0x000000a8c00c723c */ /* 0x040fe8000004180c */
[----:B------:R-:W-:Y:S02]  /*ba40*/  @P0 IADD3.X R0, R243, UR21, RZ, P6, !PT ;  /* 0x00000015f3000c10 */ /* 0x000fe4000b7fe4ff */
[----:B------:R-:W-:Y:S02]  /*ba50*/  PLOP3.LUT P0, PT, PT, PT, UP3, 0x80, 0x0 ;  /* 0x000000000000781c */ /* 0x000fe40003f0f038 */
[C---:B------:R-:W-:Y:S01]  /*ba60*/  HMMA.16816.F32.BF16 R16, R192.reuse, R170, R16 ;  /* 0x000000aac010723c */ /* 0x040fe20000041810 */
[----:B------:R-:W3:Y:S01]  /*ba70*/  LDSM.16.M88.4 R168, [R226+0x1c100] ;  /* 0x01c10000e2a8783b */ /* 0x000ee20000000200 */
[----:B------:R-:W-:Y:S06]  /*ba80*/  PLOP3.LUT P6, PT, PT, PT, UP3, 0x80, 0x0 ;  /* 0x000000000000781c */ /* 0x000fec0003fcf038 */
[C---:B-1----:R-:W-:Y:S04]  /*ba90*/  HMMA.16816.F32.BF16 R20, R192.reuse, R184, R20 ;  /* 0x000000b8c014723c */ /* 0x042fe80000041814 */
[----:B------:R-:W-:Y:S02]  /*baa0*/  @P0 LEA.HI.X R197, R197, c[0x0][0x1cc], R0, 0x1, P5 ;  /* 0x00007300c5c50a11 */ /* 0x000fe400028f0c00 */
[----:B------:R-:W-:Y:S02]  /*bab0*/  PLOP3.LUT P5, PT, PT, PT, UP3, 0x80, 0x0 ;  /* 0x000000000000781c */ /* 0x000fe40003faf038 */
[C---:B------:R-:W-:Y:S01]  /*bac0*/  HMMA.16816.F32.BF16 R24, R192.reuse, R186, R24 ;  /* 0x000000bac018723c */ /* 0x040fe20000041818 */
[----:B------:R-:W-:Y:S01]  /*bad0*/  LDSM.16.M88.4 R184, [R224+0xe100] ;  /* 0x00e10000e0b8783b */ /* 0x000fe20000000200 */
[----:B------:R-:W-:Y:S02]  /*bae0*/  PLOP3.LUT P0, PT, PT, PT, UP3, 0x80, 0x0 ;  /* 0x000000000000781c */ /* 0x000fe40003f0f038 */
[----:B------:R-:W-:Y:S04]  /*baf0*/  @P6 IADD3 R199, P6, R249, UR22, RZ ;  /* 0x00000016f9c76c10 */ /* 0x000fe8000ffde0ff */
[C---:B--2---:R-:W-:Y:S04]  /*bb00*/  HMMA.16816.F32.BF16 R28, R192.reuse, R172, R28 ;  /* 0x000000acc01c723c */ /* 0x044fe8000004181c */
[C---:B------:R-:W-:Y:S04]  /*bb10*/  @P5 LEA R198, P5, R199.reuse, c[0x0][0x1c8], 0x1 ;  /* 0x00007200c7c65a11 */ /* 0x040fe800078a08ff */
[----:B------:R-:W-:Y:S01]  /*bb20*/  HMMA.16816.F32.BF16 R32, R192, R174, R32 ;  /* 0x000000aec020723c */ /* 0x000fe20000041820 */
[----:B------:R-:W1:Y:S03]  /*bb30*/  LDSM.16.M88.4 R172, [R204] ;  /* 0x00000000ccac783b */ /* 0x000e660000000200 */
[----:B------:R-:W-:Y:S02]  /*bb40*/  @P0 IADD3.X R0, R248, UR21, RZ, P6, !PT ;  /* 0x00000015f8000c10 */ /* 0x000fe4000b7fe4ff */
[----:B------:R-:W-:Y:S02]  /*bb50*/  PLOP3.LUT P0, PT, PT, PT, UP3, 0x80, 0x0 ;  /* 0x000000000000781c */ /* 0x000fe40003f0f038 */
[----:B------:R-:W-:Y:S01]  /*bb60*/  PLOP3.LUT P6, PT, PT, PT, UP3, 0x80, 0x0 ;  /* 0x000000000000781c */ /* 0x000fe20003fcf038 */
[C---:B---3--:R-:W-:Y:S01]  /*bb70*/  HMMA.16816.F32.BF16 R4, R168.reuse, R176, R4 ;  /* 0x000000b0a804723c */ /* 0x048fe20000041804 */
[----:B------:R-:W-:Y:S07]  /*bb80*/  LDSM.16.M88.4 R192, [R216+0x6000] ;  /* 0x00600000d8c0783b */ /* 0x000fee0000000200 */
[C---:B------:R-:W-:Y:S01]  /*bb90*/  HMMA.16816.F32.BF16 R8, R168.reuse, R178, R8 ;  /* 0x000000b2a808723c */ /* 0x040fe20000041808 */
[----:B------:R-:W2:Y:S03]  /*bba0*/  LDSM.16.M88.4 R176, [R225+0x1c100] ;  /* 0x01c10000e1b0783b */ /* 0x000ea60000000200 */
[----:B------:R-:W-:Y:S02]  /*bbb0*/  @P0 LEA.HI.X R199, R199, c[0x0][0x1cc], R0, 0x1, P5 ;  /* 0x00007300c7c70a11 */ /* 0x000fe400028f0c00 */
[----:B------:R-:W-:Y:S02]  /*bbc0*/  PLOP3.LUT P0, PT, PT, PT, UP3, 0x80, 0x0 ;  /* 0x000000000000781c */ /* 0x000fe40003f0f038 */
[C---:B------:R-:W-:Y:S01]  /*bbd0*/  HMMA.16816.F32.BF16 R12, R168.reuse, R180, R12 ;  /* 0x000000b4a80c723c */ /* 0x040fe2000004180c */
[----:B------:R-:W-:Y:S03]  /*bbe0*/  PLOP3.LUT P5, PT, PT, PT, UP3, 0x80, 0x0 ;  /* 0x000000000000781c */ /* 0x000fe60003faf038 */
[----:B------:R-:W-:Y:S04]  /*bbf0*/  @P6 IADD3 R201, P6, R247, UR22, RZ ;  /* 0x00000016f7c96c10 */ /* 0x000fe8000ffde0ff */
[C---:B------:R-:W-:Y:S01]  /*bc00*/  HMMA.16816.F32.BF16 R16, R168.reuse, R182, R16 ;  /* 0x000000b6a810723c */ /* 0x040fe20000041810 */
[----:B------:R-:W3:Y:S07]  /*bc10*/  LDSM.16.M88.4 R180, [R224+0xe900] ;  /* 0x00e90000e0b4783b */ /* 0x000eee0000000200 */
[C---:B------:R-:W-:Y:S04]  /*bc20*/  HMMA.16816.F32.BF16 R20, R168.reuse, R188, R20 ;  /* 0x000000bca814723c */ /* 0x040fe80000041814 */
[----:B------:R-:W-:Y:S02]  /*bc30*/  @P5 IADD3.X R0, R246, UR21, RZ, P6, !PT ;  /* 0x00000015f6005c10 */ /* 0x000fe4000b7fe4ff */
[C---:B------:R-:W-:Y:S02]  /*bc40*/  @P0 LEA R200, P6, R201.reuse, c[0x0][0x1c8], 0x1 ;  /* 0x00007200c9c80a11 */ /* 0x040fe400078c08ff */
[C---:B------:R-:W-:Y:S01]  /*bc50*/  HMMA.16816.F32.BF16 R24, R168.reuse, R190, R24 ;  /* 0x000000bea818723c */ /* 0x040fe20000041818 */
[----:B------:R-:W4:Y:S01]  /*bc60*/  LDSM.16.M88.4 R188, [R224+0xf100] ;  /* 0x00f10000e0bc783b */ /* 0x000f220000000200 */
[----:B------:R-:W-:Y:S02]  /*bc70*/  PLOP3.LUT P5, PT, PT, PT, UP3, 0x80, 0x0 ;  /* 0x000000000000781c */ /* 0x000fe40003faf038 */
[----:B------:R-:W-:Y:S04]  /*bc80*/  PLOP3.LUT P0, PT, PT, PT, UP3, 0x80, 0x0 ;  /* 0x000000000000781c */ /* 0x000fe80003f0f038 */
[C---:B-1----:R-:W-:Y:S07]  /*bc90*/  HMMA.16816.F32.BF16 R28, R168.reuse, R172, R28 ;  /* 0x000000aca81c723c */ /* 0x042fee000004181c */
[----:B------:R-:W-:Y:S01]  /*bca0*/  @P5 LEA.HI.X R201, R201, c[0x0][0x1cc], R0, 0x1, P6 ;  /* 0x00007300c9c95a11 */ /* 0x000fe200030f0c00 */
[----:B------:R-:W-:Y:S01]  /*bcb0*/  HMMA.16816.F32.BF16 R32, R168, R174, R32 ;  /* 0x000000aea820723c */ /* 0x000fe20000041820 */
[----:B------:R-:W1:Y:S01]  /*bcc0*/  LDSM.16.M88.4 R168, [R224+0xf900] ;  /* 0x00f90000e0a8783b */ /* 0x000e620000000200 */
[----:B------:R-:W-:Y:S02]  /*bcd0*/  PLOP3.LUT P5, PT, PT, PT, UP3, 0x80, 0x0 ;  /* 0x000000000000781c */ /* 0x000fe40003faf038 */
[----:B------:R-:W-:Y:S01]  /*bce0*/  @P0 IADD3 R0, P6, R245, UR22, RZ ;  /* 0x00000016f5000c10 */ /* 0x000fe2000ffde0ff */
[----:B------:R-:W-:Y:S01]  /*bcf0*/  @UP3 UIADD3 UR22, UP0, UR13, UR22, URZ ;  /* 0x000000160d163290 */ /* 0x000fe2000ff1e03f */
[----:B------:R-:W-:Y:S02]  /*bd00*/  PLOP3.LUT P0, PT, PT, PT, UP3, 0x80, 0x0 ;  /* 0x000000000000781c */ /* 0x000fe40003f0f038 */
[C---:B--2---:R-:W-:Y:S01]  /*bd10*/  HMMA.16816.F32.BF16 R4, R176.reuse, R184, R4 ;  /* 0x000000b8b004723c */ /* 0x044fe20000041804 */
[----:B------:R-:W2:Y:S07]  /*bd20*/  LDSM.16.M88.4 R172, [R223+0x1c100] ;  /* 0x01c10000dfac783b */ /* 0x000eae0000000200 */
[C---:B------:R-:W-:Y:S01]  /*bd30*/  HMMA.16816.F32.BF16 R8, R176.reuse, R186, R8 ;  /* 0x000000bab008723c */ /* 0x040fe20000041808 */
[----:B------:R-:W5:Y:S07]  /*bd40*/  LDSM.16.M88.4 R184, [R216+0x6800] ;  /* 0x00680000d8b8783b */ /* 0x000f6e0000000200 */
[C---:B---3--:R-:W-:Y:S08]  /*bd50*/  HMMA.16816.F32.BF16 R12, R176.reuse, R180, R12 ;  /* 0x000000b4b00c723c */ /* 0x048ff0000004180c */
[C---:B------:R-:W-:Y:S01]  /*bd60*/  HMMA.16816.F32.BF16 R16, R176.reuse, R182, R16 ;  /* 0x000000b6b010723c */ /* 0x040fe20000041810 */
[----:B------:R-:W3:Y:S07]  /*bd70*/  LDSM.16.M88.4 R180, [R216+0x7000] ;  /* 0x00700000d8b4783b */ /* 0x000eee0000000200 */
[C---:B----4-:R-:W-:Y:S08]  /*bd80*/  HMMA.16816.F32.BF16 R20, R176.reuse, R188, R20 ;  /* 0x000000bcb014723c */ /* 0x050ff00000041814 */
[C---:B------:R-:W-:Y:S08]  /*bd90*/  HMMA.16816.F32.BF16 R24, R176.reuse, R190, R24 ;  /* 0x000000beb018723c */ /* 0x040ff00000041818 */
[C---:B-1----:R-:W-:Y:S08]  /*bda0*/  HMMA.16816.F32.BF16 R28, R176.reuse, R168, R28 ;  /* 0x000000a8b01c723c */ /* 0x042ff0000004181c */
[----:B------:R-:W-:Y:S01]  /*bdb0*/  HMMA.16816.F32.BF16 R32, R176, R170, R32 ;  /* 0x000000aab020723c */ /* 0x000fe20000041820 */
[----:B------:R-:W1:Y:S01]  /*bdc0*/  LDSM.16.M88.4 R168, [R216+0x7800] ;  /* 0x00780000d8a8783b */ /* 0x000e620000000200 */
[----:B------:R-:W-:Y:S05]  /*bdd0*/  DEPBAR.LE SB0, 0x0 ;  /* 0x000080000000791a */ /* 0x000fea0000000000 */
[----:B------:R-:W-:Y:S01]  /*bde0*/  @P5 IADD3.X R177, R166, UR21, RZ, P6, !PT ;  /* 0x00000015a6b15c10 */ /* 0x000fe2000b7fe4ff */
[C---:B--2---:R-:W-:Y:S01]  /*bdf0*/  HMMA.16816.F32.BF16 R4, R172.reuse, R192, R4 ;  /* 0x000000c0ac04723c */ /* 0x044fe20000041804 */
[----:B------:R-:W-:Y:S01]  /*be00*/  BAR.SYNC.DEFER_BLOCKING 0x0 ;  /* 0x0000000000007b1d */ /* 0x000fe20000010000 */
[----:B------:R-:W-:Y:S01]  /*be10*/  @UP3 UIADD3.X UR21, UR12, UR21, URZ, UP0, !UPT ;  /* 0x000000150c153290 */ /* 0x000fe200087fe43f */
[----:B------:R-:W-:Y:S01]  /*be20*/  PLOP3.LUT P5, PT, PT, PT, UP3, 0x80, 0x0 ;  /* 0x000000000000781c */ /* 0x000fe20003faf038 */
[----:B------:R-:W-:Y:S01]  /*be30*/  UISETP.GT.AND UP0, UPT, UR20, UR17, UPT ;  /* 0x000000111400728c */ /* 0x000fe2000bf04270 */
[C---:B------:R-:W-:Y:S02]  /*be40*/  @P0 LEA R176, P6, R0.reuse, c[0x0][0x1c8], 0x1 ;  /* 0x0000720000b00a11 */ /* 0x040fe400078c08ff */
[----:B------:R-:W-:Y:S01]  /*be50*/  PLOP3.LUT P0, PT, PT, PT, UP3, 0x80, 0x0 ;  /* 0x000000000000781c */ /* 0x000fe20003f0f038 */
[C---:B------:R-:W-:Y:S08]  /*be60*/  HMMA.16816.F32.BF16 R8, R172.reuse, R194, R8 ;  /* 0x000000c2ac08723c */ /* 0x040ff00000041808 */
[C---:B-----5:R-:W-:Y:S04]  /*be70*/  HMMA.16816.F32.BF16 R12, R172.reuse, R184, R12 ;  /* 0x000000b8ac0c723c */ /* 0x060fe8000004180c */
[----:B------:R-:W-:Y:S02]  /*be80*/  @P5 LEA.HI.X R177, R0, c[0x0][0x1cc], R177, 0x1, P6 ;  /* 0x0000730000b15a11 */ /* 0x000fe400030f0cb1 */
[----:B------:R-:W-:Y:S02]  /*be90*/  @P0 IADD3 R179, P6, R236, UR22, RZ ;  /* 0x00000016ecb30c10 */ /* 0x000fe4000ffde0ff */
[C---:B------:R-:W-:Y:S01]  /*bea0*/  HMMA.16816.F32.BF16 R16, R172.reuse, R186, R16 ;  /* 0x000000baac10723c */ /* 0x040fe20000041810 */
[----:B------:R-:W-:Y:S02]  /*beb0*/  PLOP3.LUT P0, PT, PT, PT, UP3, 0x80, 0x0 ;  /* 0x000000000000781c */ /* 0x000fe40003f0f038 */
[----:B------:R-:W-:Y:S02]  /*bec0*/  PLOP3.LUT P5, PT, PT, PT, UP3, 0x80, 0x0 ;  /* 0x000000000000781c */ /* 0x000fe40003faf038 */
[----:B------:R-:W-:Y:S02]  /*bed0*/  FMNMX.FTZ R0, R4, R3, !PT ;  /* 0x0000000304007209 */ /* 0x000fe40007810000 */
[----:B------:R-:W-:Y:S01]  /*bee0*/  FMNMX.FTZ R164, R6, R165, !PT ;  /* 0x000000a506a47209 */ /* 0x000fe20007810000 */
[C---:B---3--:R-:W-:Y:S04]  /*bef0*/  HMMA.16816.F32.BF16 R20, R172.reuse, R180, R20 ;  /* 0x000000b4ac14723c */ /* 0x048fe80000041814 */
[----:B------:R-:W-:Y:S03]  /*bf00*/  FMNMX.FTZ R167, R5, R0, !PT ;  /* 0x0000000005a77209 */ /* 0x000fe60007810000 */
[----:B------:R-:W-:Y:S01]  /*bf10*/  FMNMX.FTZ R181, R7, R164, !PT ;  /* 0x000000a407b57209 */ /* 0x000fe20007810000 */
[C---:B------:R-:W-:Y:S04]  /*bf20*/  HMMA.16816.F32.BF16 R24, R172.reuse, R182, R24 ;  /* 0x000000b6ac18723c */ /* 0x040fe80000041818 */
[----:B------:R-:W-:Y:S02]  /*bf30*/  FMNMX.FTZ R2, R8, R167, !PT ;  /* 0x000000a708027209 */ /* 0x000fe40007810000 */
[----:B------:R-:W-:Y:S02]  /*bf40*/  FMNMX.FTZ R164, R10, R181, !PT ;  /* 0x000000b50aa47209 */ /* 0x000fe40007810000 */
[C---:B-1----:R-:W-:Y:S04]  /*bf50*/  HMMA.16816.F32.BF16 R28, R172.reuse, R168, R28 ;  /* 0x000000a8ac1c723c */ /* 0x042fe8000004181c */
[----:B------:R-:W-:Y:S02]  /*bf60*/  FMNMX.FTZ R167, R9, R2, !PT ;  /* 0x0000000209a77209 */ /* 0x000fe40007810000 */
[----:B------:R-:W-:Y:S02]  /*bf70*/  @P5 IADD3.X R0, R243, UR21, RZ, P6, !PT ;  /* 0x00000015f3005c10 */ /* 0x000fe4000b7fe4ff */
[----:B------:R-:W-:Y:S01]  /*bf80*/  HMMA.16816.F32.BF16 R32, R172, R170, R32 ;  /* 0x000000aaac20723c */ /* 0x000fe20000041820 */
[----:B------:R-:W-:Y:S03]  /*bf90*/  PLOP3.LUT P5, PT, PT, PT, UP3, 0x80, 0x0 ;  /* 0x000000000000781c */ /* 0x000fe60003faf038 */
[----:B------:R-:W-:Y:S02]  /*bfa0*/  @P0 LEA R178, P6, R179, c[0x0][0x1c8], 0x1 ;  /* 0x00007200b3b20a11 */ /* 0x000fe400078c08ff */
[----:B------:R-:W-:Y:S02]  /*bfb0*/  PLOP3.LUT P0, PT, PT, PT, UP3, 0x80, 0x0 ;  /* 0x000000000000781c */ /* 0x000fe40003f0f038 */
[----:B------:R-:W-:Y:S04]  /*bfc0*/  FMNMX.FTZ R2, R12, R167, !PT ;  /* 0x000000a70c027209 */ /* 0x000fe80007810000 */
[----:B------:R-:W-:Y:S02]  /*bfd0*/  FMNMX.FTZ R181, R11, R164, !PT ;  /* 0x000000a40bb57209 */ /* 0x000fe40007810000 */
[----:B------:R-:W-:Y:S02]  /*bfe0*/  FMNMX.FTZ R167, R13, R2, !PT ;  /* 0x000000020da77209 */ /* 0x000fe40007810000 */
[----:B------:R-:W-:Y:S02]  /*bff0*/  FMNMX.FTZ R164, R14, R181, !PT ;  /* 0x000000b50ea47209 */ /* 0x000fe40007810000 */
[----:B------:R-:W-:Y:S02]  /*c000*/  FMNMX.FTZ R2, R16, R167, !PT ;  /* 0x000000a710027209 */ /* 0x000fe40007810000 */
[----:B------:R-:W-:Y:S02]  /*c010*/  FMNMX.FTZ R181, R15, R164, !PT ;  /* 0x000000a40fb57209 */ /* 0x000fe40007810000 */
[----:B------:R-:W-:Y:S02]  /*c020*/  @P5 LEA.HI.X R179, R179, c[0x0][0x1cc], R0, 0x1, P6 ;  /* 0x00007300b3b35a11 */ /* 0x000fe400030f0c00 */
[----:B------:R-:W-:Y:S02]  /*c030*/  @P0 IADD3 R169, P6, R249, UR22, RZ ;  /* 0x00000016f9a90c10 */ /* 0x000fe4000ffde0ff */
[----:B------:R-:W-:Y:S02]  /*c040*/  PLOP3.LUT P0, PT, PT, PT, UP3, 0x80, 0x0 ;  /* 0x000000000000781c */ /* 0x000fe40003f0f038 */
[----:B------:R-:W-:Y:S02]  /*c050*/  PLOP3.LUT P5, PT, PT, PT, UP3, 0x80, 0x0 ;  /* 0x000000000000781c */ /* 0x000fe40003faf038 */
[----:B------:R-:W-:Y:S02]  /*c060*/  FMNMX.FTZ R167, R17, R2, !PT ;  /* 0x0000000211a77209 */ /* 0x000fe40007810000 */
[----:B------:R-:W-:Y:S02]  /*c070*/  FMNMX.FTZ R2, R18, R181, !PT ;  /* 0x000000b512027209 */ /* 0x000fe40007810000 */
[----:B------:R-:W-:Y:S02]  /*c080*/  FMNMX.FTZ R0, R20, R167, !PT ;  /* 0x000000a714007209 */ /* 0x000fe40007810000 */
[----:B------:R-:W-:Y:S02]  /*c090*/  FMNMX.FTZ R171, R19, R2, !PT ;  /* 0x0000000213ab7209 */ /* 0x000fe40007810000 */
[----:B------:R-:W-:Y:S02]  /*c0a0*/  FMNMX.FTZ R167, R21, R0, !PT ;  /* 0x0000000015a77209 */ /* 0x000fe40007810000 */
[----:B------:R-:W-:Y:S02]  /*c0b0*/  FMNMX.FTZ R164, R22, R171, !PT ;  /* 0x000000ab16a47209 */ /* 0x000fe40007810000 */
[----:B------:R-:W-:Y:S02]  /*c0c0*/  @P5 IADD3.X R0, R248, UR21, RZ, P6, !PT ;  /* 0x00000015f8005c10 */ /* 0x000fe4000b7fe4ff */
[----:B------:R-:W-:Y:S02]  /*c0d0*/  @P0 LEA R168, P6, R169, c[0x0][0x1c8], 0x1 ;  /* 0x00007200a9a80a11 */ /* 0x000fe400078c08ff */
        /* <DEDUP_REMOVED lines=8> */
[----:B------:R-:W-:Y:S02]  /*c160*/  @P5 LEA.HI.X R169, R169, c[0x0][0x1cc], R0, 0x1, P6 ;  /* 0x00007300a9a95a11 */ /* 0x000fe400030f0c00 */
[----:B------:R-:W-:Y:S02]  /*c170*/  FMNMX.FTZ R170, R30, R171, !PT ;  /* 0x000000ab1eaa7209 */ /* 0x000fe40007810000 */
[----:B------:R-:W-:Y:S02]  /*c180*/  @P0 IADD3 R171, P6, R247, UR22, RZ ;  /* 0x00000016f7ab0c10 */ /* 0x000fe4000ffde0ff */
[----:B------:R-:W-:Y:S02]  /*c190*/  PLOP3.LUT P0, PT, PT, PT, UP3, 0x80, 0x0 ;  /* 0x000000000000781c */ /* 0x000fe40003f0f038 */
[----:B------:R-:W-:Y:S02]  /*c1a0*/  PLOP3.LUT P5, PT, PT, PT, UP3, 0x80, 0x0 ;  /* 0x000000000000781c */ /* 0x000fe40003faf038 */
[----:B------:R-:W-:Y:S04]  /*c1b0*/  FMNMX.FTZ R167, R29, R2, !PT ;  /* 0x000000021da77209 */ /* 0x000fe80007810000 */
[----:B------:R-:W-:Y:S02]  /*c1c0*/  FMNMX.FTZ R2, R32, R167, !PT ;  /* 0x000000a720027209 */ /* 0x000fe40007810000 */
[----:B------:R-:W-:Y:S02]  /*c1d0*/  FMNMX.FTZ R167, R31, R170, !PT ;  /* 0x000000aa1fa77209 */ /* 0x000fe40007810000 */
[----:B------:R-:W-:Y:S02]  /*c1e0*/  FMNMX.FTZ R164, R33, R2, !PT ;  /* 0x0000000221a47209 */ /* 0x000fe40007810000 */
[----:B------:R-:W-:Y:S03]  /*c1f0*/  FMNMX.FTZ R2, R34, R167, !PT ;  /* 0x000000a722027209 */ /* 0x000fe60007810000 */
[----:B------:R-:W1:Y:S01]  /*c200*/  SHFL.BFLY PT, R175, R164, 0x2, 0x1f ;  /* 0x0c401f00a4af7f89 */ /* 0x000e6200000e0000 */
[----:B------:R-:W-:Y:S01]  /*c210*/  FMNMX.FTZ R0, R35, R2, !PT ;  /* 0x0000000223007209 */ /* 0x000fe20007810000 */
[----:B------:R-:W-:Y:S01]  /*c220*/  UMOV UR20, UR14 ;  /* 0x0000000e00147c82 */ /* 0x000fe20008000000 */
[----:B------:R-:W-:Y:S02]  /*c230*/  @P5 IADD3.X R2, R246, UR21, RZ, P6, !PT ;  /* 0x00000015f6025c10 */ /* 0x000fe4000b7fe4ff */
[C---:B------:R-:W-:Y:S02]  /*c240*/  @P0 LEA R170, P6, R171.reuse, c[0x0][0x1c8], 0x1 ;  /* 0x00007200abaa0a11 */ /* 0x040fe400078c08ff */
[----:B------:R-:W-:Y:S01]  /*c250*/  PLOP3.LUT P5, PT, PT, PT, UP3, 0x80, 0x0 ;  /* 0x000000000000781c */ /* 0x000fe20003faf038 */
[----:B------:R-:W2:Y:S01]  /*c260*/  SHFL.BFLY PT, R167, R0, 0x2, 0x1f ;  /* 0x0c401f0000a77f89 */ /* 0x000ea200000e0000 */
[----:B------:R-:W-:Y:S11]  /*c270*/  PLOP3.LUT P0, PT, PT, PT, UP3, 0x80, 0x0 ;  /* 0x000000000000781c */ /* 0x000ff60003f0f038 */
[----:B------:R-:W-:Y:S02]  /*c280*/  @P5 LEA.HI.X R171, R171, c[0x0][0x1cc], R2, 0x1, P6 ;  /* 0x00007300abab5a11 */ /* 0x000fe400030f0c02 */
[----:B------:R-:W-:Y:S02]  /*c290*/  PLOP3.LUT P5, PT, PT, PT, UP3, 0x80, 0x0 ;  /* 0x000000000000781c */ /* 0x000fe40003faf038 */
[----:B------:R-:W-:Y:S02]  /*c2a0*/  @P0 IADD3 R173, P6, R245, UR22, RZ ;  /* 0x00000016f5ad0c10 */ /* 0x000fe4000ffde0ff */
[----:B------:R-:W-:Y:S02]  /*c2b0*/  PLOP3.LUT P0, PT, PT, PT, UP3, 0x80, 0x0 ;  /* 0x000000000000781c */ /* 0x000fe40003f0f038 */
[----:B-1----:R-:W-:Y:S02]  /*c2c0*/  FMNMX.FTZ R175, R164, R175, !PT ;  /* 0x000000afa4af7209 */ /* 0x002fe40007810000 */
[----:B--2---:R-:W-:Y:S03]  /*c2d0*/  FMNMX.FTZ R167, R0, R167, !PT ;  /* 0x000000a700a77209 */ /* 0x004fe60007810000 */
[----:B------:R-:W1:Y:S04]  /*c2e0*/  SHFL.BFLY PT, R2, R175, 0x1, 0x1f ;  /* 0x0c201f00af027f89 */ /* 0x000e6800000e0000 */
[----:B------:R-:W-:Y:S02]  /*c2f0*/  @P5 IADD3.X R174, R166, UR21, RZ, P6, !PT ;  /* 0x00000015a6ae5c10 */ /* 0x000fe4000b7fe4ff */
[C---:B------:R-:W-:Y:S02]  /*c300*/  @P0 LEA R172, P6, R173.reuse, c[0x0][0x1c8], 0x1 ;  /* 0x00007200adac0a11 */ /* 0x040fe400078c08ff */
[----:B------:R-:W-:Y:S01]  /*c310*/  PLOP3.LUT P5, PT, PT, PT, UP3, 0x80, 0x0 ;  /* 0x000000000000781c */ /* 0x000fe20003faf038 */
[----:B------:R-:W2:Y:S01]  /*c320*/  SHFL.BFLY PT, R164, R167, 0x1, 0x1f ;  /* 0x0c201f00a7a47f89 */ /* 0x000ea200000e0000 */
[----:B------:R-:W-:Y:S02]  /*c330*/  PLOP3.LUT P0, PT, PT, PT, UP3, 0x80, 0x0 ;  /* 0x000000000000781c */ /* 0x000fe40003f0f038 */
[----:B------:R-:W-:Y:S09]  /*c340*/  PLOP3.LUT P0, PT, PT, PT, UP3, 0x80, 0x0 ;  /* 0x000000000000781c */ /* 0x000ff20003f0f038 */
[----:B------:R-:W-:Y:S02]  /*c350*/  @P5 LEA.HI.X R173, R173, c[0x0][0x1cc], R174, 0x1, P6 ;  /* 0x00007300adad5a11 */ /* 0x000fe400030f0cae */
[----:B------:R-:W-:Y:S02]  /*c360*/  PLOP3.LUT P6, PT, PT, PT, UP3, 0x80, 0x0 ;  /* 0x000000000000781c */ /* 0x000fe40003fcf038 */
[----:B------:R-:W-:Y:S02]  /*c370*/  PLOP3.LUT P5, PT, PT, PT, UP3, 0x80, 0x0 ;  /* 0x000000000000781c */ /* 0x000fe40003faf038 */
[----:B------:R-:W-:Y:S02]  /*c380*/  PLOP3.LUT P5, PT, PT, PT, UP3, 0x80, 0x0 ;  /* 0x000000000000781c */ /* 0x000fe40003faf038 */
[----:B-1----:R-:W-:Y:S02]  /*c390*/  FMNMX.FTZ R0, R175, R2, !PT ;  /* 0x00000002af007209 */ /* 0x002fe40007810000 */
[----:B--2---:R-:W-:Y:S03]  /*c3a0*/  FMNMX.FTZ R164, R167, R164, !PT ;  /* 0x000000a4a7a47209 */ /* 0x004fe60007810000 */
[----:B------:R-:W-:Y:S02]  /*c3b0*/  FMUL.FTZ R191, R0, c[0x0][0x2d0] ;  /* 0x0000b40000bf7a20 */ /* 0x000fe40000410000 */
[----:B------:R1:W-:Y:S01]  /*c3c0*/  @P6 LDGSTS.E.BYPASS.LTC128B.128 [R231+0x8100], [R196.64], !P4 ;  /* 0x08100000c4e76fae */ /* 0x0003e2000e101d52 */
[----:B------:R-:W-:Y:S01]  /*c3d0*/  PLOP3.LUT P6, PT, PT, PT, UP3, 0x80, 0x0 ;  /* 0x000000000000781c */ /* 0x000fe20003fcf038 */
[C---:B------:R-:W-:Y:S01]  /*c3e0*/  FMUL.FTZ R189, R164.reuse, c[0x0][0x2d0] ;  /* 0x0000b400a4bd7a20 */ /* 0x040fe20000410000 */
[----:B------:R-:W-:Y:S01]  /*c3f0*/  PLOP3.LUT P6, PT, PT, PT, UP3, 0x80, 0x0 ;  /* 0x000000000000781c */ /* 0x000fe20003fcf038 */
[----:B------:R-:W-:Y:S02]  /*c400*/  FADD.FTZ R165, -R164, R165 ;  /* 0x000000a5a4a57221 */ /* 0x000fe40000010100 */
[----:B------:R-:W-:Y:S02]  /*c410*/  FADD.FTZ R2, -R0, R3 ;  /* 0x0000000300027221 */ /* 0x000fe40000010100 */
[----:B------:R2:W-:Y:S01]  /*c420*/  @P0 LDGSTS.E.BYPASS.LTC128B.128 [R231+0xa100], [R198.64], !P3 ;  /* 0x0a100000c6e70fae */ /* 0x0005e2000d901d52 */
[----:B------:R-:W-:Y:S01]  /*c430*/  PLOP3.LUT P0, PT, PT, PT, UP3, 0x80, 0x0 ;  /* 0x000000000000781c */ /* 0x000fe20003f0f038 */
[--C-:B------:R-:W-:Y:S01]  /*c440*/  FFMA.FTZ R186, R4, c[0x0][0x2d0], -R191.reuse ;  /* 0x0000b40004ba7a23 */ /* 0x100fe200000108bf */
[----:B------:R-:W-:Y:S01]  /*c450*/  PLOP3.LUT P0, PT, PT, PT, UP3, 0x80, 0x0 ;  /* 0x000000000000781c */ /* 0x000fe20003f0f038 */
[--C-:B------:R-:W-:Y:S02]  /*c460*/  FFMA.FTZ R167, R8, c[0x0][0x2d0], -R191.reuse ;  /* 0x0000b40008a77a23 */ /* 0x100fe400000108bf */
[----:B------:R-:W-:Y:S02]  /*c470*/  FFMA.FTZ R184, R9, c[0x0][0x2d0], -R191 ;  /* 0x0000b40009b87a23 */ /* 0x000fe400000108bf */
[----:B------:R3:W-:Y:S01]  /*c480*/  @P5 LDGSTS.E.BYPASS.LTC128B.128 [R231+0xc100], [R200.64], !P2 ;  /* 0x0c100000c8e75fae */ /* 0x0007e2000d101d52 */
[----:B------:R-:W-:Y:S01]  /*c490*/  PLOP3.LUT P5, PT, PT, PT, UP3, 0x80, 0x0 ;  /* 0x000000000000781c */ /* 0x000fe20003faf038 */
[--C-:B------:R-:W-:Y:S01]  /*c4a0*/  FFMA.FTZ R190, R6, c[0x0][0x2d0], -R189.reuse ;  /* 0x0000b40006be7a23 */ /* 0x100fe200000108bd */
[----:B------:R-:W-:Y:S01]  /*c4b0*/  PLOP3.LUT P5, PT, PT, PT, UP3, 0x80, 0x0 ;  /* 0x000000000000781c */ /* 0x000fe20003faf038 */
[--C-:B------:R-:W-:Y:S01]  /*c4c0*/  FFMA.FTZ R185, R7, c[0x0][0x2d0], -R189.reuse ;  /* 0x0000b40007b97a23 */ /* 0x100fe200000108bd */
[----:B------:R-:W-:Y:S01]  /*c4d0*/  MUFU.EX2 R186, R186 ;  /* 0x000000ba00ba7308 */ /* 0x000fe20000000800 */
[--C-:B------:R-:W-:Y:S02]  /*c4e0*/  FFMA.FTZ R187, R10, c[0x0][0x2d0], -R189.reuse ;  /* 0x0000b4000abb7a23 */ /* 0x100fe400000108bd */
[----:B------:R4:W-:Y:S01]  /*c4f0*/  @P6 LDGSTS.E.BYPASS.LTC128B.128 [R231+0xe100], [R176.64], !P1 ;  /* 0x0e100000b0e76fae */ /* 0x0009e2000c901d52 */
[----:B------:R-:W-:Y:S01]  /*c500*/  PLOP3.LUT P6, PT, PT, PT, UP3, 0x80, 0x0 ;  /* 0x000000000000781c */ /* 0x000fe20003fcf038 */
[----:B------:R-:W-:Y:S01]  /*c510*/  FFMA.FTZ R188, R11, c[0x0][0x2d0], -R189 ;  /* 0x0000b4000bbc7a23 */ /* 0x000fe200000108bd */
[----:B------:R-:W-:Y:S01]  /*c520*/  PLOP3.LUT P6, PT, PT, PT, UP3, 0x80, 0x0 ;  /* 0x000000000000781c */ /* 0x000fe20003fcf038 */
[----:B------:R-:W-:Y:S02]  /*c530*/  FMUL.FTZ R3, R2, c[0x0][0x2d0] ;  /* 0x0000b40002037a20 */ /* 0x000fe40000410000 */
[----:B------:R-:W-:Y:S01]  /*c540*/  FMUL.FTZ R2, R165, c[0x0][0x2d0] ;  /* 0x0000b400a5027a20 */ /* 0x000fe20000410000 */
[----:B------:R-:W-:Y:S01]  /*c550*/  MUFU.EX2 R167, R167 ;  /* 0x000000a700a77308 */ /* 0x000fe20000000800 */
[----:B------:R4:W-:Y:S01]  /*c560*/  @P0 LDGSTS.E.BYPASS.LTC128B.128 [R231+0x9100], [R178.64], !P4 ;  /* 0x09100000b2e70fae */ /* 0x0009e2000e101d52 */
[----:B------:R-:W-:Y:S01]  /*c570*/  PLOP3.LUT P0, PT, PT, PT, UP3, 0x80, 0x0 ;  /* 0x000000000000781c */ /* 0x000fe20003f0f038 */
[--C-:B------:R-:W-:Y:S01]  /*c580*/  FFMA.FTZ R165, R5, c[0x0][0x2d0], -R191.reuse ;  /* 0x0000b40005a57a23 */ /* 0x100fe200000108bf */
[----:B------:R-:W-:Y:S01]  /*c590*/  PLOP3.LUT P0, PT, PT, PT, UP3, 0x80, 0x0 ;  /* 0x000000000000781c */ /* 0x000fe20003f0f038 */
[--C-:B------:R-:W-:Y:S02]  /*c5a0*/  FFMA.FTZ R192, R12, c[0x0][0x2d0], -R191.reuse ;  /* 0x0000b4000cc07a23 */ /* 0x100fe400000108bf */
[----:B------:R-:W-:Y:S02]  /*c5b0*/  FFMA.FTZ R193, R13, c[0x0][0x2d0], -R191 ;  /* 0x0000b4000dc17a23 */ /* 0x000fe400000108bf */
[----:B------:R5:W-:Y:S01]  /*c5c0*/  @P5 LDGSTS.E.BYPASS.LTC128B.128 [R231+0xb100], [R168.64], !P3 ;  /* 0x0b100000a8e75fae */ /* 0x000be2000d901d52 */
[----:B------:R-:W4:Y:S01]  /*c5d0*/  MUFU.EX2 R3, R3 ;  /* 0x0000000300037308 */ /* 0x000f220000000800 */
[--C-:B------:R-:W-:Y:S01]  /*c5e0*/  FFMA.FTZ R194, R14, c[0x0][0x2d0], -R189.reuse ;  /* 0x0000b4000ec27a23 */ /* 0x100fe200000108bd */
[----:B------:R-:W-:Y:S01]  /*c5f0*/  PLOP3.LUT P5, PT, PT, PT, UP3, 0x80, 0x0 ;  /* 0x000000000000781c */ /* 0x000fe20003faf038 */
[----:B------:R-:W-:Y:S02]  /*c600*/  FFMA.FTZ R195, R15, c[0x0][0x2d0], -R189 ;  /* 0x0000b4000fc37a23 */ /* 0x000fe400000108bd */
[--C-:B-1----:R-:W-:Y:S02]  /*c610*/  FFMA.FTZ R196, R16, c[0x0][0x2d0], -R191.reuse ;  /* 0x0000b40010c47a23 */ /* 0x102fe400000108bf */
[----:B------:R5:W-:Y:S01]  /*c620*/  @P6 LDGSTS.E.BYPASS.LTC128B.128 [R231+0xd100], [R170.64], !P2 ;  /* 0x0d100000aae76fae */ /* 0x000be2000d101d52 */
[----:B------:R-:W-:Y:S02]  /*c630*/  FFMA.FTZ R197, R17, c[0x0][0x2d0], -R191 ;  /* 0x0000b40011c57a23 */ /* 0x000fe400000108bf */
[----:B------:R-:W1:Y:S01]  /*c640*/  MUFU.EX2 R2, R2 ;  /* 0x0000000200027308 */ /* 0x000e620000000800 */
[--C-:B--2---:R-:W-:Y:S02]  /*c650*/  FFMA.FTZ R198, R18, c[0x0][0x2d0], -R189.reuse ;  /* 0x0000b40012c67a23 */ /* 0x104fe400000108bd */
[----:B------:R-:W-:Y:S02]  /*c660*/  FFMA.FTZ R199, R19, c[0x0][0x2d0], -R189 ;  /* 0x0000b40013c77a23 */ /* 0x000fe400000108bd */
[----:B------:R2:W-:Y:S01]  /*c670*/  @P0 LDGSTS.E.BYPASS.LTC128B.128 [R231+0xf100], [R172.64], !P1 ;  /* 0x0f100000ace70fae */ /* 0x0005e2000c901d52 */
[--C-:B---3--:R-:W-:Y:S01]  /*c680*/  FFMA.FTZ R200, R28, c[0x0][0x2d0], -R191.reuse ;  /* 0x0000b4001cc87a23 */ /* 0x108fe200000108bf */
[----:B------:R-:W-:Y:S01]  /*c690*/  PLOP3.LUT P0, PT, PT, PT, UP0, 0x80, 0x0 ;  /* 0x000000000000781c */ /* 0x000fe20003f0f008 */
[----:B------:R-:W-:Y:S02]  /*c6a0*/  FFMA.FTZ R201, R29, c[0x0][0x2d0], -R191 ;  /* 0x0000b4001dc97a23 */ /* 0x000fe400000108bf */
[----:B------:R-:W3:Y:S01]  /*c6b0*/  MUFU.EX2 R165, R165 ;  /* 0x000000a500a57308 */ /* 0x000ee20000000800 */
[--C-:B------:R-:W-:Y:S02]  /*c6c0*/  FFMA.FTZ R202, R30, c[0x0][0x2d0], -R189.reuse ;  /* 0x0000b4001eca7a23 */ /* 0x100fe400000108bd */
[----:B----4-:R-:W-:Y:S01]  /*c6d0*/  LDSM.16.MT88.4 R176, [R221+0x100] ;  /* 0x00010000ddb0783b */ /* 0x010fe20000004200 */
[C---:B------:R-:W-:Y:S02]  /*c6e0*/  FMUL.FTZ R4, R3.reuse, R160 ;  /* 0x000000a003047220 */ /* 0x040fe40000410000 */
[C---:B------:R-:W-:Y:S02]  /*c6f0*/  FMUL.FTZ R5, R3.reuse, R161 ;  /* 0x000000a103057220 */ /* 0x040fe40000410000 */
[C---:B------:R-:W-:Y:S02]  /*c700*/  FMUL.FTZ R8, R3.reuse, R156 ;  /* 0x0000009c03087220 */ /* 0x040fe40000410000 */
[----:B------:R-:W4:Y:S01]  /*c710*/  MUFU.EX2 R184, R184 ;  /* 0x000000b800b87308 */ /* 0x000f220000000800 */
[C---:B------:R-:W-:Y:S01]  /*c720*/  FMUL.FTZ R9, R3.reuse, R157 ;  /* 0x0000009d03097220 */ /* 0x040fe20000410000 */
[----:B------:R-:W-:Y:S01]  /*c730*/  LDSM.16.MT88.4 R12, [R220+0x6100] ;  /* 0x00610000dc0c783b */ /* 0x000fe20000004200 */
[----:B------:R-:W-:Y:S02]  /*c740*/  FMUL.FTZ R132, R3, R132 ;  /* 0x0000008403847220 */ /* 0x000fe40000410000 */
[C---:B-1----:R-:W-:Y:S02]  /*c750*/  FMUL.FTZ R6, R2.reuse, R162 ;  /* 0x000000a202067220 */ /* 0x042fe40000410000 */
[C---:B------:R-:W-:Y:S02]  /*c760*/  FMUL.FTZ R7, R2.reuse, R163 ;  /* 0x000000a302077220 */ /* 0x040fe40000410000 */
[C---:B------:R-:W-:Y:S01]  /*c770*/  FMUL.FTZ R10, R2.reuse, R158 ;  /* 0x0000009e020a7220 */ /* 0x040fe20000410000 */
[----:B-----5:R-:W1:Y:S01]  /*c780*/  LDSM.16.MT88.4 R168, [R227+0x100] ;  /* 0x00010000e3a8783b */ /* 0x020e620000004200 */
[----:B------:R-:W-:Y:S01]  /*c790*/  MUFU.EX2 R190, R190 ;  /* 0x000000be00be7308 */ /* 0x000fe20000000800 */
[C---:B------:R-:W-:Y:S01]  /*c7a0*/  FMUL.FTZ R11, R2.reuse, R159 ;  /* 0x0000009f020b7220 */ /* 0x040fe20000410000 */
[----:B---3--:R-:W-:Y:S01]  /*c7b0*/  F2FP.BF16.PACK_AB R160, R165, R186 ;  /* 0x000000baa5a0723e */ /* 0x008fe200000010ff */
[C---:B------:R-:W-:Y:S02]  /*c7c0*/  FMUL.FTZ R133, R3.reuse, R133 ;  /* 0x0000008503857220 */ /* 0x040fe40000410000 */
[C---:B------:R-:W-:Y:S02]  /*c7d0*/  FMUL.FTZ R134, R2.reuse, R134 ;  /* 0x0000008602867220 */ /* 0x040fe40000410000 */
[----:B--2---:R-:W2:Y:S01]  /*c7e0*/  LDSM.16.MT88.4 R172, [R222+0x100] ;  /* 0x00010000deac783b */ /* 0x004ea20000004200 */
[----:B------:R-:W-:Y:S02]  /*c7f0*/  FMUL.FTZ R135, R2, R135 ;  /* 0x0000008702877220 */ /* 0x000fe40000410000 */
[----:B------:R-:W3:Y:S01]  /*c800*/  MUFU.EX2 R185, R185 ;  /* 0x000000b900b97308 */ /* 0x000ee20000000800 */
[C---:B------:R-:W-:Y:S01]  /*c810*/  FMUL.FTZ R136, R3.reuse, R136 ;  /* 0x0000008803887220 */ /* 0x040fe20000410000 */
[----:B----4-:R-:W-:Y:S01]  /*c820*/  F2FP.BF16.PACK_AB R162, R184, R167 ;  /* 0x000000a7b8a2723e */ /* 0x010fe200000010ff */
[C---:B------:R-:W-:Y:S02]  /*c830*/  FMUL.FTZ R137, R3.reuse, R137 ;  /* 0x0000008903897220 */ /* 0x040fe40000410000 */
[----:B------:R-:W4:Y:S01]  /*c840*/  LDSM.16.MT88.4 R156, [R220+0x100] ;  /* 0x00010000dc9c783b */ /* 0x000f220000004200 */
[C---:B------:R-:W-:Y:S02]  /*c850*/  FMUL.FTZ R138, R2.reuse, R138 ;  /* 0x0000008a028a7220 */ /* 0x040fe40000410000 */
[C---:B------:R-:W-:Y:S02]  /*c860*/  FMUL.FTZ R139, R2.reuse, R139 ;  /* 0x0000008b028b7220 */ /* 0x040fe40000410000 */
[----:B------:R-:W-:Y:S01]  /*c870*/  MUFU.EX2 R187, R187 ;  /* 0x000000bb00bb7308 */ /* 0x000fe20000000800 */
[C---:B------:R-:W-:Y:S02]  /*c880*/  FMUL.FTZ R140, R3.reuse, R140 ;  /* 0x0000008c038c7220 */ /* 0x040fe40000410000 */
[----:B------:R-:W-:Y:S01]  /*c890*/  FMUL.FTZ R141, R3, R141 ;  /* 0x0000008d038d7220 */ /* 0x000fe20000410000 */
[----:B------:R-:W-:Y:S01]  /*c8a0*/  LDSM.16.MT88.4 R16, [R222+0x900] ;  /* 0x00090000de10783b */ /* 0x000fe20000004200 */
[C---:B------:R-:W-:Y:S02]  /*c8b0*/  FMUL.FTZ R142, R2.reuse, R142 ;  /* 0x0000008e028e7220 */ /* 0x040fe40000410000 */
[----:B------:R-:W-:Y:S02]  /*c8c0*/  FMUL.FTZ R143, R2, R143 ;  /* 0x0000008f028f7220 */ /* 0x000fe40000410000 */
[----:B------:R-:W-:Y:S01]  /*c8d0*/  FFMA.FTZ R203, R31, c[0x0][0x2d0], -R189 ;  /* 0x0000b4001fcb7a23 */ /* 0x000fe200000108bd */
[----:B------:R-:W5:Y:S01]  /*c8e0*/  MUFU.EX2 R188, R188 ;  /* 0x000000bc00bc7308 */ /* 0x000f620000000800 */
[----:B------:R-:W-:Y:S01]  /*c8f0*/  FFMA.FTZ R32, R32, c[0x0][0x2d0], -R191 ;  /* 0x0000b40020207a23 */ /* 0x000fe200000108bf */
[----:B------:R-:W-:Y:S01]  /*c900*/  LDSM.16.MT88.4 R180, [R220+0x2900] ;  /* 0x00290000dcb4783b */ /* 0x000fe20000004200 */
[----:B------:R-:W-:Y:S01]  /*c910*/  FMUL.FTZ R144, R3, R144 ;  /* 0x0000009003907220 */ /* 0x000fe20000410000 */
[----:B---3--:R-:W-:Y:S01]  /*c920*/  F2FP.BF16.PACK_AB R161, R185, R190 ;  /* 0x000000beb9a1723e */ /* 0x008fe200000010ff */
[C---:B------:R-:W-:Y:S02]  /*c930*/  FMUL.FTZ R145, R3.reuse, R145 ;  /* 0x0000009103917220 */ /* 0x040fe40000410000 */
[C---:B------:R-:W-:Y:S02]  /*c940*/  FMUL.FTZ R146, R2.reuse, R146 ;  /* 0x0000009202927220 */ /* 0x040fe40000410000 */
[C---:B------:R-:W-:Y:S01]  /*c950*/  FMUL.FTZ R147, R2.reuse, R147 ;  /* 0x0000009302937220 */ /* 0x040fe20000410000 */
[----:B------:R-:W-:Y:S01]  /*c960*/  LDSM.16.MT88.4 R28, [R221+0x7100] ;  /* 0x00710000dd1c783b */ /* 0x000fe20000004200 */
[C---:B------:R-:W-:Y:S01]  /*c970*/  FMUL.FTZ R148, R3.reuse, R148 ;  /* 0x0000009403947220 */ /* 0x040fe20000410000 */
[----:B------:R-:W-:Y:S01]  /*c980*/  MUFU.EX2 R192, R192 ;  /* 0x000000c000c07308 */ /* 0x000fe20000000800 */
[C---:B------:R-:W-:Y:S02]  /*c990*/  FMUL.FTZ R149, R3.reuse, R149 ;  /* 0x0000009503957220 */ /* 0x040fe40000410000 */
[C---:B------:R-:W-:Y:S02]  /*c9a0*/  FMUL.FTZ R150, R2.reuse, R150 ;  /* 0x0000009602967220 */ /* 0x040fe40000410000 */
[C---:B------:R-:W-:Y:S01]  /*c9b0*/  FMUL.FTZ R151, R2.reuse, R151 ;  /* 0x0000009702977220 */ /* 0x040fe20000410000 */
[----:B------:R-:W0:Y:S01]  /*c9c0*/  LDGDEPBAR ;  /* 0x00000000000079af */ /* 0x000e220000000000 */
[C---:B------:R-:W-:Y:S02]  /*c9d0*/  FMUL.FTZ R152, R3.reuse, R152 ;  /* 0x0000009803987220 */ /* 0x040fe40000410000 */
[C---:B------:R-:W-:Y:S01]  /*c9e0*/  FMUL.FTZ R153, R3.reuse, R153 ;  /* 0x0000009903997220 */ /* 0x040fe20000410000 */
[----:B------:R-:W3:Y:S01]  /*c9f0*/  MUFU.EX2 R193, R193 ;  /* 0x000000c100c17308 */ /* 0x000ee20000000800 */
[----:B------:R-:W-:Y:S01]  /*ca00*/  FMUL.FTZ R154, R2, R154 ;  /* 0x0000009a029a7220 */ /* 0x000fe20000410000 */
[----:B-----5:R-:W-:Y:S01]  /*ca10*/  F2FP.BF16.PACK_AB R163, R188, R187 ;  /* 0x000000bbbca3723e */ /* 0x020fe200000010ff */
[C---:B------:R-:W-:Y:S02]  /*ca20*/  FMUL.FTZ R155, R2.reuse, R155 ;  /* 0x0000009b029b7220 */ /* 0x040fe40000410000 */
[C---:B------:R-:W-:Y:S02]  /*ca30*/  FMUL.FTZ R36, R3.reuse, R36 ;  /* 0x0000002403247220 */ /* 0x040fe40000410000 */
[C---:B------:R-:W-:Y:S02]  /*ca40*/  FMUL.FTZ R37, R3.reuse, R37 ;  /* 0x0000002503257220 */ /* 0x040fe40000410000 */
[C---:B-1----:R-:W-:Y:S01]  /*ca50*/  HMMA.16816.F32.BF16 R4, R160.reuse, R168, R4 ;  /* 0x000000a8a004723c */ /* 0x042fe20000041804 */
[----:B------:R-:W-:Y:S04]  /*ca60*/  MUFU.EX2 R194, R194 ;  /* 0x000000c200c27308 */ /* 0x000fe80000000800 */
[C---:B------:R-:W-:Y:S02]  /*ca70*/  FMUL.FTZ R38, R2.reuse, R38 ;  /* 0x0000002602267220 */ /* 0x040fe40000410000 */
[C---:B------:R-:W-:Y:S01]  /*ca80*/  FMUL.FTZ R39, R2.reuse, R39 ;  /* 0x0000002702277220 */ /* 0x040fe20000410000 */
[C---:B------:R-:W-:Y:S01]  /*ca90*/  HMMA.16816.F32.BF16 R8, R160.reuse, R170, R8 ;  /* 0x000000aaa008723c */ /* 0x040fe20000041808 */
[----:B------:R-:W1:Y:S02]  /*caa0*/  LDSM.16.MT88.4 R168, [R227+0x2100] ;  /* 0x00210000e3a8783b */ /* 0x000e640000004200 */
[----:B------:R-:W5:Y:S01]  /*cab0*/  MUFU.EX2 R195, R195 ;  /* 0x000000c300c37308 */ /* 0x000f620000000800 */
[C---:B------:R-:W-:Y:S02]  /*cac0*/  FMUL.FTZ R40, R3.reuse, R40 ;  /* 0x0000002803287220 */ /* 0x040fe40000410000 */
[C---:B------:R-:W-:Y:S02]  /*cad0*/  FMUL.FTZ R41, R3.reuse, R41 ;  /* 0x0000002903297220 */ /* 0x040fe40000410000 */
[C---:B--2---:R-:W-:Y:S04]  /*cae0*/  HMMA.16816.F32.BF16 R132, R160.reuse, R172, R132 ;  /* 0x000000aca084723c */ /* 0x044fe80000041884 */
[C---:B------:R-:W-:Y:S01]  /*caf0*/  FMUL.FTZ R42, R2.reuse, R42 ;  /* 0x0000002a022a7220 */ /* 0x040fe20000410000 */
[----:B------:R-:W-:Y:S01]  /*cb00*/  MUFU.EX2 R196, R196 ;  /* 0x000000c400c47308 */ /* 0x000fe20000000800 */
[C---:B------:R-:W-:Y:S02]  /*cb10*/  FMUL.FTZ R43, R2.reuse, R43 ;  /* 0x0000002b022b7220 */ /* 0x040fe40000410000 */
[C---:B------:R-:W-:Y:S01]  /*cb20*/  HMMA.16816.F32.BF16 R136, R160.reuse, R174, R136 ;  /* 0x000000aea088723c */ /* 0x040fe20000041888 */
[----:B------:R-:W2:Y:S03]  /*cb30*/  LDSM.16.MT88.4 R172, [R222+0x2100] ;  /* 0x00210000deac783b */ /* 0x000ea60000004200 */
[C---:B------:R-:W-:Y:S02]  /*cb40*/  FMUL.FTZ R44, R3.reuse, R44 ;  /* 0x0000002c032c7220 */ /* 0x040fe40000410000 */
[C---:B------:R-:W-:Y:S01]  /*cb50*/  FMUL.FTZ R45, R3.reuse, R45 ;  /* 0x0000002d032d7220 */ /* 0x040fe20000410000 */
[----:B------:R-:W1:Y:S01]  /*cb60*/  MUFU.EX2 R197, R197 ;  /* 0x000000c500c57308 */ /* 0x000e620000000800 */
[C---:B------:R-:W-:Y:S04]  /*cb70*/  HMMA.16816.F32.BF16 R140, R160.reuse, R176, R140 ;  /* 0x000000b0a08c723c */ /* 0x040fe8000004188c */
[C---:B------:R-:W-:Y:S02]  /*cb80*/  FMUL.FTZ R46, R2.reuse, R46 ;  /* 0x0000002e022e7220 */ /* 0x040fe40000410000 */
[C---:B------:R-:W-:Y:S02]  /*cb90*/  FMUL.FTZ R47, R2.reuse, R47 ;  /* 0x0000002f022f7220 */ /* 0x040fe40000410000 */
[C---:B------:R-:W-:Y:S01]  /*cba0*/  HMMA.16816.F32.BF16 R144, R160.reuse, R178, R144 ;  /* 0x000000b2a090723c */ /* 0x040fe20000041890 */
[----:B------:R-:W-:Y:S01]  /*cbb0*/  LDSM.16.MT88.4 R176, [R221+0x2900] ;  /* 0x00290000ddb0783b */ /* 0x000fe20000004200 */
[----:B------:R-:W-:Y:S02]  /*cbc0*/  MUFU.EX2 R198, R198 ;  /* 0x000000c600c67308 */ /* 0x000fe40000000800 */
[C---:B------:R-:W-:Y:S02]  /*cbd0*/  FMUL.FTZ R48, R3.reuse, R48 ;  /* 0x0000003003307220 */ /* 0x040fe40000410000 */
[C---:B------:R-:W-:Y:S02]  /*cbe0*/  FMUL.FTZ R49, R3.reuse, R49 ;  /* 0x0000003103317220 */ /* 0x040fe40000410000 */
[C---:B----4-:R-:W-:Y:S04]  /*cbf0*/  HMMA.16816.F32.BF16 R148, R160.reuse, R156, R148 ;  /* 0x0000009ca094723c */ /* 0x050fe80000041894 */
[C---:B------:R-:W-:Y:S01]  /*cc00*/  FMUL.FTZ R50, R2.reuse, R50 ;  /* 0x0000003202327220 */ /* 0x040fe20000410000 */
[----:B------:R-:W4:Y:S01]  /*cc10*/  MUFU.EX2 R199, R199 ;  /* 0x000000c700c77308 */ /* 0x000f220000000800 */
[C---:B------:R-:W-:Y:S02]  /*cc20*/  FMUL.FTZ R51, R2.reuse, R51 ;  /* 0x0000003302337220 */ /* 0x040fe40000410000 */
[C---:B------:R-:W-:Y:S01]  /*cc30*/  HMMA.16816.F32.BF16 R152, R160.reuse, R158, R152 ;  /* 0x0000009ea098723c */ /* 0x040fe20000041898 */
[----:B------:R-:W3:Y:S03]  /*cc40*/  LDSM.16.MT88.4 R156, [R221+0x2100] ;  /* 0x00210000dd9c783b */ /* 0x000ee60000004200 */
[C---:B------:R-:W-:Y:S02]  /*cc50*/  FMUL.FTZ R52, R3.reuse, R52 ;  /* 0x0000003403347220 */ /* 0x040fe40000410000 */
[C---:B------:R-:W-:Y:S01]  /*cc60*/  FMUL.FTZ R53, R3.reuse, R53 ;  /* 0x0000003503357220 */ /* 0x040fe20000410000 */
[----:B------:R-:W-:Y:S01]  /*cc70*/  MUFU.EX2 R200, R200 ;  /* 0x000000c800c87308 */ /* 0x000fe20000000800 */
[C---:B-1----:R-:W-:Y:S04]  /*cc80*/  HMMA.16816.F32.BF16 R36, R160.reuse, R168, R36 ;  /* 0x000000a8a024723c */ /* 0x042fe80000041824 */
[C---:B------:R-:W-:Y:S02]  /*cc90*/  FMUL.FTZ R54, R2.reuse, R54 ;  /* 0x0000003602367220 */ /* 0x040fe40000410000 */
[C---:B------:R-:W-:Y:S02]  /*cca0*/  FMUL.FTZ R55, R2.reuse, R55 ;  /* 0x0000003702377220 */ /* 0x040fe40000410000 */
[C---:B------:R-:W-:Y:S01]  /*ccb0*/  HMMA.16816.F32.BF16 R40, R160.reuse, R170, R40 ;  /* 0x000000aaa028723c */ /* 0x040fe20000041828 */
[----:B------:R-:W1:Y:S01]  /*ccc0*/  LDSM.16.MT88.4 R168, [R220+0x2100] ;  /* 0x00210000dca8783b */ /* 0x000e620000004200 */
[----:B------:R-:W-:Y:S02]  /*ccd0*/  MUFU.EX2 R201, R201 ;  /* 0x000000c900c97308 */ /* 0x000fe40000000800 */
        /* <DEDUP_REMOVED lines=10> */
[----:B------:R-:W-:Y:S01]  /*cd80*/  MUFU.EX2 R203, R203 ;  /* 0x000000cb00cb7308 */ /* 0x000fe20000000800 */
[C---:B------:R-:W-:Y:S01]  /*cd90*/  FMUL.FTZ R62, R2.reuse, R62 ;  /* 0x0000003e023e7220 */ /* 0x040fe20000410000 */
[C---:B---3--:R-:W-:Y:S03]  /*cda0*/  HMMA.16816.F32.BF16 R52, R160.reuse, R156, R52 ;  /* 0x0000009ca034723c */ /* 0x048fe60000041834 */
[C---:B------:R-:W-:Y:S02]  /*cdb0*/  FMUL.FTZ R63, R2.reuse, R63 ;  /* 0x0000003f023f7220 */ /* 0x040fe40000410000 */
[C---:B------:R-:W-:Y:S02]  /*cdc0*/  FMUL.FTZ R64, R3.reuse, R64 ;  /* 0x0000004003407220 */ /* 0x040fe40000410000 */
[C---:B------:R-:W-:Y:S01]  /*cdd0*/  FMUL.FTZ R65, R3.reuse, R65 ;  /* 0x0000004103417220 */ /* 0x040fe20000410000 */
[C---:B------:R-:W-:Y:S01]  /*cde0*/  HMMA.16816.F32.BF16 R56, R160.reuse, R158, R56 ;  /* 0x0000009ea038723c */ /* 0x040fe20000041838 */
[----:B------:R-:W3:Y:S03]  /*cdf0*/  LDSM.16.MT88.4 R156, [R222+0x4100] ;  /* 0x00410000de9c783b */ /* 0x000ee60000004200 */
        /* <DEDUP_REMOVED lines=83> */
[----:B------:R-:W-:Y:S02]  /*d330*/  LDSM.16.MT88.4 R172, [R227+0x2900] ;  /* 0x00290000e3ac783b */ /* 0x000fe40000004200 */
[C---:B------:R-:W-:Y:S02]  /*d340*/  FMUL.FTZ R126, R2.reuse, R126 ;  /* 0x0000007e027e7220 */ /* 0x040fe40000410000 */
[C---:B------:R-:W-:Y:S02]  /*d350*/  FMUL.FTZ R127, R2.reuse, R127 ;  /* 0x0000007f027f7220 */ /* 0x040fe40000410000 */
[C---:B------:R-:W-:Y:S02]  /*d360*/  FMUL.FTZ R128, R3.reuse, R128 ;  /* 0x0000008003807220 */ /* 0x040fe40000410000 */
[----:B------:R-:W-:Y:S03]  /*d370*/  FMUL.FTZ R129, R3, R129 ;  /* 0x0000008103817220 */ /* 0x000fe60000410000 */
[C---:B------:R-:W-:Y:S03]  /*d380*/  HMMA.16816.F32.BF16 R124, R160.reuse, R12, R124 ;  /* 0x0000000ca07c723c */ /* 0x040fe6000004187c */
[C---:B------:R-:W-:Y:S02]  /*d390*/  FMUL.FTZ R130, R2.reuse, R130 ;  /* 0x0000008202827220 */ /* 0x040fe40000410000 */
[C---:B------:R-:W-:Y:S02]  /*d3a0*/  FMUL.FTZ R131, R2.reuse, R131 ;  /* 0x0000008302837220 */ /* 0x040fe40000410000 */
[----:B------:R-:W-:Y:S01]  /*d3b0*/  F2FP.BF16.PACK_AB R12, R193, R192 ;  /* 0x000000c0c10c723e */ /* 0x000fe200000010ff */
[----:B------:R-:W-:Y:S01]  /*d3c0*/  FFMA.FTZ R186, R3, R244, R186 ;  /* 0x000000f403ba7223 */ /* 0x000fe200000100ba */
[----:B-----5:R-:W-:Y:S03]  /*d3d0*/  F2FP.BF16.PACK_AB R13, R195, R194 ;  /* 0x000000c2c30d723e */ /* 0x020fe600000010ff */
[----:B------:R-:W-:Y:S01]  /*d3e0*/  HMMA.16816.F32.BF16 R128, R160, R14, R128 ;  /* 0x0000000ea080723c */ /* 0x000fe20000041880 */
[----:B------:R-:W2:Y:S02]  /*d3f0*/  LDSM.16.MT88.4 R160, [R220+0x900] ;  /* 0x00090000dca0783b */ /* 0x000ea40000004200 */
[----:B------:R-:W-:Y:S02]  /*d400*/  FFMA.FTZ R190, R2, R241, R190 ;  /* 0x000000f102be7223 */ /* 0x000fe400000100be */
[----:B------:R-:W-:Y:S02]  /*d410*/  FADD.FTZ R186, R165, R186 ;  /* 0x000000baa5ba7221 */ /* 0x000fe40000010000 */
[----:B------:R-:W-:Y:S01]  /*d420*/  F2FP.BF16.PACK_AB R14, R197, R196 ;  /* 0x000000c4c50e723e */ /* 0x000fe200000010ff */
[----:B------:R-:W-:Y:S01]  /*d430*/  FADD.FTZ R190, R185, R190 ;  /* 0x000000beb9be7221 */ /* 0x000fe20000010000 */
[----:B----4-:R-:W-:Y:S03]  /*d440*/  F2FP.BF16.PACK_AB R15, R199, R198 ;  /* 0x000000c6c70f723e */ /* 0x010fe600000010ff */
[----:B------:R-:W-:Y:S02]  /*d450*/  FADD.FTZ R167, R167, R186 ;  /* 0x000000baa7a77221 */ /* 0x000fe40000010000 */
[----:B------:R-:W-:Y:S02]  /*d460*/  FADD.FTZ R187, R187, R190 ;  /* 0x000000bebbbb7221 */ /* 0x000fe40000010000 */
[C---:B---3--:R-:W-:Y:S05]  /*d470*/  HMMA.16816.F32.BF16 R4, R12.reuse, R156, R4 ;  /* 0x0000009c0c04723c */ /* 0x048fea0000041804 */
[----:B------:R-:W-:Y:S02]  /*d480*/  FADD.FTZ R167, R184, R167 ;  /* 0x000000a7b8a77221 */ /* 0x000fe40000010000 */
[----:B------:R-:W-:Y:S01]  /*d490*/  FADD.FTZ R187, R188, R187 ;  /* 0x000000bbbcbb7221 */ /* 0x000fe20000010000 */
[C---:B------:R-:W-:Y:S01]  /*d4a0*/  HMMA.16816.F32.BF16 R8, R12.reuse, R158, R8 ;  /* 0x0000009e0c08723c */ /* 0x040fe20000041808 */
[----:B------:R-:W3:Y:S03]  /*d4b0*/  LDSM.16.MT88.4 R156, [R222+0x2900] ;  /* 0x00290000de9c783b */ /* 0x000ee60000004200 */
[----:B------:R-:W-:Y:S02]  /*d4c0*/  FADD.FTZ R192, R192, R167 ;  /* 0x000000a7c0c07221 */ /* 0x000fe40000010000 */
[----:B------:R-:W-:Y:S02]  /*d4d0*/  FADD.FTZ R194, R194, R187 ;  /* 0x000000bbc2c27221 */ /* 0x000fe40000010000 */
[C---:B------:R-:W-:Y:S04]  /*d4e0*/  HMMA.16816.F32.BF16 R132, R12.reuse, R16, R132 ;  /* 0x000000100c84723c */ /* 0x040fe80000041884 */
        /* <DEDUP_REMOVED lines=11> */
[----:B------:R-:W-:Y:S02]  /*d5a0*/  IMAD.MOV.U32 R165, RZ, RZ, R164 ;  /* 0x000000ffffa57224 */ /* 0x000fe400078e00a4 */
[----:B------:R-:W-:Y:S02]  /*d5b0*/  IMAD.MOV.U32 R3, RZ, RZ, R0 ;  /* 0x000000ffff037224 */ /* 0x000fe400078e0000 */
        /* <DEDUP_REMOVED lines=9> */
[C---:B------:R-:W-:Y:S07]  /*d650*/  HMMA.16816.F32.BF16 R52, R12.reuse, R176, R52 ;  /* 0x000000b00c34723c */ /* 0x040fee0000041834 */
[--C-:B------:R-:W-:Y:S01]  /*d660*/  FFMA.FTZ R176, R20, c[0x0][0x2d0], -R191.reuse ;  /* 0x0000b40014b07a23 */ /* 0x100fe200000108bf */
[C---:B------:R-:W-:Y:S04]  /*d670*/  HMMA.16816.F32.BF16 R56, R12.reuse, R178, R56 ;  /* 0x000000b20c38723c */ /* 0x040fe80000041838 */
[----:B------:R-:W-:Y:S01]  /*d680*/  FFMA.FTZ R177, R21, c[0x0][0x2d0], -R191 ;  /* 0x0000b40015b17a23 */ /* 0x000fe200000108bf */
[----:B------:R-:W-:Y:S02]  /*d690*/  MUFU.EX2 R176, R176 ;  /* 0x000000b000b07308 */ /* 0x000fe40000000800 */
[--C-:B------:R-:W-:Y:S01]  /*d6a0*/  FFMA.FTZ R178, R22, c[0x0][0x2d0], -R189.reuse ;  /* 0x0000b40016b27a23 */ /* 0x100fe200000108bd */
[C---:B------:R-:W-:Y:S04]  /*d6b0*/  HMMA.16816.F32.BF16 R60, R12.reuse, R180, R60 ;  /* 0x000000b40c3c723c */ /* 0x040fe8000004183c */
[----:B------:R-:W-:Y:S02]  /*d6c0*/  FFMA.FTZ R179, R23, c[0x0][0x2d0], -R189 ;  /* 0x0000b40017b37a23 */ /* 0x000fe400000108bd */
[----:B------:R-:W-:Y:S01]  /*d6d0*/  LDSM.16.MT88.4 R20, [R220+0x6900] ;  /* 0x00690000dc14783b */ /* 0x000fe20000004200 */
[--C-:B------:R-:W-:Y:S01]  /*d6e0*/  FFMA.FTZ R180, R24, c[0x0][0x2d0], -R191.reuse ;  /* 0x0000b40018b47a23 */ /* 0x100fe200000108bf */
[C---:B------:R-:W-:Y:S01]  /*d6f0*/  HMMA.16816.F32.BF16 R64, R12.reuse, R182, R64 ;  /* 0x000000b60c40723c */ /* 0x040fe20000041840 */
[----:B------:R-:W5:Y:S03]  /*d700*/  MUFU.EX2 R177, R177 ;  /* 0x000000b100b17308 */ /* 0x000f660000000800 */
[--C-:B------:R-:W-:Y:S02]  /*d710*/  FFMA.FTZ R181, R25, c[0x0][0x2d0], -R191.reuse ;  /* 0x0000b40019b57a23 */ /* 0x100fe400000108bf */
[----:B------:R-:W-:Y:S02]  /*d720*/  FFMA.FTZ R191, R33, c[0x0][0x2d0], -R191 ;  /* 0x0000b40021bf7a23 */ /* 0x000fe400000108bf */
[C---:B----4-:R-:W-:Y:S03]  /*d730*/  HMMA.16816.F32.BF16 R68, R12.reuse, R16, R68 ;  /* 0x000000100c44723c */ /* 0x050fe60000041844 */
[----:B------:R-:W-:Y:S01]  /*d740*/  MUFU.EX2 R178, R178 ;  /* 0x000000b200b27308 */ /* 0x000fe20000000800 */
[--C-:B------:R-:W-:Y:S02]  /*d750*/  FFMA.FTZ R182, R26, c[0x0][0x2d0], -R189.reuse ;  /* 0x0000b4001ab67a23 */ /* 0x100fe400000108bd */
[----:B------:R-:W-:Y:S02]  /*d760*/  FFMA.FTZ R183, R27, c[0x0][0x2d0], -R189 ;  /* 0x0000b4001bb77a23 */ /* 0x000fe400000108bd */
[C---:B------:R-:W-:Y:S01]  /*d770*/  HMMA.16816.F32.BF16 R72, R12.reuse, R18, R72 ;  /* 0x000000120c48723c */ /* 0x040fe20000041848 */
[----:B------:R-:W4:Y:S04]  /*d780*/  LDSM.16.MT88.4 R16, [R227+0x6900] ;  /* 0x00690000e310783b */ /* 0x000f280000004200 */
[----:B------:R-:W-:Y:S03]  /*d790*/  MUFU.EX2 R191, R191 ;  /* 0x000000bf00bf7308 */ /* 0x000fe60000000800 */
[C---:B-1----:R-:W-:Y:S01]  /*d7a0*/  HMMA.16816.F32.BF16 R76, R12.reuse, R168, R76 ;  /* 0x000000a80c4c723c */ /* 0x042fe2000004184c */
[----:B------:R-:W-:Y:S06]  /*d7b0*/  LDSM.16.MT88.4 R24, [R222+0x1100] ;  /* 0x00110000de18783b */ /* 0x000fec0000004200 */
[----:B------:R-:W1:Y:S01]  /*d7c0*/  MUFU.EX2 R179, R179 ;  /* 0x000000b300b37308 */ /* 0x000e620000000800 */
[C---:B------:R-:W-:Y:S01]  /*d7d0*/  HMMA.16816.F32.BF16 R80, R12.reuse, R170, R80 ;  /* 0x000000aa0c50723c */ /* 0x040fe20000041850 */
[----:B------:R-:W1:Y:S07]  /*d7e0*/  LDSM.16.MT88.4 R168, [R222+0x6900] ;  /* 0x00690000dea8783b */ /* 0x000e6e0000004200 */
[C---:B--2---:R-:W-:Y:S01]  /*d7f0*/  HMMA.16816.F32.BF16 R84, R12.reuse, R160, R84 ;  /* 0x000000a00c54723c */ /* 0x044fe20000041854 */
[----:B------:R-:W-:Y:S07]  /*d800*/  MUFU.EX2 R180, R180 ;  /* 0x000000b400b47308 */ /* 0x000fee0000000800 */
[C---:B------:R-:W-:Y:S01]  /*d810*/  HMMA.16816.F32.BF16 R88, R12.reuse, R162, R88 ;  /* 0x000000a20c58723c */ /* 0x040fe20000041858 */
[----:B------:R-:W2:Y:S02]  /*d820*/  LDSM.16.MT88.4 R160, [R221+0x6900] ;  /* 0x00690000dda0783b */ /* 0x000ea40000004200 */
[----:B------:R-:W1:Y:S05]  /*d830*/  MUFU.EX2 R181, R181 ;  /* 0x000000b500b57308 */ /* 0x000e6a0000000800 */
[C---:B---3--:R-:W-:Y:S05]  /*d840*/  HMMA.16816.F32.BF16 R92, R12.reuse, R156, R92 ;  /* 0x0000009c0c5c723c */ /* 0x048fea000004185c */
[----:B------:R-:W-:Y:S03]  /*d850*/  MUFU.EX2 R182, R182 ;  /* 0x000000b600b67308 */ /* 0x000fe60000000800 */
[C---:B------:R-:W-:Y:S01]  /*d860*/  HMMA.16816.F32.BF16 R96, R12.reuse, R158, R96 ;  /* 0x0000009e0c60723c */ /* 0x040fe20000041860 */
[----:B------:R-:W-:Y:S06]  /*d870*/  LDSM.16.MT88.4 R156, [R221+0x1100] ;  /* 0x00110000dd9c783b */ /* 0x000fec0000004200 */
[----:B------:R-:W3:Y:S01]  /*d880*/  MUFU.EX2 R183, R183 ;  /* 0x000000b700b77308 */ /* 0x000ee20000000800 */
        /* <DEDUP_REMOVED lines=8> */
[----:B------:R-:W-:Y:S07]  /*d910*/  LDSM.16.MT88.4 R160, [R227+0x3100] ;  /* 0x00310000e3a0783b */ /* 0x000fee0000004200 */
[C---:B------:R-:W-:Y:S08]  /*d920*/  HMMA.16816.F32.BF16 R124, R12.reuse, R20, R124 ;  /* 0x000000140c7c723c */ /* 0x040ff0000004187c */
[----:B------:R-:W-:Y:S01]  /*d930*/  HMMA.16816.F32.BF16 R128, R12, R22, R128 ;  /* 0x000000160c80723c */ /* 0x000fe20000041880 */
[----:B------:R-:W1:Y:S06]  /*d940*/  LDSM.16.MT88.4 R20, [R220+0x1100] ;  /* 0x00110000dc14783b */ /* 0x000e6c0000004200 */
[----:B-----5:R-:W-:Y:S01]  /*d950*/  F2FP.BF16.PACK_AB R12, R177, R176 ;  /* 0x000000b0b10c723e */ /* 0x020fe200000010ff */
[----:B------:R-:W-:Y:S01]  /*d960*/  FADD.FTZ R176, R176, R197 ;  /* 0x000000c5b0b07221 */ /* 0x000fe20000010000 */
[----:B------:R-:W-:Y:S03]  /*d970*/  F2FP.BF16.PACK_AB R13, R179, R178 ;  /* 0x000000b2b30d723e */ /* 0x000fe600000010ff */
[----:B------:R-:W-:Y:S01]  /*d980*/  F2FP.BF16.PACK_AB R14, R181, R180 ;  /* 0x000000b4b50e723e */ /* 0x000fe200000010ff */
[----:B------:R-:W-:Y:S01]  /*d990*/  FADD.FTZ R178, R178, R199 ;  /* 0x000000c7b2b27221 */ /* 0x000fe20000010000 */
[----:B---3--:R-:W-:Y:S01]  /*d9a0*/  F2FP.BF16.PACK_AB R15, R183, R182 ;  /* 0x000000b6b70f723e */ /* 0x008fe200000010ff */
[----:B------:R-:W-:Y:S02]  /*d9b0*/  FADD.FTZ R177, R177, R176 ;  /* 0x000000b0b1b17221 */ /* 0x000fe40000010000 */
[----:B------:R-:W-:Y:S02]  /*d9c0*/  FADD.FTZ R179, R179, R178 ;  /* 0x000000b2b3b37221 */ /* 0x000fe40000010000 */
[----:B------:R-:W-:Y:S02]  /*d9d0*/  FADD.FTZ R180, R180, R177 ;  /* 0x000000b1b4b47221 */ /* 0x000fe40000010000 */
[C---:B----4-:R-:W-:Y:S03]  /*d9e0*/  HMMA.16816.F32.BF16 R4, R12.reuse, R16, R4 ;  /* 0x000000100c04723c */ /* 0x050fe60000041804 */
[----:B------:R-:W-:Y:S02]  /*d9f0*/  FADD.FTZ R182, R182, R179 ;  /* 0x000000b3b6b67221 */ /* 0x000fe40000010000 */
[----:B------:R-:W-:Y:S02]  /*da00*/  FADD.FTZ R181, R181, R180 ;  /* 0x000000b4b5b57221 */ /* 0x000fe40000010000 */
[----:B------:R-:W-:Y:S01]  /*da10*/  FADD.FTZ R183, R183, R182 ;  /* 0x000000b6b7b77221 */ /* 0x000fe20000010000 */
        /* <DEDUP_REMOVED lines=11> */
[C---:B------:R-:W-:Y:S01]  /*dad0*/  HMMA.16816.F32.BF16 R36, R12.reuse, R160, R36 ;  /* 0x000000a00c24723c */ /* 0x040fe20000041824 */
[----:B------:R4:W-:Y:S06]  /*dae0*/  MUFU.EX2 R161, R32 ;  /* 0x0000002000a17308 */ /* 0x0009ec0000000800 */
[--C-:B------:R-:W-:Y:S01]  /*daf0*/  FFMA.FTZ R160, R34, c[0x0][0x2d0], -R189.reuse ;  /* 0x0000b40022a07a23 */ /* 0x100fe200000108bd */
[C---:B------:R-:W-:Y:S03]  /*db00*/  HMMA.16816.F32.BF16 R40, R12.reuse, R162, R40 ;  /* 0x000000a20c28723c */ /* 0x040fe60000041828 */
[----:B------:R-:W5:Y:S01]  /*db10*/  MUFU.EX2 R163, R160 ;  /* 0x000000a000a37308 */ /* 0x000f620000000800 */
[----:B------:R-:W-:Y:S04]  /*db20*/  FFMA.FTZ R189, R35, c[0x0][0x2d0], -R189 ;  /* 0x0000b40023bd7a23 */ /* 0x000fe800000108bd */
[C---:B------:R-:W-:Y:S05]  /*db30*/  HMMA.16816.F32.BF16 R44, R12.reuse, R168, R44 ;  /* 0x000000a80c2c723c */ /* 0x040fea000004182c */
[----:B------:R-:W1:Y:S03]  /*db40*/  MUFU.EX2 R189, R189 ;  /* 0x000000bd00bd7308 */ /* 0x000e660000000800 */
[C---:B------:R-:W-:Y:S01]  /*db50*/  HMMA.16816.F32.BF16 R48, R12.reuse, R170, R48 ;  /* 0x000000aa0c30723c */ /* 0x040fe20000041830 */
[----:B------:R-:W-:Y:S07]  /*db60*/  LDSM.16.MT88.4 R168, [R222+0x1900] ;  /* 0x00190000dea8783b */ /* 0x000fee0000004200 */
[C---:B--2---:R-:W-:Y:S01]  /*db70*/  HMMA.16816.F32.BF16 R52, R12.reuse, R16, R52 ;  /* 0x000000100c34723c */ /* 0x044fe20000041834 */
[----:B----4-:R-:W-:Y:S07]  /*db80*/  LDSM.16.MT88.4 R32, [R221+0x1900] ;  /* 0x00190000dd20783b */ /* 0x010fee0000004200 */
[C---:B------:R-:W-:Y:S01]  /*db90*/  HMMA.16816.F32.BF16 R56, R12.reuse, R18, R56 ;  /* 0x000000120c38723c */ /* 0x040fe20000041838 */
[----:B------:R-:W2:Y:S07]  /*dba0*/  LDSM.16.MT88.4 R16, [R221+0x5100] ;  /* 0x00510000dd10783b */ /* 0x000eae0000004200 */
[C---:B---3--:R-:W-:Y:S08]  /*dbb0*/  HMMA.16816.F32.BF16 R60, R12.reuse, R24, R60 ;  /* 0x000000180c3c723c */ /* 0x048ff0000004183c */
        /* <DEDUP_REMOVED lines=14> */
[C---:B------:R-:W-:Y:S08]  /*dca0*/  HMMA.16816.F32.BF16 R100, R12.reuse, R156, R100 ;  /* 0x0000009c0c64723c */ /* 0x040ff00000041864 */
[C---:B------:R-:W-:Y:S08]  /*dcb0*/  HMMA.16816.F32.BF16 R104, R12.reuse, R158, R104 ;  /* 0x0000009e0c68723c */ /* 0x040ff00000041868 */
[C---:B-1----:R-:W-:Y:S08]  /*dcc0*/  HMMA.16816.F32.BF16 R108, R12.reuse, R20, R108 ;  /* 0x000000140c6c723c */ /* 0x042ff0000004186c */
[C---:B------:R-:W-:Y:S01]  /*dcd0*/  HMMA.16816.F32.BF16 R112, R12.reuse, R22, R112 ;  /* 0x000000160c70723c */ /* 0x040fe20000041870 */
[----:B------:R-:W1:Y:S07]  /*dce0*/  LDSM.16.MT88.4 R20, [R227+0x3900] ;  /* 0x00390000e314783b */ /* 0x000e6e0000004200 */
[C---:B------:R-:W-:Y:S07]  /*dcf0*/  HMMA.16816.F32.BF16 R116, R12.reuse, R28, R116 ;  /* 0x0000001c0c74723c */ /* 0x040fee0000041874 */
[----:B-----5:R-:W-:Y:S01]  /*dd00*/  IMAD.MOV.U32 R28, RZ, RZ, R163 ;  /* 0x000000ffff1c7224 */ /* 0x020fe200078e00a3 */
[C---:B------:R-:W-:Y:S04]  /*dd10*/  HMMA.16816.F32.BF16 R120, R12.reuse, R30, R120 ;  /* 0x0000001e0c78723c */ /* 0x040fe80000041878 */
[----:B------:R-:W-:Y:S04]  /*dd20*/  IMAD.MOV.U32 R29, RZ, RZ, R161 ;  /* 0x000000ffff1d7224 */ /* 0x000fe800078e00a1 */
[C---:B--2---:R-:W-:Y:S08]  /*dd30*/  HMMA.16816.F32.BF16 R124, R12.reuse, R16, R124 ;  /* 0x000000100c7c723c */ /* 0x044ff0000004187c */
[----:B------:R-:W-:Y:S01]  /*dd40*/  HMMA.16816.F32.BF16 R128, R12, R18, R128 ;  /* 0x000000120c80723c */ /* 0x000fe20000041880 */
[----:B------:R-:W2:Y:S06]  /*dd50*/  LDSM.16.MT88.4 R16, [R222+0x3900] ;  /* 0x00390000de10783b */ /* 0x000eac0000004200 */
[----:B------:R-:W-:Y:S02]  /*dd60*/  F2FP.BF16.PACK_AB R14, R191, R29 ;  /* 0x0000001dbf0e723e */ /* 0x000fe400000010ff */
[----:B------:R-:W-:Y:S03]  /*dd70*/  F2FP.BF16.PACK_AB R15, R189, R28 ;  /* 0x0000001cbd0f723e */ /* 0x000fe600000010ff */
[----:B------:R-:W-:Y:S01]  /*dd80*/  F2FP.BF16.PACK_AB R12, R201, R200 ;  /* 0x000000c8c90c723e */ /* 0x000fe200000010ff */
[----:B------:R-:W-:Y:S01]  /*dd90*/  FADD.FTZ R200, R200, R181 ;  /* 0x000000b5c8c87221 */ /* 0x000fe20000010000 */
[----:B------:R-:W-:Y:S01]  /*dda0*/  F2FP.BF16.PACK_AB R13, R203, R202 ;  /* 0x000000cacb0d723e */ /* 0x000fe200000010ff */
[----:B------:R-:W-:Y:S02]  /*ddb0*/  FADD.FTZ R202, R202, R183 ;  /* 0x000000b7caca7221 */ /* 0x000fe40000010000 */
[----:B------:R-:W-:Y:S02]  /*ddc0*/  FADD.FTZ R200, R201, R200 ;  /* 0x000000c8c9c87221 */ /* 0x000fe40000010000 */
[----:B------:R-:W-:Y:S02]  /*ddd0*/  FADD.FTZ R202, R203, R202 ;  /* 0x000000cacbca7221 */ /* 0x000fe40000010000 */
[C---:B---3--:R-:W-:Y:S01]  /*dde0*/  HMMA.16816.F32.BF16 R160, R12.reuse, R24, R4 ;  /* 0x000000180ca0723c */ /* 0x048fe20000041804 */
[----:B------:R-:W3:Y:S07]  /*ddf0*/  LDSM.16.MT88.4 R4, [R221+0x3900] ;  /* 0x00390000dd04783b */ /* 0x000eee0000004200 */
[C---:B------:R-:W-:Y:S01]  /*de00*/  HMMA.16816.F32.BF16 R156, R12.reuse, R26, R8 ;  /* 0x0000001a0c9c723c */ /* 0x040fe20000041808 */
[----:B------:R-:W4:Y:S07]  /*de10*/  LDSM.16.MT88.4 R8, [R220+0x3900] ;  /* 0x00390000dc08783b */ /* 0x000f2e0000004200 */
[C---:B------:R-:W-:Y:S01]  /*de20*/  HMMA.16816.F32.BF16 R132, R12.reuse, R168, R132 ;  /* 0x000000a80c84723c */ /* 0x040fe20000041884 */
[----:B------:R-:W5:Y:S07]  /*de30*/  LDSM.16.MT88.4 R24, [R227+0x5900] ;  /* 0x00590000e318783b */ /* 0x000f6e0000004200 */
[C---:B------:R-:W-:Y:S01]  /*de40*/  HMMA.16816.F32.BF16 R136, R12.reuse, R170, R136 ;  /* 0x000000aa0c88723c */ /* 0x040fe20000041888 */
[----:B------:R-:W-:Y:S07]  /*de50*/  LDSM.16.MT88.4 R168, [R227+0x7900] ;  /* 0x00790000e3a8783b */ /* 0x000fee0000004200 */
[C---:B------:R-:W-:Y:S08]  /*de60*/  HMMA.16816.F32.BF16 R140, R12.reuse, R32, R140 ;  /* 0x000000200c8c723c */ /* 0x040ff0000004188c */
[C---:B------:R-:W-:Y:S01]  /*de70*/  HMMA.16816.F32.BF16 R144, R12.reuse, R34, R144 ;  /* 0x000000220c90723c */ /* 0x040fe20000041890 */
[----:B------:R-:W-:Y:S07]  /*de80*/  LDSM.16.MT88.4 R32, [R220+0x5900] ;  /* 0x00590000dc20783b */ /* 0x000fee0000004200 */
[C---:B------:R-:W-:Y:S07]  /*de90*/  HMMA.16816.F32.BF16 R148, R12.reuse, R172, R148 ;  /* 0x000000ac0c94723c */ /* 0x040fee0000041894 */
[----:B------:R-:W-:Y:S01]  /*dea0*/  IMAD.MOV.U32 R173, RZ, RZ, R28 ;  /* 0x000000ffffad7224 */ /* 0x000fe200078e001c */
[C---:B------:R-:W-:Y:S04]  /*deb0*/  HMMA.16816.F32.BF16 R152, R12.reuse, R174, R152 ;  /* 0x000000ae0c98723c */ /* 0x040fe80000041898 */
[----:B------:R-:W-:Y:S02]  /*dec0*/  IMAD.MOV.U32 R172, RZ, RZ, R29 ;  /* 0x000000ffffac7224 */ /* 0x000fe400078e001d */
[----:B------:R-:W4:Y:S01]  /*ded0*/  LDSM.16.MT88.4 R28, [R222+0x5900] ;  /* 0x00590000de1c783b */ /* 0x000f220000004200 */
[----:B------:R-:W-:Y:S01]  /*dee0*/  FADD.FTZ R202, R173, R202 ;  /* 0x000000caadca7221 */ /* 0x000fe20000010000 */
[C---:B-1----:R-:W-:Y:S04]  /*def0*/  HMMA.16816.F32.BF16 R36, R12.reuse, R20, R36 ;  /* 0x000000140c24723c */ /* 0x042fe80000041824 */
[----:B------:R-:W-:Y:S02]  /*df00*/  FADD.FTZ R200, R172, R200 ;  /* 0x000000c8acc87221 */ /* 0x000fe40000010000 */
[----:B------:R-:W-:Y:S02]  /*df10*/  FADD.FTZ R241, R189, R202 ;  /* 0x000000cabdf17221 */ /* 0x000fe40000010000 */
[C---:B------:R-:W-:Y:S01]  /*df20*/  HMMA.16816.F32.BF16 R40, R12.reuse, R22, R40 ;  /* 0x000000160c28723c */ /* 0x040fe20000041828 */
[----:B------:R-:W1:Y:S03]  /*df30*/  LDSM.16.MT88.4 R20, [R221+0x5900] ;  /* 0x00590000dd14783b */ /* 0x000e660000004200 */
[----:B------:R-:W-:Y:S04]  /*df40*/  FADD.FTZ R244, R191, R200 ;  /* 0x000000c8bff47221 */ /* 0x000fe80000010000 */
        /* <DEDUP_REMOVED lines=9> */
[C---:B-----5:R-:W-:Y:S08]  /*dfe0*/  HMMA.16816.F32.BF16 R68, R12.reuse, R24, R68 ;  /* 0x000000180c44723c */ /* 0x060ff00000041844 */
[C---:B------:R-:W-:Y:S08]  /*dff0*/  HMMA.16816.F32.BF16 R72, R12.reuse, R26, R72 ;  /* 0x0000001a0c48723c */ /* 0x040ff00000041848 */
[C---:B------:R-:W-:Y:S08]  /*e000*/  HMMA.16816.F32.BF16 R76, R12.reuse, R28, R76 ;  /* 0x0000001c0c4c723c */ /* 0x040ff0000004184c */
        /* <DEDUP_REMOVED lines=9> */
[C---:B---3--:R-:W-:Y:S08]  /*e0a0*/  HMMA.16816.F32.BF16 R116, R12.reuse, R4, R116 ;  /* 0x000000040c74723c */ /* 0x048ff00000041874 */
[C---:B------:R-:W-:Y:S08]  /*e0b0*/  HMMA.16816.F32.BF16 R120, R12.reuse, R6, R120 ;  /* 0x000000060c78723c */ /* 0x040ff00000041878 */
[C---:B----4-:R-:W-:Y:S08]  /*e0c0*/  HMMA.16816.F32.BF16 R124, R12.reuse, R8, R124 ;  /* 0x000000080c7c723c */ /* 0x050ff0000004187c */
[----:B------:R-:W-:Y:S07]  /*e0d0*/  HMMA.16816.F32.BF16 R128, R12, R10, R128 ;  /* 0x0000000a0c80723c */ /* 0x000fee0000041880 */
[----:B------:R-:W-:Y:S01]  /*e0e0*/  IMAD.MOV.U32 R12, RZ, RZ, R164 ;  /* 0x000000ffff0c7224 */ /* 0x000fe200078e00a4 */
[----:B------:R-:W-:-:S05]  /*e0f0*/  @P0 BRA `(.L_x_976) ;  /* 0xffffc6f000000947 */ /* 0x000fca000383ffff */
.L_x_975:
[----:B------:R-:W-:-:S06]  /*e100*/  UISETP.GE.AND UP0, UPT, UR14, UR8, UPT ;  /* 0x000000080e00728c */ /* 0x000fcc000bf06270 */
[----:B------:R-:W-:-:S13]  /*e110*/  PLOP3.LUT P0, PT, PT, PT, UP0, 0x80, 0x0 ;  /* 0x000000000000781c */ /* 0x000fda0003f0f008 */
[----:B------:R-:W-:Y:S05]  /*e120*/  @!P0 BRA `(.L_x_977) ;  /* 0x000043b000008947 */ /* 0x000fea0003800000 */
[C---:B------:R-:W-:Y:S01]  /*e130*/  IADD3 R202, P6, R234.reuse, 0x40, RZ ;  /* 0x00000040eaca7810 */ /* 0x040fe20007fde0ff */
[----:B------:R-:W-:Y:S01]  /*e140*/  ULDC.64 UR4, c[0x0][0x208] ;  /* 0x0000820000047ab9 */ /* 0x000fe20000000a00 */
[C---:B------:R-:W-:Y:S01]  /*e150*/  IADD3 R198, P0, R234.reuse, 0xc0, RZ ;  /* 0x000000c0eac67810 */ /* 0x040fe20007f1e0ff */
[----:B------:R-:W-:Y:S01]  /*e160*/  IMAD.MOV.U32 R3, RZ, RZ, R0 ;  /* 0x000000ffff037224 */ /* 0x000fe200078e0000 */
[----:B------:R-:W-:Y:S01]  /*e170*/  IADD3 R200, P5, R234, 0x80, RZ ;  /* 0x00000080eac87810 */ /* 0x000fe20007fbe0ff */
[--C-:B------:R-:W-:Y:S01]  /*e180*/  IMAD.X R203, RZ, RZ, R239.reuse, P6 ;  /* 0x000000ffffcb7224 */ /* 0x100fe200030e06ef */
[C---:B------:R-:W-:Y:S01]  /*e190*/  IADD3 R197, P6, R236.reuse, 0x40, RZ ;  /* 0x00000040ecc57810 */ /* 0x040fe20007fde0ff */
[--C-:B------:R-:W-:Y:S01]  /*e1a0*/  IMAD.X R199, RZ, RZ, R239.reuse, P0 ;  /* 0x000000ffffc77224 */ /* 0x100fe200000e06ef */
[C---:B------:R-:W-:Y:S01]  /*e1b0*/  IADD3 R193, P0, R236.reuse, 0xc0, RZ ;  /* 0x000000c0ecc17810 */ /* 0x040fe20007f1e0ff */
[----:B------:R-:W-:Y:S01]  /*e1c0*/  IMAD.X R201, RZ, RZ, R239, P5 ;  /* 0x000000ffffc97224 */ /* 0x000fe200028e06ef */
[----:B------:R-:W-:Y:S01]  /*e1d0*/  IADD3 R195, P5, R236, 0x80, RZ ;  /* 0x00000080ecc37810 */ /* 0x000fe20007fbe0ff */
[--C-:B------:R-:W-:Y:S01]  /*e1e0*/  IMAD.X R196, RZ, RZ, R243.reuse, P6 ;  /* 0x000000ffffc47224 */ /* 0x100fe200030e06f3 */
[----:B------:R-:W-:Y:S01]  /*e1f0*/  MOV R2, R12 ;  /* 0x0000000c00027202 */ /* 0x000fe20000000f00 */
[----:B------:R-:W-:Y:S01]  /*e200*/  IMAD.X R192, RZ, RZ, R243, P0 ;  /* 0x000000ffffc07224 */ /* 0x000fe200000e06f3 */
[----:B------:R-:W-:Y:S01]  /*e210*/  IADD3.X R194, RZ, R243, RZ, P5, !PT ;  /* 0x000000f3ffc27210 */ /* 0x000fe20002ffe4ff */
[----:B------:R-:W-:Y:S01]  /*e220*/  USHF.L.U64.HI UR21, UR4, 0x5, UR5 ;  /* 0x0000000504157899 */ /* 0x000fe20008010205 */
[----:B------:R-:W-:Y:S01]  /*e230*/  MOV R238, R234 ;  /* 0x000000ea00ee7202 */ /* 0x000fe20000000f00 */
[----:B------:R-:W-:-:S03]  /*e240*/  USHF.L.U32 UR20, UR4, 0x5, URZ ;  /* 0x0000000504147899 */ /* 0x000fc6000800063f */
[----:B------:R-:W-:Y:S02]  /*e250*/  ULDC.64 UR4, c[0x0][0x1e0] ;  /* 0x0000780000047ab9 */ /* 0x000fe40000000a00 */
.L_x_986:
[----:B------:R-:W-:Y:S04]  /*e260*/  DEPBAR.LE SB0, 0x0 ;  /* 0x000080000000791a */ /* 0x000fe80000000000 */
[----:B------:R-:W-:Y:S01]  /*e270*/  BAR.SYNC.DEFER_BLOCKING 0x0 ;  /* 0x0000000000007b1d */ /* 0x000fe20000010000 */
[----:B------:R-:W-:Y:S01]  /*e280*/  USHF.R.S32.HI UR7, URZ, 0x1f, UR14 ;  /* 0x0000001f3f077899 */ /* 0x000fe2000801140e */
[----:B------:R-:W-:Y:S01]  /*e290*/  IMAD.U32 R13, RZ, RZ, UR14 ;  /* 0x0000000eff0d7e24 */ /* 0x000fe2000f8e00ff */
[----:B------:R-:W-:Y:S01]  /*e2a0*/  UIMAD UR6, UR10, UR14, URZ ;  /* 0x0000000e0a0672a4 */ /* 0x000fe2000f8e023f */
[----:B------:R-:W-:Y:S01]  /*e2b0*/  IMAD.U32 R21, RZ, RZ, UR14 ;  /* 0x0000000eff157e24 */ /* 0x000fe2000f8e00ff */
[----:B------:R-:W-:Y:S01]  /*e2c0*/  UIMAD.WIDE.U32 UR22, UR14, UR11, UR20 ;  /* 0x0000000b0e1672a5 */ /* 0x000fe2000f8e0014 */
[----:B------:R-:W-:Y:S01]  /*e2d0*/  IMAD.U32 R15, RZ, RZ, UR14 ;  /* 0x0000000eff0f7e24 */ /* 0x000fe2000f8e00ff */
[----:B------:R-:W-:Y:S01]  /*e2e0*/  UIMAD UR6, UR7, UR11, UR6 ;  /* 0x0000000b070672a4 */ /* 0x000fe2000f8e0206 */
[----:B------:R-:W-:Y:S01]  /*e2f0*/  IMAD.WIDE.U32 R168, R13, UR11, R198 ;  /* 0x0000000b0da87c25 */ /* 0x000fe2000f8e00c6 */
[----:B------:R-:W-:Y:S03]  /*e300*/  UISETP.GT.AND UP3, UPT, UR14, UR8, UPT ;  /* 0x000000080e00728c */ /* 0x000fe6000bf64270 */
[----:B------:R-:W-:Y:S04]  /*e310*/  IMAD.WIDE.U32 R20, R21, UR11, R238 ;  /* 0x0000000b15147c25 */ /* 0x000fe8000f8e00ee */
[----:B------:R-:W-:Y:S01]  /*e320*/  IMAD.WIDE.U32 R28, R15, UR11, R200 ;  /* 0x0000000b0f1c7c25 */ /* 0x000fe2000f8e00c8 */
[----:B------:R-:W-:Y:S02]  /*e330*/  LEA R30, P0, R20, c[0x0][0x1f8], 0x1 ;  /* 0x00007e00141e7a11 */ /* 0x000fe400078008ff */
[----:B------:R-:W-:Y:S01]  /*e340*/  IADD3 R0, R21, UR6, RZ ;  /* 0x0000000615007c10 */ /* 0x000fe2000fffe0ff */
[----:B------:R-:W-:Y:S01]  /*e350*/  IMAD.U32 R23, RZ, RZ, UR14 ;  /* 0x0000000eff177e24 */ /* 0x000fe2000f8e00ff */
[----:B------:R-:W-:Y:S01]  /*e360*/  LEA R250, P5, R28, c[0x0][0x1f8], 0x1 ;  /* 0x00007e001cfa7a11 */ /* 0x000fe200078a08ff */
[----:B------:R-:W-:Y:S01]  /*e370*/  @UP3 UIADD3 UR17, UR14, -0x1, URZ ;  /* 0xffffffff0e113890 */ /* 0x000fe2000fffe03f */
[----:B------:R-:W-:Y:S01]  /*e380*/  LEA.HI.X R31, R20, c[0x0][0x1fc], R0, 0x1, P0 ;  /* 0x00007f00141f7a11 */ /* 0x000fe200000f0c00 */
[----:B------:R-:W-:Y:S01]  /*e390*/  LDSM.16.M88.4 R32, [R230+0x10100] ;  /* 0x01010000e620783b */ /* 0x000fe20000000200 */
[----:B------:R-:W-:Y:S01]  /*e3a0*/  LEA R248, P0, R168, c[0x0][0x1f8], 0x1 ;  /* 0x00007e00a8f87a11 */ /* 0x000fe200078008ff */
[----:B------:R-:W-:Y:S01]  /*e3b0*/  IMAD.WIDE.U32 R22, R23, UR11, R202 ;  /* 0x0000000b17167c25 */ /* 0x000fe2000f8e00ca */
[----:B------:R-:W-:Y:S02]  /*e3c0*/  IADD3 R20, R29, UR6, RZ ;  /* 0x000000061d147c10 */ /* 0x000fe4000fffe0ff */
[----:B------:R-:W1:Y:S02]  /*e3d0*/  LDSM.16.M88.4 R8, [R229+0x8100] ;  /* 0x00810000e508783b */ /* 0x000e640000000200 */
[----:B------:R-:W-:Y:S02]  /*e3e0*/  LEA R188, P6, R22, c[0x0][0x1f8], 0x1 ;  /* 0x00007e0016bc7a11 */ /* 0x000fe400078c08ff */
[----:B------:R-:W-:Y:S01]  /*e3f0*/  LEA.HI.X R251, R28, c[0x0][0x1fc], R20, 0x1, P5 ;  /* 0x00007f001cfb7a11 */ /* 0x000fe200028f0c14 */
[----:B------:R-:W2:Y:S01]  /*e400*/  LDSM.16.M88.4 R16, [R229+0x8900] ;  /* 0x00890000e510783b */ /* 0x000ea20000000200 */
[----:B------:R-:W-:Y:S02]  /*e410*/  IADD3 R0, R23, UR6, RZ ;  /* 0x0000000617007c10 */ /* 0x000fe4000fffe0ff */
[----:B------:R-:W-:Y:S02]  /*e420*/  IADD3 R28, P5, R234, UR22, RZ ;  /* 0x00000016ea1c7c10 */ /* 0x000fe4000ffbe0ff */
[----:B------:R-:W3:Y:S01]  /*e430*/  LDSM.16.M88.4 R24, [R229+0x9100] ;  /* 0x00910000e518783b */ /* 0x000ee20000000200 */
[----:B------:R-:W-:Y:S04]  /*e440*/  LEA.HI.X R189, R22, c[0x0][0x1fc], R0, 0x1, P6 ;  /* 0x00007f0016bd7a11 */ /* 0x000fe800030f0c00 */
[----:B------:R-:W4:Y:S05]  /*e450*/  LDSM.16.M88.4 R164, [R229+0x9900] ;  /* 0x00990000e5a4783b */ /* 0x000f2a0000000200 */
[----:B------:R-:W-:Y:S05]  /*e460*/  LDSM.16.M88.4 R172, [R228] ;  /* 0x00000000e4ac783b */ /* 0x000fea0000000200 */
[----:B------:R-:W-:Y:S05]  /*e470*/  LDSM.16.M88.4 R176, [R219] ;  /* 0x00000000dbb0783b */ /* 0x000fea0000000200 */
[----:B------:R-:W-:Y:S05]  /*e480*/  LDSM.16.M88.4 R180, [R218] ;  /* 0x00000000dab4783b */ /* 0x000fea0000000200 */
[----:B------:R-:W-:Y:S01]  /*e490*/  LDSM.16.M88.4 R184, [R217] ;  /* 0x00000000d9b8783b */ /* 0x000fe20000000200 */
[C---:B-1----:R-:W-:Y:S08]  /*e4a0*/  HMMA.16816.F32.BF16 R4, R32.reuse, R8, RZ ;  /* 0x000000082004723c */ /* 0x042ff000000418ff */
[C---:B------:R-:W-:Y:S08]  /*e4b0*/  HMMA.16816.F32.BF16 R8, R32.reuse, R10, RZ ;  /* 0x0000000a2008723c */ /* 0x040ff000000418ff */
[C---:B--2---:R-:W-:Y:S07]  /*e4c0*/  HMMA.16816.F32.BF16 R12, R32.reuse, R16, RZ ;  /* 0x00000010200c723c */ /* 0x044fee00000418ff */
[----:B------:R-:W-:Y:S01]  /*e4d0*/  IADD3 R16, R169, UR6, RZ ;  /* 0x00000006a9107c10 */ /* 0x000fe2000fffe0ff */
[----:B------:R-:W-:Y:S04]  /*e4e0*/  UIADD3 UR6, UR6, UR23, URZ ;  /* 0x0000001706067290 */ /* 0x000fe8000fffe03f */
[----:B------:R-:W-:Y:S02]  /*e4f0*/  LEA.HI.X R249, R168, c[0x0][0x1fc], R16, 0x1, P0 ;  /* 0x00007f00a8f97a11 */ /* 0x000fe400000f0c10 */
[C---:B------:R-:W-:Y:S01]  /*e500*/  HMMA.16816.F32.BF16 R16, R32.reuse, R18, RZ ;  /* 0x000000122010723c */ /* 0x040fe200000418ff */
[----:B------:R-:W1:Y:S01]  /*e510*/  LDSM.16.M88.4 R168, [R226+0x10100] ;  /* 0x01010000e2a8783b */ /* 0x000e620000000200 */
[----:B------:R-:W-:Y:S02]  /*e520*/  LEA R190, P0, R28, c[0x0][0x1f8], 0x1 ;  /* 0x00007e001cbe7a11 */ /* 0x000fe400078008ff */
[----:B------:R-:W-:Y:S02]  /*e530*/  IADD3.X R29, R239, UR6, RZ, P5, !PT ;  /* 0x00000006ef1d7c10 */ /* 0x000fe4000affe4ff */
[----:B------:R-:W-:Y:S01]  /*e540*/  @!PT LDS RZ, [RZ] ;  /* 0x00000000fffff984 */ /* 0x000fe20000000800 */
[----:B------:R-:W-:Y:S01]  /*e550*/  @!PT LDS RZ, [RZ] ;  /* 0x00000000fffff984 */ /* 0x000fe20000000800 */
[----:B------:R-:W-:Y:S01]  /*e560*/  @!PT LDS RZ, [RZ] ;  /* 0x00000000fffff984 */ /* 0x000fe20000000800 */
[----:B------:R4:W-:Y:S01]  /*e570*/  LDGSTS.E.BYPASS.LTC128B.128 [R231+0x100], [R30.64], !P4 ;  /* 0x001000001ee77fae */ /* 0x0009e2000e101d52 */
[----:B------:R-:W-:Y:S01]  /*e580*/  IADD3 R0, P5, R202, UR22, RZ ;  /* 0x00000016ca007c10 */ /* 0x000fe2000ffbe0ff */
[C---:B---3--:R-:W-:Y:S01]  /*e590*/  HMMA.16816.F32.BF16 R20, R32.reuse, R24, RZ ;  /* 0x000000182014723c */ /* 0x048fe200000418ff */
[----:B------:R-:W-:Y:S02]  /*e5a0*/  LEA.HI.X R191, R28, c[0x0][0x1fc], R29, 0x1, P0 ;  /* 0x00007f001cbf7a11 */ /* 0x000fe400000f0c1d */
[----:B------:R2:W-:Y:S01]  /*e5b0*/  LDGSTS.E.BYPASS.LTC128B.128 [R231+0x2100], [R188.64], !P3 ;  /* 0x02100000bce77fae */ /* 0x0005e2000d901d52 */
[----:B------:R-:W-:Y:S04]  /*e5c0*/  LEA R246, P0, R0, c[0x0][0x1f8], 0x1 ;  /* 0x00007e0000f67a11 */ /* 0x000fe800078008ff */
[C---:B------:R-:W-:Y:S01]  /*e5d0*/  HMMA.16816.F32.BF16 R24, R32.reuse, R26, RZ ;  /* 0x0000001a2018723c */ /* 0x040fe200000418ff */
[----:B------:R3:W-:Y:S05]  /*e5e0*/  LDGSTS.E.BYPASS.LTC128B.128 [R231+0x4100], [R250.64], !P2 ;  /* 0x04100000fae77fae */ /* 0x0007ea000d101d52 */
[----:B------:R5:W-:Y:S05]  /*e5f0*/  LDGSTS.E.BYPASS.LTC128B.128 [R231+0x6100], [R248.64], !P1 ;  /* 0x06100000f8e77fae */ /* 0x000bea000c901d52 */
[----:B------:R3:W-:Y:S01]  /*e600*/  LDGSTS.E.BYPASS.LTC128B.128 [R231+0x1100], [R190.64], !P4 ;  /* 0x01100000bee77fae */ /* 0x0007e2000e101d52 */
[C---:B----4-:R-:W-:Y:S01]  /*e610*/  HMMA.16816.F32.BF16 R28, R32.reuse, R164, RZ ;  /* 0x000000a4201c723c */ /* 0x050fe200000418ff */
[----:B--2---:R-:W-:Y:S06]  /*e620*/  IADD3.X R189, R203, UR6, RZ, P5, !PT ;  /* 0x00000006cbbd7c10 */ /* 0x004fec000affe4ff */
[----:B------:R-:W-:Y:S01]  /*e630*/  IADD3 R164, P5, R198, UR22, RZ ;  /* 0x00000016c6a47c10 */ /* 0x000fe2000ffbe0ff */
[----:B------:R-:W-:Y:S01]  /*e640*/  HMMA.16816.F32.BF16 R32, R32, R166, RZ ;  /* 0x000000a62020723c */ /* 0x000fe200000418ff */
[----:B------:R-:W-:Y:S03]  /*e650*/  LEA.HI.X R247, R0, c[0x0][0x1fc], R189, 0x1, P0 ;  /* 0x00007f0000f77a11 */ /* 0x000fe600000f0cbd */
[----:B------:R-:W-:Y:S01]  /*e660*/  IADD3 R0, P0, R200, UR22, RZ ;  /* 0x00000016c8007c10 */ /* 0x000fe2000ff1e0ff */
[----:B------:R-:W-:Y:S01]  /*e670*/  @UP3 UIMAD.WIDE.U32 UR22, UR17, UR4, URZ ;  /* 0x00000004111632a5 */ /* 0x000fe2000f8e003f */
[----:B------:R2:W-:Y:S01]  /*e680*/  LDGSTS.E.BYPASS.LTC128B.128 [R231+0x3100], [R246.64], !P3 ;  /* 0x03100000f6e77fae */ /* 0x0005e2000d901d52 */
[----:B------:R-:W-:Y:S01]  /*e690*/  IADD3.X R167, R199, UR6, RZ, P5, !PT ;  /* 0x00000006c7a77c10 */ /* 0x000fe2000affe4ff */
[C---:B-1----:R-:W-:Y:S01]  /*e6a0*/  HMMA.16816.F32.BF16 R4, R168.reuse, R172, R4 ;  /* 0x000000aca804723c */ /* 0x042fe20000041804 */
[----:B------:R-:W-:Y:S01]  /*e6b0*/  @UP3 USHF.L.U32 UR7, UR22, 0x6, URZ ;  /* 0x0000000616073899 */ /* 0x000fe2000800063f */
[----:B------:R-:W-:Y:S03]  /*e6c0*/  PLOP3.LUT P5, PT, PT, PT, UP3, 0x80, 0x0 ;  /* 0x000000000000781c */ /* 0x000fe60003faf038 */
[----:B------:R-:W-:Y:S01]  /*e6d0*/  IADD3.X R165, R201, UR6, RZ, P0, !PT ;  /* 0x00000006c9a57c10 */ /* 0x000fe200087fe4ff */
[----:B------:R-:W-:Y:S01]  /*e6e0*/  @UP3 USHF.R.S32.HI UR6, URZ, 0x1f, UR17 ;  /* 0x0000001f3f063899 */ /* 0x000fe20008011411 */
[C---:B-----5:R-:W-:Y:S01]  /*e6f0*/  LEA R248, P6, R0.reuse, c[0x0][0x1f8], 0x1 ;  /* 0x00007e0000f87a11 */ /* 0x060fe200078c08ff */
[C---:B------:R-:W-:Y:S02]  /*e700*/  HMMA.16816.F32.BF16 R8, R168.reuse, R174, R8 ;  /* 0x000000aea808723c */ /* 0x040fe40000041808 */
[----:B------:R-:W-:Y:S02]  /*e710*/  @UP3 UIMAD UR6, UR6, UR4, URZ ;  /* 0x00000004060632a4 */ /* 0x000fe4000f8e023f */
[----:B------:R-:W-:Y:S02]  /*e720*/  LEA.HI.X R249, R0, c[0x0][0x1fc], R165, 0x1, P6 ;  /* 0x00007f0000f97a11 */ /* 0x000fe400030f0ca5 */
[C---:B---3--:R-:W-:Y:S01]  /*e730*/  LEA R250, P0, R164.reuse, c[0x0][0x1f8], 0x1 ;  /* 0x00007e00a4fa7a11 */ /* 0x048fe200078008ff */
[----:B------:R-:W-:Y:S01]  /*e740*/  @UP3 UIMAD UR6, UR17, UR5, UR6 ;  /* 0x00000005110632a4 */ /* 0x000fe2000f8e0206 */
[C---:B------:R-:W-:Y:S01]  /*e750*/  HMMA.16816.F32.BF16 R12, R168.reuse, R176, R12 ;  /* 0x000000b0a80c723c */ /* 0x040fe2000004180c */
[----:B------:R1:W-:Y:S01]  /*e760*/  LDGSTS.E.BYPASS.LTC128B.128 [R231+0x5100], [R248.64], !P2 ;  /* 0x05100000f8e77fae */ /* 0x0003e2000d101d52 */
[----:B------:R-:W-:Y:S01]  /*e770*/  PLOP3.LUT P6, PT, PT, PT, UP3, 0x80, 0x0 ;  /* 0x000000000000781c */ /* 0x000fe20003fcf038 */
[----:B------:R-:W-:Y:S01]  /*e780*/  @UP3 UIADD3 UR6, UR23, UR6, URZ ;  /* 0x0000000617063290 */ /* 0x000fe2000fffe03f */
[----:B------:R-:W-:Y:S02]  /*e790*/  LEA.HI.X R251, R164, c[0x0][0x1fc], R167, 0x1, P0 ;  /* 0x00007f00a4fb7a11 */ /* 0x000fe400000f0ca7 */
[----:B------:R-:W-:Y:S01]  /*e7a0*/  PLOP3.LUT P0, PT, PT, PT, UP3, 0x80, 0x0 ;  /* 0x000000000000781c */ /* 0x000fe20003f0f038 */
[----:B------:R-:W-:Y:S01]  /*e7b0*/  @UP3 USHF.L.U64.HI UR6, UR22, 0x6, UR6 ;  /* 0x0000000616063899 */ /* 0x000fe20008010206 */
[C---:B------:R-:W-:Y:S01]  /*e7c0*/  HMMA.16816.F32.BF16 R16, R168.reuse, R178, R16 ;  /* 0x000000b2a810723c */ /* 0x040fe20000041810 */
[----:B------:R1:W-:Y:S05]  /*e7d0*/  LDGSTS.E.BYPASS.LTC128B.128 [R231+0x7100], [R250.64], !P1 ;  /* 0x07100000fae77fae */ /* 0x0003ea000c901d52 */
[----:B------:R-:W-:Y:S01]  /*e7e0*/  LDSM.16.M88.4 R164, [R225+0x10100] ;  /* 0x01010000e1a4783b */ /* 0x000fe20000000200 */
[----:B------:R-:W-:Y:S01]  /*e7f0*/  @P6 IADD3 R245, P6, R236, UR7, RZ ;  /* 0x00000007ecf56c10 */ /* 0x000fe2000ffde0ff */
[C---:B------:R-:W-:Y:S03]  /*e800*/  HMMA.16816.F32.BF16 R20, R168.reuse, R180, R20 ;  /* 0x000000b4a814723c */ /* 0x040fe60000041814 */
[----:B------:R-:W3:Y:S01]  /*e810*/  LDSM.16.M88.4 R188, [R224+0x8100] ;  /* 0x00810000e0bc783b */ /* 0x000ee20000000200 */
[----:B------:R-:W-:Y:S04]  /*e820*/  @P5 LEA R0, P5, R245, c[0x0][0x1c8], 0x1 ;  /* 0x00007200f5005a11 */ /* 0x000fe800078a08ff */
[C---:B------:R-:W-:Y:S01]  /*e830*/  HMMA.16816.F32.BF16 R24, R168.reuse, R182, R24 ;  /* 0x000000b6a818723c */ /* 0x040fe20000041818 */
[----:B------:R-:W4:Y:S05]  /*e840*/  LDSM.16.M88.4 R172, [R224+0x8900] ;  /* 0x00890000e0ac783b */ /* 0x000f2a0000000200 */
[----:B------:R-:W0:Y:S02]  /*e850*/  LDGDEPBAR ;  /* 0x00000000000079af */ /* 0x000e240000000000 */
[C---:B------:R-:W-:Y:S03]  /*e860*/  HMMA.16816.F32.BF16 R28, R168.reuse, R184, R28 ;  /* 0x000000b8a81c723c */ /* 0x040fe6000004181c */
[----:B------:R-:W-:Y:S05]  /*e870*/  LDSM.16.M88.4 R176, [R224+0x9900] ;  /* 0x00990000e0b0783b */ /* 0x000fea0000000200 */
[----:B------:R-:W-:Y:S01]  /*e880*/  HMMA.16816.F32.BF16 R32, R168, R186, R32 ;  /* 0x000000baa820723c */ /* 0x000fe20000041820 */
[----:B------:R-:W5:Y:S05]  /*e890*/  LDSM.16.M88.4 R168, [R224+0x9100] ;  /* 0x00910000e0a8783b */ /* 0x000f6a0000000200 */
[----:B------:R-:W-:Y:S05]  /*e8a0*/  LDSM.16.M88.4 R180, [R223+0x10100] ;  /* 0x01010000dfb4783b */ /* 0x000fea0000000200 */
[----:B------:R-:W1:Y:S01]  /*e8b0*/  LDSM.16.M88.4 R184, [R216] ;  /* 0x00000000d8b8783b */ /* 0x000e620000000200 */
[C---:B---3--:R-:W-:Y:S08]  /*e8c0*/  HMMA.16816.F32.BF16 R4, R164.reuse, R188, R4 ;  /* 0x000000bca404723c */ /* 0x048ff00000041804 */
[C---:B------:R-:W-:Y:S01]  /*e8d0*/  HMMA.16816.F32.BF16 R8, R164.reuse, R190, R8 ;  /* 0x000000bea408723c */ /* 0x040fe20000041808 */
[----:B------:R-:W3:Y:S07]  /*e8e0*/  LDSM.16.M88.4 R188, [R216+0x800] ;  /* 0x00080000d8bc783b */ /* 0x000eee0000000200 */
[C---:B----4-:R-:W-:Y:S08]  /*e8f0*/  HMMA.16816.F32.BF16 R12, R164.reuse, R172, R12 ;  /* 0x000000aca40c723c */ /* 0x050ff0000004180c */
[C---:B------:R-:W-:Y:S01]  /*e900*/  HMMA.16816.F32.BF16 R16, R164.reuse, R174, R16 ;  /* 0x000000aea410723c */ /* 0x040fe20000041810 */
[----:B------:R-:W4:Y:S07]  /*e910*/  LDSM.16.M88.4 R172, [R216+0x1000] ;  /* 0x00100000d8ac783b */ /* 0x000f2e0000000200 */
[C---:B-----5:R-:W-:Y:S08]  /*e920*/  HMMA.16816.F32.BF16 R20, R164.reuse, R168, R20 ;  /* 0x000000a8a414723c */ /* 0x060ff00000041814 */
[C---:B------:R-:W-:Y:S01]  /*e930*/  HMMA.16816.F32.BF16 R24, R164.reuse, R170, R24 ;  /* 0x000000aaa418723c */ /* 0x040fe20000041818 */
[----:B------:R-:W-:Y:S07]  /*e940*/  LDSM.16.M88.4 R168, [R230+0x14100] ;  /* 0x01410000e6a8783b */ /* 0x000fee0000000200 */
[C---:B------:R-:W-:Y:S08]  /*e950*/  HMMA.16816.F32.BF16 R28, R164.reuse, R176, R28 ;  /* 0x000000b0a41c723c */ /* 0x040ff0000004181c */
[----:B------:R-:W-:Y:S01]  /*e960*/  HMMA.16816.F32.BF16 R32, R164, R178, R32 ;  /* 0x000000b2a420723c */ /* 0x000fe20000041820 */
[----:B------:R-:W5:Y:S05]  /*e970*/  LDSM.16.M88.4 R164, [R216+0x1800] ;  /* 0x00180000d8a4783b */ /* 0x000f6a0000000200 */
[----:B------:R-:W2:Y:S02]  /*e980*/  LDSM.16.M88.4 R176, [R229+0xa100] ;  /* 0x00a10000e5b0783b */ /* 0x000ea40000000200 */
[C---:B-1----:R-:W-:Y:S08]  /*e990*/  HMMA.16816.F32.BF16 R4, R180.reuse, R184, R4 ;  /* 0x000000b8b404723c */ /* 0x042ff00000041804 */
[C---:B------:R-:W-:Y:S01]  /*e9a0*/  HMMA.16816.F32.BF16 R8, R180.reuse, R186, R8 ;  /* 0x000000bab408723c */ /* 0x040fe20000041808 */
[----:B------:R-:W1:Y:S07]  /*e9b0*/  LDSM.16.M88.4 R184, [R229+0xa900] ;  /* 0x00a90000e5b8783b */ /* 0x000e6e0000000200 */
[C---:B---3--:R-:W-:Y:S08]  /*e9c0*/  HMMA.16816.F32.BF16 R12, R180.reuse, R188, R12 ;  /* 0x000000bcb40c723c */ /* 0x048ff0000004180c */
[C---:B------:R-:W-:Y:S01]  /*e9d0*/  HMMA.16816.F32.BF16 R16, R180.reuse, R190, R16 ;  /* 0x000000beb410723c */ /* 0x040fe20000041810 */
[----:B------:R-:W3:Y:S07]  /*e9e0*/  LDSM.16.M88.4 R188, [R229+0xb100] ;  /* 0x00b10000e5bc783b */ /* 0x000eee0000000200 */
[C---:B----4-:R-:W-:Y:S08]  /*e9f0*/  HMMA.16816.F32.BF16 R20, R180.reuse, R172, R20 ;  /* 0x000000acb414723c */ /* 0x050ff00000041814 */
[C---:B------:R-:W-:Y:S01]  /*ea00*/  HMMA.16816.F32.BF16 R24, R180.reuse, R174, R24 ;  /* 0x000000aeb418723c */ /* 0x040fe20000041818 */
[----:B------:R-:W4:Y:S07]  /*ea10*/  LDSM.16.M88.4 R172, [R229+0xb900] ;  /* 0x00b90000e5ac783b */ /* 0x000f2e0000000200 */
[C---:B-----5:R-:W-:Y:S08]  /*ea20*/  HMMA.16816.F32.BF16 R28, R180.reuse, R164, R28 ;  /* 0x000000a4b41c723c */ /* 0x060ff0000004181c */
[----:B------:R-:W-:Y:S01]  /*ea30*/  HMMA.16816.F32.BF16 R32, R180, R166, R32 ;  /* 0x000000a6b420723c */ /* 0x000fe20000041820 */
[----:B------:R-:W-:Y:S05]  /*ea40*/  LDSM.16.M88.4 R164, [R226+0x14100] ;  /* 0x01410000e2a4783b */ /* 0x000fea0000000200 */
[----:B------:R-:W-:Y:S02]  /*ea50*/  LDSM.16.M88.4 R180, [R214] ;  /* 0x00000000d6b4783b */ /* 0x000fe40000000200 */
[C---:B--2---:R-:W-:Y:S08]  /*ea60*/  HMMA.16816.F32.BF16 R4, R168.reuse, R176, R4 ;  /* 0x000000b0a804723c */ /* 0x044ff00000041804 */
[C---:B------:R-:W-:Y:S01]  /*ea70*/  HMMA.16816.F32.BF16 R8, R168.reuse, R178, R8 ;  /* 0x000000b2a808723c */ /* 0x040fe20000041808 */
[----:B------:R-:W2:Y:S07]  /*ea80*/  LDSM.16.M88.4 R176, [R215] ;  /* 0x00000000d7b0783b */ /* 0x000eae0000000200 */
[C---:B-1----:R-:W-:Y:S08]  /*ea90*/  HMMA.16816.F32.BF16 R12, R168.reuse, R184, R12 ;  /* 0x000000b8a80c723c */ /* 0x042ff0000004180c */
[C---:B------:R-:W-:Y:S01]  /*eaa0*/  HMMA.16816.F32.BF16 R16, R168.reuse, R186, R16 ;  /* 0x000000baa810723c */ /* 0x040fe20000041810 */
[----:B------:R-:W1:Y:S07]  /*eab0*/  LDSM.16.M88.4 R184, [R213] ;  /* 0x00000000d5b8783b */ /* 0x000e6e0000000200 */
[C---:B---3--:R-:W-:Y:S08]  /*eac0*/  HMMA.16816.F32.BF16 R20, R168.reuse, R188, R20 ;  /* 0x000000bca814723c */ /* 0x048ff00000041814 */
[C---:B------:R-:W-:Y:S01]  /*ead0*/  HMMA.16816.F32.BF16 R24, R168.reuse, R190, R24 ;  /* 0x000000bea818723c */ /* 0x040fe20000041818 */
[----:B------:R-:W3:Y:S07]  /*eae0*/  LDSM.16.M88.4 R188, [R212] ;  /* 0x00000000d4bc783b */ /* 0x000eee0000000200 */
[C---:B----4-:R-:W-:Y:S08]  /*eaf0*/  HMMA.16816.F32.BF16 R28, R168.reuse, R172, R28 ;  /* 0x000000aca81c723c */ /* 0x050ff0000004181c */
[----:B------:R-:W-:Y:S01]  /*eb00*/  HMMA.16816.F32.BF16 R32, R168, R174, R32 ;  /* 0x000000aea820723c */ /* 0x000fe20000041820 */
[----:B------:R-:W-:Y:S05]  /*eb10*/  LDSM.16.M88.4 R168, [R225+0x14100] ;  /* 0x01410000e1a8783b */ /* 0x000fea0000000200 */
[----:B------:R-:W4:Y:S02]  /*eb20*/  LDSM.16.M88.4 R172, [R224+0xa100] ;  /* 0x00a10000e0ac783b */ /* 0x000f240000000200 */
[C---:B--2---:R-:W-:Y:S08]  /*eb30*/  HMMA.16816.F32.BF16 R4, R164.reuse, R176, R4 ;  /* 0x000000b0a404723c */ /* 0x044ff00000041804 */
[C---:B------:R-:W-:Y:S01]  /*eb40*/  HMMA.16816.F32.BF16 R8, R164.reuse, R178, R8 ;  /* 0x000000b2a408723c */ /* 0x040fe20000041808 */
[----:B------:R-:W2:Y:S07]  /*eb50*/  LDSM.16.M88.4 R176, [R224+0xa900] ;  /* 0x00a90000e0b0783b */ /* 0x000eae0000000200 */
[C---:B------:R-:W-:Y:S08]  /*eb60*/  HMMA.16816.F32.BF16 R12, R164.reuse, R180, R12 ;  /* 0x000000b4a40c723c */ /* 0x040ff0000004180c */
[C---:B------:R-:W-:Y:S01]  /*eb70*/  HMMA.16816.F32.BF16 R16, R164.reuse, R182, R16 ;  /* 0x000000b6a410723c */ /* 0x040fe20000041810 */
[----:B------:R-:W5:Y:S07]  /*eb80*/  LDSM.16.M88.4 R180, [R224+0xb100] ;  /* 0x00b10000e0b4783b */ /* 0x000f6e0000000200 */
[C---:B-1----:R-:W-:Y:S08]  /*eb90*/  HMMA.16816.F32.BF16 R20, R164.reuse, R184, R20 ;  /* 0x000000b8a414723c */ /* 0x042ff00000041814 */
[C---:B------:R-:W-:Y:S01]  /*eba0*/  HMMA.16816.F32.BF16 R24, R164.reuse, R186, R24 ;  /* 0x000000baa418723c */ /* 0x040fe20000041818 */
[----:B------:R-:W1:Y:S07]  /*ebb0*/  LDSM.16.M88.4 R184, [R224+0xb900] ;  /* 0x00b90000e0b8783b */ /* 0x000e6e0000000200 */
[C---:B---3--:R-:W-:Y:S08]  /*ebc0*/  HMMA.16816.F32.BF16 R28, R164.reuse, R188, R28 ;  /* 0x000000bca41c723c */ /* 0x048ff0000004181c */
[----:B------:R-:W-:Y:S01]  /*ebd0*/  HMMA.16816.F32.BF16 R32, R164, R190, R32 ;  /* 0x000000bea420723c */ /* 0x000fe20000041820 */
[----:B------:R-:W-:Y:S05]  /*ebe0*/  LDSM.16.M88.4 R164, [R223+0x14100] ;  /* 0x01410000dfa4783b */ /* 0x000fea0000000200 */
[----:B------:R-:W3:Y:S02]  /*ebf0*/  LDSM.16.M88.4 R188, [R216+0x2000] ;  /* 0x00200000d8bc783b */ /* 0x000ee40000000200 */
[C---:B----4-:R-:W-:Y:S08]  /*ec00*/  HMMA.16816.F32.BF16 R4, R168.reuse, R172, R4 ;  /* 0x000000aca804723c */ /* 0x050ff00000041804 */
[C---:B------:R-:W-:Y:S01]  /*ec10*/  HMMA.16816.F32.BF16 R8, R168.reuse, R174, R8 ;  /* 0x000000aea808723c */ /* 0x040fe20000041808 */
[----:B------:R-:W4:Y:S07]  /*ec20*/  LDSM.16.M88.4 R172, [R216+0x2800] ;  /* 0x00280000d8ac783b */ /* 0x000f2e0000000200 */
[C---:B--2---:R-:W-:Y:S08]  /*ec30*/  HMMA.16816.F32.BF16 R12, R168.reuse, R176, R12 ;  /* 0x000000b0a80c723c */ /* 0x044ff0000004180c */
[C---:B------:R-:W-:Y:S01]  /*ec40*/  HMMA.16816.F32.BF16 R16, R168.reuse, R178, R16 ;  /* 0x000000b2a810723c */ /* 0x040fe20000041810 */
[----:B------:R-:W-:Y:S07]  /*ec50*/  LDSM.16.M88.4 R176, [R216+0x3800] ;  /* 0x00380000d8b0783b */ /* 0x000fee0000000200 */
[C---:B-----5:R-:W-:Y:S08]  /*ec60*/  HMMA.16816.F32.BF16 R20, R168.reuse, R180, R20 ;  /* 0x000000b4a814723c */ /* 0x060ff00000041814 */
[C---:B------:R-:W-:Y:S01]  /*ec70*/  HMMA.16816.F32.BF16 R24, R168.reuse, R182, R24 ;  /* 0x000000b6a818723c */ /* 0x040fe20000041818 */
[----:B------:R-:W-:Y:S07]  /*ec80*/  LDSM.16.M88.4 R180, [R230+0x18100] ;  /* 0x01810000e6b4783b */ /* 0x000fee0000000200 */
[C---:B-1----:R-:W-:Y:S08]  /*ec90*/  HMMA.16816.F32.BF16 R28, R168.reuse, R184, R28 ;  /* 0x000000b8a81c723c */ /* 0x042ff0000004181c */
[----:B------:R-:W-:Y:S01]  /*eca0*/  HMMA.16816.F32.BF16 R32, R168, R186, R32 ;  /* 0x000000baa820723c */ /* 0x000fe20000041820 */
[----:B------:R-:W1:Y:S05]  /*ecb0*/  LDSM.16.M88.4 R168, [R216+0x3000] ;  /* 0x00300000d8a8783b */ /* 0x000e6a0000000200 */
[----:B------:R-:W2:Y:S02]  /*ecc0*/  LDSM.16.M88.4 R184, [R229+0xc100] ;  /* 0x00c10000e5b8783b */ /* 0x000ea40000000200 */
        /* <DEDUP_REMOVED lines=8> */
[----:B------:R-:W1:Y:S07]  /*ed50*/  LDSM.16.M88.4 R168, [R229+0xd900] ;  /* 0x00d90000e5a8783b */ /* 0x000e6e0000000200 */
[C---:B------:R-:W-:Y:S08]  /*ed60*/  HMMA.16816.F32.BF16 R28, R164.reuse, R176, R28 ;  /* 0x000000b0a41c723c */ /* 0x040ff0000004181c */
[----:B------:R-:W-:Y:S01]  /*ed70*/  HMMA.16816.F32.BF16 R32, R164, R178, R32 ;  /* 0x000000b2a420723c */ /* 0x000fe20000041820 */
[----:B------:R-:W-:Y:S05]  /*ed80*/  LDSM.16.M88.4 R164, [R226+0x18100] ;  /* 0x01810000e2a4783b */ /* 0x000fea0000000200 */
[----:B------:R-:W5:Y:S02]  /*ed90*/  LDSM.16.M88.4 R176, [R211] ;  /* 0x00000000d3b0783b */ /* 0x000f640000000200 */
[C---:B--2---:R-:W-:Y:S08]  /*eda0*/  HMMA.16816.F32.BF16 R4, R180.reuse, R184, R4 ;  /* 0x000000b8b404723c */ /* 0x044ff00000041804 */
[C---:B------:R-:W-:Y:S01]  /*edb0*/  HMMA.16816.F32.BF16 R8, R180.reuse, R186, R8 ;  /* 0x000000bab408723c */ /* 0x040fe20000041808 */
[----:B------:R-:W2:Y:S07]  /*edc0*/  LDSM.16.M88.4 R184, [R210] ;  /* 0x00000000d2b8783b */ /* 0x000eae0000000200 */
[C---:B---3--:R-:W-:Y:S08]  /*edd0*/  HMMA.16816.F32.BF16 R12, R180.reuse, R188, R12 ;  /* 0x000000bcb40c723c */ /* 0x048ff0000004180c */
[C---:B------:R-:W-:Y:S01]  /*ede0*/  HMMA.16816.F32.BF16 R16, R180.reuse, R190, R16 ;  /* 0x000000beb410723c */ /* 0x040fe20000041810 */
[----:B------:R-:W3:Y:S07]  /*edf0*/  LDSM.16.M88.4 R188, [R209] ;  /* 0x00000000d1bc783b */ /* 0x000eee0000000200 */
[C---:B----4-:R-:W-:Y:S08]  /*ee00*/  HMMA.16816.F32.BF16 R20, R180.reuse, R172, R20 ;  /* 0x000000acb414723c */ /* 0x050ff00000041814 */
[C---:B------:R-:W-:Y:S01]  /*ee10*/  HMMA.16816.F32.BF16 R24, R180.reuse, R174, R24 ;  /* 0x000000aeb418723c */ /* 0x040fe20000041818 */
[----:B------:R-:W4:Y:S07]  /*ee20*/  LDSM.16.M88.4 R172, [R208] ;  /* 0x00000000d0ac783b */ /* 0x000f2e0000000200 */
[C---:B-1----:R-:W-:Y:S08]  /*ee30*/  HMMA.16816.F32.BF16 R28, R180.reuse, R168, R28 ;  /* 0x000000a8b41c723c */ /* 0x042ff0000004181c */
[----:B------:R-:W-:Y:S01]  /*ee40*/  HMMA.16816.F32.BF16 R32, R180, R170, R32 ;  /* 0x000000aab420723c */ /* 0x000fe20000041820 */
[----:B------:R-:W-:Y:S05]  /*ee50*/  LDSM.16.M88.4 R168, [R225+0x18100] ;  /* 0x01810000e1a8783b */ /* 0x000fea0000000200 */
[----:B------:R-:W1:Y:S02]  /*ee60*/  LDSM.16.M88.4 R180, [R224+0xc100] ;  /* 0x00c10000e0b4783b */ /* 0x000e640000000200 */
[C---:B-----5:R-:W-:Y:S08]  /*ee70*/  HMMA.16816.F32.BF16 R4, R164.reuse, R176, R4 ;  /* 0x000000b0a404723c */ /* 0x060ff00000041804 */
[C---:B------:R-:W-:Y:S01]  /*ee80*/  HMMA.16816.F32.BF16 R8, R164.reuse, R178, R8 ;  /* 0x000000b2a408723c */ /* 0x040fe20000041808 */
[----:B------:R-:W5:Y:S07]  /*ee90*/  LDSM.16.M88.4 R176, [R224+0xc900] ;  /* 0x00c90000e0b0783b */ /* 0x000f6e0000000200 */
        /* <DEDUP_REMOVED lines=8> */
[----:B------:R-:W-:Y:S05]  /*ef20*/  LDSM.16.M88.4 R164, [R223+0x18100] ;  /* 0x01810000dfa4783b */ /* 0x000fea0000000200 */
[----:B------:R-:W4:Y:S02]  /*ef30*/  LDSM.16.M88.4 R172, [R216+0x4000] ;  /* 0x00400000d8ac783b */ /* 0x000f240000000200 */
[C---:B-1----:R-:W-:Y:S08]  /*ef40*/  HMMA.16816.F32.BF16 R4, R168.reuse, R180, R4 ;  /* 0x000000b4a804723c */ /* 0x042ff00000041804 */
[C---:B------:R-:W-:Y:S01]  /*ef50*/  HMMA.16816.F32.BF16 R8, R168.reuse, R182, R8 ;  /* 0x000000b6a808723c */ /* 0x040fe20000041808 */
[----:B------:R-:W1:Y:S07]  /*ef60*/  LDSM.16.M88.4 R180, [R216+0x4800] ;  /* 0x00480000d8b4783b */ /* 0x000e6e0000000200 */
[C---:B-----5:R-:W-:Y:S08]  /*ef70*/  HMMA.16816.F32.BF16 R12, R168.reuse, R176, R12 ;  /* 0x000000b0a80c723c */ /* 0x060ff0000004180c */
[C---:B------:R-:W-:Y:S01]  /*ef80*/  HMMA.16816.F32.BF16 R16, R168.reuse, R178, R16 ;  /* 0x000000b2a810723c */ /* 0x040fe20000041810 */
[----:B------:R-:W-:Y:S07]  /*ef90*/  LDSM.16.M88.4 R176, [R216+0x5800] ;  /* 0x00580000d8b0783b */ /* 0x000fee0000000200 */
[C---:B--2---:R-:W-:Y:S08]  /*efa0*/  HMMA.16816.F32.BF16 R20, R168.reuse, R184, R20 ;  /* 0x000000b8a814723c */ /* 0x044ff00000041814 */
[C---:B------:R-:W-:Y:S01]  /*efb0*/  HMMA.16816.F32.BF16 R24, R168.reuse, R186, R24 ;  /* 0x000000baa818723c */ /* 0x040fe20000041818 */
[----:B------:R-:W-:Y:S07]  /*efc0*/  LDSM.16.M88.4 R184, [R230+0x1c100] ;  /* 0x01c10000e6b8783b */ /* 0x000fee0000000200 */
[C---:B---3--:R-:W-:Y:S08]  /*efd0*/  HMMA.16816.F32.BF16 R28, R168.reuse, R188, R28 ;  /* 0x000000bca81c723c */ /* 0x048ff0000004181c */
[----:B------:R-:W-:Y:S01]  /*efe0*/  HMMA.16816.F32.BF16 R32, R168, R190, R32 ;  /* 0x000000bea820723c */ /* 0x000fe20000041820 */
[----:B------:R-:W2:Y:S05]  /*eff0*/  LDSM.16.M88.4 R168, [R216+0x5000] ;  /* 0x00500000d8a8783b */ /* 0x000eaa0000000200 */
[----:B------:R-:W3:Y:S02]  /*f000*/  LDSM.16.M88.4 R188, [R229+0xe100] ;  /* 0x00e10000e5bc783b */ /* 0x000ee40000000200 */
[C---:B----4-:R-:W-:Y:S08]  /*f010*/  HMMA.16816.F32.BF16 R4, R164.reuse, R172, R4 ;  /* 0x000000aca404723c */ /* 0x050ff00000041804 */
[C---:B------:R-:W-:Y:S01]  /*f020*/  HMMA.16816.F32.BF16 R8, R164.reuse, R174, R8 ;  /* 0x000000aea408723c */ /* 0x040fe20000041808 */
[----:B------:R-:W4:Y:S07]  /*f030*/  LDSM.16.M88.4 R172, [R229+0xe900] ;  /* 0x00e90000e5ac783b */ /* 0x000f2e0000000200 */
[C---:B-1----:R-:W-:Y:S08]  /*f040*/  HMMA.16816.F32.BF16 R12, R164.reuse, R180, R12 ;  /* 0x000000b4a40c723c */ /* 0x042ff0000004180c */
[C---:B------:R-:W-:Y:S01]  /*f050*/  HMMA.16816.F32.BF16 R16, R164.reuse, R182, R16 ;  /* 0x000000b6a410723c */ /* 0x040fe20000041810 */
[----:B------:R-:W1:Y:S07]  /*f060*/  LDSM.16.M88.4 R180, [R229+0xf100] ;  /* 0x00f10000e5b4783b */ /* 0x000e6e0000000200 */
[C---:B--2---:R-:W-:Y:S08]  /*f070*/  HMMA.16816.F32.BF16 R20, R164.reuse, R168, R20 ;  /* 0x000000a8a414723c */ /* 0x044ff00000041814 */
[C---:B------:R-:W-:Y:S01]  /*f080*/  HMMA.16816.F32.BF16 R24, R164.reuse, R170, R24 ;  /* 0x000000aaa418723c */ /* 0x040fe20000041818 */
[----:B------:R-:W-:Y:S07]  /*f090*/  LDSM.16.M88.4 R168, [R226+0x1c100] ;  /* 0x01c10000e2a8783b */ /* 0x000fee0000000200 */
[C---:B------:R-:W-:Y:S08]  /*f0a0*/  HMMA.16816.F32.BF16 R28, R164.reuse, R176, R28 ;  /* 0x000000b0a41c723c */ /* 0x040ff0000004181c */
[----:B------:R-:W-:Y:S01]  /*f0b0*/  HMMA.16816.F32.BF16 R32, R164, R178, R32 ;  /* 0x000000b2a420723c */ /* 0x000fe20000041820 */
[----:B------:R-:W2:Y:S05]  /*f0c0*/  LDSM.16.M88.4 R164, [R229+0xf900] ;  /* 0x00f90000e5a4783b */ /* 0x000eaa0000000200 */
[----:B------:R-:W-:Y:S02]  /*f0d0*/  LDSM.16.M88.4 R176, [R206] ;  /* 0x00000000ceb0783b */ /* 0x000fe40000000200 */
[C---:B---3--:R-:W-:Y:S08]  /*f0e0*/  HMMA.16816.F32.BF16 R4, R184.reuse, R188, R4 ;  /* 0x000000bcb804723c */ /* 0x048ff00000041804 */
[C---:B------:R-:W-:Y:S01]  /*f0f0*/  HMMA.16816.F32.BF16 R8, R184.reuse, R190, R8 ;  /* 0x000000beb808723c */ /* 0x040fe20000041808 */
[----:B------:R-:W-:Y:S07]  /*f100*/  LDSM.16.M88.4 R188, [R204] ;  /* 0x00000000ccbc783b */ /* 0x000fee0000000200 */
[C---:B----4-:R-:W-:Y:S08]  /*f110*/  HMMA.16816.F32.BF16 R12, R184.reuse, R172, R12 ;  /* 0x000000acb80c723c */ /* 0x050ff0000004180c */
[C---:B------:R-:W-:Y:S01]  /*f120*/  HMMA.16816.F32.BF16 R16, R184.reuse, R174, R16 ;  /* 0x000000aeb810723c */ /* 0x040fe20000041810 */
[----:B------:R-:W3:Y:S07]  /*f130*/  LDSM.16.M88.4 R172, [R207] ;  /* 0x00000000cfac783b */ /* 0x000eee0000000200 */
[C---:B-1----:R-:W-:Y:S08]  /*f140*/  HMMA.16816.F32.BF16 R20, R184.reuse, R180, R20 ;  /* 0x000000b4b814723c */ /* 0x042ff00000041814 */
[C---:B------:R-:W-:Y:S01]  /*f150*/  HMMA.16816.F32.BF16 R24, R184.reuse, R182, R24 ;  /* 0x000000b6b818723c */ /* 0x040fe20000041818 */
[----:B------:R-:W1:Y:S07]  /*f160*/  LDSM.16.M88.4 R180, [R205] ;  /* 0x00000000cdb4783b */ /* 0x000e6e0000000200 */
[C---:B--2---:R-:W-:Y:S07]  /*f170*/  HMMA.16816.F32.BF16 R28, R184.reuse, R164, R28 ;  /* 0x000000a4b81c723c */ /* 0x044fee000004181c */
[----:B------:R-:W-:Y:S01]  /*f180*/  @P0 IADD3.X R164, R243, UR6, RZ, P6, !PT ;  /* 0x00000006f3a40c10 */ /* 0x000fe2000b7fe4ff */
[----:B------:R-:W-:Y:S01]  /*f190*/  HMMA.16816.F32.BF16 R32, R184, R166, R32 ;  /* 0x000000a6b820723c */ /* 0x000fe20000041820 */
[----:B------:R-:W-:Y:S02]  /*f1a0*/  PLOP3.LUT P0, PT, PT, PT, UP3, 0x80, 0x0 ;  /* 0x000000000000781c */ /* 0x000fe40003f0f038 */
[----:B------:R-:W-:Y:S05]  /*f1b0*/  PLOP3.LUT P6, PT, PT, PT, UP3, 0x80, 0x0 ;  /* 0x000000000000781c */ /* 0x000fea0003fcf038 */
[C---:B---3--:R-:W-:Y:S06]  /*f1c0*/  HMMA.16816.F32.BF16 R4, R168.reuse, R172, R4 ;  /* 0x000000aca804723c */ /* 0x048fec0000041804 */
[----:B------:R-:W-:Y:S02]  /*f1d0*/  @P0 LEA.HI.X R185, R245, c[0x0][0x1cc], R164, 0x1, P5 ;  /* 0x00007300f5b90a11 */ /* 0x000fe400028f0ca4 */
[----:B------:R-:W-:Y:S01]  /*f1e0*/  LDSM.16.M88.4 R164, [R225+0x1c100] ;  /* 0x01c10000e1a4783b */ /* 0x000fe20000000200 */
[C---:B------:R-:W-:Y:S01]  /*f1f0*/  HMMA.16816.F32.BF16 R8, R168.reuse, R174, R8 ;  /* 0x000000aea808723c */ /* 0x040fe20000041808 */
[----:B------:R-:W-:Y:S02]  /*f200*/  PLOP3.LUT P5, PT, PT, PT, UP3, 0x80, 0x0 ;  /* 0x000000000000781c */ /* 0x000fe40003faf038 */
[----:B------:R-:W-:Y:S01]  /*f210*/  PLOP3.LUT P0, PT, PT, PT, UP3, 0x80, 0x0 ;  /* 0x000000000000781c */ /* 0x000fe20003f0f038 */
[----:B------:R-:W2:Y:S01]  /*f220*/  LDSM.16.M88.4 R172, [R224+0xe100] ;  /* 0x00e10000e0ac783b */ /* 0x000ea20000000200 */
[----:B------:R-:W-:Y:S03]  /*f230*/  @P6 IADD3 R187, P6, R197, UR7, RZ ;  /* 0x00000007c5bb6c10 */ /* 0x000fe6000ffde0ff */
[C---:B------:R-:W-:Y:S06]  /*f240*/  HMMA.16816.F32.BF16 R12, R168.reuse, R176, R12 ;  /* 0x000000b0a80c723c */ /* 0x040fec000004180c */
[C---:B------:R-:W-:Y:S02]  /*f250*/  @P5 LEA R186, P5, R187.reuse, c[0x0][0x1c8], 0x1 ;  /* 0x00007200bbba5a11 */ /* 0x040fe400078a08ff */
[C---:B------:R-:W-:Y:S01]  /*f260*/  HMMA.16816.F32.BF16 R16, R168.reuse, R178, R16 ;  /* 0x000000b2a810723c */ /* 0x040fe20000041810 */
[----:B------:R-:W3:Y:S03]  /*f270*/  LDSM.16.M88.4 R176, [R224+0xe900] ;  /* 0x00e90000e0b0783b */ /* 0x000ee60000000200 */
[----:B------:R-:W-:Y:S02]  /*f280*/  @P0 IADD3.X R184, R196, UR6, RZ, P6, !PT ;  /* 0x00000006c4b80c10 */ /* 0x000fe4000b7fe4ff */
[----:B------:R-:W-:Y:S02]  /*f290*/  PLOP3.LUT P0, PT, PT, PT, UP3, 0x80, 0x0 ;  /* 0x000000000000781c */ /* 0x000fe40003f0f038 */
[C---:B-1----:R-:W-:Y:S01]  /*f2a0*/  HMMA.16816.F32.BF16 R20, R168.reuse, R180, R20 ;  /* 0x000000b4a814723c */ /* 0x042fe20000041814 */
[----:B------:R-:W-:Y:S07]  /*f2b0*/  PLOP3.LUT P6, PT, PT, PT, UP3, 0x80, 0x0 ;  /* 0x000000000000781c */ /* 0x000fee0003fcf038 */
[C---:B------:R-:W-:Y:S01]  /*f2c0*/  HMMA.16816.F32.BF16 R24, R168.reuse, R182, R24 ;  /* 0x000000b6a818723c */ /* 0x040fe20000041818 */
[----:B------:R-:W1:Y:S03]  /*f2d0*/  LDSM.16.M88.4 R180, [R224+0xf100] ;  /* 0x00f10000e0b4783b */ /* 0x000e660000000200 */
[----:B------:R-:W-:Y:S02]  /*f2e0*/  @P0 LEA.HI.X R187, R187, c[0x0][0x1cc], R184, 0x1, P5 ;  /* 0x00007300bbbb0a11 */ /* 0x000fe400028f0cb8 */
[----:B------:R-:W-:Y:S02]  /*f2f0*/  @P6 IADD3 R184, P6, R195, UR7, RZ ;  /* 0x00000007c3b86c10 */ /* 0x000fe4000ffde0ff */
[C---:B------:R-:W-:Y:S01]  /*f300*/  HMMA.16816.F32.BF16 R28, R168.reuse, R188, R28 ;  /* 0x000000bca81c723c */ /* 0x040fe2000004181c */
[----:B------:R-:W-:Y:S02]  /*f310*/  PLOP3.LUT P5, PT, PT, PT, UP3, 0x80, 0x0 ;  /* 0x000000000000781c */ /* 0x000fe40003faf038 */
[----:B------:R-:W-:Y:S05]  /*f320*/  PLOP3.LUT P0, PT, PT, PT, UP3, 0x80, 0x0 ;  /* 0x000000000000781c */ /* 0x000fea0003f0f038 */
[----:B------:R-:W-:Y:S01]  /*f330*/  HMMA.16816.F32.BF16 R32, R168, R190, R32 ;  /* 0x000000bea820723c */ /* 0x000fe20000041820 */
[----:B------:R-:W4:Y:S05]  /*f340*/  LDSM.16.M88.4 R168, [R224+0xf900] ;  /* 0x00f90000e0a8783b */ /* 0x000f2a0000000200 */
[----:B------:R-:W-:Y:S02]  /*f350*/  @P5 IADD3.X R189, R194, UR6, RZ, P6, !PT ;  /* 0x00000006c2bd5c10 */ /* 0x000fe4000b7fe4ff */
[----:B------:R-:W-:Y:S01]  /*f360*/  PLOP3.LUT P5, PT, PT, PT, UP3, 0x80, 0x0 ;  /* 0x000000000000781c */ /* 0x000fe20003faf038 */
[C---:B--2---:R-:W-:Y:S01]  /*f370*/  HMMA.16816.F32.BF16 R4, R164.reuse, R172, R4 ;  /* 0x000000aca404723c */ /* 0x044fe20000041804 */
[----:B------:R-:W-:Y:S04]  /*f380*/  PLOP3.LUT P6, PT, PT, PT, UP3, 0x80, 0x0 ;  /* 0x000000000000781c */ /* 0x000fe80003fcf038 */
[C---:B------:R-:W-:Y:S03]  /*f390*/  @P0 LEA R188, P0, R184.reuse, c[0x0][0x1c8], 0x1 ;  /* 0x00007200b8bc0a11 */ /* 0x040fe600078008ff */
[C---:B------:R-:W-:Y:S01]  /*f3a0*/  HMMA.16816.F32.BF16 R8, R164.reuse, R174, R8 ;  /* 0x000000aea408723c */ /* 0x040fe20000041808 */
[----:B------:R-:W-:Y:S07]  /*f3b0*/  LDSM.16.M88.4 R172, [R216+0x6800] ;  /* 0x00680000d8ac783b */ /* 0x000fee0000000200 */
[C---:B---3--:R-:W-:Y:S04]  /*f3c0*/  HMMA.16816.F32.BF16 R12, R164.reuse, R176, R12 ;  /* 0x000000b0a40c723c */ /* 0x048fe8000004180c */
[----:B------:R-:W-:Y:S02]  /*f3d0*/  @P5 LEA.HI.X R189, R184, c[0x0][0x1cc], R189, 0x1, P0 ;  /* 0x00007300b8bd5a11 */ /* 0x000fe400000f0cbd */
[----:B------:R-:W-:Y:S02]  /*f3e0*/  PLOP3.LUT P0, PT, PT, PT, UP3, 0x80, 0x0 ;  /* 0x000000000000781c */ /* 0x000fe40003f0f038 */
[----:B------:R-:W-:Y:S01]  /*f3f0*/  PLOP3.LUT P5, PT, PT, PT, UP3, 0x80, 0x0 ;  /* 0x000000000000781c */ /* 0x000fe20003faf038 */
[C---:B------:R-:W-:Y:S01]  /*f400*/  HMMA.16816.F32.BF16 R16, R164.reuse, R178, R16 ;  /* 0x000000b2a410723c */ /* 0x040fe20000041810 */
[----:B------:R-:W-:Y:S07]  /*f410*/  LDSM.16.M88.4 R176, [R216+0x7000] ;  /* 0x00700000d8b0783b */ /* 0x000fee0000000200 */
[C---:B-1----:R-:W-:Y:S04]  /*f420*/  HMMA.16816.F32.BF16 R20, R164.reuse, R180, R20 ;  /* 0x000000b4a414723c */ /* 0x042fe80000041814 */
[----:B------:R-:W-:Y:S01]  /*f430*/  @P0 IMAD.MOV.U32 R184, RZ, RZ, R0 ;  /* 0x000000ffffb80224 */ /* 0x000fe200078e0000 */
[----:B------:R-:W-:Y:S02]  /*f440*/  PLOP3.LUT P0, PT, PT, PT, UP3, 0x80, 0x0 ;  /* 0x000000000000781c */ /* 0x000fe40003f0f038 */
[----:B------:R-:W-:Y:S01]  /*f450*/  @P6 IADD3 R0, P6, R193, UR7, RZ ;  /* 0x00000007c1006c10 */ /* 0x000fe2000ffde0ff */
[C---:B------:R-:W-:Y:S01]  /*f460*/  HMMA.16816.F32.BF16 R24, R164.reuse, R182, R24 ;  /* 0x000000b6a418723c */ /* 0x040fe20000041818 */
[----:B------:R-:W-:Y:S01]  /*f470*/  LDSM.16.M88.4 R180, [R216+0x7800] ;  /* 0x00780000d8b4783b */ /* 0x000fe20000000200 */
[----:B------:R-:W-:Y:S06]  /*f480*/  @UP3 UIADD3 UR7, UP0, UR13, UR7, URZ ;  /* 0x000000070d073290 */ /* 0x000fec000ff1e03f */
[C---:B----4-:R-:W-:Y:S04]  /*f490*/  HMMA.16816.F32.BF16 R28, R164.reuse, R168, R28 ;  /* 0x000000a8a41c723c */ /* 0x050fe8000004181c */
[----:B------:R-:W-:Y:S01]  /*f4a0*/  @P0 IADD3.X R245, R192, UR6, RZ, P6, !PT ;  /* 0x00000006c0f50c10 */ /* 0x000fe2000b7fe4ff */
[----:B------:R-:W-:Y:S01]  /*f4b0*/  @UP3 UIADD3.X UR6, UR12, UR6, URZ, UP0, !UPT ;  /* 0x000000060c063290 */ /* 0x000fe200087fe43f */
[----:B------:R-:W-:Y:S02]  /*f4c0*/  PLOP3.LUT P0, PT, PT, PT, UP3, 0x80, 0x0 ;  /* 0x000000000000781c */ /* 0x000fe40003f0f038 */
[----:B------:R-:W-:Y:S01]  /*f4d0*/  HMMA.16816.F32.BF16 R32, R164, R170, R32 ;  /* 0x000000aaa420723c */ /* 0x000fe20000041820 */
[----:B------:R-:W-:Y:S05]  /*f4e0*/  LDSM.16.M88.4 R164, [R223+0x1c100] ;  /* 0x01c10000dfa4783b */ /* 0x000fea0000000200 */
[----:B------:R-:W1:Y:S02]  /*f4f0*/  LDSM.16.M88.4 R168, [R216+0x6000] ;  /* 0x00600000d8a8783b */ /* 0x000e640000000200 */
[----:B------:R-:W-:Y:S04]  /*f500*/  DEPBAR.LE SB0, 0x0 ;  /* 0x000080000000791a */ /* 0x000fe80000000000 */
[----:B------:R-:W-:Y:S06]  /*f510*/  BAR.SYNC.DEFER_BLOCKING 0x0 ;  /* 0x0000000000007b1d */ /* 0x000fec0000010000 */
[----:B------:R-:W-:Y:S01]  /*f520*/  @!PT LDS RZ, [RZ] ;  /* 0x00000000fffff984 */ /* 0x000fe20000000800 */
[----:B------:R-:W-:Y:S01]  /*f530*/  @!PT LDS RZ, [RZ] ;  /* 0x00000000fffff984 */ /* 0x000fe20000000800 */
[----:B------:R-:W-:Y:S01]  /*f540*/  @!PT LDS RZ, [RZ] ;  /* 0x00000000fffff984 */ /* 0x000fe20000000800 */
[----:B------:R2:W-:Y:S01]  /*f550*/  @P5 LDGSTS.E.BYPASS.LTC128B.128 [R231+0x8100], [R184.64], !P4 ;  /* 0x08100000b8e75fae */ /* 0x0005e2000e101d52 */
[----:B------:R-:W-:Y:S01]  /*f560*/  PLOP3.LUT P5, PT, PT, PT, UP3, 0x80, 0x0 ;  /* 0x000000000000781c */ /* 0x000fe20003faf038 */
[C---:B-1----:R-:W-:Y:S11]  /*f570*/  HMMA.16816.F32.BF16 R4, R164.reuse, R168, R4 ;  /* 0x000000a8a404723c */ /* 0x042ff60000041804 */
[----:B------:R-:W-:Y:S01]  /*f580*/  @!UPT UIADD3 URZ, URZ, URZ, URZ ;  /* 0x0000003f3f3ff290 */ /* 0x000fe2000fffe03f */
[C---:B------:R-:W-:Y:S02]  /*f590*/  @P5 LEA R246, P6, R0.reuse, c[0x0][0x1c8], 0x1 ;  /* 0x0000720000f65a11 */ /* 0x040fe400078c08ff */
[----:B------:R-:W-:Y:S01]  /*f5a0*/  PLOP3.LUT P5, PT, PT, PT, UP3, 0x80, 0x0 ;  /* 0x000000000000781c */ /* 0x000fe20003faf038 */
[C---:B------:R-:W-:Y:S01]  /*f5b0*/  HMMA.16816.F32.BF16 R8, R164.reuse, R170, R8 ;  /* 0x000000aaa408723c */ /* 0x040fe20000041808 */
[----:B------:R-:W-:Y:S07]  /*f5c0*/  PLOP3.LUT P5, PT, PT, PT, UP3, 0x80, 0x0 ;  /* 0x000000000000781c */ /* 0x000fee0003faf038 */
[C---:B------:R-:W-:Y:S04]  /*f5d0*/  HMMA.16816.F32.BF16 R12, R164.reuse, R172, R12 ;  /* 0x000000aca40c723c */ /* 0x040fe8000004180c */
[----:B------:R-:W-:Y:S02]  /*f5e0*/  @P0 LEA.HI.X R245, R0, c[0x0][0x1cc], R245, 0x1, P6 ;  /* 0x0000730000f50a11 */ /* 0x000fe400030f0cf5 */
[----:B------:R-:W-:Y:S02]  /*f5f0*/  PLOP3.LUT P6, PT, PT, PT, UP3, 0x80, 0x0 ;  /* 0x000000000000781c */ /* 0x000fe40003fcf038 */
[----:B------:R-:W-:Y:S01]  /*f600*/  PLOP3.LUT P0, PT, PT, PT, UP3, 0x80, 0x0 ;  /* 0x000000000000781c */ /* 0x000fe20003f0f038 */
[C---:B------:R-:W-:Y:S08]  /*f610*/  HMMA.16816.F32.BF16 R16, R164.reuse, R174, R16 ;  /* 0x000000aea410723c */ /* 0x040ff00000041810 */
[C---:B------:R-:W-:Y:S04]  /*f620*/  HMMA.16816.F32.BF16 R20, R164.reuse, R176, R20 ;  /* 0x000000b0a414723c */ /* 0x040fe80000041814 */
[----:B------:R-:W-:Y:S01]  /*f630*/  @P6 IADD3 R0, P6, R236, UR7, RZ ;  /* 0x00000007ec006c10 */ /* 0x000fe2000ffde0ff */
[----:B------:R1:W-:Y:S01]  /*f640*/  @P0 LDGSTS.E.BYPASS.LTC128B.128 [R231+0xa100], [R186.64], !P3 ;  /* 0x0a100000bae70fae */ /* 0x0003e2000d901d52 */
[----:B------:R-:W-:Y:S02]  /*f650*/  PLOP3.LUT P0, PT, PT, PT, UP3, 0x80, 0x0 ;  /* 0x000000000000781c */ /* 0x000fe40003f0f038 */
[C---:B------:R-:W-:Y:S08]  /*f660*/  HMMA.16816.F32.BF16 R24, R164.reuse, R178, R24 ;  /* 0x000000b2a418723c */ /* 0x040ff00000041818 */
[C---:B------:R-:W-:Y:S04]  /*f670*/  HMMA.16816.F32.BF16 R28, R164.reuse, R180, R28 ;  /* 0x000000b4a41c723c */ /* 0x040fe8000004181c */
[----:B------:R-:W-:Y:S02]  /*f680*/  @P5 IADD3.X R191, R243, UR6, RZ, P6, !PT ;  /* 0x00000006f3bf5c10 */ /* 0x000fe4000b7fe4ff */
[----:B------:R-:W-:Y:S02]  /*f690*/  PLOP3.LUT P5, PT, PT, PT, UP3, 0x80, 0x0 ;  /* 0x000000000000781c */ /* 0x000fe40003faf038 */
[C---:B------:R-:W-:Y:S01]  /*f6a0*/  @P0 LEA R190, P6, R0.reuse, c[0x0][0x1c8], 0x1 ;  /* 0x0000720000be0a11 */ /* 0x040fe200078c08ff */
[----:B------:R-:W-:Y:S01]  /*f6b0*/  HMMA.16816.F32.BF16 R32, R164, R182, R32 ;  /* 0x000000b6a420723c */ /* 0x000fe20000041820 */
[----:B------:R-:W-:Y:S02]  /*f6c0*/  PLOP3.LUT P0, PT, PT, PT, UP3, 0x80, 0x0 ;  /* 0x000000000000781c */ /* 0x000fe40003f0f038 */
[----:B------:R-:W-:Y:S04]  /*f6d0*/  PLOP3.LUT P0, PT, PT, PT, UP3, 0x80, 0x0 ;  /* 0x000000000000781c */ /* 0x000fe80003f0f038 */
[----:B------:R-:W-:Y:S05]  /*f6e0*/  IMAD.U32 R166, RZ, RZ, UR16 ;  /* 0x00000010ffa67e24 */ /* 0x000fea000f8e00ff */
[----:B------:R-:W-:Y:S02]  /*f6f0*/  @P5 LEA.HI.X R191, R0, c[0x0][0x1cc], R191, 0x1, P6 ;  /* 0x0000730000bf5a11 */ /* 0x000fe400030f0cbf */
[----:B------:R-:W-:Y:S02]  /*f700*/  PLOP3.LUT P6, PT, PT, PT, UP3, 0x80, 0x0 ;  /* 0x000000000000781c */ /* 0x000fe40003fcf038 */
[----:B------:R-:W-:Y:S11]  /*f710*/  PLOP3.LUT P5, PT, PT, PT, UP3, 0x80, 0x0 ;  /* 0x000000000000781c */ /* 0x000ff60003faf038 */
[----:B------:R-:W-:Y:S02]  /*f720*/  @P6 IADD3 R0, P6, R197, UR7, RZ ;  /* 0x00000007c5006c10 */ /* 0x000fe4000ffde0ff */
[----:B------:R3:W-:Y:S01]  /*f730*/  @P5 LDGSTS.E.BYPASS.LTC128B.128 [R231+0xc100], [R188.64], !P2 ;  /* 0x0c100000bce75fae */ /* 0x0007e2000d101d52 */
[----:B------:R-:W-:Y:S10]  /*f740*/  PLOP3.LUT P5, PT, PT, PT, UP3, 0x80, 0x0 ;  /* 0x000000000000781c */ /* 0x000ff40003faf038 */
[----:B--2---:R-:W-:Y:S02]  /*f750*/  @P0 IADD3.X R185, R196, UR6, RZ, P6, !PT ;  /* 0x00000006c4b90c10 */ /* 0x004fe4000b7fe4ff */
[----:B------:R-:W-:Y:S02]  /*f760*/  PLOP3.LUT P0, PT, PT, PT, UP3, 0x80, 0x0 ;  /* 0x000000000000781c */ /* 0x000fe40003f0f038 */
[C---:B------:R-:W-:Y:S02]  /*f770*/  @P5 LEA R184, P6, R0.reuse, c[0x0][0x1c8], 0x1 ;  /* 0x0000720000b85a11 */ /* 0x040fe400078c08ff */
[----:B------:R-:W-:Y:S11]  /*f780*/  PLOP3.LUT P5, PT, PT, PT, UP3, 0x80, 0x0 ;  /* 0x000000000000781c */ /* 0x000ff60003faf038 */
[----:B------:R-:W-:Y:S02]  /*f790*/  @P0 LEA.HI.X R185, R0, c[0x0][0x1cc], R185, 0x1, P6 ;  /* 0x0000730000b90a11 */ /* 0x000fe400030f0cb9 */
[----:B------:R-:W-:Y:S02]  /*f7a0*/  PLOP3.LUT P0, PT, PT, PT, UP3, 0x80, 0x0 ;  /* 0x000000000000781c */ /* 0x000fe40003f0f038 */
[----:B------:R-:W-:Y:S02]  /*f7b0*/  @P5 IADD3 R0, P6, R195, UR7, RZ ;  /* 0x00000007c3005c10 */ /* 0x000fe4000ffde0ff */
[----:B------:R-:W-:Y:S11]  /*f7c0*/  PLOP3.LUT P5, PT, PT, PT, UP3, 0x80, 0x0 ;  /* 0x000000000000781c */ /* 0x000ff60003faf038 */
[----:B------:R-:W-:Y:S02]  /*f7d0*/  @P0 IADD3.X R169, R194, UR6, RZ, P6, !PT ;  /* 0x00000006c2a90c10 */ /* 0x000fe4000b7fe4ff */
[----:B------:R-:W-:Y:S02]  /*f7e0*/  PLOP3.LUT P0, PT, PT, PT, UP3, 0x80, 0x0 ;  /* 0x000000000000781c */ /* 0x000fe40003f0f038 */
[C---:B------:R-:W-:Y:S02]  /*f7f0*/  @P5 LEA R168, P6, R0.reuse, c[0x0][0x1c8], 0x1 ;  /* 0x0000720000a85a11 */ /* 0x040fe400078c08ff */
[----:B------:R-:W-:Y:S11]  /*f800*/  PLOP3.LUT P5, PT, PT, PT, UP3, 0x80, 0x0 ;  /* 0x000000000000781c */ /* 0x000ff60003faf038 */
[----:B------:R-:W-:Y:S02]  /*f810*/  @P0 LEA.HI.X R169, R0, c[0x0][0x1cc], R169, 0x1, P6 ;  /* 0x0000730000a90a11 */ /* 0x000fe400030f0ca9 */
[----:B------:R-:W-:Y:S02]  /*f820*/  PLOP3.LUT P0, PT, PT, PT, UP3, 0x80, 0x0 ;  /* 0x000000000000781c */ /* 0x000fe40003f0f038 */
[----:B------:R-:W-:Y:S02]  /*f830*/  @P5 IADD3 R0, P6, R193, UR7, RZ ;  /* 0x00000007c1005c10 */ /* 0x000fe4000ffde0ff */
[----:B------:R-:W-:Y:S11]  /*f840*/  PLOP3.LUT P5, PT, PT, PT, UP3, 0x80, 0x0 ;  /* 0x000000000000781c */ /* 0x000ff60003faf038 */
[----:B------:R-:W-:Y:S01]  /*f850*/  @P0 IADD3.X R171, R192, UR6, RZ, P6, !PT ;  /* 0x00000006c0ab0c10 */ /* 0x000fe2000b7fe4ff */
[----:B------:R-:W-:Y:S01]  /*f860*/  USHF.L.U32 UR6, UR14, 0x6, URZ ;  /* 0x000000060e067899 */ /* 0x000fe2000800063f */
[----:B------:R-:W-:Y:S02]  /*f870*/  PLOP3.LUT P0, PT, PT, PT, UP3, 0x80, 0x0 ;  /* 0x000000000000781c */ /* 0x000fe40003f0f038 */
[C---:B------:R-:W-:Y:S02]  /*f880*/  @P5 LEA R170, P6, R0.reuse, c[0x0][0x1c8], 0x1 ;  /* 0x0000720000aa5a11 */ /* 0x040fe400078c08ff */
[----:B------:R-:W-:Y:S11]  /*f890*/  PLOP3.LUT P5, PT, PT, PT, UP2, 0x80, 0x0 ;  /* 0x000000000000781c */ /* 0x000ff60003faf028 */
[----:B------:R-:W-:Y:S01]  /*f8a0*/  @P0 LEA.HI.X R171, R0, c[0x0][0x1cc], R171, 0x1, P6 ;  /* 0x0000730000ab0a11 */ /* 0x000fe200030f0cab */
[----:B------:R-:W-:Y:S01]  /*f8b0*/  IMAD.MOV.U32 R0, RZ, RZ, R233 ;  /* 0x000000ffff007224 */ /* 0x000fe200078e00e9 */
[----:B------:R-:W-:Y:S01]  /*f8c0*/  PLOP3.LUT P6, PT, PT, PT, UP3, 0x80, 0x0 ;  /* 0x000000000000781c */ /* 0x000fe20003fcf038 */
[----:B-1----:R-:W-:Y:S01]  /*f8d0*/  @P5 IMAD.HI.U32 R186, R233, c[0x0][0x2c8], RZ ;  /* 0x0000b200e9ba5a27 */ /* 0x002fe200078e00ff */
[----:B------:R-:W-:Y:S02]  /*f8e0*/  PLOP3.LUT P0, PT, PT, PT, UP2, 0x80, 0x0 ;  /* 0x000000000000781c */ /* 0x000fe40003f0f028 */
[----:B------:R-:W-:Y:S09]  /*f8f0*/  PLOP3.LUT P5, PT, PT, PT, UP3, 0x80, 0x0 ;  /* 0x000000000000781c */ /* 0x000ff20003faf038 */
[----:B------:R-:W-:Y:S01]  /*f900*/  @P6 IMAD.MOV.U32 R247, RZ, RZ, R245 ;  /* 0x000000fffff76224 */ /* 0x000fe200078e00f5 */
[----:B------:R-:W-:Y:S02]  /*f910*/  PLOP3.LUT P6, PT, PT, PT, UP3, 0x80, 0x0 ;  /* 0x000000000000781c */ /* 0x000fe40003fcf038 */
[----:B------:R-:W-:Y:S02]  /*f920*/  @P0 SHF.R.U32.HI R0, RZ, c[0x0][0x2cc], R186 ;  /* 0x0000b300ff000a19 */ /* 0x000fe400000116ba */
[----:B------:R1:W-:Y:S01]  /*f930*/  @P5 LDGSTS.E.BYPASS.LTC128B.128 [R231+0xe100], [R246.64], !P1 ;  /* 0x0e100000f6e75fae */ /* 0x0003e2000c901d52 */
[----:B------:R-:W-:Y:S02]  /*f940*/  PLOP3.LUT P0, PT, PT, PT, UP3, 0x80, 0x0 ;  /* 0x000000000000781c */ /* 0x000fe40003f0f038 */
[----:B------:R-:W-:Y:S02]  /*f950*/  PLOP3.LUT P0, PT, PT, PT, UP3, 0x80, 0x0 ;  /* 0x000000000000781c */ /* 0x000fe40003f0f038 */
[----:B------:R-:W2:Y:S01]  /*f960*/  SHFL.IDX PT, R173, R0, RZ, 0x1c1f ;  /* 0x001c1fff00ad7589 */ /* 0x000ea200000e0000 */
[----:B------:R-:W-:Y:S02]  /*f970*/  PLOP3.LUT P5, PT, PT, PT, UP3, 0x80, 0x0 ;  /* 0x000000000000781c */ /* 0x000fe40003faf038 */
[----:B------:R-:W-:Y:S02]  /*f980*/  PLOP3.LUT P5, PT, PT, PT, UP3, 0x80, 0x0 ;  /* 0x000000000000781c */ /* 0x000fe40003faf038 */
[----:B------:R3:W-:Y:S01]  /*f990*/  @P6 LDGSTS.E.BYPASS.LTC128B.128 [R231+0x9100], [R190.64], !P4 ;  /* 0x09100000bee76fae */ /* 0x0007e2000e101d52 */
[----:B------:R-:W-:Y:S02]  /*f9a0*/  PLOP3.LUT P6, PT, PT, PT, UP3, 0x80, 0x0 ;  /* 0x000000000000781c */ /* 0x000fe40003fcf038 */
[----:B------:R-:W-:Y:S03]  /*f9b0*/  PLOP3.LUT P6, PT, PT, PT, UP3, 0x80, 0x0 ;  /* 0x000000000000781c */ /* 0x000fe60003fcf038 */
[----:B------:R3:W-:Y:S01]  /*f9c0*/  @P0 LDGSTS.E.BYPASS.LTC128B.128 [R231+0xb100], [R184.64], !P3 ;  /* 0x0b100000b8e70fae */ /* 0x0007e2000d901d52 */
[----:B------:R-:W-:Y:S02]  /*f9d0*/  PLOP3.LUT P0, PT, PT, PT, UP3, 0x80, 0x0 ;  /* 0x000000000000781c */ /* 0x000fe40003f0f038 */
[----:B------:R-:W-:Y:S02]  /*f9e0*/  PLOP3.LUT P0, PT, PT, PT, UP1, 0x40, 0x0 ;  /* 0x000000000000781c */ /* 0x000fe40003f0e818 */
[----:B------:R2:W-:Y:S05]  /*f9f0*/  @P5 LDGSTS.E.BYPASS.LTC128B.128 [R231+0xd100], [R168.64], !P2 ;  /* 0x0d100000a8e75fae */ /* 0x0005ea000d101d52 */
[----:B------:R3:W-:Y:S01]  /*fa00*/  @P6 LDGSTS.E.BYPASS.LTC128B.128 [R231+0xf100], [R170.64], !P1 ;  /* 0x0f100000aae76fae */ /* 0x0007e2000c901d52 */
[----:B-1----:R-:W-:Y:S04]  /*fa10*/  IMAD.U32 R247, RZ, RZ, UR6 ;  /* 0x00000006fff77e24 */ /* 0x002fe8000f8e00ff */
[----:B------:R-:W0:Y:S01]  /*fa20*/  LDGDEPBAR ;  /* 0x00000000000079af */ /* 0x000e220000000000 */
[----:B------:R-:W-:Y:S04]  /*fa30*/  IADD3 R165, -R240, 0x1, -R247 ;  /* 0x00000001f0a57810 */ /* 0x000fe80007ffe9f7 */
[----:B------:R-:W-:Y:S04]  /*fa40*/  IADD3 R166, -R166, UR9, R165 ;  /* 0x00000009a6a67c10 */ /* 0x000fe8000fffe1a5 */
[C---:B------:R-:W-:Y:S02]  /*fa50*/  IADD3 R172, R166.reuse, c[0x0][0x328], RZ ;  /* 0x0000ca00a6ac7a10 */ /* 0x040fe40007ffe0ff */
[----:B------:R-:W-:Y:S03]  /*fa60*/  IADD3 R166, R166, UR15, RZ ;  /* 0x0000000fa6a67c10 */ /* 0x000fe6000fffe0ff */
[--C-:B--2---:R-:W-:Y:S02]  /*fa70*/  IMAD.IADD R169, R172, 0x1, R173.reuse ;  /* 0x00000001aca97824 */ /* 0x104fe400078e02ad */
[----:B------:R-:W-:Y:S01]  /*fa80*/  IMAD.IADD R168, R166, 0x1, R173 ;  /* 0x00000001a6a87824 */ /* 0x000fe200078e02ad */
[----:B------:R-:W-:-:S05]  /*fa90*/  @P0 BRA `(.L_x_978) ;  /* 0x0000019000000947 */ /* 0x000fca0003800000 */
[----:B------:R-:W-:Y:S01]  /*faa0*/  IMAD.U32 R164, RZ, RZ, UR16 ;  /* 0x00000010ffa47e24 */ /* 0x000fe2000f8e00ff */
[----:B------:R-:W-:Y:S04]  /*fab0*/  BSSY B0, `(.L_x_979) ;  /* 0x0000012000007945 */ /* 0x000fe80003800000 */
[----:B---3--:R-:W-:Y:S04]  /*fac0*/  IADD3 R170, -R164, UR9, R173 ;  /* 0x00000009a4aa7c10 */ /* 0x008fe8000fffe1ad */
        /* <DEDUP_REMOVED lines=11> */
.L_x_980:
[----:B------:R-:W-:Y:S04]  /*fb80*/  MOV R164, c[0x0][0x32c] ;  /* 0x0000cb0000a47a02 */ /* 0x000fe80000000f00 */
[----:B------:R-:W-:Y:S11]  /*fb90*/  ISETP.NE.AND P0, PT, R164, 0x1, PT ;  /* 0x00000001a400780c */ /* 0x000ff60003f05270 */
[----:B------:R-:W-:Y:S02]  /*fba0*/  @!UPT UIADD3 URZ, URZ, URZ, URZ ;  /* 0x0000003f3f3ff290 */ /* 0x000fe4000fffe03f */
[----:B------:R-:W-:Y:S05]  /*fbb0*/  @P0 IMAD.HI.U32 R164, R170, c[0x0][0x330], RZ ;  /* 0x0000cc00aaa40a27 */ /* 0x000fea00078e00ff */
[----:B------:R-:W-:Y:S02]  /*fbc0*/  @P0 SHF.R.U32.HI R170, RZ, c[0x0][0x334], R164 ;  /* 0x0000cd00ffaa0a19 */ /* 0x000fe400000116a4 */
.L_x_981:
[----:B------:R-:W-:Y:S05]  /*fbd0*/  BSYNC B0 ;  /* 0x0000000000007941 */ /* 0x000fea0003800000 */
.L_x_979:
[----:B------:R-:W-:Y:S04]  /*fbe0*/  IMAD R165, R170, c[0x0][0x32c], -R247 ;  /* 0x0000cb00aaa57a24 */ /* 0x000fe800078e0af7 */
[----:B------:R-:W-:Y:S05]  /*fbf0*/  IMAD.IADD R165, R165, 0x1, -R240 ;  /* 0x00000001a5a57824 */ /* 0x000fea00078e0af0 */
[----:B------:R-:W-:Y:S02]  /*fc00*/  IADD3 R164, R165, c[0x0][0x32c], RZ ;  /* 0x0000cb00a5a47a10 */ /* 0x000fe40007ffe0ff */
[----:B------:R-:W-:Y:S02]  /*fc10*/  IMNMX R168, R168, R165, !PT ;  /* 0x000000a5a8a87217 */ /* 0x000fe40007800200 */
[----:B------:R-:W-:Y:S02]  /*fc20*/  IMNMX R169, R169, R164, PT ;  /* 0x000000a4a9a97217 */ /* 0x000fe40003800200 */
.L_x_978:
[----:B------:R-:W-:Y:S06]  /*fc30*/  UISETP.GT.AND UP0, UPT, UR14, -0x1, UPT ;  /* 0xffffffff0e00788c */ /* 0x000fec000bf04270 */
[----:B------:R-:W-:Y:S02]  /*fc40*/  PLOP3.LUT P0, PT, PT, PT, UP0, 0x80, 0x0 ;  /* 0x000000000000781c */ /* 0x000fe40003f0f008 */
[----:B------:R-:W-:Y:S02]  /*fc50*/  PLOP3.LUT P6, PT, PT, PT, UP0, 0x80, 0x0 ;  /* 0x000000000000781c */ /* 0x000fe40003fcf008 */
[C---:B------:R-:W-:Y:S02]  /*fc60*/  ISETP.GT.AND P0, PT, R168.reuse, RZ, P0 ;  /* 0x000000ffa800720c */ /* 0x040fe40000704270 */
[----:B------:R-:W-:Y:S02]  /*fc70*/  ISETP.GT.AND P6, PT, R168, 0x8, P6 ;  /* 0x00000008a800780c */ /* 0x000fe400037c4270 */
[C---:B------:R-:W-:Y:S02]  /*fc80*/  ISETP.LT.OR P5, PT, R169.reuse, 0x1, P0 ;  /* 0x00000001a900780c */ /* 0x040fe400007a1670 */
[----:B------:R-:W-:Y:S02]  /*fc90*/  PLOP3.LUT P0, PT, PT, PT, UP0, 0x80, 0x0 ;  /* 0x000000000000781c */ /* 0x000fe40003f0f008 */
[----:B------:R-:W-:Y:S02]  /*fca0*/  FSEL R164, R4, -INF , !P5 ;  /* 0xff80000004a47808 */ /* 0x000fe40006800000 */
[C---:B------:R-:W-:Y:S02]  /*fcb0*/  ISETP.GT.AND P0, PT, R168.reuse, 0x1, P0 ;  /* 0x00000001a800780c */ /* 0x040fe40000704270 */
[----:B------:R-:W-:Y:S02]  /*fcc0*/  PLOP3.LUT P5, PT, PT, PT, UP0, 0x80, 0x0 ;  /* 0x000000000000781c */ /* 0x000fe40003faf008 */
[----:B------:R-:W-:Y:S02]  /*fcd0*/  ISETP.LT.OR P0, PT, R169, 0x2, P0 ;  /* 0x00000002a900780c */ /* 0x000fe40000701670 */
[C---:B------:R-:W-:Y:S02]  /*fce0*/  ISETP.GT.AND P5, PT, R168.reuse, 0x9, P5 ;  /* 0x00000009a800780c */ /* 0x040fe40002fa4270 */
[----:B------:R-:W-:Y:S02]  /*fcf0*/  FSEL R167, R5, -INF , !P0 ;  /* 0xff80000005a77808 */ /* 0x000fe40004000000 */
[----:B------:R-:W-:Y:S01]  /*fd00*/  PLOP3.LUT P0, PT, PT, PT, UP0, 0x80, 0x0 ;  /* 0x000000000000781c */ /* 0x000fe20003f0f008 */
[----:B------:R-:W1:Y:S01]  /*fd10*/  SHFL.IDX PT, R5, R0, 0x1, 0x1c1f ;  /* 0x003c1f0000057f89 */ /* 0x000e6200000e0000 */
[C---:B------:R-:W-:Y:S02]  /*fd20*/  ISETP.LT.OR P6, PT, R169.reuse, 0x9, P6 ;  /* 0x00000009a900780c */ /* 0x040fe400037c1670 */
[----:B------:R-:W-:Y:S02]  /*fd30*/  ISETP.GT.AND P0, PT, R168, 0x10, P0 ;  /* 0x00000010a800780c */ /* 0x000fe40000704270 */
[C---:B------:R-:W-:Y:S02]  /*fd40*/  ISETP.LT.OR P5, PT, R169.reuse, 0xa, P5 ;  /* 0x0000000aa900780c */ /* 0x040fe40002fa1670 */
[----:B------:R-:W-:Y:S02]  /*fd50*/  ISETP.LT.OR P0, PT, R169, 0x11, P0 ;  /* 0x00000011a900780c */ /* 0x000fe40000701670 */
[----:B------:R-:W-:Y:S02]  /*fd60*/  FSEL R165, R8, -INF , !P6 ;  /* 0xff80000008a57808 */ /* 0x000fe40007000000 */
[----:B------:R-:W-:Y:S02]  /*fd70*/  FSEL R179, R12, -INF , !P0 ;  /* 0xff8000000cb37808 */ /* 0x000fe40004000000 */
[----:B------:R-:W-:Y:S02]  /*fd80*/  PLOP3.LUT P0, PT, PT, PT, UP0, 0x80, 0x0 ;  /* 0x000000000000781c */ /* 0x000fe40003f0f008 */
[----:B------:R-:W-:Y:S02]  /*fd90*/  PLOP3.LUT P6, PT, PT, PT, UP0, 0x80, 0x0 ;  /* 0x000000000000781c */ /* 0x000fe40003fcf008 */
[----:B------:R-:W-:Y:S02]  /*fda0*/  FSEL R9, R9, -INF , !P5 ;  /* 0xff80000009097808 */ /* 0x000fe40006800000 */
[----:B------:R-:W-:Y:S02]  /*fdb0*/  PLOP3.LUT P5, PT, PT, PT, UP0, 0x80, 0x0 ;  /* 0x000000000000781c */ /* 0x000fe40003faf008 */
[C---:B------:R-:W-:Y:S02]  /*fdc0*/  ISETP.GT.AND P0, PT, R168.reuse, 0x19, P0 ;  /* 0x00000019a800780c */ /* 0x040fe40000704270 */
[----:B------:R-:W-:Y:S01]  /*fdd0*/  ISETP.GT.AND P6, PT, R168, 0x11, P6 ;  /* 0x00000011a800780c */ /* 0x000fe200037c4270 */
[--C-:B-1----:R-:W-:Y:S01]  /*fde0*/  IMAD.IADD R0, R172, 0x1, R5.reuse ;  /* 0x00000001ac007824 */ /* 0x102fe200078e0205 */
[----:B------:R-:W-:Y:S01]  /*fdf0*/  ISETP.GT.AND P5, PT, R168, 0x18, P5 ;  /* 0x00000018a800780c */ /* 0x000fe20002fa4270 */
[----:B------:R-:W-:Y:S01]  /*fe00*/  IMAD.IADD R166, R166, 0x1, R5 ;  /* 0x00000001a6a67824 */ /* 0x000fe200078e0205 */
[C---:B------:R-:W-:Y:S02]  /*fe10*/  ISETP.LT.OR P0, PT, R169.reuse, 0x1a, P0 ;  /* 0x0000001aa900780c */ /* 0x040fe40000701670 */
[C---:B------:R-:W-:Y:S02]  /*fe20*/  ISETP.LT.OR P6, PT, R169.reuse, 0x12, P6 ;  /* 0x00000012a900780c */ /* 0x040fe400037c1670 */
[----:B------:R-:W-:Y:S02]  /*fe30*/  ISETP.LT.OR P5, PT, R169, 0x19, P5 ;  /* 0x00000019a900780c */ /* 0x000fe40002fa1670 */
[----:B------:R-:W-:Y:S02]  /*fe40*/  FSEL R183, R17, -INF , !P0 ;  /* 0xff80000011b77808 */ /* 0x000fe40004000000 */
[----:B------:R-:W-:Y:S02]  /*fe50*/  PLOP3.LUT P0, PT, PT, PT, UP0, 0x80, 0x0 ;  /* 0x000000000000781c */ /* 0x000fe40003f0f008 */
[----:B---3--:R-:W-:Y:S02]  /*fe60*/  FSEL R185, R13, -INF , !P6 ;  /* 0xff8000000db97808 */ /* 0x008fe40007000000 */
        /* <DEDUP_REMOVED lines=48> */
.L_x_984:
[----:B------:R-:W-:Y:S04]  /*10170*/  MOV R4, c[0x0][0x32c] ;  /* 0x0000cb0000047a02 */ /* 0x000fe80000000f00 */
[----:B------:R-:W-:Y:S11]  /*10180*/  ISETP.NE.AND P0, PT, R4, 0x1, PT ;  /* 0x000000010400780c */ /* 0x000ff60003f05270 */
[----:B------:R-:W-:Y:S02]  /*10190*/  @!UPT UIADD3 URZ, URZ, URZ, URZ ;  /* 0x0000003f3f3ff290 */ /* 0x000fe4000fffe03f */
[----:B------:R-:W-:Y:S05]  /*101a0*/  @P0 IMAD.HI.U32 R4, R8, c[0x0][0x330], RZ ;  /* 0x0000cc0008040a27 */ /* 0x000fea00078e00ff */
[----:B------:R-:W-:Y:S02]  /*101b0*/  @P0 SHF.R.U32.HI R8, RZ, c[0x0][0x334], R4 ;  /* 0x0000cd00ff080a19 */ /* 0x000fe40000011604 */
.L_x_985:
[----:B------:R-:W-:Y:S05]  /*101c0*/  BSYNC B0 ;  /* 0x0000000000007941 */ /* 0x000fea0003800000 */
.L_x_983:
[----:B------:R-:W-:Y:S04]  /*101d0*/  IMAD R247, R8, c[0x0][0x32c], -R247 ;  /* 0x0000cb0008f77a24 */ /* 0x000fe800078e0af7 */
[----:B------:R-:W-:Y:S05]  /*101e0*/  IMAD.IADD R247, R247, 0x1, -R240 ;  /* 0x00000001f7f77824 */ /* 0x000fea00078e0af0 */
[----:B------:R-:W-:Y:S02]  /*101f0*/  IADD3 R5, R247, c[0x0][0x32c], RZ ;  /* 0x0000cb00f7057a10 */ /* 0x000fe40007ffe0ff */
[----:B------:R-:W-:Y:S02]  /*10200*/  IMNMX R166, R166, R247, !PT ;  /* 0x000000f7a6a67217 */ /* 0x000fe40007800200 */
[----:B------:R-:W-:Y:S02]  /*10210*/  IMNMX R0, R0, R5, PT ;  /* 0x0000000500007217 */ /* 0x000fe40003800200 */
.L_x_982:
        /* <DEDUP_REMOVED lines=8> */
[----:B------:R-:W-:Y:S02]  /*102a0*/  ISETP.LT.OR P5, PT, R0, 0x1, P5 ;  /* 0x000000010000780c */ /* 0x000fe40002fa1670 */
[----:B------:R-:W-:Y:S02]  /*102b0*/  FMNMX.FTZ R4, R179, R4, !PT ;  /* 0x00000004b3047209 */ /* 0x000fe40007810000 */
[----:B------:R-:W-:Y:S02]  /*102c0*/  FSEL R17, R6, -INF , !P5 ;  /* 0xff80000006117808 */ /* 0x000fe40006800000 */
[----:B------:R-:W-:Y:S02]  /*102d0*/  PLOP3.LUT P6, PT, PT, PT, UP0, 0x80, 0x0 ;  /* 0x000000000000781c */ /* 0x000fe40003fcf008 */
[----:B------:R-:W-:Y:S02]  /*102e0*/  ISETP.LT.OR P0, PT, R0, 0x2, P0 ;  /* 0x000000020000780c */ /* 0x000fe40000701670 */
[----:B------:R-:W-:Y:S02]  /*102f0*/  PLOP3.LUT P5, PT, PT, PT, UP0, 0x80, 0x0 ;  /* 0x000000000000781c */ /* 0x000fe40003faf008 */
[----:B------:R-:W-:Y:S02]  /*10300*/  FMNMX.FTZ R4, R185, R4, !PT ;  /* 0x00000004b9047209 */ /* 0x000fe40007810000 */
[----:B------:R-:W-:Y:S02]  /*10310*/  FSEL R16, R7, -INF , !P0 ;  /* 0xff80000007107808 */ /* 0x000fe40004000000 */
[C---:B------:R-:W-:Y:S02]  /*10320*/  ISETP.GT.AND P6, PT, R166.reuse, 0x8, P6 ;  /* 0x00000008a600780c */ /* 0x040fe400037c4270 */
[----:B------:R-:W-:Y:S02]  /*10330*/  ISETP.GT.AND P5, PT, R166, 0x9, P5 ;  /* 0x00000009a600780c */ /* 0x000fe40002fa4270 */
[----:B------:R-:W-:Y:S02]  /*10340*/  PLOP3.LUT P0, PT, PT, PT, UP0, 0x80, 0x0 ;  /* 0x000000000000781c */ /* 0x000fe40003f0f008 */
        /* <DEDUP_REMOVED lines=8> */
[----:B------:R-:W-:Y:S02]  /*103d0*/  FMNMX.FTZ R7, R16, R7, !PT ;  /* 0x0000000710077209 */ /* 0x000fe40007810000 */
[----:B------:R-:W-:Y:S02]  /*103e0*/  ISETP.LT.OR P0, PT, R0, 0x11, P0 ;  /* 0x000000110000780c */ /* 0x000fe40000701670 */
[----:B------:R-:W-:Y:S02]  /*103f0*/  PLOP3.LUT P6, PT, PT, PT, UP0, 0x80, 0x0 ;  /* 0x000000000000781c */ /* 0x000fe40003fcf008 */
[----:B------:R-:W-:Y:S02]  /*10400*/  PLOP3.LUT P5, PT, PT, PT, UP0, 0x80, 0x0 ;  /* 0x000000000000781c */ /* 0x000fe40003faf008 */
[----:B------:R-:W-:Y:S02]  /*10410*/  FMNMX.FTZ R4, R245, R4, !PT ;  /* 0x00000004f5047209 */ /* 0x000fe40007810000 */
[----:B------:R-:W-:Y:S02]  /*10420*/  FMNMX.FTZ R7, R10, R7, !PT ;  /* 0x000000070a077209 */ /* 0x000fe40007810000 */
[C---:B------:R-:W-:Y:S02]  /*10430*/  ISETP.GT.AND P6, PT, R166.reuse, 0x11, P6 ;  /* 0x00000011a600780c */ /* 0x040fe400037c4270 */
[----:B------:R-:W-:Y:S02]  /*10440*/  ISETP.GT.AND P5, PT, R166, 0x18, P5 ;  /* 0x00000018a600780c */ /* 0x000fe40002fa4270 */
[----:B------:R-:W-:Y:S02]  /*10450*/  FSEL R250, R14, -INF , !P0 ;  /* 0xff8000000efa7808 */ /* 0x000fe40004000000 */
[----:B------:R-:W-:Y:S02]  /*10460*/  PLOP3.LUT P0, PT, PT, PT, UP0, 0x80, 0x0 ;  /* 0x000000000000781c */ /* 0x000fe40003f0f008 */
[----:B------:R-:W-:Y:S02]  /*10470*/  FMNMX.FTZ R4, R191, R4, !PT ;  /* 0x00000004bf047209 */ /* 0x000fe40007810000 */
[----:B------:R-:W-:Y:S02]  /*10480*/  FMNMX.FTZ R7, R8, R7, !PT ;  /* 0x0000000708077209 */ /* 0x000fe40007810000 */
[----:B------:R-:W-:Y:S02]  /*10490*/  ISETP.GT.AND P0, PT, R166, 0x19, P0 ;  /* 0x00000019a600780c */ /* 0x000fe40000704270 */
[C---:B------:R-:W-:Y:S02]  /*104a0*/  ISETP.LT.OR P5, PT, R0.reuse, 0x19, P5 ;  /* 0x000000190000780c */ /* 0x040fe40002fa1670 */
[C---:B------:R-:W-:Y:S02]  /*104b0*/  ISETP.LT.OR P6, PT, R0.reuse, 0x12, P6 ;  /* 0x000000120000780c */ /* 0x040fe400037c1670 */
[----:B------:R-:W-:Y:S02]  /*104c0*/  FMNMX.FTZ R4, R189, R4, !PT ;  /* 0x00000004bd047209 */ /* 0x000fe40007810000 */
[----:B------:R-:W-:Y:S02]  /*104d0*/  ISETP.LT.OR P0, PT, R0, 0x1a, P0 ;  /* 0x0000001a0000780c */ /* 0x000fe40000701670 */
[----:B------:R-:W-:Y:S02]  /*104e0*/  FSEL R186, R18, -INF , !P5 ;  /* 0xff80000012ba7808 */ /* 0x000fe40006800000 */
[----:B------:R-:W-:Y:S02]  /*104f0*/  FSEL R184, R15, -INF , !P6 ;  /* 0xff8000000fb87808 */ /* 0x000fe40007000000 */
[----:B------:R-:W-:Y:S02]  /*10500*/  PLOP3.LUT P5, PT, PT, PT, UP0, 0x80, 0x0 ;  /* 0x000000000000781c */ /* 0x000fe40003faf008 */
[----:B------:R-:W-:Y:S02]  /*10510*/  FMNMX.FTZ R7, R250, R7, !PT ;  /* 0x00000007fa077209 */ /* 0x000fe40007810000 */
[----:B------:R-:W-:Y:S02]  /*10520*/  FMNMX.FTZ R4, R187, R4, !PT ;  /* 0x00000004bb047209 */ /* 0x000fe40007810000 */
[----:B------:R-:W-:Y:S02]  /*10530*/  FSEL R32, R19, -INF , !P0 ;  /* 0xff80000013207808 */ /* 0x000fe40004000000 */
[----:B------:R-:W-:Y:S02]  /*10540*/  ISETP.GT.AND P5, PT, R166, 0x20, P5 ;  /* 0x00000020a600780c */ /* 0x000fe40002fa4270 */
[----:B------:R-:W-:Y:S02]  /*10550*/  FMNMX.FTZ R7, R184, R7, !PT ;  /* 0x00000007b8077209 */ /* 0x000fe40007810000 */
[----:B------:R-:W-:Y:S02]  /*10560*/  PLOP3.LUT P0, PT, PT, PT, UP0, 0x80, 0x0 ;  /* 0x000000000000781c */ /* 0x000fe40003f0f008 */
[----:B------:R-:W-:Y:S02]  /*10570*/  FMNMX.FTZ R4, R177, R4, !PT ;  /* 0x00000004b1047209 */ /* 0x000fe40007810000 */
[----:B------:R-:W-:Y:S02]  /*10580*/  ISETP.LT.OR P5, PT, R0, 0x21, P5 ;  /* 0x000000210000780c */ /* 0x000fe40002fa1670 */
[----:B------:R-:W-:Y:S02]  /*10590*/  FMNMX.FTZ R7, R186, R7, !PT ;  /* 0x00000007ba077209 */ /* 0x000fe40007810000 */
[----:B------:R-:W-:Y:S02]  /*105a0*/  ISETP.GT.AND P0, PT, R166, 0x21, P0 ;  /* 0x00000021a600780c */ /* 0x000fe40000704270 */
[----:B------:R-:W-:Y:S02]  /*105b0*/  PLOP3.LUT P6, PT, PT, PT, UP0, 0x80, 0x0 ;  /* 0x000000000000781c */ /* 0x000fe40003fcf008 */
[----:B------:R-:W-:Y:S02]  /*105c0*/  FMNMX.FTZ R5, R175, R4, !PT ;  /* 0x00000004af057209 */ /* 0x000fe40007810000 */
[----:B------:R-:W-:Y:S02]  /*105d0*/  FSEL R248, R22, -INF , !P5 ;  /* 0xff80000016f87808 */ /* 0x000fe40006800000 */
[----:B------:R-:W-:Y:S02]  /*105e0*/  FMNMX.FTZ R7, R32, R7, !PT ;  /* 0x0000000720077209 */ /* 0x000fe40007810000 */
[----:B------:R-:W-:Y:S02]  /*105f0*/  ISETP.LT.OR P0, PT, R0, 0x22, P0 ;  /* 0x000000220000780c */ /* 0x000fe40000701670 */
[----:B------:R-:W-:Y:S02]  /*10600*/  ISETP.GT.AND P6, PT, R166, 0x28, P6 ;  /* 0x00000028a600780c */ /* 0x000fe400037c4270 */
[----:B------:R-:W-:Y:S02]  /*10610*/  PLOP3.LUT P5, PT, PT, PT, UP0, 0x80, 0x0 ;  /* 0x000000000000781c */ /* 0x000fe40003faf008 */
[----:B------:R-:W-:Y:S02]  /*10620*/  FMNMX.FTZ R4, R174, R5, !PT ;  /* 0x00000005ae047209 */ /* 0x000fe40007810000 */
[----:B------:R-:W-:Y:S02]  /*10630*/  FSEL R246, R23, -INF , !P0 ;  /* 0xff80000017f67808 */ /* 0x000fe40004000000 */
[----:B------:R-:W-:Y:S01]  /*10640*/  ISETP.LT.OR P6, PT, R0, 0x29, P6 ;  /* 0x000000290000780c */ /* 0x000fe200037c1670 */
[----:B------:R-:W-:Y:S01]  /*10650*/  LDSM.16.MT88.4 R20, [R227+0x100] ;  /* 0x00010000e314783b */ /* 0x000fe20000004200 */
[----:B------:R-:W-:Y:S02]  /*10660*/  ISETP.GT.AND P5, PT, R166, 0x29, P5 ;  /* 0x00000029a600780c */ /* 0x000fe40002fa4270 */
[----:B------:R-:W-:Y:S02]  /*10670*/  PLOP3.LUT P0, PT, PT, PT, UP0, 0x80, 0x0 ;  /* 0x000000000000781c */ /* 0x000fe40003f0f008 */
[----:B------:R-:W-:Y:S02]  /*10680*/  FMNMX.FTZ R7, R248, R7, !PT ;  /* 0x00000007f8077209 */ /* 0x000fe40007810000 */
[----:B------:R-:W-:Y:S02]  /*10690*/  FMNMX.FTZ R5, R173, R4, !PT ;  /* 0x00000004ad057209 */ /* 0x000fe40007810000 */
[----:B------:R-:W-:Y:S02]  /*106a0*/  FSEL R190, R26, -INF , !P6 ;  /* 0xff8000001abe7808 */ /* 0x000fe40007000000 */
[----:B------:R-:W-:Y:S01]  /*106b0*/  ISETP.LT.OR P5, PT, R0, 0x2a, P5 ;  /* 0x0000002a0000780c */ /* 0x000fe20002fa1670 */
[----:B------:R-:W1:Y:S01]  /*106c0*/  SHFL.BFLY PT, R4, R5, 0x2, 0x1f ;  /* 0x0c401f0005047f89 */ /* 0x000e6200000e0000 */
        /* <DEDUP_REMOVED lines=16> */
[----:B------:R-:W-:Y:S02]  /*107d0*/  FSEL R172, R31, -INF , !P6 ;  /* 0xff8000001fac7808 */ /* 0x000fe40007000000 */
[----:B------:R-:W-:Y:S01]  /*107e0*/  ISETP.LT.OR P5, PT, R0, 0x39, P5 ;  /* 0x000000390000780c */ /* 0x000fe20002fa1670 */
[----:B------:R-:W-:Y:S01]  /*107f0*/  LDSM.16.MT88.4 R28, [R221+0x100] ;  /* 0x00010000dd1c783b */ /* 0x000fe20000004200 */
[----:B------:R-:W-:Y:S02]  /*10800*/  ISETP.GT.AND P0, PT, R166, 0x39, P0 ;  /* 0x00000039a600780c */ /* 0x000fe40000704270 */
[----:B------:R-:W-:Y:S02]  /*10810*/  FMNMX.FTZ R11, R176, R11, !PT ;  /* 0x0000000bb00b7209 */ /* 0x000fe40007810000 */
[----:B------:R-:W-:Y:S02]  /*10820*/  FSEL R170, R34, -INF , !P5 ;  /* 0xff80000022aa7808 */ /* 0x000fe40006800000 */
[----:B------:R-:W-:Y:S02]  /*10830*/  ISETP.LT.OR P0, PT, R0, 0x3a, P0 ;  /* 0x0000003a0000780c */ /* 0x000fe40000701670 */
[----:B------:R-:W-:Y:S02]  /*10840*/  FMNMX.FTZ R11, R172, R11, !PT ;  /* 0x0000000bac0b7209 */ /* 0x000fe40007810000 */
[----:B------:R-:W-:Y:S02]  /*10850*/  FSEL R13, R35, -INF , !P0 ;  /* 0xff800000230d7808 */ /* 0x000fe40004000000 */
[----:B------:R-:W-:Y:S04]  /*10860*/  FMNMX.FTZ R0, R170, R11, !PT ;  /* 0x0000000baa007209 */ /* 0x000fe80007810000 */
[----:B------:R-:W-:Y:S02]  /*10870*/  FMNMX.FTZ R7, R13, R0, !PT ;  /* 0x000000000d077209 */ /* 0x000fe40007810000 */
[----:B-1----:R-:W-:Y:S03]  /*10880*/  FMNMX.FTZ R6, R5, R4, !PT ;  /* 0x0000000405067209 */ /* 0x002fe60007810000 */
[----:B------:R-:W1:Y:S08]  /*10890*/  SHFL.BFLY PT, R4, R7, 0x2, 0x1f ;  /* 0x0c401f0007047f89 */ /* 0x000e7000000e0000 */
[----:B------:R-:W2:Y:S01]  /*108a0*/  SHFL.BFLY PT, R11, R6, 0x1, 0x1f ;  /* 0x0c201f00060b7f89 */ /* 0x000ea200000e0000 */
[----:B-1----:R-:W-:Y:S07]  /*108b0*/  FMNMX.FTZ R5, R7, R4, !PT ;  /* 0x0000000407057209 */ /* 0x002fee0007810000 */
[----:B------:R-:W1:Y:S01]  /*108c0*/  SHFL.BFLY PT, R12, R5, 0x1, 0x1f ;  /* 0x0c201f00050c7f89 */ /* 0x000e6200000e0000 */
[----:B--2---:R-:W-:Y:S04]  /*108d0*/  FMNMX.FTZ R0, R6, R11, !PT ;  /* 0x0000000b06007209 */ /* 0x004fe80007810000 */
[C---:B------:R-:W-:Y:S01]  /*108e0*/  FSETP.NEU.FTZ.AND P0, PT, R0.reuse, -INF , PT ;  /* 0xff8000000000780b */ /* 0x040fe20003f1d000 */
[C---:B------:R-:W-:Y:S03]  /*108f0*/  FMUL.FTZ R178, R0.reuse, c[0x0][0x2d0] ;  /* 0x0000b40000b27a20 */ /* 0x040fe60000410000 */
[----:B------:R-:W-:Y:S02]  /*10900*/  FSEL R4, R0, RZ, P0 ;  /* 0x000000ff00047208 */ /* 0x000fe40000000000 */
[----:B------:R-:W-:Y:S03]  /*10910*/  FSEL R178, R178, RZ, P0 ;  /* 0x000000ffb2b27208 */ /* 0x000fe60000000000 */
[----:B------:R-:W-:Y:S02]  /*10920*/  FADD.FTZ R3, -R4, R3 ;  /* 0x0000000304037221 */ /* 0x000fe40000010100 */
[--C-:B------:R-:W-:Y:S02]  /*10930*/  FFMA.FTZ R15, R167, c[0x0][0x2d0], -R178.reuse ;  /* 0x0000b400a70f7a23 */ /* 0x100fe400000108b2 */
[--C-:B------:R-:W-:Y:S02]  /*10940*/  FFMA.FTZ R14, R165, c[0x0][0x2d0], -R178.reuse ;  /* 0x0000b400a50e7a23 */ /* 0x100fe400000108b2 */
[--C-:B------:R-:W-:Y:S01]  /*10950*/  FFMA.FTZ R165, R9, c[0x0][0x2d0], -R178.reuse ;  /* 0x0000b40009a57a23 */ /* 0x100fe200000108b2 */
[----:B-1----:R-:W-:Y:S01]  /*10960*/  FMNMX.FTZ R12, R5, R12, !PT ;  /* 0x0000000c050c7209 */ /* 0x002fe20007810000 */
[--C-:B------:R-:W-:Y:S01]  /*10970*/  FFMA.FTZ R164, R164, c[0x0][0x2d0], -R178.reuse ;  /* 0x0000b400a4a47a23 */ /* 0x100fe200000108b2 */
[----:B------:R-:W-:Y:S01]  /*10980*/  MUFU.EX2 R15, R15 ;  /* 0x0000000f000f7308 */ /* 0x000fe20000000800 */
[----:B------:R-:W-:Y:S01]  /*10990*/  FMUL.FTZ R6, R3, c[0x0][0x2d0] ;  /* 0x0000b40003067a20 */ /* 0x000fe20000410000 */
[C---:B------:R-:W-:Y:S01]  /*109a0*/  FSETP.NEU.FTZ.AND P0, PT, R12.reuse, -INF , PT ;  /* 0xff8000000c00780b */ /* 0x040fe20003f1d000 */
[C---:B------:R-:W-:Y:S02]  /*109b0*/  FMUL.FTZ R171, R12.reuse, c[0x0][0x2d0] ;  /* 0x0000b4000cab7a20 */ /* 0x040fe40000410000 */
[--C-:B------:R-:W-:Y:S01]  /*109c0*/  FFMA.FTZ R180, R185, c[0x0][0x2d0], -R178.reuse ;  /* 0x0000b400b9b47a23 */ /* 0x100fe200000108b2 */
[----:B------:R-:W-:Y:S01]  /*109d0*/  FSEL R5, R12, RZ, P0 ;  /* 0x000000ff0c057208 */ /* 0x000fe20000000000 */
[--C-:B------:R-:W-:Y:S01]  /*109e0*/  FFMA.FTZ R179, R179, c[0x0][0x2d0], -R178.reuse ;  /* 0x0000b400b3b37a23 */ /* 0x100fe200000108b2 */
[----:B------:R-:W-:Y:S01]  /*109f0*/  FSEL R171, R171, RZ, P0 ;  /* 0x000000ffabab7208 */ /* 0x000fe20000000000 */
[----:B------:R-:W-:Y:S01]  /*10a00*/  FFMA.FTZ R181, R181, c[0x0][0x2d0], -R178 ;  /* 0x0000b400b5b57a23 */ /* 0x000fe200000108b2 */
[----:B------:R-:W1:Y:S01]  /*10a10*/  MUFU.EX2 R3, R6 ;  /* 0x0000000600037308 */ /* 0x000e620000000800 */
[----:B------:R-:W-:Y:S01]  /*10a20*/  FADD.FTZ R5, -R5, R2 ;  /* 0x0000000205057221 */ /* 0x000fe20000010100 */
[----:B------:R-:W-:Y:S01]  /*10a30*/  PLOP3.LUT P0, PT, PT, PT, UP0, 0x80, 0x0 ;  /* 0x000000000000781c */ /* 0x000fe20003f0f008 */
[--C-:B------:R-:W-:Y:S02]  /*10a40*/  FFMA.FTZ R167, R10, c[0x0][0x2d0], -R171.reuse ;  /* 0x0000b4000aa77a23 */ /* 0x100fe400000108ab */
[--C-:B------:R-:W-:Y:S02]  /*10a50*/  FFMA.FTZ R166, R8, c[0x0][0x2d0], -R171.reuse ;  /* 0x0000b40008a67a23 */ /* 0x100fe400000108ab */
[--C-:B------:R-:W-:Y:S02]  /*10a60*/  FFMA.FTZ R169, R17, c[0x0][0x2d0], -R171.reuse ;  /* 0x0000b40011a97a23 */ /* 0x100fe400000108ab */
[--C-:B------:R-:W-:Y:S01]  /*10a70*/  FFMA.FTZ R168, R16, c[0x0][0x2d0], -R171.reuse ;  /* 0x0000b40010a87a23 */ /* 0x100fe200000108ab */
[----:B------:R-:W2:Y:S01]  /*10a80*/  MUFU.EX2 R164, R164 ;  /* 0x000000a400a47308 */ /* 0x000ea20000000800 */
[----:B------:R-:W-:Y:S02]  /*10a90*/  FMUL.FTZ R2, R5, c[0x0][0x2d0] ;  /* 0x0000b40005027a20 */ /* 0x000fe40000410000 */
[--C-:B------:R-:W-:Y:S02]  /*10aa0*/  FFMA.FTZ R185, R186, c[0x0][0x2d0], -R171.reuse ;  /* 0x0000b400bab97a23 */ /* 0x100fe400000108ab */
[--C-:B------:R-:W-:Y:S02]  /*10ab0*/  FFMA.FTZ R186, R32, c[0x0][0x2d0], -R171.reuse ;  /* 0x0000b40020ba7a23 */ /* 0x100fe400000108ab */
[----:B------:R-:W-:Y:S01]  /*10ac0*/  LDSM.16.MT88.4 R32, [R221+0x900] ;  /* 0x00090000dd20783b */ /* 0x000fe20000004200 */
[--C-:B------:R-:W-:Y:S02]  /*10ad0*/  FFMA.FTZ R182, R183, c[0x0][0x2d0], -R178.reuse ;  /* 0x0000b400b7b67a23 */ /* 0x100fe400000108b2 */
[----:B------:R-:W3:Y:S01]  /*10ae0*/  MUFU.EX2 R2, R2 ;  /* 0x0000000200027308 */ /* 0x000ee20000000800 */
[--C-:B------:R-:W-:Y:S02]  /*10af0*/  FFMA.FTZ R183, R250, c[0x0][0x2d0], -R171.reuse ;  /* 0x0000b400fab77a23 */ /* 0x100fe400000108ab */
[--C-:B------:R-:W-:Y:S02]  /*10b00*/  FFMA.FTZ R184, R184, c[0x0][0x2d0], -R171.reuse ;  /* 0x0000b400b8b87a23 */ /* 0x100fe400000108ab */
[C---:B-1----:R-:W-:Y:S02]  /*10b10*/  FMUL.FTZ R4, R3.reuse, R160 ;  /* 0x000000a003047220 */ /* 0x042fe40000410000 */
[C---:B------:R-:W-:Y:S02]  /*10b20*/  FMUL.FTZ R5, R3.reuse, R161 ;  /* 0x000000a103057220 */ /* 0x040fe40000410000 */
[C---:B------:R-:W-:Y:S01]  /*10b30*/  FMUL.FTZ R8, R3.reuse, R156 ;  /* 0x0000009c03087220 */ /* 0x040fe20000410000 */
[----:B------:R-:W-:Y:S01]  /*10b40*/  MUFU.EX2 R14, R14 ;  /* 0x0000000e000e7308 */ /* 0x000fe20000000800 */
[C---:B------:R-:W-:Y:S02]  /*10b50*/  FMUL.FTZ R9, R3.reuse, R157 ;  /* 0x0000009d03097220 */ /* 0x040fe40000410000 */
[----:B------:R-:W-:Y:S01]  /*10b60*/  FMUL.FTZ R132, R3, R132 ;  /* 0x0000008403847220 */ /* 0x000fe20000410000 */
[----:B--2---:R-:W-:Y:S01]  /*10b70*/  F2FP.BF16.PACK_AB R16, R15, R164 ;  /* 0x000000a40f10723e */ /* 0x004fe200000010ff */
[C---:B------:R-:W-:Y:S02]  /*10b80*/  FMUL.FTZ R133, R3.reuse, R133 ;  /* 0x0000008503857220 */ /* 0x040fe40000410000 */
[C---:B------:R-:W-:Y:S02]  /*10b90*/  FMUL.FTZ R136, R3.reuse, R136 ;  /* 0x0000008803887220 */ /* 0x040fe40000410000 */
[C---:B------:R-:W-:Y:S01]  /*10ba0*/  FMUL.FTZ R137, R3.reuse, R137 ;  /* 0x0000008903897220 */ /* 0x040fe20000410000 */
[----:B------:R-:W1:Y:S01]  /*10bb0*/  MUFU.EX2 R165, R165 ;  /* 0x000000a500a57308 */ /* 0x000e620000000800 */
[C---:B------:R-:W-:Y:S02]  /*10bc0*/  FMUL.FTZ R140, R3.reuse, R140 ;  /* 0x0000008c038c7220 */ /* 0x040fe40000410000 */
[----:B------:R-:W-:Y:S02]  /*10bd0*/  FMUL.FTZ R141, R3, R141 ;  /* 0x0000008d038d7220 */ /* 0x000fe40000410000 */
[C---:B---3--:R-:W-:Y:S02]  /*10be0*/  FMUL.FTZ R6, R2.reuse, R162 ;  /* 0x000000a202067220 */ /* 0x048fe40000410000 */
[C---:B------:R-:W-:Y:S02]  /*10bf0*/  FMUL.FTZ R7, R2.reuse, R163 ;  /* 0x000000a302077220 */ /* 0x040fe40000410000 */
[C---:B------:R-:W-:Y:S01]  /*10c00*/  FMUL.FTZ R10, R2.reuse, R158 ;  /* 0x0000009e020a7220 */ /* 0x040fe20000410000 */
[----:B------:R-:W-:Y:S01]  /*10c10*/  MUFU.EX2 R169, R169 ;  /* 0x000000a900a97308 */ /* 0x000fe20000000800 */
[C---:B------:R-:W-:Y:S02]  /*10c20*/  FMUL.FTZ R11, R2.reuse, R159 ;  /* 0x0000009f020b7220 */ /* 0x040fe40000410000 */
[C---:B------:R-:W-:Y:S01]  /*10c30*/  FMUL.FTZ R134, R2.reuse, R134 ;  /* 0x0000008602867220 */ /* 0x040fe20000410000 */
[----:B------:R-:W-:Y:S01]  /*10c40*/  LDSM.16.MT88.4 R156, [R220+0x900] ;  /* 0x00090000dc9c783b */ /* 0x000fe20000004200 */
[C---:B------:R-:W-:Y:S02]  /*10c50*/  FMUL.FTZ R135, R2.reuse, R135 ;  /* 0x0000008702877220 */ /* 0x040fe40000410000 */
[C---:B------:R-:W-:Y:S02]  /*10c60*/  FMUL.FTZ R138, R2.reuse, R138 ;  /* 0x0000008a028a7220 */ /* 0x040fe40000410000 */
[C---:B------:R-:W-:Y:S01]  /*10c70*/  FMUL.FTZ R139, R2.reuse, R139 ;  /* 0x0000008b028b7220 */ /* 0x040fe20000410000 */
[----:B------:R-:W2:Y:S01]  /*10c80*/  MUFU.EX2 R168, R168 ;  /* 0x000000a800a87308 */ /* 0x000ea20000000800 */
[C---:B------:R-:W-:Y:S02]  /*10c90*/  FMUL.FTZ R142, R2.reuse, R142 ;  /* 0x0000008e028e7220 */ /* 0x040fe40000410000 */
[C---:B------:R-:W-:Y:S01]  /*10ca0*/  FMUL.FTZ R143, R2.reuse, R143 ;  /* 0x0000008f028f7220 */ /* 0x040fe20000410000 */
[----:B-1----:R-:W-:Y:S01]  /*10cb0*/  F2FP.BF16.PACK_AB R18, R165, R14 ;  /* 0x0000000ea512723e */ /* 0x002fe200000010ff */
        /* <DEDUP_REMOVED lines=8> */
[----:B------:R-:W-:Y:S01]  /*10d40*/  FMUL.FTZ R151, R2, R151 ;  /* 0x0000009702977220 */ /* 0x000fe20000410000 */
[----:B------:R-:W1:Y:S01]  /*10d50*/  MUFU.EX2 R166, R166 ;  /* 0x000000a600a67308 */ /* 0x000e620000000800 */
[C---:B------:R-:W-:Y:S02]  /*10d60*/  FMUL.FTZ R152, R3.reuse, R152 ;  /* 0x0000009803987220 */ /* 0x040fe40000410000 */
[C---:B------:R-:W-:Y:S01]  /*10d70*/  FMUL.FTZ R153, R3.reuse, R153 ;  /* 0x0000009903997220 */ /* 0x040fe20000410000 */
[----:B--2---:R-:W-:Y:S01]  /*10d80*/  F2FP.BF16.PACK_AB R17, R168, R169 ;  /* 0x000000a9a811723e */ /* 0x004fe200000010ff */
        /* <DEDUP_REMOVED lines=9> */
[----:B------:R-:W2:Y:S01]  /*10e20*/  MUFU.EX2 R180, R180 ;  /* 0x000000b400b47308 */ /* 0x000ea20000000800 */
[C---:B------:R-:W-:Y:S02]  /*10e30*/  FMUL.FTZ R42, R2.reuse, R42 ;  /* 0x0000002a022a7220 */ /* 0x040fe40000410000 */
[----:B------:R-:W-:Y:S01]  /*10e40*/  FMUL.FTZ R43, R2, R43 ;  /* 0x0000002b022b7220 */ /* 0x000fe20000410000 */
[----:B-1----:R-:W-:Y:S01]  /*10e50*/  F2FP.BF16.PACK_AB R19, R166, R167 ;  /* 0x000000a7a613723e */ /* 0x002fe200000010ff */
[C---:B------:R-:W-:Y:S02]  /*10e60*/  FMUL.FTZ R44, R3.reuse, R44 ;  /* 0x0000002c032c7220 */ /* 0x040fe40000410000 */
[C---:B------:R-:W-:Y:S02]  /*10e70*/  FMUL.FTZ R45, R3.reuse, R45 ;  /* 0x0000002d032d7220 */ /* 0x040fe40000410000 */
[C---:B------:R-:W-:Y:S01]  /*10e80*/  FMUL.FTZ R46, R2.reuse, R46 ;  /* 0x0000002e022e7220 */ /* 0x040fe20000410000 */
[----:B------:R-:W-:Y:S01]  /*10e90*/  MUFU.EX2 R181, R181 ;  /* 0x000000b500b57308 */ /* 0x000fe20000000800 */
[C---:B------:R-:W-:Y:S05]  /*10ea0*/  HMMA.16816.F32.BF16 R4, R16.reuse, R20, R4 ;  /* 0x000000141004723c */ /* 0x040fea0000041804 */
[C---:B------:R-:W-:Y:S02]  /*10eb0*/  FMUL.FTZ R47, R2.reuse, R47 ;  /* 0x0000002f022f7220 */ /* 0x040fe40000410000 */
[C---:B------:R-:W-:Y:S01]  /*10ec0*/  FMUL.FTZ R48, R3.reuse, R48 ;  /* 0x0000003003307220 */ /* 0x040fe20000410000 */
[C---:B------:R-:W-:Y:S01]  /*10ed0*/  HMMA.16816.F32.BF16 R8, R16.reuse, R22, R8 ;  /* 0x000000161008723c */ /* 0x040fe20000041808 */
[----:B------:R-:W1:Y:S01]  /*10ee0*/  LDSM.16.MT88.4 R20, [R220+0x100] ;  /* 0x00010000dc14783b */ /* 0x000e620000004200 */
[----:B------:R-:W3:Y:S02]  /*10ef0*/  MUFU.EX2 R182, R182 ;  /* 0x000000b600b67308 */ /* 0x000ee40000000800 */
[C---:B------:R-:W-:Y:S02]  /*10f00*/  FMUL.FTZ R49, R3.reuse, R49 ;  /* 0x0000003103317220 */ /* 0x040fe40000410000 */
[C---:B------:R-:W-:Y:S02]  /*10f10*/  FMUL.FTZ R50, R2.reuse, R50 ;  /* 0x0000003202327220 */ /* 0x040fe40000410000 */
[C---:B------:R-:W-:Y:S04]  /*10f20*/  HMMA.16816.F32.BF16 R132, R16.reuse, R24, R132 ;  /* 0x000000181084723c */ /* 0x040fe80000041884 */
[C---:B------:R-:W-:Y:S01]  /*10f30*/  FMUL.FTZ R51, R2.reuse, R51 ;  /* 0x0000003302337220 */ /* 0x040fe20000410000 */
[----:B------:R-:W-:Y:S01]  /*10f40*/  MUFU.EX2 R183, R183 ;  /* 0x000000b700b77308 */ /* 0x000fe20000000800 */
[C---:B------:R-:W-:Y:S02]  /*10f50*/  FMUL.FTZ R52, R3.reuse, R52 ;  /* 0x0000003403347220 */ /* 0x040fe40000410000 */
[C---:B------:R-:W-:Y:S01]  /*10f60*/  HMMA.16816.F32.BF16 R136, R16.reuse, R26, R136 ;  /* 0x0000001a1088723c */ /* 0x040fe20000041888 */
[----:B------:R-:W4:Y:S03]  /*10f70*/  LDSM.16.MT88.4 R24, [R227+0x2100] ;  /* 0x00210000e318783b */ /* 0x000f260000004200 */
[C---:B------:R-:W-:Y:S02]  /*10f80*/  FMUL.FTZ R53, R3.reuse, R53 ;  /* 0x0000003503357220 */ /* 0x040fe40000410000 */
[C---:B------:R-:W-:Y:S01]  /*10f90*/  FMUL.FTZ R54, R2.reuse, R54 ;  /* 0x0000003602367220 */ /* 0x040fe20000410000 */
[----:B------:R-:W5:Y:S01]  /*10fa0*/  MUFU.EX2 R184, R184 ;  /* 0x000000b800b87308 */ /* 0x000f620000000800 */
[C---:B------:R-:W-:Y:S04]  /*10fb0*/  HMMA.16816.F32.BF16 R140, R16.reuse, R28, R140 ;  /* 0x0000001c108c723c */ /* 0x040fe8000004188c */
[C---:B------:R-:W-:Y:S02]  /*10fc0*/  FMUL.FTZ R55, R2.reuse, R55 ;  /* 0x0000003702377220 */ /* 0x040fe40000410000 */
[C---:B------:R-:W-:Y:S02]  /*10fd0*/  FMUL.FTZ R56, R3.reuse, R56 ;  /* 0x0000003803387220 */ /* 0x040fe40000410000 */
[C---:B------:R-:W-:Y:S01]  /*10fe0*/  HMMA.16816.F32.BF16 R144, R16.reuse, R30, R144 ;  /* 0x0000001e1090723c */ /* 0x040fe20000041890 */
[----:B------:R-:W2:Y:S01]  /*10ff0*/  LDSM.16.MT88.4 R28, [R222+0x2100] ;  /* 0x00210000de1c783b */ /* 0x000ea20000004200 */
[----:B------:R-:W-:Y:S02]  /*11000*/  MUFU.EX2 R185, R185 ;  /* 0x000000b900b97308 */ /* 0x000fe40000000800 */
[C---:B------:R-:W-:Y:S02]  /*11010*/  FMUL.FTZ R57, R3.reuse, R57 ;  /* 0x0000003903397220 */ /* 0x040fe40000410000 */
[C---:B------:R-:W-:Y:S02]  /*11020*/  FMUL.FTZ R58, R2.reuse, R58 ;  /* 0x0000003a023a7220 */ /* 0x040fe40000410000 */
[C---:B------:R-:W-:Y:S01]  /*11030*/  FMUL.FTZ R59, R2.reuse, R59 ;  /* 0x0000003b023b7220 */ /* 0x040fe20000410000 */
[C---:B-1----:R-:W-:Y:S03]  /*11040*/  HMMA.16816.F32.BF16 R148, R16.reuse, R20, R148 ;  /* 0x000000141094723c */ /* 0x042fe60000041894 */
[C---:B------:R-:W-:Y:S01]  /*11050*/  FMUL.FTZ R60, R3.reuse, R60 ;  /* 0x0000003c033c7220 */ /* 0x040fe20000410000 */
[----:B------:R-:W1:Y:S01]  /*11060*/  MUFU.EX2 R186, R186 ;  /* 0x000000ba00ba7308 */ /* 0x000e620000000800 */
        /* <DEDUP_REMOVED lines=103> */
[----:B------:R-:W-:Y:S03]  /*116e0*/  FMUL.FTZ R129, R3, R129 ;  /* 0x0000008103817220 */ /* 0x000fe60000410000 */
[C---:B-1----:R-:W-:Y:S03]  /*116f0*/  HMMA.16816.F32.BF16 R124, R16.reuse, R20, R124 ;  /* 0x00000014107c723c */ /* 0x042fe6000004187c */
[C---:B------:R-:W-:Y:S02]  /*11700*/  FMUL.FTZ R130, R2.reuse, R130 ;  /* 0x0000008202827220 */ /* 0x040fe40000410000 */
[----:B------:R-:W-:Y:S02]  /*11710*/  FMUL.FTZ R131, R2, R131 ;  /* 0x0000008302837220 */ /* 0x000fe40000410000 */
[--C-:B------:R-:W-:Y:S02]  /*11720*/  FFMA.FTZ R245, R245, c[0x0][0x2d0], -R178.reuse ;  /* 0x0000b400f5f57a23 */ /* 0x100fe400000108b2 */
[--C-:B------:R-:W-:Y:S03]  /*11730*/  FFMA.FTZ R250, R191, c[0x0][0x2d0], -R178.reuse ;  /* 0x0000b400bffa7a23 */ /* 0x100fe600000108b2 */
[----:B------:R-:W-:Y:S01]  /*11740*/  HMMA.16816.F32.BF16 R128, R16, R22, R128 ;  /* 0x000000161080723c */ /* 0x000fe20000041880 */
[----:B------:R-:W1:Y:S01]  /*11750*/  LDSM.16.MT88.4 R20, [R227+0x2900] ;  /* 0x00290000e314783b */ /* 0x000e620000004200 */
[----:B------:R-:W-:Y:S01]  /*11760*/  MUFU.EX2 R245, R245 ;  /* 0x000000f500f57308 */ /* 0x000fe20000000800 */
[--C-:B------:R-:W-:Y:S02]  /*11770*/  FFMA.FTZ R189, R189, c[0x0][0x2d0], -R178.reuse ;  /* 0x0000b400bdbd7a23 */ /* 0x100fe400000108b2 */
[--C-:B------:R-:W-:Y:S02]  /*11780*/  FFMA.FTZ R252, R187, c[0x0][0x2d0], -R178.reuse ;  /* 0x0000b400bbfc7a23 */ /* 0x100fe400000108b2 */
[----:B------:R-:W-:Y:S01]  /*11790*/  F2FP.BF16.PACK_AB R16, R180, R179 ;  /* 0x000000b3b410723e */ /* 0x000fe200000010ff */
[--C-:B------:R-:W-:Y:S01]  /*117a0*/  FFMA.FTZ R187, R248, c[0x0][0x2d0], -R171.reuse ;  /* 0x0000b400f8bb7a23 */ /* 0x100fe200000108ab */
[----:B---3--:R-:W-:Y:S03]  /*117b0*/  F2FP.BF16.PACK_AB R18, R182, R181 ;  /* 0x000000b5b612723e */ /* 0x008fe600000010ff */
[----:B-----5:R-:W-:Y:S01]  /*117c0*/  F2FP.BF16.PACK_AB R17, R184, R183 ;  /* 0x000000b7b811723e */ /* 0x020fe200000010ff */
[----:B------:R-:W-:Y:S01]  /*117d0*/  MUFU.EX2 R250, R250 ;  /* 0x000000fa00fa7308 */ /* 0x000fe20000000800 */
[----:B------:R-:W-:Y:S01]  /*117e0*/  F2FP.BF16.PACK_AB R19, R186, R185 ;  /* 0x000000b9ba13723e */ /* 0x000fe200000010ff */
[--C-:B------:R-:W-:Y:S02]  /*117f0*/  FFMA.FTZ R246, R246, c[0x0][0x2d0], -R171.reuse ;  /* 0x0000b400f6f67a23 */ /* 0x100fe400000108ab */
[--C-:B------:R-:W-:Y:S02]  /*11800*/  FFMA.FTZ R190, R190, c[0x0][0x2d0], -R171.reuse ;  /* 0x0000b400bebe7a23 */ /* 0x100fe400000108ab */
[--C-:B------:R-:W-:Y:S02]  /*11810*/  FFMA.FTZ R191, R188, c[0x0][0x2d0], -R171.reuse ;  /* 0x0000b400bcbf7a23 */ /* 0x100fe400000108ab */
[C---:B----4-:R-:W-:Y:S02]  /*11820*/  HMMA.16816.F32.BF16 R4, R16.reuse, R24, R4 ;  /* 0x000000181004723c */ /* 0x050fe40000041804 */
[----:B------:R-:W-:Y:S01]  /*11830*/  MUFU.EX2 R189, R189 ;  /* 0x000000bd00bd7308 */ /* 0x000fe20000000800 */
[--C-:B------:R-:W-:Y:S02]  /*11840*/  FFMA.FTZ R177, R177, c[0x0][0x2d0], -R178.reuse ;  /* 0x0000b400b1b17a23 */ /* 0x100fe400000108b2 */
[--C-:B------:R-:W-:Y:S02]  /*11850*/  FFMA.FTZ R188, R175, c[0x0][0x2d0], -R178.reuse ;  /* 0x0000b400afbc7a23 */ /* 0x100fe400000108b2 */
[--C-:B------:R-:W-:Y:S01]  /*11860*/  FFMA.FTZ R174, R174, c[0x0][0x2d0], -R178.reuse ;  /* 0x0000b400aeae7a23 */ /* 0x100fe200000108b2 */
[C---:B------:R-:W-:Y:S01]  /*11870*/  HMMA.16816.F32.BF16 R8, R16.reuse, R26, R8 ;  /* 0x0000001a1008723c */ /* 0x040fe20000041808 */
[----:B------:R-:W3:Y:S03]  /*11880*/  LDSM.16.MT88.4 R24, [R222+0x2900] ;  /* 0x00290000de18783b */ /* 0x000ee60000004200 */
[----:B------:R-:W-:Y:S01]  /*11890*/  MUFU.EX2 R252, R252 ;  /* 0x000000fc00fc7308 */ /* 0x000fe20000000800 */
[--C-:B------:R-:W-:Y:S02]  /*118a0*/  FFMA.FTZ R175, R176, c[0x0][0x2d0], -R171.reuse ;  /* 0x0000b400b0af7a23 */ /* 0x100fe400000108ab */
[--C-:B------:R-:W-:Y:S01]  /*118b0*/  FFMA.FTZ R172, R172, c[0x0][0x2d0], -R171.reuse ;  /* 0x0000b400acac7a23 */ /* 0x100fe200000108ab */
[C---:B--2---:R-:W-:Y:S04]  /*118c0*/  HMMA.16816.F32.BF16 R132, R16.reuse, R28, R132 ;  /* 0x0000001c1084723c */ /* 0x044fe80000041884 */
[--C-:B------:R-:W-:Y:S02]  /*118d0*/  FFMA.FTZ R170, R170, c[0x0][0x2d0], -R171.reuse ;  /* 0x0000b400aaaa7a23 */ /* 0x100fe400000108ab */
[----:B------:R-:W2:Y:S01]  /*118e0*/  MUFU.EX2 R187, R187 ;  /* 0x000000bb00bb7308 */ /* 0x000ea20000000800 */
[----:B------:R-:W-:Y:S01]  /*118f0*/  FFMA.FTZ R171, R13, c[0x0][0x2d0], -R171 ;  /* 0x0000b4000dab7a23 */ /* 0x000fe200000108ab */
[C---:B------:R-:W-:Y:S01]  /*11900*/  HMMA.16816.F32.BF16 R136, R16.reuse, R30, R136 ;  /* 0x0000001e1088723c */ /* 0x040fe20000041888 */
[----:B------:R-:W4:Y:S03]  /*11910*/  LDSM.16.MT88.4 R28, [R221+0x2900] ;  /* 0x00290000dd1c783b */ /* 0x000f260000004200 */
[----:B------:R-:W-:Y:S02]  /*11920*/  FFMA.FTZ R178, R173, c[0x0][0x2d0], -R178 ;  /* 0x0000b400adb27a23 */ /* 0x000fe400000108b2 */
[----:B------:R-:W-:Y:S02]  /*11930*/  FFMA.FTZ R164, R3, R244, R164 ;  /* 0x000000f403a47223 */ /* 0x000fe400000100a4 */
[C---:B------:R-:W-:Y:S01]  /*11940*/  HMMA.16816.F32.BF16 R140, R16.reuse, R32, R140 ;  /* 0x00000020108c723c */ /* 0x040fe2000004188c */
[----:B------:R-:W5:Y:S03]  /*11950*/  MUFU.EX2 R246, R246 ;  /* 0x000000f600f67308 */ /* 0x000f660000000800 */
[----:B------:R-:W-:Y:S02]  /*11960*/  FFMA.FTZ R169, R2, R241, R169 ;  /* 0x000000f102a97223 */ /* 0x000fe400000100a9 */
[----:B------:R-:W-:Y:S02]  /*11970*/  FADD.FTZ R15, R15, R164 ;  /* 0x000000a40f0f7221 */ /* 0x000fe40000010000 */
[C---:B------:R-:W-:Y:S01]  /*11980*/  HMMA.16816.F32.BF16 R144, R16.reuse, R34, R144 ;  /* 0x000000221090723c */ /* 0x040fe20000041890 */
[----:B------:R-:W2:Y:S02]  /*11990*/  LDSM.16.MT88.4 R32, [R220+0x2900] ;  /* 0x00290000dc20783b */ /* 0x000ea40000004200 */
[----:B------:R-:W2:Y:S01]  /*119a0*/  MUFU.EX2 R190, R190 ;  /* 0x000000be00be7308 */ /* 0x000ea20000000800 */
[----:B------:R-:W-:Y:S02]  /*119b0*/  FADD.FTZ R168, R168, R169 ;  /* 0x000000a9a8a87221 */ /* 0x000fe40000010000 */
[----:B------:R-:W-:Y:S02]  /*119c0*/  FADD.FTZ R14, R14, R15 ;  /* 0x0000000f0e0e7221 */ /* 0x000fe40000010000 */
[C---:B------:R-:W-:Y:S04]  /*119d0*/  HMMA.16816.F32.BF16 R148, R16.reuse, R156, R148 ;  /* 0x0000009c1094723c */ /* 0x040fe80000041894 */
[----:B------:R-:W-:Y:S01]  /*119e0*/  FADD.FTZ R167, R167, R168 ;  /* 0x000000a8a7a77221 */ /* 0x000fe20000010000 */
[----:B------:R-:W2:Y:S01]  /*119f0*/  MUFU.EX2 R191, R191 ;  /* 0x000000bf00bf7308 */ /* 0x000ea20000000800 */
[----:B------:R-:W-:Y:S02]  /*11a00*/  FADD.FTZ R14, R165, R14 ;  /* 0x0000000ea50e7221 */ /* 0x000fe40000010000 */
[C---:B------:R-:W-:Y:S01]  /*11a10*/  HMMA.16816.F32.BF16 R152, R16.reuse, R158, R152 ;  /* 0x0000009e1098723c */ /* 0x040fe20000041898 */
[----:B------:R-:W2:Y:S03]  /*11a20*/  LDSM.16.MT88.4 R156, [R227+0x4900] ;  /* 0x00490000e39c783b */ /* 0x000ea60000004200 */
[----:B------:R-:W-:Y:S02]  /*11a30*/  FADD.FTZ R166, R166, R167 ;  /* 0x000000a7a6a67221 */ /* 0x000fe40000010000 */
[----:B------:R-:W-:Y:S01]  /*11a40*/  FADD.FTZ R179, R179, R14 ;  /* 0x0000000eb3b37221 */ /* 0x000fe20000010000 */
[----:B------:R-:W-:Y:S01]  /*11a50*/  MUFU.EX2 R177, R177 ;  /* 0x000000b100b17308 */ /* 0x000fe20000000800 */
[C---:B-1----:R-:W-:Y:S04]  /*11a60*/  HMMA.16816.F32.BF16 R36, R16.reuse, R20, R36 ;  /* 0x000000141024723c */ /* 0x042fe80000041824 */
[----:B------:R-:W-:Y:S02]  /*11a70*/  FADD.FTZ R183, R183, R166 ;  /* 0x000000a6b7b77221 */ /* 0x000fe40000010000 */
[----:B------:R-:W-:Y:S02]  /*11a80*/  FADD.FTZ R180, R180, R179 ;  /* 0x000000b3b4b47221 */ /* 0x000fe40000010000 */
[C---:B------:R-:W-:Y:S01]  /*11a90*/  HMMA.16816.F32.BF16 R40, R16.reuse, R22, R40 ;  /* 0x000000161028723c */ /* 0x040fe20000041828 */
[----:B------:R-:W1:Y:S01]  /*11aa0*/  LDSM.16.MT88.4 R20, [R222+0x4900] ;  /* 0x00490000de14783b */ /* 0x000e620000004200 */
[----:B------:R-:W1:Y:S02]  /*11ab0*/  MUFU.EX2 R188, R188 ;  /* 0x000000bc00bc7308 */ /* 0x000e640000000800 */
[----:B------:R-:W-:Y:S02]  /*11ac0*/  FADD.FTZ R184, R184, R183 ;  /* 0x000000b7b8b87221 */ /* 0x000fe40000010000 */
[----:B------:R-:W-:Y:S02]  /*11ad0*/  FADD.FTZ R181, R181, R180 ;  /* 0x000000b4b5b57221 */ /* 0x000fe40000010000 */
[C---:B---3--:R-:W-:Y:S04]  /*11ae0*/  HMMA.16816.F32.BF16 R44, R16.reuse, R24, R44 ;  /* 0x00000018102c723c */ /* 0x048fe8000004182c */
[----:B------:R-:W-:Y:S01]  /*11af0*/  MUFU.EX2 R174, R174 ;  /* 0x000000ae00ae7308 */ /* 0x000fe20000000800 */
[----:B------:R-:W-:Y:S02]  /*11b00*/  FADD.FTZ R185, R185, R184 ;  /* 0x000000b8b9b97221 */ /* 0x000fe40000010000 */
[----:B------:R-:W-:Y:S01]  /*11b10*/  FADD.FTZ R182, R182, R181 ;  /* 0x000000b5b6b67221 */ /* 0x000fe20000010000 */
[C---:B------:R-:W-:Y:S01]  /*11b20*/  HMMA.16816.F32.BF16 R48, R16.reuse, R26, R48 ;  /* 0x0000001a1030723c */ /* 0x040fe20000041830 */
[----:B------:R-:W3:Y:S03]  /*11b30*/  LDSM.16.MT88.4 R24, [R221+0x4900] ;  /* 0x00490000dd18783b */ /* 0x000ee60000004200 */
[----:B------:R-:W-:Y:S02]  /*11b40*/  FADD.FTZ R186, R186, R185 ;  /* 0x000000b9baba7221 */ /* 0x000fe40000010000 */
[----:B------:R-:W1:Y:S02]  /*11b50*/  MUFU.EX2 R173, R178 ;  /* 0x000000b200ad7308 */ /* 0x000e640000000800 */
[C---:B----4-:R-:W-:Y:S04]  /*11b60*/  HMMA.16816.F32.BF16 R52, R16.reuse, R28, R52 ;  /* 0x0000001c1034723c */ /* 0x050fe80000041834 */
[----:B--2---:R-:W-:Y:S04]  /*11b70*/  FADD.FTZ R3, R187, R186 ;  /* 0x000000babb037221 */ /* 0x004fe80000010000 */
[C---:B------:R-:W-:Y:S01]  /*11b80*/  HMMA.16816.F32.BF16 R56, R16.reuse, R30, R56 ;  /* 0x0000001e1038723c */ /* 0x040fe20000041838 */
[----:B------:R-:W2:Y:S01]  /*11b90*/  LDSM.16.MT88.4 R28, [R220+0x4900] ;  /* 0x00490000dc1c783b */ /* 0x000ea20000004200 */
[----:B------:R-:W-:Y:S02]  /*11ba0*/  MUFU.EX2 R175, R175 ;  /* 0x000000af00af7308 */ /* 0x000fe40000000800 */
[----:B-----5:R-:W-:Y:S04]  /*11bb0*/  FADD.FTZ R3, R246, R3 ;  /* 0x00000003f6037221 */ /* 0x020fe80000010000 */
[C---:B------:R-:W-:Y:S04]  /*11bc0*/  HMMA.16816.F32.BF16 R60, R16.reuse, R32, R60 ;  /* 0x00000020103c723c */ /* 0x040fe8000004183c */
[----:B------:R-:W4:Y:S01]  /*11bd0*/  MUFU.EX2 R172, R172 ;  /* 0x000000ac00ac7308 */ /* 0x000f220000000800 */
[----:B------:R-:W-:Y:S01]  /*11be0*/  FADD.FTZ R2, R190, R3 ;  /* 0x00000003be027221 */ /* 0x000fe20000010000 */
[----:B------:R-:W-:Y:S02]  /*11bf0*/  MOV R3, R0 ;  /* 0x0000000000037202 */ /* 0x000fe40000000f00 */
[C---:B------:R-:W-:Y:S01]  /*11c00*/  HMMA.16816.F32.BF16 R64, R16.reuse, R34, R64 ;  /* 0x000000221040723c */ /* 0x040fe20000041840 */
[----:B------:R-:W5:Y:S03]  /*11c10*/  LDSM.16.MT88.4 R32, [R227+0x6900] ;  /* 0x00690000e320783b */ /* 0x000f660000004200 */
[----:B------:R-:W-:Y:S02]  /*11c20*/  FADD.FTZ R2, R191, R2 ;  /* 0x00000002bf027221 */ /* 0x000fe40000010000 */
[----:B------:R-:W-:Y:S02]  /*11c30*/  MUFU.EX2 R170, R170 ;  /* 0x000000aa00aa7308 */ /* 0x000fe40000000800 */
[C---:B------:R-:W-:Y:S08]  /*11c40*/  HMMA.16816.F32.BF16 R68, R16.reuse, R156, R68 ;  /* 0x0000009c1044723c */ /* 0x040ff00000041844 */
[C---:B------:R-:W-:Y:S01]  /*11c50*/  HMMA.16816.F32.BF16 R72, R16.reuse, R158, R72 ;  /* 0x0000009e1048723c */ /* 0x040fe20000041848 */
[----:B------:R-:W-:Y:S01]  /*11c60*/  LDSM.16.MT88.4 R156, [R221+0x1100] ;  /* 0x00110000dd9c783b */ /* 0x000fe20000004200 */
[----:B------:R-:W2:Y:S06]  /*11c70*/  MUFU.EX2 R171, R171 ;  /* 0x000000ab00ab7308 */ /* 0x000eac0000000800 */
        /* <DEDUP_REMOVED lines=18> */
[C---:B--2---:R-:W-:Y:S08]  /*11da0*/  HMMA.16816.F32.BF16 R124, R16.reuse, R28, R124 ;  /* 0x0000001c107c723c */ /* 0x044ff0000004187c */
[----:B------:R-:W-:Y:S01]  /*11db0*/  HMMA.16816.F32.BF16 R128, R16, R30, R128 ;  /* 0x0000001e1080723c */ /* 0x000fe20000041880 */
[----:B------:R-:W2:Y:S06]  /*11dc0*/  LDSM.16.MT88.4 R28, [R227+0x3100] ;  /* 0x00310000e31c783b */ /* 0x000eac0000004200 */
[----:B------:R-:W-:Y:S01]  /*11dd0*/  F2FP.BF16.PACK_AB R16, R250, R245 ;  /* 0x000000f5fa10723e */ /* 0x000fe200000010ff */
[----:B------:R-:W-:Y:S01]  /*11de0*/  FADD.FTZ R245, R245, R182 ;  /* 0x000000b6f5f57221 */ /* 0x000fe20000010000 */
[----:B------:R-:W-:Y:S03]  /*11df0*/  F2FP.BF16.PACK_AB R18, R252, R189 ;  /* 0x000000bdfc12723e */ /* 0x000fe600000010ff */
[----:B------:R-:W-:Y:S01]  /*11e00*/  F2FP.BF16.PACK_AB R17, R246, R187 ;  /* 0x000000bbf611723e */ /* 0x000fe200000010ff */
[----:B------:R-:W-:Y:S01]  /*11e10*/  FADD.FTZ R250, R250, R245 ;  /* 0x000000f5fafa7221 */ /* 0x000fe20000010000 */
[----:B------:R-:W-:Y:S03]  /*11e20*/  F2FP.BF16.PACK_AB R19, R191, R190 ;  /* 0x000000bebf13723e */ /* 0x000fe600000010ff */
[----:B------:R-:W-:Y:S04]  /*11e30*/  FADD.FTZ R189, R189, R250 ;  /* 0x000000fabdbd7221 */ /* 0x000fe80000010000 */
[C---:B-----5:R-:W-:Y:S03]  /*11e40*/  HMMA.16816.F32.BF16 R4, R16.reuse, R32, R4 ;  /* 0x000000201004723c */ /* 0x060fe60000041804 */
[----:B------:R-:W-:Y:S05]  /*11e50*/  FADD.FTZ R252, R252, R189 ;  /* 0x000000bdfcfc7221 */ /* 0x000fea0000010000 */
[C---:B------:R-:W-:Y:S01]  /*11e60*/  HMMA.16816.F32.BF16 R8, R16.reuse, R34, R8 ;  /* 0x000000221008723c */ /* 0x040fe20000041808 */
[----:B------:R-:W5:Y:S07]  /*11e70*/  LDSM.16.MT88.4 R32, [R222+0x3100] ;  /* 0x00310000de20783b */ /* 0x000f6e0000004200 */
[C---:B-1----:R-:W-:Y:S08]  /*11e80*/  HMMA.16816.F32.BF16 R132, R16.reuse, R20, R132 ;  /* 0x000000141084723c */ /* 0x042ff00000041884 */
[C---:B------:R-:W-:Y:S01]  /*11e90*/  HMMA.16816.F32.BF16 R136, R16.reuse, R22, R136 ;  /* 0x000000161088723c */ /* 0x040fe20000041888 */
[----:B------:R-:W1:Y:S07]  /*11ea0*/  LDSM.16.MT88.4 R20, [R221+0x3100] ;  /* 0x00310000dd14783b */ /* 0x000e6e0000004200 */
[C---:B------:R-:W-:Y:S08]  /*11eb0*/  HMMA.16816.F32.BF16 R140, R16.reuse, R156, R140 ;  /* 0x0000009c108c723c */ /* 0x040ff0000004188c */
[C---:B------:R-:W-:Y:S01]  /*11ec0*/  HMMA.16816.F32.BF16 R144, R16.reuse, R158, R144 ;  /* 0x0000009e1090723c */ /* 0x040fe20000041890 */
[----:B------:R-:W-:Y:S07]  /*11ed0*/  LDSM.16.MT88.4 R156, [R227+0x5100] ;  /* 0x00510000e39c783b */ /* 0x000fee0000004200 */
        /* <DEDUP_REMOVED lines=17> */
[----:B------:R-:W-:Y:S07]  /*11ff0*/  LDSM.16.MT88.4 R156, [R227+0x1900] ;  /* 0x00190000e39c783b */ /* 0x000fee0000004200 */
        /* <DEDUP_REMOVED lines=19> */
[----:B------:R-:W-:Y:S01]  /*12130*/  HMMA.16816.F32.BF16 R128, R16, R22, R128 ;  /* 0x000000161080723c */ /* 0x000fe20000041880 */
[----:B------:R-:W-:Y:S06]  /*12140*/  LDSM.16.MT88.4 R20, [R221+0x3900] ;  /* 0x00390000dd14783b */ /* 0x000fec0000004200 */
[----:B------:R-:W-:Y:S01]  /*12150*/  F2FP.BF16.PACK_AB R16, R188, R177 ;  /* 0x000000b1bc10723e */ /* 0x000fe200000010ff */
[----:B------:R-:W-:Y:S01]  /*12160*/  FADD.FTZ R177, R177, R252 ;  /* 0x000000fcb1b17221 */ /* 0x000fe20000010000 */
[----:B------:R-:W-:Y:S03]  /*12170*/  F2FP.BF16.PACK_AB R18, R173, R174 ;  /* 0x000000aead12723e */ /* 0x000fe600000010ff */
[----:B----4-:R-:W-:Y:S01]  /*12180*/  F2FP.BF16.PACK_AB R17, R172, R175 ;  /* 0x000000afac11723e */ /* 0x010fe200000010ff */
[----:B------:R-:W-:Y:S01]  /*12190*/  FADD.FTZ R175, R175, R2 ;  /* 0x00000002afaf7221 */ /* 0x000fe20000010000 */
[----:B------:R-:W-:Y:S01]  /*121a0*/  F2FP.BF16.PACK_AB R19, R171, R170 ;  /* 0x000000aaab13723e */ /* 0x000fe200000010ff */
[----:B------:R-:W-:Y:S01]  /*121b0*/  FADD.FTZ R177, R188, R177 ;  /* 0x000000b1bcb17221 */ /* 0x000fe20000010000 */
[----:B------:R-:W-:Y:S01]  /*121c0*/  MOV R2, R12 ;  /* 0x0000000c00027202 */ /* 0x000fe20000000f00 */
[----:B------:R-:W-:Y:S02]  /*121d0*/  FADD.FTZ R175, R172, R175 ;  /* 0x000000afacaf7221 */ /* 0x000fe40000010000 */
[----:B------:R-:W-:Y:S02]  /*121e0*/  FADD.FTZ R174, R174, R177 ;  /* 0x000000b1aeae7221 */ /* 0x000fe40000010000 */
[C---:B------:R-:W-:Y:S01]  /*121f0*/  HMMA.16816.F32.BF16 R160, R16.reuse, R156, R4 ;  /* 0x0000009c10a0723c */ /* 0x040fe20000041804 */
[----:B------:R-:W1:Y:S02]  /*12200*/  LDSM.16.MT88.4 R4, [R227+0x3900] ;  /* 0x00390000e304783b */ /* 0x000e640000004200 */
[----:B------:R-:W-:Y:S02]  /*12210*/  FADD.FTZ R170, R170, R175 ;  /* 0x000000afaaaa7221 */ /* 0x000fe40000010000 */
[----:B------:R-:W-:Y:S02]  /*12220*/  FADD.FTZ R244, R173, R174 ;  /* 0x000000aeadf47221 */ /* 0x000fe40000010000 */
[----:B------:R-:W-:Y:S01]  /*12230*/  FADD.FTZ R241, R171, R170 ;  /* 0x000000aaabf17221 */ /* 0x000fe20000010000 */
        /* <DEDUP_REMOVED lines=10> */
[----:B------:R-:W-:Y:S07]  /*122e0*/  LDSM.16.MT88.4 R32, [R227+0x7900] ;  /* 0x00790000e320783b */ /* 0x000fee0000004200 */
        /* <DEDUP_REMOVED lines=8> */
[----:B------:R-:W5:Y:S07]  /*12370*/  LDSM.16.MT88.4 R20, [R220+0x5900] ;  /* 0x00590000dc14783b */ /* 0x000f6e0000004200 */
        /* <DEDUP_REMOVED lines=9> */
[C---:B----4-:R-:W-:Y:S08]  /*12410*/  HMMA.16816.F32.BF16 R84, R16.reuse, R8, R84 ;  /* 0x000000081054723c */ /* 0x050ff00000041854 */
[C---:B------:R-:W-:Y:S08]  /*12420*/  HMMA.16816.F32.BF16 R88, R16.reuse, R10, R88 ;  /* 0x0000000a1058723c */ /* 0x040ff00000041858 */
[C---:B-----5:R-:W-:Y:S08]  /*12430*/  HMMA.16816.F32.BF16 R92, R16.reuse, R20, R92 ;  /* 0x00000014105c723c */ /* 0x060ff0000004185c */
[C---:B------:R-:W-:Y:S08]  /*12440*/  HMMA.16816.F32.BF16 R96, R16.reuse, R22, R96 ;  /* 0x000000161060723c */ /* 0x040ff00000041860 */
[C---:B------:R-:W-:Y:S08]  /*12450*/  HMMA.16816.F32.BF16 R100, R16.reuse, R32, R100 ;  /* 0x000000201064723c */ /* 0x040ff00000041864 */
[C---:B------:R-:W-:Y:S08]  /*12460*/  HMMA.16816.F32.BF16 R104, R16.reuse, R34, R104 ;  /* 0x000000221068723c */ /* 0x040ff00000041868 */
[C---:B---3--:R-:W-:Y:S08]  /*12470*/  HMMA.16816.F32.BF16 R108, R16.reuse, R24, R108 ;  /* 0x00000018106c723c */ /* 0x048ff0000004186c */
[C---:B------:R-:W-:Y:S08]  /*12480*/  HMMA.16816.F32.BF16 R112, R16.reuse, R26, R112 ;  /* 0x0000001a1070723c */ /* 0x040ff00000041870 */
[C---:B--2---:R-:W-:Y:S08]  /*12490*/  HMMA.16816.F32.BF16 R116, R16.reuse, R28, R116 ;  /* 0x0000001c1074723c */ /* 0x044ff00000041874 */
[C---:B------:R-:W-:Y:S08]  /*124a0*/  HMMA.16816.F32.BF16 R120, R16.reuse, R30, R120 ;  /* 0x0000001e1078723c */ /* 0x040ff00000041878 */
[C---:B-1----:R-:W-:Y:S08]  /*124b0*/  HMMA.16816.F32.BF16 R124, R16.reuse, R4, R124 ;  /* 0x00000004107c723c */ /* 0x042ff0000004187c */
[----:B------:R-:W-:Y:S01]  /*124c0*/  HMMA.16816.F32.BF16 R128, R16, R6, R128 ;  /* 0x000000061080723c */ /* 0x000fe20000041880 */
[----:B------:R-:W-:-:S07]  /*124d0*/  @P0 BRA `(.L_x_986) ;  /* 0xffffbd8000000947 */ /* 0x000fce000383ffff */
.L_x_977:
[----:B------:R-:W1:Y:S01]  /*124e0*/  SHFL.BFLY PT, R3, R244, 0x2, 0x1f ;  /* 0x0c401f00f4037f89 */ /* 0x000e6200000e0000 */
[----:B------:R-:W-:-:S02]  /*124f0*/  MOV R4, RZ ;  /* 0x000000ff00047202 */ /* 0x000fc40000000f00 */
[----:B------:R-:W-:Y:S01]  /*12500*/  PLOP3.LUT P1, PT, PT, PT, PT, 0x8, 0x0 ;  /* 0x000000000000781c */ /* 0x000fe20003f2e170 */
[----:B------:R-:W2:Y:S01]  /*12510*/  SHFL.BFLY PT, R2, R241, 0x2, 0x1f ;  /* 0x0c401f00f1027f89 */ /* 0x000ea200000e0000 */
        /* <DEDUP_REMOVED lines=8> */
[----:B------:R-:W-:Y:S02]  /*125a0*/  MOV R7, 0xff800000 ;  /* 0xff80000000077802 */ /* 0x000fe40000000f00 */
[----:B------:R-:W-:-:S09]  /*125b0*/  FSETP.NE.FTZ.AND P0, PT, R2, RZ, PT ;  /* 0x000000ff0200720b */ /* 0x000fd20003f15000 */
[----:B------:R-:W1:Y:S01]  /*125c0*/  @P2 MUFU.RCP R4, R5 ;  /* 0x0000000500042308 */ /* 0x000e620000001000 */
[----:B------:R-:W-:-:S03]  /*125d0*/  @P2 MOV R8, 0x3f317218 ;  /* 0x3f31721800082802 */ /* 0x000fc60000000f00 */
[----:B------:R-:W-:Y:S02]  /*125e0*/  @P0 MOV R6, 0x3f317218 ;  /* 0x3f31721800060802 */ /* 0x000fe40000000f00 */
        /* <DEDUP_REMOVED lines=138> */
.L_x_944:
[----:B------:R-:W-:Y:S05]  /*12e90*/  @P1 BRA `(.L_x_987) ;  /* 0x00001aa000001947 */ /* 0x000fea0003800000 */
[----:B------:R-:W1:Y:S01]  /*12ea0*/  S2R R0, SR_TID.X ;  /* 0x0000000000007919 */ /* 0x000e620000002100 */
[----:B------:R-:W-:Y:S02]  /*12eb0*/  F2FP.BF16.PACK_AB R160, R161, R160 ;  /* 0x000000a0a1a0723e */ /* 0x000fe400000010ff */
[----:B------:R-:W-:Y:S01]  /*12ec0*/  F2FP.BF16.PACK_AB R162, R163, R162 ;  /* 0x000000a2a3a2723e */ /* 0x000fe200000010ff */
[----:B------:R-:W-:Y:S01]  /*12ed0*/  BAR.SYNC.DEFER_BLOCKING 0x1, 0x100 ;  /* 0x0044000000007b1d */ /* 0x000fe20000010000 */
        /* <DEDUP_REMOVED lines=10> */
[----:B-1----:R-:W-:Y:S02]  /*12f80*/  SHF.R.S32.HI R5, RZ, 0x1f, R0 ;  /* 0x0000001fff057819 */ /* 0x002fe40000011400 */
[----:B------:R-:W-:Y:S02]  /*12f90*/  F2FP.BF16.PACK_AB R148, R149, R148 ;  /* 0x000000949594723e */ /* 0x000fe400000010ff */
[----:B------:R-:W-:-:S02]  /*12fa0*/  LEA.HI R2, R5, R0, RZ, 0x2 ;  /* 0x0000000005027211 */ /* 0x000fc400078f10ff */
[----:B------:R-:W-:Y:S02]  /*12fb0*/  F2FP.BF16.PACK_AB R150, R151, R150 ;  /* 0x000000969796723e */ /* 0x000fe400000010ff */
[--C-:B------:R-:W-:Y:S02]  /*12fc0*/  SHF.R.S32.HI R9, RZ, 0x2, R2.reuse ;  /* 0x00000002ff097819 */ /* 0x100fe40000011402 */
[----:B------:R-:W-:Y:S02]  /*12fd0*/  SHF.R.S32.HI R6, RZ, 0x1f, R2 ;  /* 0x0000001fff067819 */ /* 0x000fe40000011402 */
[----:B------:R-:W-:Y:S02]  /*12fe0*/  LOP3.LUT R11, R2, 0xfffffffc, RZ, 0xc0, !PT ;  /* 0xfffffffc020b7812 */ /* 0x000fe400078ec0ff */
[----:B------:R-:W-:Y:S02]  /*12ff0*/  LEA.HI R6, R6, R9, RZ, 0x3 ;  /* 0x0000000906067211 */ /* 0x000fe400078f18ff */
[----:B------:R-:W-:Y:S01]  /*13000*/  F2FP.BF16.PACK_AB R152, R153, R152 ;  /* 0x000000989998723e */ /* 0x000fe200000010ff */
[----:B------:R-:W-:Y:S01]  /*13010*/  IMAD.IADD R11, R0, 0x1, -R11 ;  /* 0x00000001000b7824 */ /* 0x000fe200078e0a0b */
[----:B------:R-:W-:-:S02]  /*13020*/  LOP3.LUT R6, R6, 0xfffffff8, RZ, 0xc0, !PT ;  /* 0xfffffff806067812 */ /* 0x000fc400078ec0ff */
[----:B------:R-:W-:Y:S02]  /*13030*/  F2FP.BF16.PACK_AB R154, R155, R154 ;  /* 0x0000009a9b9a723e */ /* 0x000fe400000010ff */
[----:B------:R-:W-:Y:S01]  /*13040*/  F2FP.BF16.PACK_AB R36, R37, R36 ;  /* 0x000000242524723e */ /* 0x000fe200000010ff */
[----:B------:R-:W-:Y:S01]  /*13050*/  IMAD.IADD R9, R9, 0x1, -R6 ;  /* 0x0000000109097824 */ /* 0x000fe200078e0a06 */
[----:B------:R-:W-:Y:S02]  /*13060*/  LEA.HI R6, R5, R0, RZ, 0x5 ;  /* 0x0000000005067211 */ /* 0x000fe400078f28ff */
[----:B------:R-:W-:Y:S01]  /*13070*/  F2FP.BF16.PACK_AB R38, R39, R38 ;  /* 0x000000262726723e */ /* 0x000fe200000010ff */
[C---:B------:R-:W-:Y:S01]  /*13080*/  IMAD.SHL.U32 R8, R9.reuse, 0x40, RZ ;  /* 0x0000004009087824 */ /* 0x040fe200078e00ff */
[----:B------:R-:W-:Y:S02]  /*13090*/  SHF.R.S32.HI R2, RZ, 0x5, R6 ;  /* 0x00000005ff027819 */ /* 0x000fe40000011406 */
[----:B------:R-:W-:-:S02]  /*130a0*/  LOP3.LUT R12, R9, 0x1, RZ, 0xc0, !PT ;  /* 0x00000001090c7812 */ /* 0x000fc400078ec0ff */
        /* <DEDUP_REMOVED lines=9> */
[----:B------:R-:W-:Y:S01]  /*13140*/  F2FP.BF16.PACK_AB R44, R45, R44 ;  /* 0x0000002c2d2c723e */ /* 0x000fe200000010ff */
[----:B------:R-:W-:Y:S01]  /*13150*/  IMAD.SHL.U32 R13, R10, 0x2, RZ ;  /* 0x000000020a0d7824 */ /* 0x000fe200078e00ff */
[----:B------:R-:W-:Y:S02]  /*13160*/  F2FP.BF16.PACK_AB R46, R47, R46 ;  /* 0x0000002e2f2e723e */ /* 0x000fe400000010ff */
[----:B------:R-:W-:Y:S02]  /*13170*/  F2FP.BF16.PACK_AB R48, R49, R48 ;  /* 0x000000303130723e */ /* 0x000fe400000010ff */
[C---:B------:R-:W-:Y:S01]  /*13180*/  IADD3 R8, R13.reuse, 0x80, RZ ;  /* 0x000000800d087810 */ /* 0x040fe20007ffe0ff */
[----:B------:R-:W-:Y:S01]  /*13190*/  STS [R13+0x80], R160 ;  /* 0x000080a00d007388 */ /* 0x000fe20000000800 */
[----:B------:R-:W-:Y:S02]  /*131a0*/  IADD3 R15, R13, 0x70, RZ ;  /* 0x000000700d0f7810 */ /* 0x000fe40007ffe0ff */
[----:B------:R-:W-:Y:S01]  /*131b0*/  @P0 IADD3 R15, R8, 0x10, RZ ;  /* 0x00000010080f0810 */ /* 0x000fe20007ffe0ff */
[----:B------:R-:W-:Y:S01]  /*131c0*/  STS [R13+0x480], R162 ;  /* 0x000480a20d007388 */ /* 0x000fe20000000800 */
[----:B------:R-:W-:Y:S01]  /*131d0*/  SEL R8, R9, 0xffffffe0, !P1 ;  /* 0xffffffe009087807 */ /* 0x000fe20004800000 */
[----:B------:R-:W-:Y:S01]  /*131e0*/  IMAD.MOV.U32 R9, RZ, RZ, 0x40 ;  /* 0x00000040ff097424 */ /* 0x000fe200078e00ff */
[----:B------:R-:W-:Y:S01]  /*131f0*/  F2FP.BF16.PACK_AB R50, R51, R50 ;  /* 0x000000323332723e */ /* 0x000fe200000010ff */
[----:B------:R-:W-:Y:S01]  /*13200*/  STS [R15], R156 ;  /* 0x0000009c0f007388 */ /* 0x000fe20000000800 */
[----:B------:R-:W-:Y:S01]  /*13210*/  F2FP.BF16.PACK_AB R52, R53, R52 ;  /* 0x000000343534723e */ /* 0x000fe200000010ff */
[----:B------:R-:W-:Y:S01]  /*13220*/  IMAD.IADD R17, R13, 0x1, R8 ;  /* 0x000000010d117824 */ /* 0x000fe200078e0208 */
[----:B------:R-:W-:Y:S01]  /*13230*/  SEL R10, R9, 0xffffffc0, !P2 ;  /* 0xffffffc0090a7807 */ /* 0x000fe20005000000 */
[----:B------:R-:W-:Y:S01]  /*13240*/  IMAD.IADD R9, R8, 0x1, R15 ;  /* 0x0000000108097824 */ /* 0x000fe200078e020f */
[----:B------:R-:W-:Y:S01]  /*13250*/  STS [R15+0x400], R158 ;  /* 0x0004009e0f007388 */ /* 0x000fe20000000800 */
[----:B------:R-:W-:-:S02]  /*13260*/  F2FP.BF16.PACK_AB R54, R55, R54 ;  /* 0x000000363736723e */ /* 0x000fc400000010ff */
[--C-:B------:R-:W-:Y:S01]  /*13270*/  IMAD.IADD R19, R13, 0x1, R10.reuse ;  /* 0x000000010d137824 */ /* 0x100fe200078e020a */
[----:B------:R-:W-:Y:S01]  /*13280*/  STS [R17+0x80], R132 ;  /* 0x0000808411007388 */ /* 0x000fe20000000800 */
[C---:B------:R-:W-:Y:S01]  /*13290*/  IMAD.IADD R21, R10.reuse, 0x1, R15 ;  /* 0x000000010a157824 */ /* 0x040fe200078e020f */
[----:B------:R-:W-:Y:S01]  /*132a0*/  F2FP.BF16.PACK_AB R56, R57, R56 ;  /* 0x000000383938723e */ /* 0x000fe200000010ff */
[----:B------:R-:W-:Y:S01]  /*132b0*/  IMAD.IADD R23, R10, 0x1, R17 ;  /* 0x000000010a177824 */ /* 0x000fe200078e0211 */
[----:B------:R-:W-:Y:S01]  /*132c0*/  STS [R17+0x480], R134 ;  /* 0x0004808611007388 */ /* 0x000fe20000000800 */
[----:B------:R-:W-:Y:S01]  /*132d0*/  IMAD.IADD R25, R9, 0x1, R10 ;  /* 0x0000000109197824 */ /* 0x000fe200078e020a */
[----:B------:R-:W-:Y:S02]  /*132e0*/  F2FP.BF16.PACK_AB R58, R59, R58 ;  /* 0x0000003a3b3a723e */ /* 0x000fe400000010ff */
        /* <DEDUP_REMOVED lines=87> */
[----:B------:R-:W-:Y:S04]  /*13860*/  STS [R17+0xc480], R110 ;  /* 0x00c4806e11007388 */ /* 0x000fe80000000800 */
[----:B------:R-:W-:Y:S04]  /*13870*/  STS [R9+0xc000], R112 ;  /* 0x00c0007009007388 */ /* 0x000fe80000000800 */
[----:B------:R3:W-:Y:S01]  /*13880*/  STS [R9+0xc400], R114 ;  /* 0x00c4007209007388 */ /* 0x0007e20000000800 */
[----:B-1----:R-:W-:-:S03]  /*13890*/  IMAD.MOV.U32 R13, RZ, RZ, 0x4 ;  /* 0x00000004ff0d7424 */ /* 0x002fc600078e00ff */
[----:B------:R-:W-:Y:S04]  /*138a0*/  STS [R19+0xc080], R116 ;  /* 0x00c0807413007388 */ /* 0x000fe80000000800 */
[----:B------:R-:W-:Y:S01]  /*138b0*/  STS [R19+0xc480], R118 ;  /* 0x00c4807613007388 */ /* 0x000fe20000000800 */
[----:B--2---:R-:W-:-:S03]  /*138c0*/  IMAD.WIDE R14, R232, R13, c[0x0][0x500] ;  /* 0x00014000e80e7625 */ /* 0x004fc600078e020d */
[----:B------:R-:W-:Y:S04]  /*138d0*/  STS [R21+0xc000], R120 ;  /* 0x00c0007815007388 */ /* 0x000fe80000000800 */
[----:B------:R1:W-:Y:S04]  /*138e0*/  STS [R21+0xc400], R122 ;  /* 0x00c4007a15007388 */ /* 0x0003e80000000800 */
[----:B------:R2:W-:Y:S04]  /*138f0*/  STS [R23+0xc080], R124 ;  /* 0x00c0807c17007388 */ /* 0x0005e80000000800 */
[----:B------:R2:W-:Y:S04]  /*13900*/  STS [R23+0xc480], R126 ;  /* 0x00c4807e17007388 */ /* 0x0005e80000000800 */
[----:B------:R2:W-:Y:S04]  /*13910*/  STS [R25+0xc000], R128 ;  /* 0x00c0008019007388 */ /* 0x0005e80000000800 */
[----:B------:R2:W-:Y:S04]  /*13920*/  STS [R25+0xc400], R3 ;  /* 0x00c4000319007388 */ /* 0x0005e80000000800 */
[----:B------:R-:W-:Y:S01]  /*13930*/  BAR.SYNC.DEFER_BLOCKING 0x1, 0x100 ;  /* 0x0044000000007b1d */ /* 0x000fe20000010000 */
[----:B------:R-:W-:-:S02]  /*13940*/  IMAD.MOV.U32 R8, RZ, RZ, c[0x0][0x388] ;  /* 0x0000e200ff087624 */ /* 0x000fc400078e00ff */
[----:B------:R-:W-:-:S03]  /*13950*/  @P1 IMAD.WIDE R12, R232, R13, c[0x0][0x508] ;  /* 0x00014200e80c1625 */ /* 0x000fc600078e020d */
[----:B---3--:R-:W3:Y:S04]  /*13960*/  @P0 LDG.E R9, [R14.64] ;  /* 0x000000120e090981 */ /* 0x008ee8000c1e1900 */
        /* <DEDUP_REMOVED lines=9> */
.L_x_988:
[----:B--2---:R-:W-:Y:S01]  /*13a00*/  LOP3.LUT R3, R6, 0xffffffe0, RZ, 0xc0, !PT ;  /* 0xffffffe006037812 */ /* 0x004fe200078ec0ff */
[----:B------:R-:W1:Y:S01]  /*13a10*/  S2R R75, SR_CTAID.X ;  /* 0x00000000004b7919 */ /* 0x000e620000002500 */
[----:B------:R-:W-:Y:S01]  /*13a20*/  SHF.R.S32.HI R9, RZ, 0x1f, R2 ;  /* 0x0000001fff097819 */ /* 0x000fe20000011402 */
[----:B------:R-:W-:Y:S01]  /*13a30*/  IMAD.MOV.U32 R13, RZ, RZ, c[0x0][0x4e8] ;  /* 0x00013a00ff0d7624 */ /* 0x000fe200078e00ff */
[----:B------:R-:W-:Y:S01]  /*13a40*/  LEA.HI R10, R11, R11, RZ, 0x1 ;  /* 0x0000000b0b0a7211 */ /* 0x000fe200078f08ff */
[----:B------:R-:W-:Y:S01]  /*13a50*/  IMAD.IADD R6, R0, 0x1, -R3 ;  /* 0x0000000100067824 */ /* 0x000fe200078e0a03 */
[----:B------:R-:W2:Y:S01]  /*13a60*/  S2R R12, SR_CTAID.Y ;  /* 0x00000000000c7919 */ /* 0x000ea20000002600 */
[----:B------:R-:W-:Y:S01]  /*13a70*/  LEA.HI R9, R9, R2, RZ, 0x3 ;  /* 0x0000000209097211 */ /* 0x000fe200078f18ff */
[----:B------:R-:W-:Y:S01]  /*13a80*/  IMAD.WIDE.U32 R18, R20, c[0x0][0x3a0], RZ ;  /* 0x0000e80014127a25 */ /* 0x000fe200078e00ff */
[----:B------:R-:W-:Y:S01]  /*13a90*/  LOP3.LUT R10, R10, 0x1ffffffe, RZ, 0xc0, !PT ;  /* 0x1ffffffe0a0a7812 */ /* 0x000fe200078ec0ff */
[----:B------:R-:W-:Y:S01]  /*13aa0*/  BSSY B0, `(.L_x_989) ;  /* 0x000008c000007945 */ /* 0x000fe20003800000 */
[----:B------:R-:W-:Y:S01]  /*13ab0*/  SHF.R.S32.HI R3, RZ, 0x1f, R6 ;  /* 0x0000001fff037819 */ /* 0x000fe20000011406 */
[----:B------:R-:W-:Y:S01]  /*13ac0*/  IMAD.MOV.U32 R23, RZ, RZ, R21 ;  /* 0x000000ffff177224 */ /* 0x000fe200078e0015 */
[----:B------:R-:W-:Y:S01]  /*13ad0*/  LOP3.LUT R9, R9, 0xffffff8, RZ, 0xc0, !PT ;  /* 0x0ffffff809097812 */ /* 0x000fe200078ec0ff */
[----:B------:R-:W-:Y:S01]  /*13ae0*/  IMAD.IADD R11, R11, 0x1, -R10 ;  /* 0x000000010b0b7824 */ /* 0x000fe200078e0a0a */
[----:B------:R-:W-:-:S02]  /*13af0*/  LEA.HI R3, R3, R6, RZ, 0x2 ;  /* 0x0000000603037211 */ /* 0x000fc400078f10ff */
[----:B------:R-:W-:Y:S02]  /*13b00*/  IADD3 R2, -R9, R2, RZ ;  /* 0x0000000209027210 */ /* 0x000fe40007ffe1ff */
[-C--:B------:R-:W-:Y:S02]  /*13b10*/  LEA.HI R16, R5, R0.reuse, RZ, 0x3 ;  /* 0x0000000005107211 */ /* 0x080fe400078f18ff */
[----:B------:R-:W-:Y:S02]  /*13b20*/  SHF.R.S32.HI R3, RZ, 0x2, R3 ;  /* 0x00000002ff037819 */ /* 0x000fe40000011403 */
[----:B------:R-:W-:Y:S02]  /*13b30*/  ISETP.NE.AND P1, PT, R13, 0x1, PT ;  /* 0x000000010d00780c */ /* 0x000fe40003f25270 */
[----:B------:R-:W-:Y:S01]  /*13b40*/  LOP3.LUT R9, R16, 0xfffffff8, RZ, 0xc0, !PT ;  /* 0xfffffff810097812 */ /* 0x000fe200078ec0ff */
[----:B------:R-:W-:Y:S01]  /*13b50*/  IMAD R2, R2, 0x10, R3 ;  /* 0x0000001002027824 */ /* 0x000fe200078e0203 */
[-C--:B------:R-:W-:Y:S01]  /*13b60*/  LEA.HI R5, R5, R0.reuse, RZ, 0x6 ;  /* 0x0000000005057211 */ /* 0x080fe200078f30ff */
[----:B------:R-:W-:Y:S01]  /*13b70*/  IMAD R3, R21, c[0x0][0x3a0], RZ ;  /* 0x0000e80015037a24 */ /* 0x000fe200078e02ff */
[----:B------:R-:W-:Y:S01]  /*13b80*/  IADD3 R9, -R9, R0, RZ ;  /* 0x0000000009097210 */ /* 0x000fe20007ffe1ff */
[----:B------:R-:W-:Y:S01]  /*13b90*/  IMAD R0, R11, 0x8, R2 ;  /* 0x000000080b007824 */ /* 0x000fe200078e0202 */
[----:B--2---:R-:W-:Y:S01]  /*13ba0*/  SHF.R.S32.HI R15, RZ, 0x1f, R12 ;  /* 0x0000001fff0f7819 */ /* 0x004fe2000001140c */
[----:B------:R-:W-:Y:S01]  /*13bb0*/  IMAD R3, R20, c[0x0][0x3a4], R3 ;  /* 0x0000e90014037a24 */ /* 0x000fe200078e0203 */
[----:B------:R-:W-:Y:S01]  /*13bc0*/  MOV R22, R20 ;  /* 0x0000001400167202 */ /* 0x000fe20000000f00 */
[----:B-1----:R-:W-:Y:S01]  /*13bd0*/  IMAD R0, R75, 0x80, R0 ;  /* 0x000000804b007824 */ /* 0x002fe200078e0200 */
[----:B------:R-:W-:Y:S01]  /*13be0*/  SHF.R.S32.HI R16, RZ, 0x3, R16 ;  /* 0x00000003ff107819 */ /* 0x000fe20000011410 */
[----:B------:R-:W-:Y:S01]  /*13bf0*/  IMAD.IADD R19, R19, 0x1, R3 ;  /* 0x0000000113137824 */ /* 0x000fe200078e0203 */
[----:B------:R-:W-:Y:S01]  /*13c00*/  LOP3.LUT P2, RZ, R6, 0x3, RZ, 0xc0, !PT ;  /* 0x0000000306ff7812 */ /* 0x000fe2000784c0ff */
[----:B------:R-:W-:Y:S01]  /*13c10*/  @P1 IMAD.HI.U32 R3, R0, c[0x0][0x4ec], RZ ;  /* 0x00013b0000031a27 */ /* 0x000fe200078e00ff */
[----:B------:R-:W-:-:S02]  /*13c20*/  MOV R20, R0 ;  /* 0x0000000000147202 */ /* 0x000fc40000000f00 */
[----:B------:R-:W-:Y:S01]  /*13c30*/  LEA R10, R9, R16, 0x5 ;  /* 0x00000010090a7211 */ /* 0x000fe200078e28ff */
[----:B------:R-:W-:Y:S01]  /*13c40*/  IMAD R11, R15, c[0x0][0x490], RZ ;  /* 0x000124000f0b7a24 */ /* 0x000fe200078e02ff */
[----:B------:R-:W-:Y:S01]  /*13c50*/  @P1 SHF.R.U32.HI R20, RZ, c[0x0][0x4f0], R3 ;  /* 0x00013c00ff141a19 */ /* 0x000fe20000011603 */
[----:B------:R-:W-:Y:S01]  /*13c60*/  IMAD.WIDE.U32 R22, R12, c[0x0][0x490], R22 ;  /* 0x000124000c167a25 */ /* 0x000fe200078e0016 */
[----:B------:R-:W-:Y:S02]  /*13c70*/  SHF.R.S32.HI R3, RZ, 0x1f, R232 ;  /* 0x0000001fff037819 */ /* 0x000fe400000114e8 */
[----:B------:R-:W-:Y:S01]  /*13c80*/  SEL R232, R232, RZ, !P0 ;  /* 0x000000ffe8e87207 */ /* 0x000fe20004000000 */
[----:B------:R-:W-:Y:S01]  /*13c90*/  IMAD R11, R12, c[0x0][0x494], R11 ;  /* 0x000125000c0b7a24 */ /* 0x000fe200078e020b */
[----:B------:R-:W-:Y:S01]  /*13ca0*/  SEL R3, R3, RZ, !P0 ;  /* 0x000000ff03037207 */ /* 0x000fe20004000000 */
[----:B------:R-:W-:Y:S02]  /*13cb0*/  IMAD R15, R15, c[0x0][0x3e8], RZ ;  /* 0x0000fa000f0f7a24 */ /* 0x000fe400078e02ff */
[----:B------:R-:W-:-:S02]  /*13cc0*/  IMAD.IADD R23, R23, 0x1, R11 ;  /* 0x0000000117177824 */ /* 0x000fc400078e020b */
[----:B------:R-:W-:Y:S02]  /*13cd0*/  IMAD.MOV R11, RZ, RZ, -R20 ;  /* 0x000000ffff0b7224 */ /* 0x000fe400078e0a14 */
[C---:B------:R-:W-:Y:S02]  /*13ce0*/  IMAD R15, R12.reuse, c[0x0][0x3ec], R15 ;  /* 0x0000fb000c0f7a24 */ /* 0x040fe400078e020f */
[----:B------:R-:W-:-:S04]  /*13cf0*/  IMAD.WIDE.U32 R12, R12, c[0x0][0x3e8], R18 ;  /* 0x0000fa000c0c7a25 */ /* 0x000fc800078e0012 */
[----:B------:R-:W-:Y:S01]  /*13d00*/  IMAD R11, R11, c[0x0][0x4e8], R0 ;  /* 0x00013a000b0b7a24 */ /* 0x000fe200078e0200 */
[----:B------:R-:W-:Y:S01]  /*13d10*/  IADD3 R13, R13, R15, RZ ;  /* 0x0000000f0d0d7210 */ /* 0x000fe20007ffe0ff */
[----:B------:R-:W-:Y:S01]  /*13d20*/  IMAD R17, R3, c[0x0][0x498], RZ ;  /* 0x0001260003117a24 */ /* 0x000fe200078e02ff */
[----:B------:R-:W-:Y:S01]  /*13d30*/  SHF.R.S32.HI R15, RZ, 0x1f, R20 ;  /* 0x0000001fff0f7819 */ /* 0x000fe20000011414 */
[----:B------:R-:W-:-:S04]  /*13d40*/  IMAD.WIDE.U32 R22, R232, c[0x0][0x498], R22 ;  /* 0x00012600e8167a25 */ /* 0x000fc800078e0016 */
[----:B------:R-:W-:Y:S01]  /*13d50*/  IMAD R14, R232, c[0x0][0x49c], R17 ;  /* 0x00012700e80e7a24 */ /* 0x000fe200078e0211 */
[----:B------:R-:W-:Y:S01]  /*13d60*/  IADD3 R20, P0, R20, R22, RZ ;  /* 0x0000001614147210 */ /* 0x000fe20007f1e0ff */
[----:B------:R-:W-:Y:S01]  /*13d70*/  IMAD.SHL.U32 R0, R16, 0x40, RZ ;  /* 0x0000004010007824 */ /* 0x000fe200078e00ff */
[----:B------:R-:W-:Y:S01]  /*13d80*/  SHF.R.S32.HI R17, RZ, 0x1f, R11 ;  /* 0x0000001fff117819 */ /* 0x000fe2000001140b */
[----:B------:R-:W-:Y:S01]  /*13d90*/  IMAD R10, R75, 0x80, R10 ;  /* 0x000000804b0a7824 */ /* 0x000fe200078e020a */
[----:B------:R-:W-:Y:S01]  /*13da0*/  IADD3.X R21, R15, R23, R14, P0, !PT ;  /* 0x000000170f157210 */ /* 0x000fe200007fe40e */
[----:B------:R-:W-:Y:S01]  /*13db0*/  IMAD.WIDE.U32 R12, R232, c[0x0][0x3f0], R12 ;  /* 0x0000fc00e80c7a25 */ /* 0x000fe200078e000c */
[----:B------:R-:W-:-:S03]  /*13dc0*/  LOP3.LUT R15, R0, 0x1c0, RZ, 0xc0, !PT ;  /* 0x000001c0000f7812 */ /* 0x000fc600078ec0ff */
[----:B------:R-:W-:Y:S02]  /*13dd0*/  IMAD R14, R17, c[0x0][0x488], RZ ;  /* 0x00012200110e7a24 */ /* 0x000fe400078e02ff */
[----:B------:R-:W-:-:S04]  /*13de0*/  @P1 IMAD.HI.U32 R18, R10, c[0x0][0x4ec], RZ ;  /* 0x00013b000a121a27 */ /* 0x000fc800078e00ff */
[----:B------:R-:W-:Y:S02]  /*13df0*/  IMAD.SHL.U32 R0, R9, 0x8, RZ ;  /* 0x0000000809007824 */ /* 0x000fe400078e00ff */
[----:B------:R-:W-:-:S04]  /*13e00*/  IMAD.WIDE.U32 R20, R11, c[0x0][0x488], R20 ;  /* 0x000122000b147a25 */ /* 0x000fc800078e0014 */
[----:B------:R-:W-:Y:S01]  /*13e10*/  IMAD R14, R11, c[0x0][0x48c], R14 ;  /* 0x000123000b0e7a24 */ /* 0x000fe200078e020e */
[----:B------:R-:W-:Y:S01]  /*13e20*/  LEA R11, P0, R20, c[0x0][0x450], 0x2 ;  /* 0x00011400140b7a11 */ /* 0x000fe200078010ff */
[----:B------:R-:W-:Y:S01]  /*13e30*/  IMAD.MOV.U32 R6, RZ, RZ, R10 ;  /* 0x000000ffff067224 */ /* 0x000fe200078e000a */
[----:B------:R-:W-:Y:S01]  /*13e40*/  @P1 SHF.R.U32.HI R6, RZ, c[0x0][0x4f0], R18 ;  /* 0x00013c00ff061a19 */ /* 0x000fe20000011612 */
[----:B------:R-:W-:Y:S01]  /*13e50*/  IMAD R9, R3, c[0x0][0x3f0], RZ ;  /* 0x0000fc0003097a24 */ /* 0x000fe200078e02ff */
[----:B------:R-:W-:Y:S01]  /*13e60*/  SHF.R.U32.HI R3, RZ, 0x3, R15 ;  /* 0x00000003ff037819 */ /* 0x000fe2000001160f */
[----:B------:R-:W-:Y:S01]  /*13e70*/  SHFL.IDX PT, R32, R11, 0x1, 0x1c1f ;  /* 0x003c1f000b207f89 */ /* 0x000fe200000e0000 */
[----:B------:R-:W-:Y:S01]  /*13e80*/  LOP3.LUT R18, R15, 0x38, R0, 0xf8, !PT ;  /* 0x000000380f127812 */ /* 0x000fe200078ef800 */
[----:B------:R-:W-:Y:S01]  /*13e90*/  IMAD R9, R232, c[0x0][0x3f4], R9 ;  /* 0x0000fd00e8097a24 */ /* 0x000fe200078e0209 */
[----:B------:R-:W-:Y:S01]  /*13ea0*/  IADD3 R15, R21, R14, RZ ;  /* 0x0000000e150f7210 */ /* 0x000fe20007ffe0ff */
[----:B------:R-:W-:Y:S01]  /*13eb0*/  IMAD.MOV R17, RZ, RZ, -R6 ;  /* 0x000000ffff117224 */ /* 0x000fe200078e0a06 */
[----:B------:R-:W-:Y:S01]  /*13ec0*/  SHFL.IDX PT, R14, R11, RZ, 0x1c1f ;  /* 0x001c1fff0b0e7589 */ /* 0x000fe200000e0000 */
[----:B------:R-:W-:Y:S01]  /*13ed0*/  IMAD.IADD R13, R13, 0x1, R9 ;  /* 0x000000010d0d7824 */ /* 0x000fe200078e0209 */
[----:B------:R-:W-:Y:S01]  /*13ee0*/  LEA.HI.X R20, R20, c[0x0][0x454], R15, 0x2, P0 ;  /* 0x0001150014147a11 */ /* 0x000fe200000f140f */
[----:B------:R-:W-:Y:S01]  /*13ef0*/  IMAD R17, R17, c[0x0][0x4e8], R10 ;  /* 0x00013a0011117a24 */ /* 0x000fe200078e020a */
[----:B------:R-:W-:Y:S01]  /*13f00*/  LOP3.LUT R3, R18, R3, RZ, 0x3c, !PT ;  /* 0x0000000312037212 */ /* 0x000fe200078e3cff */
[----:B------:R-:W-:Y:S01]  /*13f10*/  IMAD.WIDE.U32 R12, R6, c[0x0][0x3e0], R12 ;  /* 0x0000f800060c7a25 */ /* 0x000fe200078e000c */
[----:B------:R-:W-:Y:S01]  /*13f20*/  LEA R9, R75, R2, 0x7 ;  /* 0x000000024b097211 */ /* 0x000fe200078e38ff */
[----:B------:R-:W1:Y:S01]  /*13f30*/  SHFL.IDX PT, R15, R20, RZ, 0x1c1f ;  /* 0x001c1fff140f7589 */ /* 0x000e6200000e0000 */
[----:B------:R-:W-:Y:S01]  /*13f40*/  SHF.R.S32.HI R18, RZ, 0x1f, R6 ;  /* 0x0000001fff127819 */ /* 0x000fe20000011406 */
[----:B-----5:R-:W-:Y:S01]  /*13f50*/  IMAD R2, R8, c[0x0][0x4e8], RZ ;  /* 0x00013a0008027a24 */ /* 0x020fe200078e02ff */
[----:B------:R-:W-:Y:S01]  /*13f60*/  IADD3 R21, R9, 0x8, RZ ;  /* 0x0000000809157810 */ /* 0x000fe20007ffe0ff */
[----:B------:R-:W2:Y:S01]  /*13f70*/  SHFL.IDX PT, R33, R20, 0x1, 0x1c1f ;  /* 0x003c1f0014217f89 */ /* 0x000ea200000e0000 */
[----:B------:R-:W-:Y:S01]  /*13f80*/  IMAD.SHL.U32 R8, R5, 0x8, RZ ;  /* 0x0000000805087824 */ /* 0x000fe200078e00ff */
[----:B------:R-:W-:Y:S01]  /*13f90*/  LEA R75, R75, R16, 0x7 ;  /* 0x000000104b4b7211 */ /* 0x000fe200078e38ff */
[----:B------:R-:W-:Y:S01]  /*13fa0*/  IMAD R19, R18, c[0x0][0x3e0], RZ ;  /* 0x0000f80012137a24 */ /* 0x000fe200078e02ff */
[----:B------:R-:W-:-:S02]  /*13fb0*/  ISETP.GE.OR P0, PT, R9, R2, P2 ;  /* 0x000000020900720c */ /* 0x000fc40001706670 */
[----:B------:R-:W-:Y:S01]  /*13fc0*/  ISETP.GE.OR P2, PT, R21, R2, P2 ;  /* 0x000000021500720c */ /* 0x000fe20001746670 */
[----:B------:R-:W-:Y:S01]  /*13fd0*/  IMAD R19, R6, c[0x0][0x3e4], R19 ;  /* 0x0000f90006137a24 */ /* 0x000fe200078e0213 */
[----:B------:R-:W-:Y:S02]  /*13fe0*/  SHF.R.S32.HI R6, RZ, 0x1f, R17 ;  /* 0x0000001fff067819 */ /* 0x000fe40000011411 */
[----:B------:R-:W-:Y:S01]  /*13ff0*/  LOP3.LUT R8, R3, 0x7ffffe00, R8, 0xf8, !PT ;  /* 0x7ffffe0003087812 */ /* 0x000fe200078ef808 */
[----:B------:R-:W-:Y:S02]  /*14000*/  IMAD.IADD R13, R13, 0x1, R19 ;  /* 0x000000010d0d7824 */ /* 0x000fe400078e0213 */
[----:B------:R-:W-:Y:S01]  /*14010*/  IMAD R6, R6, c[0x0][0x3d8], RZ ;  /* 0x0000f60006067a24 */ /* 0x000fe200078e02ff */
[----:B------:R-:W-:Y:S01]  /*14020*/  SHF.L.U32 R76, R8, 0x1, RZ ;  /* 0x00000001084c7819 */ /* 0x000fe200000006ff */
[----:B------:R-:W-:-:S04]  /*14030*/  IMAD.WIDE.U32 R18, R17, c[0x0][0x3d8], R12 ;  /* 0x0000f60011127a25 */ /* 0x000fc800078e000c */
[----:B------:R-:W-:Y:S01]  /*14040*/  IMAD R3, R17, c[0x0][0x3dc], R6 ;  /* 0x0000f70011037a24 */ /* 0x000fe200078e0206 */
[----:B-1----:R1:W-:Y:S01]  /*14050*/  @!P0 ST.E [R14.64], R4 ;  /* 0x000000040e008985 */ /* 0x0023e2000c101912 */
[C---:B------:R-:W-:Y:S02]  /*14060*/  LEA R74, P0, R18.reuse, c[0x0][0x380], 0x1 ;  /* 0x0000e000124a7a11 */ /* 0x040fe400078008ff */
[----:B------:R-:W-:Y:S01]  /*14070*/  IMAD.IADD R3, R19, 0x1, R3 ;  /* 0x0000000113037824 */ /* 0x000fe200078e0203 */
[----:B--2---:R1:W-:Y:S04]  /*14080*/  @!P2 ST.E [R32.64], R7 ;  /* 0x000000072000a985 */ /* 0x0043e8000c101912 */
[----:B------:R1:W2:Y:S01]  /*14090*/  LDS.128 R60, [R76+0x1080] ;  /* 0x001080004c3c7984 */ /* 0x0002a20000000c00 */
[----:B------:R-:W-:-:S02]  /*140a0*/  LEA.HI.X R73, R18, c[0x0][0x384], R3, 0x1, P0 ;  /* 0x0000e10012497a11 */ /* 0x000fc400000f0c03 */
        /* <DEDUP_REMOVED lines=43> */
.L_x_990:
[----:B--234-:R-:W-:Y:S05]  /*14360*/  BSYNC B0 ;  /* 0x0000000000007941 */ /* 0x01cfea0003800000 */
.L_x_989:
        /* <DEDUP_REMOVED lines=30> */
.L_x_992:
[----:B------:R-:W-:Y:S05]  /*14550*/  BSYNC B0 ;  /* 0x0000000000007941 */ /* 0x000fea0003800000 */
.L_x_991:
        /* <DEDUP_REMOVED lines=30> */
.L_x_994:
[----:B------:R-:W-:Y:S05]  /*14740*/  BSYNC B0 ;  /* 0x0000000000007941 */ /* 0x000fea0003800000 */
.L_x_993:
        /* <DEDUP_REMOVED lines=31> */
.L_x_987:
        /* <DEDUP_REMOVED lines=18> */
.L_x_995:
        /* <DEDUP_REMOVED lines=15> */
[----:B------:R-:W-:Y:S01]  /*14b50*/  MOV R12, R10 ;  /* 0x0000000a000c7202 */ /* 0x000fe20000000f00 */
[----:B------:R-:W-:Y:S01]  /*14b60*/  IMAD.MOV.U32 R5, RZ, RZ, R7 ;  /* 0x000000ffff057224 */ /* 0x000fe200078e0007 */
[----:B------:R-:W-:-:S13]  /*14b70*/  ISETP.NE.AND P0, PT, R0, 0x1, PT ;  /* 0x000000010000780c */ /* 0x000fda0003f05270 */
[----:B------:R-:W-:-:S05]  /*14b80*/  @P0 IMAD.HI.U32 R2, R7, c[0x0][0x4ec], RZ ;  /* 0x00013b0007020a27 */ /* 0x000fca00078e00ff */
[----:B------:R-:W-:Y:S01]  /*14b90*/  @P0 SHF.R.U32.HI R5, RZ, c[0x0][0x4f0], R2 ;  /* 0x00013c00ff050a19 */ /* 0x000fe20000011602 */
[----:B-1----:R-:W-:Y:S01]  /*14ba0*/  IMAD.WIDE.U32 R12, R3, c[0x0][0x490], R12 ;  /* 0x00012400030c7a25 */ /* 0x002fe200078e000c */
[----:B------:R-:W-:Y:S02]  /*14bb0*/  SHF.R.S32.HI R0, RZ, 0x1f, R3 ;  /* 0x0000001fff007819 */ /* 0x000fe40000011403 */
[----:B------:R-:W-:-:S03]  /*14bc0*/  IADD3 R2, -R5, RZ, RZ ;  /* 0x000000ff05027210 */ /* 0x000fc60007ffe1ff */
[----:B------:R-:W-:Y:S02]  /*14bd0*/  IMAD R0, R0, c[0x0][0x490], RZ ;  /* 0x0001240000007a24 */ /* 0x000fe400078e02ff */
[----:B------:R-:W-:Y:S02]  /*14be0*/  IMAD R2, R2, c[0x0][0x4e8], R7 ;  /* 0x00013a0002027a24 */ /* 0x000fe400078e0207 */
[----:B------:R-:W-:Y:S02]  /*14bf0*/  IMAD R0, R3, c[0x0][0x494], R0 ;  /* 0x0001250003007a24 */ /* 0x000fe400078e0200 */
[----:B------:R-:W-:Y:S01]  /*14c00*/  IMAD R3, R6, c[0x0][0x498], RZ ;  /* 0x0001260006037a24 */ /* 0x000fe200078e02ff */
[----:B------:R-:W-:Y:S01]  /*14c10*/  SHF.R.S32.HI R7, RZ, 0x1f, R2 ;  /* 0x0000001fff077819 */ /* 0x000fe20000011402 */
[----:B------:R-:W-:Y:S01]  /*14c20*/  IMAD.IADD R13, R0, 0x1, R13 ;  /* 0x00000001000d7824 */ /* 0x000fe200078e020d */
[----:B------:R-:W-:Y:S01]  /*14c30*/  SHF.R.S32.HI R0, RZ, 0x1f, R5 ;  /* 0x0000001fff007819 */ /* 0x000fe20000011405 */
[----:B------:R-:W-:-:S02]  /*14c40*/  IMAD R3, R232, c[0x0][0x49c], R3 ;  /* 0x00012700e8037a24 */ /* 0x000fc400078e0203 */
[----:B------:R-:W-:-:S04]  /*14c50*/  IMAD.WIDE.U32 R12, R232, c[0x0][0x498], R12 ;  /* 0x00012600e80c7a25 */ /* 0x000fc800078e000c */
[----:B------:R-:W-:Y:S01]  /*14c60*/  IMAD R7, R7, c[0x0][0x488], RZ ;  /* 0x0001220007077a24 */ /* 0x000fe200078e02ff */
[----:B------:R-:W-:-:S03]  /*14c70*/  IADD3 R12, P0, R5, R12, RZ ;  /* 0x0000000c050c7210 */ /* 0x000fc60007f1e0ff */
[----:B------:R-:W-:Y:S01]  /*14c80*/  IMAD R7, R2, c[0x0][0x48c], R7 ;  /* 0x0001230002077a24 */ /* 0x000fe200078e0207 */
[----:B------:R-:W-:Y:S02]  /*14c90*/  IADD3.X R13, R0, R13, R3, P0, !PT ;  /* 0x0000000d000d7210 */ /* 0x000fe400007fe403 */
[----:B------:R-:W-:-:S03]  /*14ca0*/  MOV R0, 0xff800000 ;  /* 0xff80000000007802 */ /* 0x000fc60000000f00 */
[----:B------:R-:W-:-:S05]  /*14cb0*/  IMAD.WIDE.U32 R12, R2, c[0x0][0x488], R12 ;  /* 0x00012200020c7a25 */ /* 0x000fca00078e000c */
[----:B------:R-:W-:Y:S02]  /*14cc0*/  IADD3 R7, R13, R7, RZ ;  /* 0x000000070d077210 */ /* 0x000fe40007ffe0ff */
[----:B------:R-:W-:-:S04]  /*14cd0*/  LEA R2, P0, R12, c[0x0][0x450], 0x2 ;  /* 0x000114000c027a11 */ /* 0x000fc800078010ff */
[----:B------:R-:W-:-:S05]  /*14ce0*/  LEA.HI.X R3, R12, c[0x0][0x454], R7, 0x2, P0 ;  /* 0x000115000c037a11 */ /* 0x000fca00000f1407 */
[----:B------:R1:W-:Y:S04]  /*14cf0*/  STG.E [R2.64], R0 ;  /* 0x0000000002007986 */ /* 0x0003e8000c101912 */
.L_x_997:
[----:B------:R-:W-:Y:S05]  /*14d00*/  BSYNC B0 ;  /* 0x0000000000007941 */ /* 0x000fea0003800000 */
.L_x_996:
[----:B-1----:R-:W1:Y:S01]  /*14d10*/  S2R R3, SR_CTAID.Y ;  /* 0x0000000000037919 */ /* 0x002e620000002600 */
[----:B------:R-:W-:Y:S01]  /*14d20*/  SHF.R.S32.HI R0, RZ, 0x1f, R9 ;  /* 0x0000001fff007819 */ /* 0x000fe20000011409 */
[----:B------:R-:W-:Y:S01]  /*14d30*/  IMAD R13, R11, c[0x0][0x3a0], RZ ;  /* 0x0000e8000b0d7a24 */ /* 0x000fe200078e02ff */
[----:B------:R-:W-:Y:S01]  /*14d40*/  MOV R7, c[0x0][0x4e8] ;  /* 0x00013a0000077a02 */ /* 0x000fe20000000f00 */
[----:B------:R-:W2:Y:S01]  /*14d50*/  S2R R5, SR_CTAID.X ;  /* 0x0000000000057919 */ /* 0x000ea20000002500 */
[-C--:B------:R-:W-:Y:S01]  /*14d60*/  LEA.HI R0, R0, R9.reuse, RZ, 0x3 ;  /* 0x0000000900007211 */ /* 0x080fe200078f18ff */
[C---:B------:R-:W-:Y:S01]  /*14d70*/  IMAD R13, R10.reuse, c[0x0][0x3a4], R13 ;  /* 0x0000e9000a0d7a24 */ /* 0x040fe200078e020d */
[----:B------:R-:W-:Y:S01]  /*14d80*/  ISETP.NE.AND P0, PT, R7, 0x1, PT ;  /* 0x000000010700780c */ /* 0x000fe20003f05270 */
[----:B------:R-:W-:Y:S01]  /*14d90*/  IMAD.WIDE.U32 R10, R10, c[0x0][0x3a0], RZ ;  /* 0x0000e8000a0a7a25 */ /* 0x000fe200078e00ff */
[----:B------:R-:W-:Y:S01]  /*14da0*/  LOP3.LUT R8, R0, 0xfffffff8, RZ, 0xc0, !PT ;  /* 0xfffffff800087812 */ /* 0x000fe200078ec0ff */
[----:B------:R-:W-:Y:S01]  /*14db0*/  BSSY B0, `(.L_x_998) ;  /* 0x000003f000007945 */ /* 0x000fe20003800000 */
[----:B------:R-:W-:Y:S01]  /*14dc0*/  SHF.R.S32.HI R0, RZ, 0x3, R0 ;  /* 0x00000003ff007819 */ /* 0x000fe20000011400 */
[----:B------:R-:W-:Y:S01]  /*14dd0*/  IMAD.IADD R11, R11, 0x1, R13 ;  /* 0x000000010b0b7824 */ /* 0x000fe200078e020d */
[----:B------:R-:W-:Y:S01]  /*14de0*/  IADD3 R9, -R8, R9, RZ ;  /* 0x0000000908097210 */ /* 0x000fe20007ffe1ff */
[----:B-----5:R-:W-:-:S04]  /*14df0*/  IMAD R4, R4, c[0x0][0x4e8], RZ ;  /* 0x00013a0004047a24 */ /* 0x020fc800078e02ff */
[C---:B------:R-:W-:Y:S01]  /*14e00*/  IMAD R8, R9.reuse, 0x20, R0 ;  /* 0x0000002009087824 */ /* 0x040fe200078e0200 */
[----:B------:R-:W-:Y:S02]  /*14e10*/  SHF.L.U32 R9, R9, 0x3, RZ ;  /* 0x0000000309097819 */ /* 0x000fe400000006ff */
[----:B-1----:R-:W-:Y:S01]  /*14e20*/  SHF.R.S32.HI R2, RZ, 0x1f, R3 ;  /* 0x0000001fff027819 */ /* 0x002fe20000011403 */
[----:B------:R-:W-:Y:S01]  /*14e30*/  IMAD.WIDE.U32 R10, R3, c[0x0][0x3e8], R10 ;  /* 0x0000fa00030a7a25 */ /* 0x000fe200078e000a */
[----:B--2---:R-:W-:-:S03]  /*14e40*/  LEA R8, R5, R8, 0x7 ;  /* 0x0000000805087211 */ /* 0x004fc600078e38ff */
[----:B------:R-:W-:Y:S01]  /*14e50*/  IMAD R2, R2, c[0x0][0x3e8], RZ ;  /* 0x0000fa0002027a24 */ /* 0x000fe200078e02ff */
[----:B------:R-:W-:-:S03]  /*14e60*/  LEA R5, R5, R0, 0x7 ;  /* 0x0000000005057211 */ /* 0x000fc600078e38ff */
[----:B------:R-:W-:Y:S02]  /*14e70*/  IMAD R2, R3, c[0x0][0x3ec], R2 ;  /* 0x0000fb0003027a24 */ /* 0x000fe400078e0202 */
[----:B------:R-:W-:Y:S01]  /*14e80*/  IMAD R3, R6, c[0x0][0x3f0], RZ ;  /* 0x0000fc0006037a24 */ /* 0x000fe200078e02ff */
[----:B------:R-:W-:Y:S01]  /*14e90*/  MOV R6, R8 ;  /* 0x0000000800067202 */ /* 0x000fe20000000f00 */
[----:B------:R-:W-:Y:S02]  /*14ea0*/  IMAD.IADD R11, R2, 0x1, R11 ;  /* 0x00000001020b7824 */ /* 0x000fe400078e020b */
[----:B------:R-:W-:-:S04]  /*14eb0*/  @P0 IMAD.HI.U32 R2, R8, c[0x0][0x4ec], RZ ;  /* 0x00013b0008020a27 */ /* 0x000fc800078e00ff */
[C---:B------:R-:W-:Y:S01]  /*14ec0*/  IMAD R3, R232.reuse, c[0x0][0x3f4], R3 ;  /* 0x0000fd00e8037a24 */ /* 0x040fe200078e0203 */
[----:B------:R-:W-:Y:S01]  /*14ed0*/  @P0 SHF.R.U32.HI R6, RZ, c[0x0][0x4f0], R2 ;  /* 0x00013c00ff060a19 */ /* 0x000fe20000011602 */
[----:B------:R-:W-:-:S03]  /*14ee0*/  IMAD.WIDE.U32 R10, R232, c[0x0][0x3f0], R10 ;  /* 0x0000fc00e80a7a25 */ /* 0x000fc600078e000a */
[--C-:B------:R-:W-:Y:S01]  /*14ef0*/  SHF.R.S32.HI R2, RZ, 0x1f, R6.reuse ;  /* 0x0000001fff027819 */ /* 0x100fe20000011406 */
[----:B------:R-:W-:Y:S01]  /*14f00*/  IMAD.MOV R7, RZ, RZ, -R6 ;  /* 0x000000ffff077224 */ /* 0x000fe200078e0a06 */
[----:B------:R-:W-:-:S03]  /*14f10*/  IADD3 R11, R11, R3, RZ ;  /* 0x000000030b0b7210 */ /* 0x000fc60007ffe0ff */
[----:B------:R-:W-:Y:S02]  /*14f20*/  IMAD R3, R2, c[0x0][0x3e0], RZ ;  /* 0x0000f80002037a24 */ /* 0x000fe400078e02ff */
[----:B------:R-:W-:Y:S01]  /*14f30*/  IMAD R7, R7, c[0x0][0x4e8], R8 ;  /* 0x00013a0007077a24 */ /* 0x000fe200078e0208 */
[----:B------:R-:W-:Y:S01]  /*14f40*/  IADD3 R8, R9, 0x40, RZ ;  /* 0x0000004009087810 */ /* 0x000fe20007ffe0ff */
[----:B------:R-:W-:-:S03]  /*14f50*/  IMAD.WIDE.U32 R10, R6, c[0x0][0x3e0], R10 ;  /* 0x0000f800060a7a25 */ /* 0x000fc600078e000a */
[----:B------:R-:W-:Y:S01]  /*14f60*/  SHF.R.S32.HI R2, RZ, 0x1f, R7 ;  /* 0x0000001fff027819 */ /* 0x000fe20000011407 */
[----:B------:R-:W-:Y:S01]  /*14f70*/  IMAD R3, R6, c[0x0][0x3e4], R3 ;  /* 0x0000f90006037a24 */ /* 0x000fe200078e0203 */
[----:B------:R-:W-:-:S03]  /*14f80*/  IADD3 R6, R9, 0xc0, RZ ;  /* 0x000000c009067810 */ /* 0x000fc60007ffe0ff */
[----:B------:R-:W-:Y:S01]  /*14f90*/  IMAD R2, R2, c[0x0][0x3d8], RZ ;  /* 0x0000f60002027a24 */ /* 0x000fe200078e02ff */
[----:B------:R-:W-:-:S03]  /*14fa0*/  IADD3 R11, R11, R3, RZ ;  /* 0x000000030b0b7210 */ /* 0x000fc60007ffe0ff */
[C---:B------:R-:W-:Y:S02]  /*14fb0*/  IMAD R2, R7.reuse, c[0x0][0x3dc], R2 ;  /* 0x0000f70007027a24 */ /* 0x040fe400078e0202 */
[----:B------:R-:W-:Y:S01]  /*14fc0*/  IMAD.WIDE.U32 R10, R7, c[0x0][0x3d8], R10 ;  /* 0x0000f600070a7a25 */ /* 0x000fe200078e000a */
[----:B------:R-:W-:-:S03]  /*14fd0*/  IADD3 R7, R9, 0x80, RZ ;  /* 0x0000008009077810 */ /* 0x000fc60007ffe0ff */
        /* <DEDUP_REMOVED lines=28> */
.L_x_999:
[----:B------:R-:W-:Y:S05]  /*151a0*/  BSYNC B0 ;  /* 0x0000000000007941 */ /* 0x000fea0003800000 */
.L_x_998:
        /* <DEDUP_REMOVED lines=27> */
.L_x_1001:
[----:B------:R-:W-:Y:S05]  /*15360*/  BSYNC B0 ;  /* 0x0000000000007941 */ /* 0x000fea0003800000 */
.L_x_1000:
        /* <DEDUP_REMOVED lines=27> */
.L_x_1003:
[----:B------:R-:W-:Y:S05]  /*15520*/  BSYNC B0 ;  /* 0x0000000000007941 */ /* 0x000fea0003800000 */
.L_x_1002:
        /* <DEDUP_REMOVED lines=28> */
.L_x_1004:
        /* <DEDUP_REMOVED lines=9> */
.L_x_1543:


//--------------------- .text._ZN7cutlass13device_kernelIN5flash19enable_sm80_to_sm89INS1_16FlashAttnFwdSm80INS1_25CollectiveMainloopFwdSm80ILi8ELi1ELb0EN4cute5tupleIJNS5_1CILi128EEENS7_ILi48EEENS7_ILi256EEEEEELi256ENS_10bfloat16_tEfNS_4arch4Sm80ELb0ELb1ELb0ELb1ELb0ELb1ELb1ELb0EEENS1_21CollectiveEpilogueFwdINS6_IJS8_SA_S9_EEENS6_IJNS7_ILi1EEESI_SI_EEESC_SE_Li256ELb1ELb1ELb0ELb0EEENS1_19SingleTileSchedulerILb1ELb0ELb1ELi128EEEEEEEEEvNT_6ParamsE --------------------------
	.section	.text._ZN7cutlass13device_kernelIN5flash19enable_sm80_to_sm89INS1_16FlashAttnFwdSm80INS1_25CollectiveMainloopFwdSm80ILi8ELi1ELb0EN4cute5tupleIJNS5_1CILi128EEENS7_ILi48EEENS7_ILi256EEEEEELi256ENS_10bfloat16_tEfNS_4arch4Sm80ELb0ELb1ELb0ELb1ELb0ELb1ELb1ELb0EEENS1_21CollectiveEpilogueFwdINS6_IJS8_SA_S9_EEENS6_IJNS7_ILi1EEESI_SI_EEESC_SE_Li256ELb1ELb1ELb0ELb0EEENS1_19SingleTileSchedulerILb1ELb0ELb1ELi128EEEEEEEEEvNT_6ParamsE,"ax",@progbits
	.sectioninfo	@"SHI_REGISTERS=255"
	.align	128
.text._ZN7cutlass13device_kernelIN5flash19enable_sm80_to_sm89INS1_16FlashAttnFwdSm80INS1_25CollectiveMainloopFwdSm80ILi8ELi1ELb0EN4cute5tupleIJNS5_1CILi128EEENS7_ILi48EEENS7_ILi256EEEEEELi256ENS_10bfloat16_tEfNS_4arch4Sm80ELb0ELb1ELb0ELb1ELb0ELb1ELb1ELb0EEENS1_21CollectiveEpilogueFwdINS6_IJS8_SA_S9_EEENS6_IJNS7_ILi1EEESI_SI_EEESC_SE_Li256ELb1ELb1ELb0ELb0EEENS1_19SingleTileSchedulerILb1ELb0ELb1ELi128EEEEEEEEEvNT_6ParamsE:
        .type           _ZN7cutlass13device_kernelIN5flash19enable_sm80_to_sm89INS1_16FlashAttnFwdSm80INS1_25CollectiveMainloopFwdSm80ILi8ELi1ELb0EN4cute5tupleIJNS5_1CILi128EEENS7_ILi48EEENS7_ILi256EEEEEELi256ENS_10bfloat16_tEfNS_4arch4Sm80ELb0ELb1ELb0ELb1ELb0ELb1ELb1ELb0EEENS1_21CollectiveEpilogueFwdINS6_IJS8_SA_S9_EEENS6_IJNS7_ILi1EEESI_SI_EEESC_SE_Li256ELb1ELb1ELb0ELb0EEENS1_19SingleTileSchedulerILb1ELb0ELb1ELi128EEEEEEEEEvNT_6ParamsE,@function
        .size           _ZN7cutlass13device_kernelIN5flash19enable_sm80_to_sm89INS1_16FlashAttnFwdSm80INS1_25CollectiveMainloopFwdSm80ILi8ELi1ELb0EN4cute5tupleIJNS5_1CILi128EEENS7_ILi48EEENS7_ILi256EEEEEELi256ENS_10bfloat16_tEfNS_4arch4Sm80ELb0ELb1ELb0ELb1ELb0ELb1ELb1ELb0EEENS1_21CollectiveEpilogueFwdINS6_IJS8_SA_S9_EEENS6_IJNS7_ILi1EEESI_SI_EEESC_SE_Li256ELb1ELb1ELb0ELb0EEENS1_19SingleTileSchedulerILb1ELb0ELb1ELi128EEEEEEEEEvNT_6ParamsE,(.L_x_1544 - _ZN7cutlass13device_kernelIN5flash19enable_sm80_to_sm89INS1_16FlashAttnFwdSm80INS1_25CollectiveMainloopFwdSm80ILi8ELi1ELb0EN4cute5tupleIJNS5_1CILi128EEENS7_ILi48EEENS7_ILi256EEEEEELi256ENS_10bfloat16_tEfNS_4arch4Sm80ELb0ELb1ELb0ELb1ELb0ELb1ELb1ELb0EEENS1_21CollectiveEpilogueFwdINS6_IJS8_SA_S9_EEENS6_IJNS7_ILi1EEESI_SI_EEESC_SE_Li256ELb1ELb1ELb0ELb0EEENS1_19SingleTileSchedulerILb1ELb0ELb1ELi128EEEEEEEEEvNT_6ParamsE)
        .other          _ZN7cutlass13device_kernelIN5flash19enable_sm80_to_sm89INS1_16FlashAttnFwdSm80INS1_25CollectiveMainloopFwdSm80ILi8ELi1ELb0EN4cute5tupleIJNS5_1CILi128EEENS7_ILi48EEENS7_ILi256EEEEEELi256ENS_10bfloat16_tEfNS_4arch4Sm80ELb0ELb1ELb0ELb1ELb0ELb1ELb1ELb0EEENS1_21CollectiveEpilogueFwdINS6_IJS8_SA_S9_EEENS6_IJNS7_ILi1EEESI_SI_EEESC_SE_Li256ELb1ELb1ELb0ELb0EEENS1_19SingleTileSchedulerILb1ELb0ELb1ELi128EEEEEEEEEvNT_6ParamsE,@"STO_CUDA_ENTRY STV_DEFAULT"
_ZN7cutlass13device_kernelIN5flash19enable_sm80_to_sm89INS1_16FlashAttnFwdSm80INS1_25CollectiveMainloopFwdSm80ILi8ELi1ELb0EN4cute5tupleIJNS5_1CILi128EEENS7_ILi48EEENS7_ILi256EEEEEELi256ENS_10bfloat16_tEfNS_4arch4Sm80ELb0ELb1ELb0ELb1ELb0ELb1ELb1ELb0EEENS1_21CollectiveEpilogueFwdINS6_IJS8_SA_S9_EEENS6_IJNS7_ILi1EEESI_SI_EEESC_SE_Li256ELb1ELb1ELb0ELb0EEENS1_19SingleTileSchedulerILb1ELb0ELb1ELi128EEEEEEEEEvNT_6ParamsE:
        /* <DEDUP_REMOVED lines=17> */
.L_x_1006:
        /* <DEDUP_REMOVED lines=8> */
.L_x_1008:
[----:B------:R-:W-:-:S05]  /*0190*/  MOV R0, c[0x0][0x54c] ;  /* 0x0001530000007a02 */ /* 0x000fca0000000f00 */
.L_x_1007:
[----:B-----5:R-:W-:Y:S01]  /*01a0*/  IMAD R0, R0, c[0x0][0x548], RZ ;  /* 0x0001520000007a24 */ /* 0x020fe200078e02ff */
[----:B------:R-:W-:-:S04]  /*01b0*/  SHF.L.U32 R105, R217, 0x7, RZ ;  /* 0x00000007d9697819 */ /* 0x000fc800000006ff */
[----:B------:R-:W-:-:S04]  /*01c0*/  ISETP.GE.AND P0, PT, R105, R0, PT ;  /* 0x000000006900720c */ /* 0x000fc80003f06270 */
[----:B------:R-:W-:Y:S01]  /*01d0*/  SEL R218, R218, 0xffffffff, !P0 ;  /* 0xffffffffdada7807 */ /* 0x000fe20004000000 */
[----:B------:R-:W-:Y:S05]  /*01e0*/  BRA `(.L_x_1009) ;  /* 0x0000012000007947 */ /* 0x000fea0003800000 */
.L_x_1005:
[----:B---3--:R-:W-:-:S04]  /*01f0*/  ISETP.NE.U32.AND P0, PT, RZ, c[0x0][0x568], PT ;  /* 0x00015a00ff007a0c */ /* 0x008fc80003f05070 */
[----:B------:R-:W-:-:S13]  /*0200*/  ISETP.NE.AND.EX P0, PT, RZ, c[0x0][0x56c], PT, P0 ;  /* 0x00015b00ff007a0c */ /* 0x000fda0003f05300 */
[----:B------:R-:W-:Y:S05]  /*0210*/  @!P0 BRA `(.L_x_1010) ;  /* 0x0000002000008947 */ /* 0x000fea0003800000 */
[----:B------:R1:W5:Y:S01]  /*0220*/  LDG.E R0, [R2.64] ;  /* 0x0000001602007981 */ /* 0x000362000c1e1900 */
[----:B------:R-:W-:Y:S05]  /*0230*/  BRA `(.L_x_1011) ;  /* 0x0000009000007947 */ /* 0x000fea0003800000 */
.L_x_1010:
        /* <DEDUP_REMOVED lines=8> */
.L_x_1012:
[----:B------:R-:W-:-:S05]  /*02c0*/  MOV R0, c[0x0][0x54c] ;  /* 0x0001530000007a02 */ /* 0x000fca0000000f00 */
.L_x_1011:
[----:B-----5:R-:W-:Y:S01]  /*02d0*/  IMAD R0, R0, c[0x0][0x548], RZ ;  /* 0x0001520000007a24 */ /* 0x020fe200078e02ff */
[----:B------:R-:W-:-:S04]  /*02e0*/  SHF.L.U32 R105, R217, 0x7, RZ ;  /* 0x00000007d9697819 */ /* 0x000fc800000006ff */
[----:B------:R-:W-:-:S04]  /*02f0*/  ISETP.GE.AND P0, PT, R105, R0, PT ;  /* 0x000000006900720c */ /* 0x000fc80003f06270 */
[----:B------:R-:W-:-:S04]  /*0300*/  SEL R218, R218, 0xffffffff, !P0 ;  /* 0xffffffffdada7807 */ /* 0x000fc80004000000 */
.L_x_1009:
[----:B------:R-:W-:-:S13]  /*0310*/  ISETP.GE.AND P0, PT, R218, RZ, PT ;  /* 0x000000ffda00720c */ /* 0x000fda0003f06270 */
[----:B------:R-:W-:Y:S05]  /*0320*/  @!P0 EXIT ;  /* 0x000000000000894d */ /* 0x000fea0003800000 */
[----:B------:R-:W-:Y:S01]  /*0330*/  ISETP.NE.U32.AND P0, PT, RZ, c[0x0][0x370], PT ;  /* 0x0000dc00ff007a0c */ /* 0x000fe20003f05070 */
[----:B------:R-:W-:Y:S01]  /*0340*/  IMAD.MOV.U32 R8, RZ, RZ, RZ ;  /* 0x000000ffff087224 */ /* 0x000fe200078e00ff */
[----:B------:R-:W-:Y:S01]  /*0350*/  ISETP.NE.U32.AND P1, PT, RZ, c[0x0][0x350], PT ;  /* 0x0000d400ff007a0c */ /* 0x000fe20003f25070 */
[----:B------:R-:W-:Y:S01]  /*0360*/  IMAD.MOV.U32 R154, RZ, RZ, RZ ;  /* 0x000000ffff9a7224 */ /* 0x000fe200078e00ff */
[----:B------:R-:W-:Y:S01]  /*0370*/  ISETP.NE.AND.EX P0, PT, RZ, c[0x0][0x374], PT, P0 ;  /* 0x0000dd00ff007a0c */ /* 0x000fe20003f05300 */
[----:B------:R-:W-:Y:S01]  /*0380*/  IMAD.WIDE R12, R218, R5, c[0x0][0x350] ;  /* 0x0000d400da0c7625 */ /* 0x000fe200078e0205 */
[----:B------:R-:W-:Y:S02]  /*0390*/  ISETP.NE.AND.EX P5, PT, RZ, c[0x0][0x354], PT, P1 ;  /* 0x0000d500ff007a0c */ /* 0x000fe40003fa5310 */
[----:B------:R-:W-:Y:S02]  /*03a0*/  ISETP.NE.U32.AND P2, PT, RZ, c[0x0][0x348], PT ;  /* 0x0000d200ff007a0c */ /* 0x000fe40003f45070 */
[----:B------:R-:W-:-:S02]  /*03b0*/  ISETP.NE.U32.AND P4, PT, RZ, c[0x0][0x358], PT ;  /* 0x0000d600ff007a0c */ /* 0x000fc40003f85070 */
[----:B------:R-:W-:Y:S02]  /*03c0*/  ISETP.NE.AND.EX P1, PT, RZ, c[0x0][0x34c], PT, P2 ;  /* 0x0000d300ff007a0c */ /* 0x000fe40003f25320 */
[----:B------:R-:W-:-:S03]  /*03d0*/  ISETP.NE.AND.EX P4, PT, RZ, c[0x0][0x35c], PT, P4 ;  /* 0x0000d700ff007a0c */ /* 0x000fc60003f85340 */
[CC--:B-1----:R-:W-:Y:S02]  /*03e0*/  @P0 IMAD.WIDE R2, R218.reuse, R5.reuse, c[0x0][0x370] ;  /* 0x0000dc00da020625 */ /* 0x0c2fe400078e0205 */
[----:B------:R-:W2:Y:S02]  /*03f0*/  @P5 LDG.E R154, [R12.64] ;  /* 0x000000160c9a5981 */ /* 0x000ea4000c1e1900 */
[----:B------:R-:W-:Y:S02]  /*0400*/  IMAD.MOV.U32 R16, RZ, RZ, RZ ;  /* 0x000000ffff107224 */ /* 0x000fe400078e00ff */
[----:B------:R-:W-:Y:S01]  /*0410*/  IMAD.MOV.U32 R6, RZ, RZ, RZ ;  /* 0x000000ffff067224 */ /* 0x000fe200078e00ff */
[----:B------:R1:W2:Y:S01]  /*0420*/  @P0 LDG.E R8, [R2.64] ;  /* 0x0000001602080981 */ /* 0x0002a2000c1e1900 */
[----:B------:R-:W-:-:S04]  /*0430*/  IMAD.WIDE R14, R218, R5, c[0x0][0x348] ;  /* 0x0000d200da0e7625 */ /* 0x000fc800078e0205 */
[----:B------:R-:W-:Y:S01]  /*0440*/  IMAD.WIDE R10, R218, R5, c[0x0][0x358] ;  /* 0x0000d600da0a7625 */ /* 0x000fe200078e0205 */
[----:B------:R-:W3:Y:S01]  /*0450*/  @P1 LDG.E R16, [R14.64] ;  /* 0x000000160e101981 */ /* 0x000ee2000c1e1900 */
[----:B------:R-:W-:-:S03]  /*0460*/  ISETP.NE.U32.AND P0, PT, RZ, c[0x0][0x360], PT ;  /* 0x0000d800ff007a0c */ /* 0x000fc60003f05070 */
[----:B------:R-:W4:Y:S01]  /*0470*/  @P4 LDG.E R6, [R10.64] ;  /* 0x000000160a064981 */ /* 0x000f22000c1e1900 */
[----:B------:R-:W-:Y:S02]  /*0480*/  ISETP.NE.AND.EX P0, PT, RZ, c[0x0][0x364], PT, P0 ;  /* 0x0000d900ff007a0c */ /* 0x000fe40003f05300 */
[----:B------:R-:W-:-:S11]  /*0490*/  MOV R4, c[0x0][0x168] ;  /* 0x00005a0000047a02 */ /* 0x000fd60000000f00 */
[----:B------:R-:W-:-:S05]  /*04a0*/  @P0 IMAD.WIDE R18, R218, R5, c[0x0][0x360] ;  /* 0x0000d800da120625 */ /* 0x000fca00078e0205 */
[----:B------:R2:W5:Y:S04]  /*04b0*/  @P0 LDG.E R4, [R18.64] ;  /* 0x0000001612040981 */ /* 0x000568000c1e1900 */
[----:B------:R-:W1:Y:S01]  /*04c0*/  S2R R215, SR_CTAID.Y ;  /* 0x0000000000d77919 */ /* 0x000e620000002600 */
[----:B------:R-:W-:Y:S01]  /*04d0*/  IMAD.MOV.U32 R7, RZ, RZ, c[0x0][0x1d0] ;  /* 0x00007400ff077624 */ /* 0x000fe200078e00ff */
[----:B-1----:R-:W-:Y:S02]  /*04e0*/  MOV R2, c[0x0][0x228] ;  /* 0x00008a0000027a02 */ /* 0x002fe40000000f00 */
[----:B------:R-:W-:Y:S01]  /*04f0*/  SHF.R.S32.HI R106, RZ, 0x1f, R215 ;  /* 0x0000001fff6a7819 */ /* 0x000fe200000114d7 */
[----:B--2---:R-:W-:Y:S01]  /*0500*/  IMAD.IADD R0, R154, 0x1, R8 ;  /* 0x000000019a007824 */ /* 0x004fe200078e0208 */
[----:B------:R1:W-:Y:S04]  /*0510*/  STL [R1+0x48], R8 ;  /* 0x0000480801007387 */ /* 0x0003e80000100800 */
[----:B------:R1:W-:Y:S04]  /*0520*/  STL [R1+0x50], R0 ;  /* 0x0000500001007387 */ /* 0x0003e80000100800 */
[----:B---3--:R1:W-:Y:S04]  /*0530*/  STL [R1+0x4c], R16 ;  /* 0x00004c1001007387 */ /* 0x0083e80000100800 */
[----:B----4-:R1:W-:Y:S01]  /*0540*/  STL [R1+0x54], R6 ;  /* 0x0000540601007387 */ /* 0x0103e20000100800 */
[----:B------:R-:W-:Y:S05]  /*0550*/  @P0 BRA `(.L_x_1013) ;  /* 0x0000004000000947 */ /* 0x000fea0003800000 */
[----:B------:R-:W-:Y:S05]  /*0560*/  @!P1 BRA `(.L_x_1013) ;  /* 0x0000003000009947 */ /* 0x000fea0003800000 */
[----:B-----5:R-:W2:Y:S04]  /*0570*/  LDG.E R4, [R14.64] ;  /* 0x000000160e047981 */ /* 0x020ea8000c1e1900 */
[----:B------:R-:W2:Y:S02]  /*0580*/  LDG.E R3, [R14.64+0x4] ;  /* 0x000004160e037981 */ /* 0x000ea4000c1e1900 */
[----:B--2---:R-:W-:-:S05]  /*0590*/  IADD3 R4, -R4, R3, RZ ;  /* 0x0000000304047210 */ /* 0x004fca0007ffe1ff */
.L_x_1013:
[----:B-----5:R2:W-:Y:S01]  /*05a0*/  STL [R1+0x58], R4 ;  /* 0x0000580401007387 */ /* 0x0205e20000100800 */
[----:B------:R-:W-:-:S04]  /*05b0*/  ISETP.NE.U32.AND P0, PT, RZ, c[0x0][0x368], PT ;  /* 0x0000da00ff007a0c */ /* 0x000fc80003f05070 */
[----:B------:R-:W-:-:S13]  /*05c0*/  ISETP.NE.AND.EX P0, PT, RZ, c[0x0][0x36c], PT, P0 ;  /* 0x0000db00ff007a0c */ /* 0x000fda0003f05300 */
[----:B------:R-:W-:Y:S05]  /*05d0*/  @!P0 BRA `(.L_x_1014) ;  /* 0x0000003000008947 */ /* 0x000fea0003800000 */
[----:B------:R-:W-:-:S05]  /*05e0*/  IMAD.WIDE R12, R218, R5, c[0x0][0x368] ;  /* 0x0000da00da0c7625 */ /* 0x000fca00078e0205 */
[----:B------:R3:W5:Y:S01]  /*05f0*/  LDG.E R7, [R12.64] ;  /* 0x000000160c077981 */ /* 0x000762000c1e1900 */
[----:B------:R-:W-:Y:S05]  /*0600*/  BRA `(.L_x_1015) ;  /* 0x0000004000007947 */ /* 0x000fea0003800000 */
.L_x_1014:
[----:B------:R-:W-:Y:S05]  /*0610*/  @!P5 BRA `(.L_x_1015) ;  /* 0x000000300000d947 */ /* 0x000fea0003800000 */
[----:B------:R-:W3:Y:S04]  /*0620*/  LDG.E R7, [R12.64] ;  /* 0x000000160c077981 */ /* 0x000ee8000c1e1900 */
[----:B-1----:R-:W3:Y:S02]  /*0630*/  LDG.E R0, [R12.64+0x4] ;  /* 0x000004160c007981 */ /* 0x002ee4000c1e1900 */
[----:B---3--:R-:W-:Y:S02]  /*0640*/  IADD3 R7, -R7, R0, RZ ;  /* 0x0000000007077210 */ /* 0x008fe40007ffe1ff */
.L_x_1015:
[----:B------:R-:W-:Y:S01]  /*0650*/  ISETP.NE.U32.AND P0, PT, RZ, c[0x0][0x378], PT ;  /* 0x0000de00ff007a0c */ /* 0x000fe20003f05070 */
[----:B-1----:R-:W4:Y:S03]  /*0660*/  @P4 LDG.E R0, [R10.64] ;  /* 0x000000160a004981 */ /* 0x002f26000c1e1900 */
[----:B------:R-:W-:Y:S01]  /*0670*/  ISETP.NE.AND.EX P0, PT, RZ, c[0x0][0x37c], PT, P0 ;  /* 0x0000df00ff007a0c */ /* 0x000fe20003f05300 */
[----:B------:R-:W4:Y:S01]  /*0680*/  @P4 LDG.E R9, [R10.64+0x4] ;  /* 0x000004160a094981 */ /* 0x000f22000c1e1900 */
[----:B-----5:R-:W-:-:S11]  /*0690*/  IMAD.MOV.U32 R156, RZ, RZ, R7 ;  /* 0x000000ffff9c7224 */ /* 0x020fd600078e0007 */
[----:B---3--:R-:W-:-:S05]  /*06a0*/  @P0 IMAD.WIDE R12, R218, R5, c[0x0][0x378] ;  /* 0x0000de00da0c0625 */ /* 0x008fca00078e0205 */
[----:B------:R-:W3:Y:S01]  /*06b0*/  @P0 LDG.E R156, [R12.64] ;  /* 0x000000160c9c0981 */ /* 0x000ee2000c1e1900 */
[----:B------:R-:W-:-:S05]  /*06c0*/  IMAD.MOV.U32 R3, RZ, RZ, c[0x0][0x2c4] ;  /* 0x0000b100ff037624 */ /* 0x000fca00078e00ff */
[----:B------:R-:W-:Y:S01]  /*06d0*/  ISETP.NE.AND P1, PT, R3, 0x1, PT ;  /* 0x000000010300780c */ /* 0x000fe20003f25270 */
[----:B------:R-:W-:-:S05]  /*06e0*/  IMAD.IADD R8, R7, 0x1, -R8 ;  /* 0x0000000107087824 */ /* 0x000fca00078e0a08 */
[----:B------:R1:W-:Y:S01]  /*06f0*/  STL [R1+0x5c], R8 ;  /* 0x00005c0801007387 */ /* 0x0003e20000100800 */
[----:B----4-:R-:W-:Y:S01]  /*0700*/  @P4 IMAD.IADD R2, R9, 0x1, -R0 ;  /* 0x0000000109024824 */ /* 0x010fe200078e0a00 */
[----:B------:R-:W-:-:S03]  /*0710*/  IADD3 R0, R105, 0x7f, RZ ;  /* 0x0000007f69007810 */ /* 0x000fc60007ffe0ff */
[----:B------:R-:W-:Y:S02]  /*0720*/  IMAD.IADD R3, R8, 0x1, R2 ;  /* 0x0000000108037824 */ /* 0x000fe400078e0202 */
[----:B------:R-:W-:-:S03]  /*0730*/  @P1 IMAD.HI.U32 R9, R0, c[0x0][0x2c8], RZ ;  /* 0x0000b20000091a27 */ /* 0x000fc600078e00ff */
[----:B------:R1:W-:Y:S02]  /*0740*/  STL.64 [R1+0x60], R2 ;  /* 0x0000600201007387 */ /* 0x0003e40000100a00 */
[----:B------:R-:W-:Y:S01]  /*0750*/  @P1 SHF.R.U32.HI R0, RZ, c[0x0][0x2cc], R9 ;  /* 0x0000b300ff001a19 */ /* 0x000fe20000011609 */
[----:B------:R-:W-:Y:S01]  /*0760*/  IMAD.MOV.U32 R9, RZ, RZ, c[0x0][0x32c] ;  /* 0x0000cb00ff097624 */ /* 0x000fe200078e00ff */
[----:B---3--:R1:W-:Y:S04]  /*0770*/  STL [R1+0x68], R156 ;  /* 0x0000689c01007387 */ /* 0x0083e80000100800 */
[----:B------:R-:W-:Y:S02]  /*0780*/  ISETP.GE.AND P2, PT, R9, 0x1, PT ;  /* 0x000000010900780c */ /* 0x000fe40003f46270 */
[----:B------:R-:W-:-:S02]  /*0790*/  IADD3 R13, R3, 0x2f, RZ ;  /* 0x0000002f030d7810 */ /* 0x000fc40007ffe0ff */
[----:B------:R-:W-:-:S03]  /*07a0*/  IADD3 R11, R0, 0x1, R3 ;  /* 0x00000001000b7810 */ /* 0x000fc60007ffe003 */
[----:B------:R-:W-:-:S04]  /*07b0*/  IMAD.HI R13, R13, 0x2aaaaaab, RZ ;  /* 0x2aaaaaab0d0d7827 */ /* 0x000fc800078e02ff */
[----:B------:R-:W-:Y:S01]  /*07c0*/  IMAD.IADD R11, R11, 0x1, -R4 ;  /* 0x000000010b0b7824 */ /* 0x000fe200078e0a04 */
[----:B------:R-:W-:-:S04]  /*07d0*/  SHF.R.U32.HI R0, RZ, 0x1f, R13 ;  /* 0x0000001fff007819 */ /* 0x000fc8000001160d */
[----:B------:R-:W-:Y:S02]  /*07e0*/  LEA.HI.SX32 R0, R13, R0, 0x1d ;  /* 0x000000000d007211 */ /* 0x000fe400078feaff */
[----:B------:R-:W-:Y:S01]  /*07f0*/  IADD3 R12, R11, c[0x0][0x328], RZ ;  /* 0x0000ca000b0c7a10 */ /* 0x000fe20007ffe0ff */
[----:B------:R-:W-:Y:S05]  /*0800*/  @!P2 BRA `(.L_x_1016) ;  /* 0x000000e00000a947 */ /* 0x000fea0003800000 */
[C---:B------:R-:W-:Y:S02]  /*0810*/  ISETP.GT.AND P0, PT, R11.reuse, RZ, PT ;  /* 0x000000ff0b00720c */ /* 0x040fe40003f04270 */
[----:B------:R-:W-:-:S11]  /*0820*/  IADD3 R10, R11, -0x1, RZ ;  /* 0xffffffff0b0a7810 */ /* 0x000fd60007ffe0ff */
[----:B------:R-:W-:Y:S05]  /*0830*/  @P0 BRA `(.L_x_1017) ;  /* 0x0000006000000947 */ /* 0x000fea0003800000 */
[----:B------:R-:W-:Y:S01]  /*0840*/  ISETP.NE.AND P0, PT, R9, 0x1, PT ;  /* 0x000000010900780c */ /* 0x000fe20003f05270 */
[----:B------:R-:W-:-:S12]  /*0850*/  IMAD.MOV R11, RZ, RZ, -R11 ;  /* 0x000000ffff0b7224 */ /* 0x000fd800078e0a0b */
[----:B------:R-:W-:-:S05]  /*0860*/  @P0 IMAD.HI.U32 R10, R11, c[0x0][0x330], RZ ;  /* 0x0000cc000b0a0a27 */ /* 0x000fca00078e00ff */
[----:B------:R-:W-:-:S04]  /*0870*/  @P0 SHF.R.U32.HI R11, RZ, c[0x0][0x334], R10 ;  /* 0x0000cd00ff0b0a19 */ /* 0x000fc8000001160a */
[----:B------:R-:W-:Y:S01]  /*0880*/  LOP3.LUT R10, RZ, R11, RZ, 0x33, !PT ;  /* 0x0000000bff0a7212 */ /* 0x000fe200078e33ff */
[----:B------:R-:W-:Y:S05]  /*0890*/  BRA `(.L_x_1018) ;  /* 0x0000003000007947 */ /* 0x000fea0003800000 */
.L_x_1017:
[----:B------:R-:W-:-:S13]  /*08a0*/  ISETP.NE.AND P0, PT, R9, 0x1, PT ;  /* 0x000000010900780c */ /* 0x000fda0003f05270 */
[----:B------:R-:W-:-:S05]  /*08b0*/  @P0 IMAD.HI.U32 R11, R10, c[0x0][0x330], RZ ;  /* 0x0000cc000a0b0a27 */ /* 0x000fca00078e00ff */
[----:B------:R-:W-:-:S05]  /*08c0*/  @P0 SHF.R.U32.HI R10, RZ, c[0x0][0x334], R11 ;  /* 0x0000cd00ff0a0a19 */ /* 0x000fca000001160b */
.L_x_1018:
[----:B------:R-:W-:-:S05]  /*08d0*/  IMAD R11, R10, R9, c[0x0][0x32c] ;  /* 0x0000cb000a0b7624 */ /* 0x000fca00078e0209 */
[----:B------:R-:W-:Y:S02]  /*08e0*/  IMNMX R12, R12, R11, PT ;  /* 0x0000000b0c0c7217 */ /* 0x000fe40003800200 */
.L_x_1016:
[----:B------:R-:W-:-:S04]  /*08f0*/  @P1 IMAD.HI.U32 R10, R105, c[0x0][0x2c8], RZ ;  /* 0x0000b200690a1a27 */ /* 0x000fc800078e00ff */
[----:B------:R-:W-:Y:S01]  /*0900*/  IMAD.MOV.U32 R11, RZ, RZ, R105 ;  /* 0x000000ffff0b7224 */ /* 0x000fe200078e0069 */
[----:B------:R-:W-:-:S04]  /*0910*/  @P1 SHF.R.U32.HI R11, RZ, c[0x0][0x2cc], R10 ;  /* 0x0000b300ff0b1a19 */ /* 0x000fc8000001160a */
[----:B------:R-:W-:-:S04]  /*0920*/  IADD3 R10, R11, R3, -R4 ;  /* 0x000000030b0a7210 */ /* 0x000fc80007ffe804 */
[----:B------:R-:W-:Y:S01]  /*0930*/  IADD3 R11, R10, -c[0x0][0x324], RZ ;  /* 0x8000c9000a0b7a10 */ /* 0x000fe20007ffe0ff */
[----:B------:R-:W-:Y:S05]  /*0940*/  @!P2 BRA `(.L_x_1019) ;  /* 0x000000d00000a947 */ /* 0x000fea0003800000 */
[----:B------:R-:W-:-:S13]  /*0950*/  ISETP.GT.AND P0, PT, R10, -0x1, PT ;  /* 0xffffffff0a00780c */ /* 0x000fda0003f04270 */
[----:B------:R-:W-:Y:S05]  /*0960*/  @P0 BRA `(.L_x_1020) ;  /* 0x0000006000000947 */ /* 0x000fea0003800000 */
[----:B------:R-:W-:Y:S02]  /*0970*/  ISETP.NE.AND P0, PT, R9, 0x1, PT ;  /* 0x000000010900780c */ /* 0x000fe40003f05270 */
[----:B------:R-:W-:-:S11]  /*0980*/  LOP3.LUT R10, RZ, R10, RZ, 0x33, !PT ;  /* 0x0000000aff0a7212 */ /* 0x000fd600078e33ff */
[----:B------:R-:W-:-:S05]  /*0990*/  @P0 IMAD.HI.U32 R9, R10, c[0x0][0x330], RZ ;  /* 0x0000cc000a090a27 */ /* 0x000fca00078e00ff */
[----:B------:R-:W-:-:S04]  /*09a0*/  @P0 SHF.R.U32.HI R10, RZ, c[0x0][0x334], R9 ;  /* 0x0000cd00ff0a0a19 */ /* 0x000fc80000011609 */
[----:B------:R-:W-:Y:S01]  /*09b0*/  LOP3.LUT R10, RZ, R10, RZ, 0x33, !PT ;  /* 0x0000000aff0a7212 */ /* 0x000fe200078e33ff */
[----:B------:R-:W-:Y:S05]  /*09c0*/  BRA `(.L_x_1021) ;  /* 0x0000003000007947 */ /* 0x000fea0003800000 */
.L_x_1020:
[----:B------:R-:W-:-:S13]  /*09d0*/  ISETP.NE.AND P0, PT, R9, 0x1, PT ;  /* 0x000000010900780c */ /* 0x000fda0003f05270 */
[----:B------:R-:W-:-:S05]  /*09e0*/  @P0 IMAD.HI.U32 R9, R10, c[0x0][0x330], RZ ;  /* 0x0000cc000a090a27 */ /* 0x000fca00078e00ff */
[----:B------:R-:W-:-:S05]  /*09f0*/  @P0 SHF.R.U32.HI R10, RZ, c[0x0][0x334], R9 ;  /* 0x0000cd00ff0a0a19 */ /* 0x000fca0000011609 */
.L_x_1021:
[----:B------:R-:W-:-:S05]  /*0a00*/  IMAD R10, R10, c[0x0][0x32c], RZ ;  /* 0x0000cb000a0a7a24 */ /* 0x000fca00078e02ff */
[----:B------:R-:W-:-:S04]  /*0a10*/  IMNMX R11, R11, R10, !PT ;  /* 0x0000000a0b0b7217 */ /* 0x000fc80007800200 */
.L_x_1019:
[----:B------:R-:W-:Y:S01]  /*0a20*/  IADD3 R12, R12, 0x2f, RZ ;  /* 0x0000002f0c0c7810 */ /* 0x000fe20007ffe0ff */
[----:B------:R-:W-:-:S04]  /*0a30*/  IMAD.HI R10, R11, 0x2aaaaaab, RZ ;  /* 0x2aaaaaab0b0a7827 */ /* 0x000fc800078e02ff */
[----:B------:R-:W-:Y:S01]  /*0a40*/  IMAD.HI R12, R12, 0x2aaaaaab, RZ ;  /* 0x2aaaaaab0c0c7827 */ /* 0x000fe200078e02ff */
[----:B------:R-:W-:-:S04]  /*0a50*/  SHF.R.U32.HI R9, RZ, 0x1f, R10 ;  /* 0x0000001fff097819 */ /* 0x000fc8000001160a */
[----:B------:R-:W-:Y:S02]  /*0a60*/  SHF.R.U32.HI R11, RZ, 0x1f, R12 ;  /* 0x0000001fff0b7819 */ /* 0x000fe4000001160c */
[----:B------:R-:W-:Y:S02]  /*0a70*/  LEA.HI.SX32 R9, R10, R9, 0x1d ;  /* 0x000000090a097211 */ /* 0x000fe400078feaff */
[----:B------:R-:W-:Y:S02]  /*0a80*/  LEA.HI.SX32 R11, R12, R11, 0x1d ;  /* 0x0000000b0c0b7211 */ /* 0x000fe400078feaff */
[----:B------:R-:W-:Y:S02]  /*0a90*/  IMNMX R9, RZ, R9, !PT ;  /* 0x00000009ff097217 */ /* 0x000fe40007800200 */
[----:B------:R-:W-:-:S03]  /*0aa0*/  IMNMX R11, R0, R11, PT ;  /* 0x0000000b000b7217 */ /* 0x000fc60003800200 */
[--C-:B------:R-:W-:Y:S02]  /*0ab0*/  IMAD R9, R9, 0x30, -R8.reuse ;  /* 0x0000003009097824 */ /* 0x100fe400078e0a08 */
[----:B------:R-:W-:-:S03]  /*0ac0*/  IMAD R11, R11, 0x30, -R8 ;  /* 0x000000300b0b7824 */ /* 0x000fc600078e0a08 */
[----:B------:R-:W-:Y:S02]  /*0ad0*/  IMNMX R108, RZ, R9, !PT ;  /* 0x00000009ff6c7217 */ /* 0x000fe40007800200 */
[----:B------:R-:W-:-:S04]  /*0ae0*/  IMNMX R11, R11, R2, PT ;  /* 0x000000020b0b7217 */ /* 0x000fc80003800200 */
[----:B------:R-:W-:Y:S01]  /*0af0*/  ISETP.GT.AND P0, PT, R11, R108, PT ;  /* 0x0000006c0b00720c */ /* 0x000fe20003f04270 */
[----:B------:R-:W-:-:S05]  /*0b00*/  IMAD.WIDE.U32 R108, R108, -0x55555555, RZ ;  /* 0xaaaaaaab6c6c7825 */ /* 0x000fca00078e00ff */
[----:B------:R-:W-:-:S05]  /*0b10*/  SHF.R.U32.HI R108, RZ, 0x5, R109 ;  /* 0x00000005ff6c7819 */ /* 0x000fca000001166d */
[----:B------:R-:W-:Y:S02]  /*0b20*/  IMAD.MOV.U32 R9, RZ, RZ, R108 ;  /* 0x000000ffff097224 */ /* 0x000fe400078e006c */
[----:B------:R-:W-:-:S05]  /*0b30*/  @P0 IADD3 R11, R11, 0x2f, RZ ;  /* 0x0000002f0b0b0810 */ /* 0x000fca0007ffe0ff */
[----:B------:R-:W-:-:S05]  /*0b40*/  @P0 IMAD.HI R11, R11, 0x2aaaaaab, RZ ;  /* 0x2aaaaaab0b0b0827 */ /* 0x000fca00078e02ff */
[----:B-1----:R-:W-:-:S04]  /*0b50*/  @P0 SHF.R.U32.HI R8, RZ, 0x1f, R11 ;  /* 0x0000001fff080819 */ /* 0x002fc8000001160b */
[----:B------:R-:W-:-:S04]  /*0b60*/  @P0 LEA.HI.SX32 R9, R11, R8, 0x1d ;  /* 0x000000080b090211 */ /* 0x000fc800078feaff */
[----:B------:R-:W-:-:S13]  /*0b70*/  ISETP.GT.AND P0, PT, R9, R108, PT ;  /* 0x0000006c0900720c */ /* 0x000fda0003f04270 */
[----:B------:R-:W-:Y:S05]  /*0b80*/  @!P0 BRA `(.L_x_1022) ;  /* 0x00006d2000008947 */ /* 0x000fea0003800000 */
[----:B------:R-:W-:Y:S01]  /*0b90*/  ISETP.NE.U32.AND P3, PT, RZ, c[0x0][0x340], PT ;  /* 0x0000d000ff007a0c */ /* 0x000fe20003f65070 */
[----:B------:R-:W-:Y:S02]  /*0ba0*/  IMAD.IADD R154, R154, 0x1, R7 ;  /* 0x000000019a9a7824 */ /* 0x000fe400078e0207 */
[C---:B------:R-:W-:Y:S01]  /*0bb0*/  IMAD R148, R106.reuse, c[0x0][0x240], RZ ;  /* 0x000090006a947a24 */ /* 0x040fe200078e02ff */
[----:B------:R-:W-:Y:S01]  /*0bc0*/  ISETP.NE.AND.EX P3, PT, RZ, c[0x0][0x344], PT, P3 ;  /* 0x0000d100ff007a0c */ /* 0x000fe20003f65330 */
[----:B------:R-:W-:Y:S01]  /*0bd0*/  IMAD R28, R106, c[0x0][0x1e8], RZ ;  /* 0x00007a006a1c7a24 */ /* 0x000fe200078e02ff */
[----:B------:R-:W-:Y:S02]  /*0be0*/  UMOV UR7, 0x30 ;  /* 0x0000003000077882 */ /* 0x000fe40000000000 */
[----:B------:R-:W-:-:S09]  /*0bf0*/  ULDC.64 UR4, c[0x0][0x238] ;  /* 0x00008e0000047ab9 */ /* 0x000fd20000000a00 */
[----:B------:R-:W-:-:S05]  /*0c00*/  @P3 IMAD.WIDE R10, R218, R5, c[0x0][0x340] ;  /* 0x0000d000da0a3625 */ /* 0x000fca00078e0205 */
[----:B------:R1:W3:Y:S01]  /*0c10*/  @P3 LDG.E R0, [R10.64] ;  /* 0x000000160a003981 */ /* 0x0002e2000c1e1900 */
[----:B------:R-:W-:Y:S01]  /*0c20*/  SHF.R.S32.HI R5, RZ, 0x1f, R216 ;  /* 0x0000001fff057819 */ /* 0x000fe200000114d8 */
[----:B------:R-:W-:Y:S01]  /*0c30*/  IMAD R148, R215, c[0x0][0x244], R148 ;  /* 0x00009100d7947a24 */ /* 0x000fe200078e0294 */
[----:B------:R-:W-:Y:S01]  /*0c40*/  SHF.R.S32.HI R7, RZ, 0x1f, R218 ;  /* 0x0000001fff077819 */ /* 0x000fe200000114da */
[----:B------:R-:W-:Y:S01]  /*0c50*/  UIMAD.WIDE.U32 UR18, UR7, UR4, URZ ;  /* 0x00000004071272a5 */ /* 0x000fe2000f8e003f */
[----:B------:R-:W-:Y:S01]  /*0c60*/  LEA.HI R113, R5, R216, RZ, 0x3 ;  /* 0x000000d805717211 */ /* 0x000fe200078f18ff */
[----:B------:R-:W-:Y:S01]  /*0c70*/  UIMAD UR9, UR7, UR5, URZ ;  /* 0x00000005070972a4 */ /* 0x000fe2000f8e023f */
[----:B------:R-:W-:Y:S01]  /*0c80*/  SEL R133, R7, RZ, !P4 ;  /* 0x000000ff07857207 */ /* 0x000fe20006000000 */
[----:B------:R-:W-:Y:S01]  /*0c90*/  IMAD.WIDE.U32 R12, R215, c[0x0][0x1e8], RZ ;  /* 0x00007a00d70c7a25 */ /* 0x000fe200078e00ff */
[----:B------:R-:W-:Y:S01]  /*0ca0*/  LOP3.LUT R3, R113, 0xfffffff8, RZ, 0xc0, !PT ;  /* 0xfffffff871037812 */ /* 0x000fe200078ec0ff */
[----:B------:R-:W-:Y:S01]  /*0cb0*/  UIADD3 UR9, UR19, UR9, URZ ;  /* 0x0000000913097290 */ /* 0x000fe2000fffe03f */
[----:B------:R-:W-:Y:S01]  /*0cc0*/  IADD3 R57, R9, -0x1, RZ ;  /* 0xffffffff09397810 */ /* 0x000fe20007ffe0ff */
[----:B------:R-:W-:Y:S01]  /*0cd0*/  IMAD R28, R215, c[0x0][0x1ec], R28 ;  /* 0x00007b00d71c7a24 */ /* 0x000fe200078e021c */
[----:B------:R-:W-:Y:S01]  /*0ce0*/  SHF.R.S32.HI R113, RZ, 0x3, R113 ;  /* 0x00000003ff717819 */ /* 0x000fe20000011471 */
[----:B------:R-:W-:Y:S01]  /*0cf0*/  IMAD.IADD R18, R216, 0x1, -R3 ;  /* 0x00000001d8127824 */ /* 0x000fe200078e0a03 */
[----:B------:R-:W-:Y:S01]  /*0d00*/  SEL R152, R218, RZ, !P4 ;  /* 0x000000ffda987207 */ /* 0x000fe20006000000 */
[----:B------:R-:W-:Y:S01]  /*0d10*/  IMAD R3, R133, c[0x0][0x248], RZ ;  /* 0x0000920085037a24 */ /* 0x000fe200078e02ff */
[----:B------:R-:W-:Y:S01]  /*0d20*/  SHF.R.S32.HI R8, RZ, 0x1f, R113 ;  /* 0x0000001fff087819 */ /* 0x000fe20000011471 */
[----:B------:R-:W-:Y:S01]  /*0d30*/  IMAD.SHL.U32 R16, R18, 0x8, RZ ;  /* 0x0000000812107824 */ /* 0x000fe200078e00ff */
[----:B------:R-:W-:Y:S01]  /*0d40*/  IADD3 R109, P0, R113, R6, RZ ;  /* 0x00000006716d7210 */ /* 0x000fe20007f1e0ff */
[----:B--2---:R-:W-:Y:S01]  /*0d50*/  IMAD R4, R57, -0x30, R2 ;  /* 0xffffffd039047824 */ /* 0x004fe200078e0202 */
[----:B------:R-:W-:Y:S01]  /*0d60*/  IADD3 R29, R13, R28, RZ ;  /* 0x0000001c0d1d7210 */ /* 0x000fe20007ffe0ff */
[----:B------:R-:W-:Y:S01]  /*0d70*/  IMAD R3, R152, c[0x0][0x24c], R3 ;  /* 0x0000930098037a24 */ /* 0x000fe200078e0203 */
[--C-:B------:R-:W-:Y:S01]  /*0d80*/  SHF.R.S32.HI R17, RZ, 0x1f, R16.reuse ;  /* 0x0000001fff117819 */ /* 0x100fe20000011410 */
[----:B------:R-:W-:Y:S01]  /*0d90*/  IMAD.SHL.U32 R18, R18, 0x4, RZ ;  /* 0x0000000412127824 */ /* 0x000fe200078e00ff */
[----:B------:R-:W-:Y:S01]  /*0da0*/  IMNMX R4, R4, 0x30, PT ;  /* 0x0000003004047817 */ /* 0x000fe20003800200 */
[----:B------:R-:W-:Y:S01]  /*0db0*/  IMAD R24, R106, c[0x0][0x260], RZ ;  /* 0x000098006a187a24 */ /* 0x000fe200078e02ff */
[----:B------:R-:W-:Y:S01]  /*0dc0*/  LEA.HI.X.SX32 R107, R6, R8, 0x1, P0 ;  /* 0x00000008066b7211 */ /* 0x000fe200000f0eff */
[----:B-1----:R-:W-:Y:S01]  /*0dd0*/  IMAD.WIDE.U32 R10, R215, c[0x0][0x240], R16 ;  /* 0x00009000d70a7a25 */ /* 0x002fe200078e0010 */
[----:B------:R-:W-:Y:S01]  /*0de0*/  SHF.R.S32.HI R19, RZ, 0x1f, R18 ;  /* 0x0000001fff137819 */ /* 0x000fe20000011412 */
[----:B------:R-:W-:Y:S01]  /*0df0*/  USHF.L.U32 UR13, UR4, 0x5, URZ ;  /* 0x00000005040d7899 */ /* 0x000fe2000800063f */
[----:B------:R-:W-:Y:S01]  /*0e00*/  SHF.R.S32.HI R9, RZ, 0x1f, R57 ;  /* 0x0000001fff097819 */ /* 0x000fe20000011439 */
[----:B------:R-:W-:Y:S01]  /*0e10*/  IMAD.IADD R149, R11, 0x1, R148 ;  /* 0x000000010b957824 */ /* 0x000fe200078e0294 */
[----:B------:R-:W-:Y:S01]  /*0e20*/  LEA.HI R6, R5, R216, RZ, 0x6 ;  /* 0x000000d805067211 */ /* 0x000fe200078f30ff */
[----:B------:R-:W-:Y:S01]  /*0e30*/  IMAD.MOV.U32 R148, RZ, RZ, R10 ;  /* 0x000000ffff947224 */ /* 0x000fe200078e000a */
[----:B------:R-:W-:Y:S01]  /*0e40*/  UMOV UR6, 0x5 ;  /* 0x0000000500067882 */ /* 0x000fe20000000000 */
[----:B------:R-:W-:Y:S01]  /*0e50*/  IMAD.MOV.U32 R28, RZ, RZ, R12 ;  /* 0x000000ffff1c7224 */ /* 0x000fe200078e000c */
[----:B------:R-:W-:Y:S01]  /*0e60*/  USHF.L.U64.HI UR12, UR4, UR6, UR5 ;  /* 0x00000006040c7299 */ /* 0x000fe20008010205 */
[----:B------:R-:W-:Y:S01]  /*0e70*/  IMAD.WIDE.U32 R148, R152, c[0x0][0x248], R148 ;  /* 0x0000920098947a25 */ /* 0x000fe200078e0094 */
[C---:B------:R-:W-:Y:S01]  /*0e80*/  IADD3 R121, R16.reuse, 0x80, RZ ;  /* 0x0000008010797810 */ /* 0x040fe20007ffe0ff */
[----:B------:R-:W-:Y:S01]  /*0e90*/  ULDC.64 UR4, c[0x0][0x1e0] ;  /* 0x0000780000047ab9 */ /* 0x000fe20000000a00 */
[----:B------:R-:W-:Y:S01]  /*0ea0*/  IADD3 R120, R16, 0xc0, RZ ;  /* 0x000000c010787810 */ /* 0x000fe20007ffe0ff */
[----:B------:R-:W-:Y:S01]  /*0eb0*/  IMAD R24, R215, c[0x0][0x264], R24 ;  /* 0x00009900d7187a24 */ /* 0x000fe200078e0218 */
[----:B------:R-:W-:Y:S01]  /*0ec0*/  IADD3 R149, R149, R3, RZ ;  /* 0x0000000395957210 */ /* 0x000fe20007ffe0ff */
[----:B------:R-:W-:Y:S01]  /*0ed0*/  IMAD.IADD R3, R4, 0x1, -R113 ;  /* 0x0000000104037824 */ /* 0x000fe200078e0a71 */
[----:B------:R-:W-:Y:S01]  /*0ee0*/  ISETP.GE.AND P6, PT, R120, c[0x0][0x1d4], PT ;  /* 0x0000750078007a0c */ /* 0x000fe20003fc6270 */
[----:B------:R-:W-:Y:S01]  /*0ef0*/  IMAD R4, R107, c[0x0][0x238], RZ ;  /* 0x00008e006b047a24 */ /* 0x000fe200078e02ff */
[----:B------:R-:W-:Y:S01]  /*0f00*/  IADD3 R118, R113, 0x20, RZ ;  /* 0x0000002071767810 */ /* 0x000fe20007ffe0ff */
[----:B------:R-:W-:Y:S01]  /*0f10*/  IMAD.WIDE.U32 R148, R109, c[0x0][0x238], R148 ;  /* 0x00008e006d947a25 */ /* 0x000fe200078e0094 */
[C---:B------:R-:W-:Y:S01]  /*0f20*/  ISETP.GE.AND P2, PT, R3.reuse, 0x1, PT ;  /* 0x000000010300780c */ /* 0x040fe20003f46270 */
[----:B------:R-:W-:Y:S01]  /*0f30*/  USHF.L.U64.HI UR10, UR4, UR6, UR5 ;  /* 0x00000006040a7299 */ /* 0x000fe20008010205 */
[----:B------:R-:W-:Y:S01]  /*0f40*/  ISETP.GT.AND P0, PT, R3, 0x20, PT ;  /* 0x000000200300780c */ /* 0x000fe20003f04270 */
[----:B------:R-:W-:Y:S01]  /*0f50*/  IMAD R151, R109, c[0x0][0x23c], R4 ;  /* 0x00008f006d977a24 */ /* 0x000fe200078e0204 */
[----:B------:R-:W-:Y:S01]  /*0f60*/  SHF.R.S32.HI R11, RZ, 0x1f, R118 ;  /* 0x0000001fff0b7819 */ /* 0x000fe20000011476 */
[----:B------:R-:W-:Y:S01]  /*0f70*/  IMAD.WIDE.U32 R12, R215, c[0x0][0x260], R16 ;  /* 0x00009800d70c7a25 */ /* 0x000fe200078e0010 */
[----:B------:R-:W-:Y:S01]  /*0f80*/  USHF.L.U32 UR11, UR4, 0x5, URZ ;  /* 0x00000005040b7899 */ /* 0x000fe2000800063f */
[----:B------:R-:W-:Y:S01]  /*0f90*/  SHF.R.S32.HI R127, RZ, 0x1f, R118 ;  /* 0x0000001fff7f7819 */ /* 0x000fe20000011476 */
[----:B------:R-:W-:Y:S01]  /*0fa0*/  ULDC UR26, c[0x0][0x1e0] ;  /* 0x00007800001a7ab9 */ /* 0x000fe20000000800 */
[----:B------:R-:W-:Y:S01]  /*0fb0*/  IMAD R158, R8, c[0x0][0x280], RZ ;  /* 0x0000a000089e7a24 */ /* 0x000fe200078e02ff */
[----:B------:R-:W-:Y:S01]  /*0fc0*/  LEA.HI R11, R11, R118, RZ, 0x3 ;  /* 0x000000760b0b7211 */ /* 0x000fe200078f18ff */
[----:B------:R-:W-:Y:S01]  /*0fd0*/  IMAD R10, R57, UR9, RZ ;  /* 0x00000009390a7c24 */ /* 0x000fe2000f8e02ff */
[----:B------:R-:W-:Y:S01]  /*0fe0*/  ULDC.64 UR4, c[0x0][0x280] ;  /* 0x0000a00000047ab9 */ /* 0x000fe20000000a00 */
[----:B------:R-:W-:Y:S01]  /*0ff0*/  IMAD.IADD R151, R149, 0x1, R151 ;  /* 0x0000000195977824 */ /* 0x000fe200078e0297 */
[----:B------:R-:W-:Y:S01]  /*1000*/  UIMAD.WIDE.U32 UR14, UR7, UR4, URZ ;  /* 0x00000004070e72a5 */ /* 0x000fe2000f8e003f */
[----:B------:R-:W-:Y:S01]  /*1010*/  IMAD.MOV.U32 R150, RZ, RZ, R148 ;  /* 0x000000ffff967224 */ /* 0x000fe200078e0094 */
[----:B------:R-:W-:Y:S01]  /*1020*/  UIMAD UR8, UR7, UR5, URZ ;  /* 0x00000005070872a4 */ /* 0x000fe2000f8e023f */
[----:B------:R-:W-:Y:S01]  /*1030*/  IMAD.IADD R25, R13, 0x1, R24 ;  /* 0x000000010d197824 */ /* 0x000fe200078e0218 */
[----:B------:R-:W-:Y:S01]  /*1040*/  MOV R24, R12 ;  /* 0x0000000c00187202 */ /* 0x000fe20000000f00 */
[C---:B------:R-:W-:Y:S01]  /*1050*/  IMAD R158, R113.reuse, c[0x0][0x284], R158 ;  /* 0x0000a100719e7a24 */ /* 0x040fe200078e029e */
[----:B------:R-:W-:Y:S01]  /*1060*/  USHF.L.U64.HI UR16, UR4, UR6, UR5 ;  /* 0x0000000604107299 */ /* 0x000fe20008010205 */
[C---:B------:R-:W-:Y:S01]  /*1070*/  IMAD.WIDE.U32 R14, R113.reuse, c[0x0][0x280], R16 ;  /* 0x0000a000710e7a25 */ /* 0x040fe200078e0010 */
[----:B------:R-:W-:Y:S01]  /*1080*/  USHF.L.U32 UR20, UR4, 0x5, URZ ;  /* 0x0000000504147899 */ /* 0x000fe2000800063f */
[C---:B------:R-:W-:Y:S01]  /*1090*/  IADD3 R128, -R113.reuse, 0x30, RZ ;  /* 0x0000003071807810 */ /* 0x040fe20007ffe1ff */
[----:B------:R-:W-:Y:S01]  /*10a0*/  UIMAD.WIDE.U32 UR26, UR7, UR26, URZ ;  /* 0x0000001a071a72a5 */ /* 0x000fe2000f8e003f */
[----:B------:R-:W-:Y:S01]  /*10b0*/  IMAD.WIDE.U32 R162, R113, c[0x0][0x280], R18 ;  /* 0x0000a00071a27a25 */ /* 0x000fe200078e0012 */
[----:B------:R-:W-:Y:S01]  /*10c0*/  IADD3 R159, R158, R15, RZ ;  /* 0x0000000f9e9f7210 */ /* 0x000fe20007ffe0ff */
[----:B------:R-:W-:-:S02]  /*10d0*/  ULDC.64 UR4, c[0x0][0x290] ;  /* 0x0000a40000047ab9 */ /* 0x000fc40000000a00 */
[----:B------:R-:W-:Y:S01]  /*10e0*/  IMAD R10, R9, UR18, R10 ;  /* 0x00000012090a7c24 */ /* 0x000fe2000f8e020a */
[----:B------:R-:W-:Y:S01]  /*10f0*/  UIMAD UR17, UR7, UR5, URZ ;  /* 0x00000005071172a4 */ /* 0x000fe2000f8e023f */
[----:B------:R-:W-:Y:S01]  /*1100*/  IMAD.WIDE.U32 R12, R57, UR18, R150 ;  /* 0x00000012390c7c25 */ /* 0x000fe2000f8e0096 */
[----:B------:R-:W-:Y:S02]  /*1110*/  USHF.L.U64.HI UR5, UR4, UR6, UR5 ;  /* 0x0000000604057299 */ /* 0x000fe40008010205 */
[----:B------:R-:W-:Y:S01]  /*1120*/  UIMAD.WIDE.U32 UR24, UR7, UR4, URZ ;  /* 0x00000004071872a5 */ /* 0x000fe2000f8e003f */
[----:B------:R-:W-:Y:S01]  /*1130*/  IMAD.IADD R163, R163, 0x1, R158 ;  /* 0x00000001a3a37824 */ /* 0x000fe200078e029e */
[C---:B------:R-:W-:Y:S01]  /*1140*/  @P2 LEA R32, P1, R12.reuse, c[0x0][0x220], 0x1 ;  /* 0x000088000c202a11 */ /* 0x040fe200078208ff */
[----:B------:R-:W-:Y:S01]  /*1150*/  IMAD.IADD R10, R13, 0x1, R10 ;  /* 0x000000010d0a7824 */ /* 0x000fe200078e020a */
[C---:B------:R-:W-:Y:S01]  /*1160*/  @P0 IADD3 R3, P4, R12.reuse, UR13, RZ ;  /* 0x0000000d0c030c10 */ /* 0x040fe2000ff9e0ff */
[----:B------:R-:W-:Y:S01]  /*1170*/  IMAD.MOV.U32 R158, RZ, RZ, R14 ;  /* 0x000000ffff9e7224 */ /* 0x000fe200078e000e */
[----:B------:R-:W-:Y:S01]  /*1180*/  USHF.L.U32 UR6, UR4, 0x5, URZ ;  /* 0x0000000504067899 */ /* 0x000fe2000800063f */
[----:B------:R-:W-:Y:S01]  /*1190*/  IMAD.SHL.U32 R111, R113, 0x40, RZ ;  /* 0x00000040716f7824 */ /* 0x000fe200078e00ff */
[----:B------:R-:W-:Y:S01]  /*11a0*/  @P2 LEA.HI.X R33, R12, c[0x0][0x224], R10, 0x1, P1 ;  /* 0x000089000c212a11 */ /* 0x000fe200008f0c0a */
[----:B------:R-:W-:Y:S01]  /*11b0*/  IMAD.SHL.U32 R6, R6, 0x8, RZ ;  /* 0x0000000806067824 */ /* 0x000fe200078e00ff */
[----:B------:R-:W-:Y:S01]  /*11c0*/  ISETP.GE.AND P1, PT, R16, c[0x0][0x1d4], PT ;  /* 0x0000750010007a0c */ /* 0x000fe20003f26270 */
[----:B------:R-:W-:Y:S01]  /*11d0*/  IMAD R20, R106, c[0x0][0x210], RZ ;  /* 0x000084006a147a24 */ /* 0x000fe200078e02ff */
[----:B------:R-:W-:Y:S01]  /*11e0*/  LOP3.LUT R111, R111, 0x1c0, RZ, 0xc0, !PT ;  /* 0x000001c06f6f7812 */ /* 0x000fe200078ec0ff */
[C---:B------:R-:W-:Y:S01]  /*11f0*/  IMAD.WIDE.U32 R26, R215.reuse, c[0x0][0x210], R16 ;  /* 0x00008400d71a7a25 */ /* 0x040fe200078e0010 */
[----:B------:R-:W-:Y:S01]  /*1200*/  P2R R126, PR, RZ, 0x2 ;  /* 0x00000002ff7e7803 */ /* 0x000fe20000000000 */
[----:B------:R-:W-:Y:S01]  /*1210*/  ULDC UR4, c[0x0][0x1e4] ;  /* 0x0000790000047ab9 */ /* 0x000fe20000000800 */
[----:B------:R-:W-:Y:S01]  /*1220*/  LOP3.LUT R6, R6, 0xfffffe00, RZ, 0xc0, !PT ;  /* 0xfffffe0006067812 */ /* 0x000fe200078ec0ff */
[----:B------:R-:W-:Y:S01]  /*1230*/  IMAD R20, R215, c[0x0][0x214], R20 ;  /* 0x00008500d7147a24 */ /* 0x000fe200078e0214 */
[----:B------:R-:W-:Y:S01]  /*1240*/  LOP3.LUT R122, R111, 0x38, R16, 0xf8, !PT ;  /* 0x000000386f7a7812 */ /* 0x000fe200078ef810 */
[----:B------:R-:W-:Y:S01]  /*1250*/  IMAD R22, R8, c[0x0][0x290], RZ ;  /* 0x0000a40008167a24 */ /* 0x000fe200078e02ff */
[----:B------:R-:W-:Y:S01]  /*1260*/  SHF.R.U32.HI R123, RZ, 0x3, R111 ;  /* 0x00000003ff7b7819 */ /* 0x000fe2000001166f */
[----:B------:R-:W-:Y:S01]  /*1270*/  IMAD.IADD R21, R27, 0x1, R20 ;  /* 0x000000011b157824 */ /* 0x000fe200078e0214 */
[----:B------:R-:W-:Y:S01]  /*1280*/  @P0 IADD3.X R10, R10, UR12, RZ, P4, !PT ;  /* 0x0000000c0a0a0c10 */ /* 0x000fe2000a7fe4ff */
[C---:B------:R-:W-:Y:S01]  /*1290*/  IMAD.WIDE.U32 R164, R113.reuse, c[0x0][0x1e0], RZ ;  /* 0x0000780071a47a25 */ /* 0x040fe200078e00ff */
[----:B------:R-:W-:Y:S01]  /*12a0*/  ISETP.NE.AND P4, PT, R126, RZ, PT ;  /* 0x000000ff7e00720c */ /* 0x000fe20003f85270 */
[----:B------:R-:W-:Y:S01]  /*12b0*/  UIMAD UR4, UR7, UR4, URZ ;  /* 0x00000004070472a4 */ /* 0x000fe2000f8e023f */
[----:B------:R-:W-:Y:S01]  /*12c0*/  LOP3.LUT R122, R6, R122, R123, 0xf6, !PT ;  /* 0x0000007a067a7212 */ /* 0x000fe200078ef67b */
[----:B------:R-:W-:Y:S01]  /*12d0*/  IMAD.SHL.U32 R119, R118, 0x40, RZ ;  /* 0x0000004076777824 */ /* 0x000fe200078e00ff */
[----:B------:R-:W-:Y:S01]  /*12e0*/  MOV R20, R26 ;  /* 0x0000001a00147202 */ /* 0x000fe20000000f00 */
[----:B------:R-:W-:Y:S01]  /*12f0*/  IMAD R22, R113, c[0x0][0x294], R22 ;  /* 0x0000a50071167a24 */ /* 0x000fe200078e0216 */
[----:B------:R-:W-:Y:S01]  /*1300*/  ISETP.GE.AND P1, PT, R16, c[0x0][0x27c], PT ;  /* 0x00009f0010007a0c */ /* 0x000fe20003f26270 */
[----:B------:R-:W-:Y:S01]  /*1310*/  IMAD.SHL.U32 R122, R122, 0x2, RZ ;  /* 0x000000027a7a7824 */ /* 0x000fe200078e00ff */
[----:B------:R-:W-:Y:S01]  /*1320*/  LOP3.LUT R119, R119, 0x1c0, RZ, 0xc0, !PT ;  /* 0x000001c077777812 */ /* 0x000fe200078ec0ff */
[C---:B------:R-:W-:Y:S01]  /*1330*/  IMAD.WIDE.U32 R160, R113.reuse, c[0x0][0x290], R18 ;  /* 0x0000a40071a07a25 */ /* 0x040fe200078e0012 */
[----:B------:R-:W-:Y:S01]  /*1340*/  SEL R5, RZ, c[0x0][0x27c], !P1 ;  /* 0x00009f00ff057a07 */ /* 0x000fe20004800000 */
[----:B------:R-:W-:Y:S01]  /*1350*/  UIADD3 UR7, UR27, UR4, URZ ;  /* 0x000000041b077290 */ /* 0x000fe2000fffe03f */
[----:B------:R-:W-:Y:S01]  /*1360*/  SHF.R.U32.HI R129, RZ, 0x3, R119 ;  /* 0x00000003ff817819 */ /* 0x000fe20000011677 */
[----:B------:R-:W-:Y:S01]  /*1370*/  @!PT LDS RZ, [RZ] ;  /* 0x00000000fffff984 */ /* 0x000fe20000000800 */
[----:B------:R-:W-:Y:S01]  /*1380*/  @!PT LDS RZ, [RZ] ;  /* 0x00000000fffff984 */ /* 0x000fe20000000800 */
[----:B------:R-:W-:Y:S01]  /*1390*/  @!PT LDS RZ, [RZ] ;  /* 0x00000000fffff984 */ /* 0x000fe20000000800 */
[----:B------:R1:W-:Y:S01]  /*13a0*/  @P2 LDGSTS.E.BYPASS.LTC128B.128 [R122+0xa080], [R32.64], !P4 ;  /* 0x0a080000207a2fae */ /* 0x0003e2000e101d56 */
[----:B------:R-:W-:Y:S01]  /*13b0*/  IADD3 R5, R16, R5, RZ ;  /* 0x0000000510057210 */ /* 0x000fe20007ffe0ff */
[----:B------:R-:W-:Y:S01]  /*13c0*/  IMAD.WIDE.U32 R30, R113, c[0x0][0x290], R16 ;  /* 0x0000a400711e7a25 */ /* 0x000fe200078e0010 */
[----:B------:R-:W-:Y:S01]  /*13d0*/  IADD3 R13, R18, 0x60, RZ ;  /* 0x00000060120d7810 */ /* 0x000fe20007ffe0ff */
[----:B------:R-:W-:-:S02]  /*13e0*/  UIADD3 UR8, UR15, UR8, URZ ;  /* 0x000000080f087290 */ /* 0x000fc4000fffe03f */
[----:B------:R-:W-:Y:S01]  /*13f0*/  IMAD R133, R133, c[0x0][0x268], RZ ;  /* 0x00009a0085857a24 */ /* 0x000fe200078e02ff */
[----:B------:R-:W-:Y:S01]  /*1400*/  UIADD3 UR17, UR25, UR17, URZ ;  /* 0x0000001119117290 */ /* 0x000fe2000fffe03f */
[----:B------:R-:W-:Y:S01]  /*1410*/  IMAD.SHL.U32 R11, R11, 0x40, RZ ;  /* 0x000000400b0b7824 */ /* 0x000fe200078e00ff */
[----:B------:R-:W-:Y:S01]  /*1420*/  ULDC.U8 UR4, c[0x0][0x298] ;  /* 0x0000a60000047ab9 */ /* 0x000fe20000000000 */
[----:B------:R-:W-:Y:S02]  /*1430*/  IMAD.IADD R161, R161, 0x1, R22 ;  /* 0x00000001a1a17824 */ /* 0x000fe400078e0216 */
[----:B------:R-:W-:Y:S01]  /*1440*/  IMAD.IADD R23, R22, 0x1, R31 ;  /* 0x0000000116177824 */ /* 0x000fe200078e021f */
[----:B------:R-:W-:Y:S01]  /*1450*/  LOP3.LUT R11, R11, 0xfffffe00, RZ, 0xc0, !PT ;  /* 0xfffffe000b0b7812 */ /* 0x000fe200078ec0ff */
[----:B------:R-:W-:Y:S02]  /*1460*/  IMAD R133, R152, c[0x0][0x26c], R133 ;  /* 0x00009b0098857a24 */ /* 0x000fe400078e0285 */
[----:B------:R-:W-:-:S02]  /*1470*/  IMAD.MOV.U32 R22, RZ, RZ, R30 ;  /* 0x000000ffff167224 */ /* 0x000fc400078e001e */
[----:B------:R-:W-:-:S04]  /*1480*/  IMAD.WIDE.U32 R152, R152, c[0x0][0x268], R24 ;  /* 0x00009a0098987a25 */ /* 0x000fc800078e0018 */
[----:B------:R-:W-:-:S04]  /*1490*/  IMAD.WIDE.U32 R162, R156, c[0x0][0x280], R162 ;  /* 0x0000a0009ca27a25 */ /* 0x000fc800078e00a2 */
[----:B------:R-:W-:-:S04]  /*14a0*/  IMAD.WIDE.U32 R158, R156, c[0x0][0x280], R158 ;  /* 0x0000a0009c9e7a25 */ /* 0x000fc800078e009e */
[----:B------:R-:W-:-:S04]  /*14b0*/  IMAD.WIDE.U32 R160, R156, c[0x0][0x290], R160 ;  /* 0x0000a4009ca07a25 */ /* 0x000fc800078e00a0 */
[----:B------:R-:W-:Y:S02]  /*14c0*/  IMAD R127, R127, c[0x0][0x1e0], RZ ;  /* 0x000078007f7f7a24 */ /* 0x000fe400078e02ff */
[----:B------:R-:W-:Y:S02]  /*14d0*/  IMAD.MOV.U32 R72, RZ, RZ, c[0x0][0x27c] ;  /* 0x00009f00ff487624 */ /* 0x000fe400078e00ff */
[----:B------:R-:W-:-:S04]  /*14e0*/  IMAD.WIDE.U32 R168, R118, c[0x0][0x1e0], RZ ;  /* 0x0000780076a87a25 */ /* 0x000fc800078e00ff */
[----:B------:R-:W-:Y:S02]  /*14f0*/  IMAD R127, R118, c[0x0][0x1e4], R127 ;  /* 0x00007900767f7a24 */ /* 0x000fe400078e027f */
[----:B------:R-:W-:Y:S02]  /*1500*/  IMAD.SHL.U32 R73, R72, 0x2, RZ ;  /* 0x0000000248497824 */ /* 0x000fe400078e00ff */
[----:B------:R-:W-:Y:S01]  /*1510*/  IMAD.IADD R133, R153, 0x1, R133 ;  /* 0x0000000199857824 */ /* 0x000fe200078e0285 */
[----:B------:R-:W-:Y:S01]  /*1520*/  IADD3 R127, R169, R127, RZ ;  /* 0x0000007fa97f7210 */ /* 0x000fe20007ffe0ff */
[--C-:B---3--:R-:W-:Y:S01]  /*1530*/  @P3 IMAD.MOV.U32 R14, RZ, RZ, R0.reuse ;  /* 0x000000ffff0e3224 */ /* 0x108fe200078e0000 */
[----:B------:R-:W-:Y:S02]  /*1540*/  @!P3 MOV R14, R218 ;  /* 0x000000da000eb202 */ /* 0x000fe40000000f00 */
[----:B------:R-:W-:Y:S01]  /*1550*/  @P3 SHF.R.S32.HI R15, RZ, 0x1f, R0 ;  /* 0x0000001fff0f3819 */ /* 0x000fe20000011400 */
[----:B------:R-:W-:Y:S01]  /*1560*/  @!P3 IMAD.MOV.U32 R15, RZ, RZ, R7 ;  /* 0x000000ffff0fb224 */ /* 0x000fe200078e0007 */
[----:B------:R-:W-:-:S02]  /*1570*/  SEL R166, R14, RZ, !P5 ;  /* 0x000000ff0ea67207 */ /* 0x000fc40006800000 */
[----:B------:R-:W-:Y:S02]  /*1580*/  IADD3 R14, R18, 0x40, RZ ;  /* 0x00000040120e7810 */ /* 0x000fe40007ffe0ff */
[----:B------:R-:W-:Y:S01]  /*1590*/  SEL R4, R15, RZ, !P5 ;  /* 0x000000ff0f047207 */ /* 0x000fe20006800000 */
[----:B------:R-:W-:Y:S01]  /*15a0*/  IMAD.WIDE.U32 R28, R166, c[0x0][0x1f0], R28 ;  /* 0x00007c00a61c7a25 */ /* 0x000fe200078e001c */
[----:B------:R-:W-:Y:S02]  /*15b0*/  IADD3 R12, R18, R14, RZ ;  /* 0x0000000e120c7210 */ /* 0x000fe40007ffe0ff */
[----:B------:R-:W-:Y:S01]  /*15c0*/  ISETP.GE.AND P3, PT, R121, c[0x0][0x1d4], PT ;  /* 0x0000750079007a0c */ /* 0x000fe20003f66270 */
[----:B------:R-:W-:Y:S01]  /*15d0*/  IMAD R7, R4, c[0x0][0x1f0], RZ ;  /* 0x00007c0004077a24 */ /* 0x000fe200078e02ff */
[----:B------:R-:W-:Y:S01]  /*15e0*/  ISETP.GE.AND P5, PT, R12, c[0x0][0x1d4], PT ;  /* 0x000075000c007a0c */ /* 0x000fe20003fa6270 */
[----:B------:R-:W-:Y:S01]  /*15f0*/  IMAD R131, R4, c[0x0][0x218], RZ ;  /* 0x0000860004837a24 */ /* 0x000fe200078e02ff */
[----:B------:R-:W-:Y:S01]  /*1600*/  P2R R124, PR, RZ, 0x8 ;  /* 0x00000008ff7c7803 */ /* 0x000fe20000000000 */
[C---:B------:R-:W-:Y:S01]  /*1610*/  IMAD R0, R166.reuse, c[0x0][0x1f4], R7 ;  /* 0x00007d00a6007a24 */ /* 0x040fe200078e0207 */
[----:B------:R-:W-:Y:S01]  /*1620*/  P2R R125, PR, RZ, 0x20 ;  /* 0x00000020ff7d7803 */ /* 0x000fe20000000000 */
[----:B------:R-:W-:Y:S01]  /*1630*/  IMAD R131, R166, c[0x0][0x21c], R131 ;  /* 0x00008700a6837a24 */ /* 0x000fe200078e0283 */
[----:B------:R-:W-:Y:S01]  /*1640*/  IADD3 R15, R18, 0x20, RZ ;  /* 0x00000020120f7810 */ /* 0x000fe20007ffe0ff */
[----:B------:R-:W-:-:S02]  /*1650*/  IMAD.IADD R29, R29, 0x1, R0 ;  /* 0x000000011d1d7824 */ /* 0x000fc400078e0200 */
[----:B------:R-:W-:-:S04]  /*1660*/  IMAD.WIDE.U32 R166, R166, c[0x0][0x218], R20 ;  /* 0x00008600a6a67a25 */ /* 0x000fc800078e0014 */
[----:B------:R1:W-:Y:S01]  /*1670*/  @P2 LDGSTS.E.BYPASS.LTC128B.128 [R122+0xb880], [R32.64+0x80], !P5 ;  /* 0x0b880080207a2fae */ /* 0x0003e2000e901d56 */
[----:B------:R-:W-:-:S03]  /*1680*/  IADD3 R131, R167, R131, RZ ;  /* 0x00000083a7837210 */ /* 0x000fc60007ffe0ff */
[----:B------:R1:W-:Y:S04]  /*1690*/  @P2 LDGSTS.E.BYPASS.LTC128B.128 [R122+0xd080], [R32.64+0x100], !P3 ;  /* 0x0d080100207a2fae */ /* 0x0003e8000d901d56 */
[----:B------:R1:W-:Y:S01]  /*16a0*/  @P2 LDGSTS.E.BYPASS.LTC128B.128 [R122+0xe880], [R32.64+0x180], !P6 ;  /* 0x0e880180207a2fae */ /* 0x0003e2000f101d56 */
[----:B------:R-:W-:-:S04]  /*16b0*/  @P0 LEA R26, P2, R3, c[0x0][0x220], 0x1 ;  /* 0x00008800031a0a11 */ /* 0x000fc800078408ff */
[----:B------:R-:W-:Y:S02]  /*16c0*/  @P0 LEA.HI.X R27, R3, c[0x0][0x224], R10, 0x1, P2 ;  /* 0x00008900031b0a11 */ /* 0x000fe400010f0c0a */
[----:B------:R-:W-:Y:S02]  /*16d0*/  SHF.R.S32.HI R3, RZ, 0x1f, R154 ;  /* 0x0000001fff037819 */ /* 0x000fe4000001149a */
[----:B------:R-:W-:Y:S01]  /*16e0*/  IADD3 R112, P2, R154, R113, RZ ;  /* 0x000000719a707210 */ /* 0x000fe20007f5e0ff */
[----:B------:R2:W-:Y:S01]  /*16f0*/  @P0 LDGSTS.E.BYPASS.LTC128B.128 [R122+0xb080], [R26.64], !P4 ;  /* 0x0b0800001a7a0fae */ /* 0x0005e2000e101d56 */
[----:B------:R-:W-:Y:S01]  /*1700*/  SHF.R.S32.HI R10, RZ, 0x1f, R5 ;  /* 0x0000001fff0a7819 */ /* 0x000fe20000011405 */
[C---:B------:R-:W-:Y:S01]  /*1710*/  IMAD R117, R3.reuse, c[0x0][0x1e0], RZ ;  /* 0x0000780003757a24 */ /* 0x040fe200078e02ff */
[----:B------:R-:W-:Y:S01]  /*1720*/  IADD3.X R110, R3, R8, RZ, P2, !PT ;  /* 0x00000008036e7210 */ /* 0x000fe200017fe4ff */
[----:B------:R-:W-:Y:S01]  /*1730*/  IMAD R8, R8, c[0x0][0x1e0], RZ ;  /* 0x0000780008087a24 */ /* 0x000fe200078e02ff */
[----:B------:R2:W-:Y:S01]  /*1740*/  @P0 LDGSTS.E.BYPASS.LTC128B.128 [R122+0xc880], [R26.64+0x80], !P5 ;  /* 0x0c8800801a7a0fae */ /* 0x0005e2000e901d56 */
[----:B------:R-:W-:Y:S01]  /*1750*/  IMAD R117, R154, c[0x0][0x1e4], R117 ;  /* 0x000079009a757a24 */ /* 0x000fe200078e0275 */
[-C--:B------:R-:W-:Y:S01]  /*1760*/  LEA.HI R0, R10, R5.reuse, RZ, 0x3 ;  /* 0x000000050a007211 */ /* 0x080fe200078f18ff */
[----:B------:R-:W-:Y:S01]  /*1770*/  IMAD.WIDE.U32 R154, R154, c[0x0][0x1e0], R28 ;  /* 0x000078009a9a7a25 */ /* 0x000fe200078e001c */
[----:B------:R2:W-:Y:S01]  /*1780*/  @P0 LDGSTS.E.BYPASS.LTC128B.128 [R122+0xe080], [R26.64+0x100], !P3 ;  /* 0x0e0801001a7a0fae */ /* 0x0005e2000d901d56 */
[----:B------:R-:W-:-:S02]  /*1790*/  LEA.HI R10, R10, R5, RZ, 0x6 ;  /* 0x000000050a0a7211 */ /* 0x000fc400078f30ff */
[----:B------:R-:W-:Y:S01]  /*17a0*/  IMAD R3, R113, c[0x0][0x1e4], R8 ;  /* 0x0000790071037a24 */ /* 0x000fe200078e0208 */
[----:B------:R2:W-:Y:S01]  /*17b0*/  @P0 LDGSTS.E.BYPASS.LTC128B.128 [R122+0xf880], [R26.64+0x180], !P6 ;  /* 0x0f8801801a7a0fae */ /* 0x0005e2000f101d56 */
[----:B------:R-:W-:Y:S01]  /*17c0*/  IMAD.IADD R117, R155, 0x1, R117 ;  /* 0x000000019b757824 */ /* 0x000fe200078e0275 */
[----:B------:R-:W-:Y:S01]  /*17d0*/  IADD3 R115, P2, P0, R154, R164, R16 ;  /* 0x000000a49a737210 */ /* 0x000fe2000785e010 */
[----:B------:R-:W-:Y:S01]  /*17e0*/  IMAD.IADD R116, R165, 0x1, R3 ;  /* 0x00000001a5747824 */ /* 0x000fe200078e0203 */
[----:B------:R-:W-:Y:S01]  /*17f0*/  SHF.R.S32.HI R3, RZ, 0x1f, R156 ;  /* 0x0000001fff037819 */ /* 0x000fe2000001149c */
[----:B------:R-:W0:Y:S01]  /*1800*/  LDGDEPBAR ;  /* 0x00000000000079af */ /* 0x000e220000000000 */
[----:B------:R-:W-:Y:S02]  /*1810*/  SHF.R.S32.HI R10, RZ, 0x6, R10 ;  /* 0x00000006ff0a7819 */ /* 0x000fe4000001140a */
[----:B------:R-:W-:Y:S01]  /*1820*/  IADD3.X R114, R117, R116, R17, P2, P0 ;  /* 0x0000007475727210 */ /* 0x000fe200017e0411 */
[C---:B------:R-:W-:Y:S01]  /*1830*/  IMAD R135, R3.reuse, c[0x0][0x280], RZ ;  /* 0x0000a00003877a24 */ /* 0x040fe200078e02ff */
[----:B------:R-:W-:Y:S01]  /*1840*/  ISETP.GE.AND P2, PT, R12, c[0x0][0x27c], PT ;  /* 0x00009f000c007a0c */ /* 0x000fe20003f46270 */
[----:B------:R-:W-:Y:S01]  /*1850*/  IMAD R3, R3, c[0x0][0x290], RZ ;  /* 0x0000a40003037a24 */ /* 0x000fe200078e02ff */
[----:B------:R-:W-:Y:S01]  /*1860*/  LOP3.LUT R24, R119, 0x38, R0, 0xf8, !PT ;  /* 0x0000003877187812 */ /* 0x000fe200078ef800 */
[C---:B------:R-:W-:Y:S01]  /*1870*/  IMAD R135, R156.reuse, c[0x0][0x284], R135 ;  /* 0x0000a1009c877a24 */ /* 0x040fe200078e0287 */
[----:B------:R-:W-:Y:S01]  /*1880*/  SEL R5, RZ, c[0x0][0x27c], !P2 ;  /* 0x00009f00ff057a07 */ /* 0x000fe20005000000 */
[----:B------:R-:W-:Y:S01]  /*1890*/  IMAD R3, R156, c[0x0][0x294], R3 ;  /* 0x0000a5009c037a24 */ /* 0x000fe200078e0203 */
[----:B------:R-:W-:Y:S01]  /*18a0*/  LOP3.LUT R143, R24, R129, RZ, 0x3c, !PT ;  /* 0x00000081188f7212 */ /* 0x000fe200078e3cff */
[----:B------:R-:W-:Y:S01]  /*18b0*/  IMAD.WIDE.U32 R156, R156, c[0x0][0x290], R22 ;  /* 0x0000a4009c9c7a25 */ /* 0x000fe200078e0016 */
[----:B------:R-:W-:-:S02]  /*18c0*/  IADD3 R5, R12, R5, RZ ;  /* 0x000000050c057210 */ /* 0x000fc40007ffe0ff */
[----:B------:R-:W-:Y:S01]  /*18d0*/  LOP3.LUT R140, R0, 0xfffffff8, RZ, 0xc0, !PT ;  /* 0xfffffff8008c7812 */ /* 0x000fe200078ec0ff */
[C---:B------:R-:W-:Y:S01]  /*18e0*/  IMAD R22, R10.reuse, 0xc00, R6 ;  /* 0x00000c000a167824 */ /* 0x040fe200078e0206 */
[----:B------:R-:W-:Y:S01]  /*18f0*/  SHF.R.S32.HI R8, RZ, 0x1f, R5 ;  /* 0x0000001fff087819 */ /* 0x000fe20000011405 */
[----:B------:R-:W-:Y:S01]  /*1900*/  IMAD R10, R10, 0xc00, R11 ;  /* 0x00000c000a0a7824 */ /* 0x000fe200078e020b */
[----:B------:R-:W-:Y:S01]  /*1910*/  ISETP.GE.AND P0, PT, R72, 0x1, PT ;  /* 0x000000014800780c */ /* 0x000fe20003f06270 */
[----:B------:R-:W-:Y:S01]  /*1920*/  IMAD.IADD R137, R163, 0x1, R135 ;  /* 0x00000001a3897824 */ /* 0x000fe200078e0287 */
[-C--:B------:R-:W-:Y:S01]  /*1930*/  LEA.HI R74, R8, R5.reuse, RZ, 0x3 ;  /* 0x00000005084a7211 */ /* 0x080fe200078f18ff */
[----:B------:R-:W-:Y:S01]  /*1940*/  IMAD.IADD R143, R10, 0x1, R143 ;  /* 0x000000010a8f7824 */ /* 0x000fe200078e028f */
[----:B------:R-:W-:Y:S01]  /*1950*/  LEA.HI R8, R8, R5, RZ, 0x6 ;  /* 0x0000000508087211 */ /* 0x000fe200078f30ff */
[----:B------:R-:W-:Y:S01]  /*1960*/  IMAD.IADD R136, R161, 0x1, R3 ;  /* 0x00000001a1887824 */ /* 0x000fe200078e0203 */
[----:B------:R-:W-:Y:S01]  /*1970*/  LOP3.LUT R144, R111, 0x38, R74, 0xf8, !PT ;  /* 0x000000386f907812 */ /* 0x000fe200078ef84a */
[----:B------:R-:W-:Y:S01]  /*1980*/  IMAD.IADD R134, R3, 0x1, R157 ;  /* 0x0000000103867824 */ /* 0x000fe200078e029d */
[----:B------:R-:W-:Y:S01]  /*1990*/  SHF.R.S32.HI R8, RZ, 0x6, R8 ;  /* 0x00000006ff087819 */ /* 0x000fe20000011408 */
[----:B------:R-:W-:Y:S01]  /*19a0*/  IMAD.SHL.U32 R143, R143, 0x2, RZ ;  /* 0x000000028f8f7824 */ /* 0x000fe200078e00ff */
[----:B--2---:R-:W-:-:S02]  /*19b0*/  LOP3.LUT R26, R111, 0x38, R0, 0xf8, !PT ;  /* 0x000000386f1a7812 */ /* 0x004fc400078ef800 */
[----:B------:R-:W-:Y:S01]  /*19c0*/  LOP3.LUT R10, R119, 0x38, R74, 0xf8, !PT ;  /* 0x00000038770a7812 */ /* 0x000fe200078ef84a */
[----:B------:R-:W-:Y:S01]  /*19d0*/  IMAD R5, R8, 0xc00, R6 ;  /* 0x00000c0008057824 */ /* 0x000fe200078e0206 */
[-C--:B------:R-:W-:Y:S01]  /*19e0*/  LOP3.LUT R144, R144, R123.reuse, RZ, 0x3c, !PT ;  /* 0x0000007b90907212 */ /* 0x080fe200078e3cff */
[----:B------:R-:W-:Y:S01]  /*19f0*/  IMAD R8, R8, 0xc00, R11 ;  /* 0x00000c0008087824 */ /* 0x000fe200078e020b */
[----:B------:R-:W-:Y:S02]  /*1a00*/  LOP3.LUT R145, R26, R123, RZ, 0x3c, !PT ;  /* 0x0000007b1a917212 */ /* 0x000fe400078e3cff */
[----:B------:R-:W-:Y:S01]  /*1a10*/  LOP3.LUT R141, R10, R129, RZ, 0x3c, !PT ;  /* 0x000000810a8d7212 */ /* 0x000fe200078e3cff */
[----:B------:R-:W-:Y:S01]  /*1a20*/  IMAD.IADD R144, R5, 0x1, R144 ;  /* 0x0000000105907824 */ /* 0x000fe200078e0290 */
[----:B------:R-:W-:Y:S02]  /*1a30*/  IADD3 R145, R22, R145, RZ ;  /* 0x0000009116917210 */ /* 0x000fe40007ffe0ff */
[----:B------:R-:W-:-:S02]  /*1a40*/  IADD3 R141, R8, R141, RZ ;  /* 0x0000008d088d7210 */ /* 0x000fc40007ffe0ff */
[----:B------:R-:W-:Y:S01]  /*1a50*/  LOP3.LUT R139, R74, 0xfffffff8, RZ, 0xc0, !PT ;  /* 0xfffffff84a8b7812 */ /* 0x000fe200078ec0ff */
[----:B------:R-:W-:Y:S01]  /*1a60*/  IMAD.SHL.U32 R145, R145, 0x2, RZ ;  /* 0x0000000291917824 */ /* 0x000fe200078e00ff */
[----:B------:R-:W-:Y:S01]  /*1a70*/  SHF.R.S32.HI R75, RZ, 0x3, R0 ;  /* 0x00000003ff4b7819 */ /* 0x000fe20000011400 */
[----:B------:R-:W-:Y:S01]  /*1a80*/  IMAD.SHL.U32 R141, R141, 0x2, RZ ;  /* 0x000000028d8d7824 */ /* 0x000fe200078e00ff */
[----:B------:R-:W-:Y:S02]  /*1a90*/  IADD3 R135, R135, R159, RZ ;  /* 0x0000009f87877210 */ /* 0x000fe40007ffe0ff */
[----:B------:R-:W-:Y:S02]  /*1aa0*/  SHF.R.S32.HI R138, RZ, 0x1f, R140 ;  /* 0x0000001fff8a7819 */ /* 0x000fe4000001148c */
[----:B------:R-:W-:Y:S02]  /*1ab0*/  SHF.R.S32.HI R74, RZ, 0x3, R74 ;  /* 0x00000003ff4a7819 */ /* 0x000fe4000001144a */
[----:B------:R-:W-:-:S02]  /*1ac0*/  SHF.R.S32.HI R142, RZ, 0x1f, R139 ;  /* 0x0000001fff8e7819 */ /* 0x000fc4000001148b */
[----:B------:R-:W-:Y:S01]  /*1ad0*/  SHF.L.U32 R144, R144, 0x1, RZ ;  /* 0x0000000190907819 */ /* 0x000fe200000006ff */
[----:B-1----:R-:W-:Y:S06]  /*1ae0*/  BAR.SYNC.DEFER_BLOCKING 0x0 ;  /* 0x0000000000007b1d */ /* 0x002fec0000010000 */
.L_x_1062:
[----:B------:R-:W-:Y:S01]  /*1af0*/  SHF.R.S32.HI R130, RZ, 0x1f, R57 ;  /* 0x0000001fff827819 */ /* 0x000fe20000011439 */
[C---:B------:R-:W-:Y:S01]  /*1b00*/  IMAD R147, R57.reuse, UR7, RZ ;  /* 0x0000000739937c24 */ /* 0x040fe2000f8e02ff */
[----:B------:R-:W-:Y:S01]  /*1b10*/  ISETP.GE.AND P4, PT, R72, 0x1, PT ;  /* 0x000000014800780c */ /* 0x000fe20003f86270 */
[----:B------:R-:W-:Y:S01]  /*1b20*/  IMAD.WIDE.U32 R170, R57, UR26, RZ ;  /* 0x0000001a39aa7c25 */ /* 0x000fe2000f8e00ff */
[----:B------:R-:W-:Y:S04]  /*1b30*/  DEPBAR.LE SB0, 0x0 ;  /* 0x000080000000791a */ /* 0x000fe80000000000 */
[----:B------:R-:W-:Y:S01]  /*1b40*/  BAR.SYNC.DEFER_BLOCKING 0x0 ;  /* 0x0000000000007b1d */ /* 0x000fe20000010000 */
[----:B------:R-:W-:Y:S01]  /*1b50*/  IADD3 R3, P3, P0, R115, UR11, R170 ;  /* 0x0000000b73037c10 */ /* 0x000fe2000f87e0aa */
[----:B------:R-:W-:Y:S04]  /*1b60*/  IMAD R147, R130, UR26, R147 ;  /* 0x0000001a82937c24 */ /* 0x000fe8000f8e0293 */
[----:B------:R-:W-:Y:S05]  /*1b70*/  IMAD.IADD R147, R171, 0x1, R147 ;  /* 0x00000001ab937824 */ /* 0x000fea00078e0293 */
[----:B------:R-:W-:Y:S02]  /*1b80*/  IADD3.X R0, R114, UR10, R147, P3, P0 ;  /* 0x0000000a72007c10 */ /* 0x000fe40009fe0493 */
[----:B-1----:R-:W-:Y:S05]  /*1b90*/  IADD3 R5, P0, R115, R170, RZ ;  /* 0x000000aa73057210 */ /* 0x002fea0007f1e0ff */
[----:B------:R-:W-:Y:S01]  /*1ba0*/  IMAD.X R4, R147, 0x1, R114, P0 ;  /* 0x0000000193047824 */ /* 0x000fe200000e0672 */
[C---:B------:R-:W-:Y:S04]  /*1bb0*/  LEA R94, P0, R5.reuse, c[0x0][0x1c8], 0x1 ;  /* 0x00007200055e7a11 */ /* 0x040fe800078008ff */
[----:B------:R-:W-:Y:S01]  /*1bc0*/  LEA.HI.X R95, R5, c[0x0][0x1cc], R4, 0x1, P0 ;  /* 0x00007300055f7a11 */ /* 0x000fe200000f0c04 */
[----:B------:R-:W-:Y:S01]  /*1bd0*/  BSSY B2, `(.L_x_1023) ;  /* 0x0000530000027945 */ /* 0x000fe20003800000 */
[C---:B------:R-:W-:Y:S04]  /*1be0*/  LEA R92, P0, R3.reuse, c[0x0][0x1c8], 0x1 ;  /* 0x00007200035c7a11 */ /* 0x040fe800078008ff */
[----:B------:R-:W-:Y:S01]  /*1bf0*/  LEA.HI.X R93, R3, c[0x0][0x1cc], R0, 0x1, P0 ;  /* 0x00007300035d7a11 */ /* 0x000fe200000f0c00 */
[----:B------:R-:W-:-:S05]  /*1c00*/  @!P4 BRA `(.L_x_1024) ;  /* 0x000050200000c947 */ /* 0x000fca0003800000 */
[C---:B------:R-:W-:Y:S01]  /*1c10*/  IMAD R3, R57.reuse, UR8, RZ ;  /* 0x0000000839037c24 */ /* 0x040fe2000f8e02ff */
[----:B------:R-:W-:Y:S01]  /*1c20*/  ISETP.NE.AND P0, PT, RZ, UR4, PT ;  /* 0x00000004ff007c0c */ /* 0x000fe2000bf05270 */
        /* <DEDUP_REMOVED lines=54> */
.L_x_1027:
[----:B------:R-:W-:Y:S05]  /*1f90*/  BSYNC B0 ;  /* 0x0000000000007941 */ /* 0x000fea0003800000 */
.L_x_1026:
[----:B------:R-:W-:Y:S01]  /*1fa0*/  ISETP.GE.AND P5, PT, R118, R146, PT ;  /* 0x000000927600720c */ /* 0x000fe20003fa6270 */
[----:B-----5:R-:W-:Y:S01]  /*1fb0*/  IMAD.MOV.U32 R5, RZ, RZ, R40 ;  /* 0x000000ffff057224 */ /* 0x020fe200078e0028 */
[----:B------:R-:W-:Y:S01]  /*1fc0*/  BSSY B0, `(.L_x_1028) ;  /* 0x0000048000007945 */ /* 0x000fe20003800000 */
[----:B------:R-:W-:Y:S01]  /*1fd0*/  IMAD.MOV.U32 R4, RZ, RZ, R41 ;  /* 0x000000ffff047224 */ /* 0x000fe200078e0029 */
[----:B------:R-:W-:Y:S01]  /*1fe0*/  CS2R R32, SRZ ;  /* 0x0000000000207805 */ /* 0x000fe2000001ff00 */
        /* <DEDUP_REMOVED lines=69> */
.L_x_1029:
[----:B------:R-:W-:Y:S05]  /*2440*/  BSYNC B0 ;  /* 0x0000000000007941 */ /* 0x000fea0003800000 */
.L_x_1028:
        /* <DEDUP_REMOVED lines=90> */
.L_x_1033:
[----:B------:R-:W-:Y:S05]  /*29f0*/  BSYNC B0 ;  /* 0x0000000000007941 */ /* 0x000fea0003800000 */
.L_x_1032:
        /* <DEDUP_REMOVED lines=56> */
.L_x_1035:
[----:B------:R-:W-:Y:S05]  /*2d80*/  BSYNC B0 ;  /* 0x0000000000007941 */ /* 0x000fea0003800000 */
.L_x_1034:
        /* <DEDUP_REMOVED lines=56> */
.L_x_1037:
[----:B------:R-:W-:Y:S05]  /*3110*/  BSYNC B0 ;  /* 0x0000000000007941 */ /* 0x000fea0003800000 */
.L_x_1036:
        /* <DEDUP_REMOVED lines=55> */
.L_x_1031:
[----:B------:R-:W-:Y:S05]  /*3490*/  BSYNC B1 ;  /* 0x0000000000017941 */ /* 0x000fea0003800000 */
.L_x_1030:
        /* <DEDUP_REMOVED lines=57> */
.L_x_1040:
[----:B------:R-:W-:Y:S05]  /*3830*/  BSYNC B0 ;  /* 0x0000000000007941 */ /* 0x000fea0003800000 */
.L_x_1039:
        /* <DEDUP_REMOVED lines=56> */
.L_x_1042:
[----:B------:R-:W-:Y:S05]  /*3bc0*/  BSYNC B0 ;  /* 0x0000000000007941 */ /* 0x000fea0003800000 */
.L_x_1041:
        /* <DEDUP_REMOVED lines=21> */
[----:B------:R-:W-:Y:S02]  /*3d20*/  @!P0 LOP3.LUT R23, R25, 0xffff0000, RZ, 0xc0, !PT ;  /* 0xffff000019178812 */ /* 0x000fe400078ec0ff */
[C---:B------:R-:W-:Y:S02]  /*3d30*/  @!P0 LOP3.LUT R29, R24.reuse, 0xffff0000, RZ, 0xc0, !PT ;  /* 0xffff0000181d8812 */ /* 0x040fe400078ec0ff */
[----:B------:R-:W-:Y:S01]  /*3d40*/  @!P0 SHF.L.U32 R31, R24, 0x10, RZ ;  /* 0x00000010181f8819 */ /* 0x000fe200000006ff */
[----:B------:R-:W-:Y:S01]  /*3d50*/  @!P0 FMUL.FTZ R38, R23, R30 ;  /* 0x0000001e17268220 */ /* 0x000fe20000410000 */
[----:B------:R-:W-:Y:S01]  /*3d60*/  @!P0 SHF.L.U32 R36, R27, 0x10, RZ ;  /* 0x000000101b248819 */ /* 0x000fe200000006ff */
[C---:B------:R-:W-:Y:S02]  /*3d70*/  @!P0 FMUL.FTZ R37, R29.reuse, R28 ;  /* 0x0000001c1d258220 */ /* 0x040fe40000410000 */
[----:B------:R-:W-:Y:S02]  /*3d80*/  @!P0 FMUL.FTZ R0, R29, R22 ;  /* 0x000000161d008220 */ /* 0x000fe40000410000 */
[-C--:B------:R-:W-:Y:S01]  /*3d90*/  @!P0 FMUL.FTZ R3, R23, R10.reuse ;  /* 0x0000000a17038220 */ /* 0x080fe20000410000 */
[----:B------:R-:W-:Y:S01]  /*3da0*/  @!P0 LOP3.LUT R23, R26, 0xffff0000, RZ, 0xc0, !PT ;  /* 0xffff00001a178812 */ /* 0x000fe200078ec0ff */
[----:B------:R-:W-:Y:S02]  /*3db0*/  @!P0 FFMA.FTZ R38, R35, R10, -R38 ;  /* 0x0000000a23268223 */ /* 0x000fe40000010826 */
[C---:B------:R-:W-:Y:S01]  /*3dc0*/  @!P0 IMAD.U32 R10, R9.reuse, 0x10000, RZ ;  /* 0x00010000090a8824 */ /* 0x040fe200078e00ff */
[----:B------:R-:W-:Y:S01]  /*3dd0*/  @!P0 LOP3.LUT R9, R9, 0xffff0000, RZ, 0xc0, !PT ;  /* 0xffff000009098812 */ /* 0x000fe200078ec0ff */
[----:B------:R-:W-:Y:S01]  /*3de0*/  @!P0 FFMA.FTZ R37, R31, R22, -R37 ;  /* 0x000000161f258223 */ /* 0x000fe20000010825 */
        /* <DEDUP_REMOVED lines=22> */
.L_x_1044:
[----:B------:R-:W-:Y:S05]  /*3f50*/  BSYNC B0 ;  /* 0x0000000000007941 */ /* 0x000fea0003800000 */
.L_x_1043:
        /* <DEDUP_REMOVED lines=56> */
.L_x_1025:
        /* <DEDUP_REMOVED lines=36> */
.L_x_1046:
[----:B------:R-:W-:Y:S05]  /*4520*/  BSYNC B0 ;  /* 0x0000000000007941 */ /* 0x000fea0003800000 */
.L_x_1045:
[----:B------:R-:W-:Y:S01]  /*4530*/  ISETP.GE.AND P5, PT, R118, R146, PT ;  /* 0x000000927600720c */ /* 0x000fe20003fa6270 */
[----:B-----5:R-:W-:Y:S01]  /*4540*/  IMAD.MOV.U32 R5, RZ, RZ, R38 ;  /* 0x000000ffff057224 */ /* 0x020fe200078e0026 */
[----:B------:R-:W-:Y:S01]  /*4550*/  BSSY B0, `(.L_x_1047) ;  /* 0x0000040000007945 */ /* 0x000fe20003800000 */
[----:B------:R-:W-:Y:S01]  /*4560*/  IMAD.MOV.U32 R4, RZ, RZ, R39 ;  /* 0x000000ffff047224 */ /* 0x000fe200078e0027 */
[----:B-1----:R-:W-:Y:S01]  /*4570*/  CS2R R20, SRZ ;  /* 0x0000000000147805 */ /* 0x002fe2000001ff00 */
        /* <DEDUP_REMOVED lines=61> */
.L_x_1048:
[----:B------:R-:W-:Y:S05]  /*4950*/  BSYNC B0 ;  /* 0x0000000000007941 */ /* 0x000fea0003800000 */
.L_x_1047:
[----:B------:R-:W-:Y:S01]  /*4960*/  IADD3 R92, -R73, c[0x0][0x1d4], RZ ;  /* 0x00007500495c7a10 */ /* 0x000fe20007ffe1ff */
        /* <DEDUP_REMOVED lines=40> */
[----:B------:R-:W-:Y:S01]  /*4bf0*/  SEL R66, R73, R92, !P1 ;  /* 0x0000005c49427207 */ /* 0x000fe20004800000 */
[----:B------:R-:W1:Y:S01]  /*4c00*/  LDS.128 R96, [R145+0xa080] ;  /* 0x00a0800091607984 */ /* 0x000e620000000c00 */
[----:B------:R-:W-:Y:S02]  /*4c10*/  IADD3 R175, P3, P0, R154, R173, R140 ;  /* 0x000000ad9aaf7210 */ /* 0x000fe4000787e08c */
[----:B------:R-:W-:Y:S02]  /*4c20*/  SHF.R.S32.HI R59, RZ, 0x1f, R66 ;  /* 0x0000001fff3b7819 */ /* 0x000fe40000011442 */
[----:B------:R-:W-:Y:S02]  /*4c30*/  IADD3.X R174, R117, R132, R138, P3, P0 ;  /* 0x0000008475ae7210 */ /* 0x000fe40001fe048a */
[----:B------:R-:W-:Y:S04]  /*4c40*/  LEA.HI R66, R59, R66, RZ, 0x4 ;  /* 0x000000423b427211 */ /* 0x000fe800078f20ff */
[----:B------:R-:W-:Y:S04]  /*4c50*/  LEA.HI.SX32 R66, R66, R75, 0x1c ;  /* 0x0000004b42427211 */ /* 0x000fe800078fe2ff */
[----:B------:R-:W-:Y:S01]  /*4c60*/  SHF.R.S32.HI R59, RZ, 0x1f, R66 ;  /* 0x0000001fff3b7819 */ /* 0x000fe20000011442 */
[----:B------:R-:W-:Y:S03]  /*4c70*/  IMAD.SHL.U32 R172, R66, 0x8, RZ ;  /* 0x0000000842ac7824 */ /* 0x000fe600078e00ff */
[----:B------:R-:W-:Y:S02]  /*4c80*/  LEA.HI R59, R59, R66, RZ, 0x3 ;  /* 0x000000423b3b7211 */ /* 0x000fe400078f18ff */
[----:B------:R-:W-:Y:S02]  /*4c90*/  ISETP.GE.AND P3, PT, R172, c[0x0][0x1d4], PT ;  /* 0x00007500ac007a0c */ /* 0x000fe40003f66270 */
[----:B------:R-:W-:Y:S05]  /*4ca0*/  SHF.R.S32.HI R59, RZ, 0x3, R59 ;  /* 0x00000003ff3b7819 */ /* 0x000fea000001143b */
[----:B------:R-:W-:Y:S06]  /*4cb0*/  IMAD R56, R59, 0xc00, R6 ;  /* 0x00000c003b387824 */ /* 0x000fec00078e0206 */
[--C-:B------:R-:W-:Y:S02]  /*4cc0*/  @!P3 SHF.R.S32.HI R178, RZ, 0x1f, R172.reuse ;  /* 0x0000001fffb2b819 */ /* 0x100fe400000114ac */
[----:B------:R-:W-:Y:S04]  /*4cd0*/  @!P3 IADD3 R179, P4, P0, R154, R173, R172 ;  /* 0x000000ad9ab3b210 */ /* 0x000fe8000789e0ac */
[----:B------:R-:W-:Y:S02]  /*4ce0*/  @!P3 IADD3.X R178, R117, R132, R178, P4, P0 ;  /* 0x0000008475b2b210 */ /* 0x000fe400027e04b2 */
[C---:B------:R-:W-:Y:S04]  /*4cf0*/  LEA R176, P0, R175.reuse, c[0x0][0x1c8], 0x1 ;  /* 0x00007200afb07a11 */ /* 0x040fe800078008ff */
[----:B------:R-:W-:Y:S02]  /*4d00*/  LEA.HI.X R177, R175, c[0x0][0x1cc], R174, 0x1, P0 ;  /* 0x00007300afb17a11 */ /* 0x000fe400000f0cae */
[C---:B------:R-:W-:Y:S04]  /*4d10*/  @!P3 LEA R174, P0, R179.reuse, c[0x0][0x1c8], 0x1 ;  /* 0x00007200b3aeba11 */ /* 0x040fe800078008ff */
[----:B------:R-:W-:Y:S02]  /*4d20*/  @!P3 LEA.HI.X R175, R179, c[0x0][0x1cc], R178, 0x1, P0 ;  /* 0x00007300b3afba11 */ /* 0x000fe400000f0cb2 */
[----:B------:R-:W-:Y:S02]  /*4d30*/  LOP3.LUT R178, R111, 0x38, R172, 0xf8, !PT ;  /* 0x000000386fb27812 */ /* 0x000fe400078ef8ac */
[----:B------:R-:W-:Y:S02]  /*4d40*/  ISETP.GE.AND P0, PT, R16, c[0x0][0x27c], PT ;  /* 0x00009f0010007a0c */ /* 0x000fe40003f06270 */
[----:B------:R-:W-:Y:S05]  /*4d50*/  LOP3.LUT R179, R178, R123, RZ, 0x3c, !PT ;  /* 0x0000007bb2b37212 */ /* 0x000fea00078e3cff */
[----:B------:R-:W-:Y:S04]  /*4d60*/  IMAD.IADD R179, R56, 0x1, R179 ;  /* 0x0000000138b37824 */ /* 0x000fe800078e02b3 */
[----:B------:R-:W-:Y:S02]  /*4d70*/  IMAD.SHL.U32 R172, R179, 0x2, RZ ;  /* 0x00000002b3ac7824 */ /* 0x000fe400078e00ff */
[C---:B-1----:R-:W-:Y:S01]  /*4d80*/  @!P0 IMAD.U32 R70, R99.reuse, 0x10000, RZ ;  /* 0x0001000063468824 */ /* 0x042fe200078e00ff */
[----:B------:R-:W-:Y:S02]  /*4d90*/  @!P0 LOP3.LUT R67, R98, 0xffff0000, RZ, 0xc0, !PT ;  /* 0xffff000062438812 */ /* 0x000fe400078ec0ff */
[----:B------:R-:W1:Y:S01]  /*4da0*/  LDS.128 R32, [R172+0xa080] ;  /* 0x00a08000ac207984 */ /* 0x000e620000000c00 */
[----:B------:R-:W-:Y:S02]  /*4db0*/  @!P0 LOP3.LUT R71, R99, 0xffff0000, RZ, 0xc0, !PT ;  /* 0xffff000063478812 */ /* 0x000fe400078ec0ff */
[--C-:B------:R-:W-:Y:S02]  /*4dc0*/  @!P0 SHF.R.U64 R46, R46, 0x10, R47.reuse ;  /* 0x000000102e2e8819 */ /* 0x100fe4000000122f */
[----:B------:R-:W-:Y:S02]  /*4dd0*/  @!P0 SHF.R.U32.HI R47, RZ, 0x10, R47 ;  /* 0x00000010ff2f8819 */ /* 0x000fe4000001162f */
[----:B------:R-:W-:Y:S02]  /*4de0*/  @!P0 PRMT R55, R55, 0x5410, R46 ;  /* 0x0000541037378816 */ /* 0x000fe4000000002e */
[----:B------:R-:W-:Y:S02]  /*4df0*/  @!P0 PRMT R54, R54, 0x5410, R47 ;  /* 0x0000541036368816 */ /* 0x000fe4000000002f */
[----:B------:R-:W-:Y:S02]  /*4e00*/  @!P0 SHF.R.U32.HI R66, RZ, 0x10, R63 ;  /* 0x00000010ff428819 */ /* 0x000fe4000001163f */
[--C-:B------:R-:W-:Y:S02]  /*4e10*/  @!P0 SHF.R.U64 R59, R60, 0x10, R61.reuse ;  /* 0x000000103c3b8819 */ /* 0x100fe4000000123d */
[----:B------:R-:W-:Y:S02]  /*4e20*/  @!P0 SHF.R.U32.HI R61, RZ, 0x10, R61 ;  /* 0x00000010ff3d8819 */ /* 0x000fe4000001163d */
[----:B------:R-:W-:Y:S02]  /*4e30*/  @!P0 SHF.R.U64 R60, R62, 0x10, R63 ;  /* 0x000000103e3c8819 */ /* 0x000fe4000000123f */
[----:B------:R-:W-:Y:S02]  /*4e40*/  @!P0 LOP3.LUT R63, R97, 0xffff0000, RZ, 0xc0, !PT ;  /* 0xffff0000613f8812 */ /* 0x000fe400078ec0ff */
[----:B------:R-:W-:Y:S01]  /*4e50*/  @!P0 PRMT R62, R58, 0x5410, R61 ;  /* 0x000054103a3e8816 */ /* 0x000fe2000000003d */
[C---:B------:R-:W-:Y:S01]  /*4e60*/  @!P0 IMAD.U32 R58, R96.reuse, 0x10000, RZ ;  /* 0x00010000603a8824 */ /* 0x040fe200078e00ff */
[----:B------:R-:W-:Y:S02]  /*4e70*/  @!P0 LOP3.LUT R61, R96, 0xffff0000, RZ, 0xc0, !PT ;  /* 0xffff0000603d8812 */ /* 0x000fe400078ec0ff */
[----:B------:R-:W-:Y:S01]  /*4e80*/  @!P0 PRMT R69, R69, 0x5410, R66 ;  /* 0x0000541045458816 */ /* 0x000fe20000000042 */
[----:B------:R-:W-:Y:S01]  /*4e90*/  @!P0 IMAD.U32 R66, R98, 0x10000, RZ ;  /* 0x0001000062428824 */ /* 0x000fe200078e00ff */
[--C-:B------:R-:W-:Y:S02]  /*4ea0*/  @!P0 SHF.R.U64 R44, R44, 0x10, R45.reuse ;  /* 0x000000102c2c8819 */ /* 0x100fe4000000122d */
[----:B------:R-:W-:Y:S01]  /*4eb0*/  @!P0 SHF.R.U32.HI R45, RZ, 0x10, R45 ;  /* 0x00000010ff2d8819 */ /* 0x000fe2000001162d */
[C---:B------:R-:W-:Y:S01]  /*4ec0*/  @!P0 IMAD.U32 R68, R69.reuse, 0x10000, RZ ;  /* 0x0001000045448824 */ /* 0x040fe200078e00ff */
[----:B------:R-:W-:Y:S02]  /*4ed0*/  @!P0 LOP3.LUT R69, R69, 0xffff0000, RZ, 0xc0, !PT ;  /* 0xffff000045458812 */ /* 0x000fe400078ec0ff */
[----:B------:R-:W-:Y:S02]  /*4ee0*/  @!P0 PRMT R53, R53, 0x5410, R44 ;  /* 0x0000541035358816 */ /* 0x000fe4000000002c */
[----:B------:R-:W-:Y:S02]  /*4ef0*/  @!P0 PRMT R64, R64, 0x5410, R59 ;  /* 0x0000541040408816 */ /* 0x000fe4000000003b */
[C---:B------:R-:W-:Y:S02]  /*4f00*/  @!P0 LOP3.LUT R44, R53.reuse, 0xffff0000, RZ, 0xc0, !PT ;  /* 0xffff0000352c8812 */ /* 0x040fe400078ec0ff */
[----:B------:R-:W-:Y:S01]  /*4f10*/  @!P0 PRMT R52, R52, 0x5410, R45 ;  /* 0x0000541034348816 */ /* 0x000fe2000000002d */
[C---:B-1----:R-:W-:Y:S01]  /*4f20*/  @!P0 IMAD.U32 R46, R32.reuse, 0x10000, RZ ;  /* 0x00010000202e8824 */ /* 0x042fe200078e00ff */
[----:B------:R-:W-:Y:S01]  /*4f30*/  @!P0 LOP3.LUT R47, R32, 0xffff0000, RZ, 0xc0, !PT ;  /* 0xffff0000202f8812 */ /* 0x000fe200078ec0ff */
[----:B------:R-:W-:Y:S01]  /*4f40*/  @!P0 IMAD.U32 R45, R53, 0x10000, RZ ;  /* 0x00010000352d8824 */ /* 0x000fe200078e00ff */
[----:B------:R-:W-:Y:S01]  /*4f50*/  @!P0 PRMT R65, R65, 0x5410, R60 ;  /* 0x0000541041418816 */ /* 0x000fe2000000003c */
[C---:B------:R-:W-:Y:S01]  /*4f60*/  @!P0 IMAD.U32 R59, R64.reuse, 0x10000, RZ ;  /* 0x00010000403b8824 */ /* 0x040fe200078e00ff */
[----:B------:R-:W-:Y:S01]  /*4f70*/  @!P0 LOP3.LUT R60, R64, 0xffff0000, RZ, 0xc0, !PT ;  /* 0xffff0000403c8812 */ /* 0x000fe200078ec0ff */
[C---:B------:R-:W-:Y:S02]  /*4f80*/  @!P0 FMUL.FTZ R0, R46.reuse, R45 ;  /* 0x0000002d2e008220 */ /* 0x040fe40000410000 */
[----:B------:R-:W-:Y:S02]  /*4f90*/  @!P0 FMUL.FTZ R172, R46, R59 ;  /* 0x0000003b2eac8220 */ /* 0x000fe40000410000 */
[----:B------:R-:W-:Y:S02]  /*4fa0*/  @!P0 FMUL.FTZ R179, R47, R60 ;  /* 0x0000003c2fb38220 */ /* 0x000fe40000410000 */
[----:B------:R-:W-:Y:S02]  /*4fb0*/  @!P0 FFMA.FTZ R0, R59, R58, R0 ;  /* 0x0000003a3b008223 */ /* 0x000fe40000010000 */
[-C--:B------:R-:W-:Y:S01]  /*4fc0*/  @!P0 FMUL.FTZ R3, R47, R44.reuse ;  /* 0x0000002c2f038220 */ /* 0x080fe20000410000 */
[C---:B------:R-:W-:Y:S01]  /*4fd0*/  @!P0 LOP3.LUT R47, R33.reuse, 0xffff0000, RZ, 0xc0, !PT ;  /* 0xffff0000212f8812 */ /* 0x040fe200078ec0ff */
[C---:B------:R-:W-:Y:S01]  /*4fe0*/  @!P0 IMAD.U32 R59, R62.reuse, 0x10000, RZ ;  /* 0x000100003e3b8824 */ /* 0x040fe200078e00ff */
[----:B------:R-:W-:Y:S01]  /*4ff0*/  @!P0 LOP3.LUT R62, R62, 0xffff0000, RZ, 0xc0, !PT ;  /* 0xffff00003e3e8812 */ /* 0x000fe200078ec0ff */
[----:B------:R-:W-:Y:S02]  /*5000*/  @!P0 IMAD.U32 R46, R33, 0x10000, RZ ;  /* 0x00010000212e8824 */ /* 0x000fe400078e00ff */
[----:B------:R-:W-:Y:S01]  /*5010*/  @!P0 FFMA.FTZ R179, R61, R44, -R179 ;  /* 0x0000002c3db38223 */ /* 0x000fe200000108b3 */
[----:B------:R-:W-:Y:S01]  /*5020*/  @!P0 LOP3.LUT R44, R52, 0xffff0000, RZ, 0xc0, !PT ;  /* 0xffff0000342c8812 */ /* 0x000fe200078ec0ff */
[----:B------:R-:W-:Y:S02]  /*5030*/  @!P0 FMUL.FTZ R181, R47, R62 ;  /* 0x0000003e2fb58220 */ /* 0x000fe40000410000 */
[----:B------:R-:W-:Y:S02]  /*5040*/  @!P0 FFMA.FTZ R172, R58, R45, -R172 ;  /* 0x0000002d3aac8223 */ /* 0x000fe400000108ac */
[----:B------:R-:W-:Y:S02]  /*5050*/  @!P0 IMAD.U32 R58, R97, 0x10000, RZ ;  /* 0x00010000613a8824 */ /* 0x000fe400078e00ff */
[----:B------:R-:W-:Y:S01]  /*5060*/  @!P0 IMAD.U32 R45, R52, 0x10000, RZ ;  /* 0x00010000342d8824 */ /* 0x000fe200078e00ff */
[----:B------:R-:W-:Y:S01]  /*5070*/  @!P0 F2FP.BF16.PACK_AB R172, R179, R172 ;  /* 0x000000acb3ac823e */ /* 0x000fe200000010ff */
[----:B------:R-:W-:Y:S02]  /*5080*/  @!P0 FMUL.FTZ R178, R46, R59 ;  /* 0x0000003b2eb28220 */ /* 0x000fe40000410000 */
[-C--:B------:R-:W-:Y:S01]  /*5090*/  @!P0 FMUL.FTZ R5, R47, R44.reuse ;  /* 0x0000002c2f058220 */ /* 0x080fe20000410000 */
[----:B------:R-:W-:Y:S01]  /*50a0*/  @!P0 LOP3.LUT R47, R34, 0xffff0000, RZ, 0xc0, !PT ;  /* 0xffff0000222f8812 */ /* 0x000fe200078ec0ff */
[----:B------:R-:W-:Y:S01]  /*50b0*/  @!P0 FFMA.FTZ R181, R63, R44, -R181 ;  /* 0x0000002c3fb58223 */ /* 0x000fe200000108b5 */
[----:B------:R-:W-:Y:S01]  /*50c0*/  @!P0 LOP3.LUT R44, R55, 0xffff0000, RZ, 0xc0, !PT ;  /* 0xffff0000372c8812 */ /* 0x000fe200078ec0ff */
[C---:B------:R-:W-:Y:S01]  /*50d0*/  @!P0 IMAD.U32 R64, R65.reuse, 0x10000, RZ ;  /* 0x0001000041408824 */ /* 0x040fe200078e00ff */
[----:B------:R-:W-:Y:S01]  /*50e0*/  @!P0 LOP3.LUT R65, R65, 0xffff0000, RZ, 0xc0, !PT ;  /* 0xffff000041418812 */ /* 0x000fe200078ec0ff */
[-C--:B------:R-:W-:Y:S02]  /*50f0*/  @!P0 FMUL.FTZ R4, R46, R45.reuse ;  /* 0x0000002d2e048220 */ /* 0x080fe40000410000 */
[----:B------:R-:W-:Y:S02]  /*5100*/  @!P0 FFMA.FTZ R178, R58, R45, -R178 ;  /* 0x0000002d3ab28223 */ /* 0x000fe400000108b2 */
[----:B------:R-:W-:Y:S02]  /*5110*/  @!P0 IMAD.U32 R46, R34, 0x10000, RZ ;  /* 0x00010000222e8824 */ /* 0x000fe400078e00ff */
[----:B------:R-:W-:Y:S01]  /*5120*/  @!P0 IMAD.U32 R45, R55, 0x10000, RZ ;  /* 0x00010000372d8824 */ /* 0x000fe200078e00ff */
[----:B------:R-:W-:Y:S01]  /*5130*/  @!P0 F2FP.BF16.PACK_AB R181, R181, R178 ;  /* 0x000000b2b5b5823e */ /* 0x000fe200000010ff */
[C---:B------:R-:W-:Y:S02]  /*5140*/  @!P0 FMUL.FTZ R185, R47.reuse, R65 ;  /* 0x000000412fb98220 */ /* 0x040fe40000410000 */
[----:B------:R-:W-:Y:S01]  /*5150*/  @!P0 FMUL.FTZ R8, R47, R44 ;  /* 0x0000002c2f088220 */ /* 0x000fe20000410000 */
[C---:B------:R-:W-:Y:S01]  /*5160*/  @!P0 LOP3.LUT R47, R35.reuse, 0xffff0000, RZ, 0xc0, !PT ;  /* 0xffff0000232f8812 */ /* 0x040fe200078ec0ff */
[C---:B------:R-:W-:Y:S02]  /*5170*/  @!P0 FMUL.FTZ R182, R46.reuse, R64 ;  /* 0x000000402eb68220 */ /* 0x040fe40000410000 */
[-C--:B------:R-:W-:Y:S02]  /*5180*/  @!P0 FMUL.FTZ R7, R46, R45.reuse ;  /* 0x0000002d2e078220 */ /* 0x080fe40000410000 */
[----:B------:R-:W-:Y:S02]  /*5190*/  @!P0 IMAD.U32 R46, R35, 0x10000, RZ ;  /* 0x00010000232e8824 */ /* 0x000fe400078e00ff */
[----:B------:R-:W-:Y:S01]  /*51a0*/  @!P0 FFMA.FTZ R185, R67, R44, -R185 ;  /* 0x0000002c43b98223 */ /* 0x000fe200000108b9 */
[----:B------:R-:W-:Y:S01]  /*51b0*/  @!P0 LOP3.LUT R44, R54, 0xffff0000, RZ, 0xc0, !PT ;  /* 0xffff0000362c8812 */ /* 0x000fe200078ec0ff */
[----:B------:R-:W-:Y:S02]  /*51c0*/  @!P0 FFMA.FTZ R182, R66, R45, -R182 ;  /* 0x0000002d42b68223 */ /* 0x000fe400000108b6 */
[----:B------:R-:W-:Y:S02]  /*51d0*/  @!P0 IMAD.U32 R45, R54, 0x10000, RZ ;  /* 0x00010000362d8824 */ /* 0x000fe400078e00ff */
[----:B------:R-:W-:Y:S01]  /*51e0*/  @!P0 FMUL.FTZ R180, R46, R68 ;  /* 0x000000442eb48220 */ /* 0x000fe20000410000 */
[----:B------:R-:W-:Y:S01]  /*51f0*/  @!P0 F2FP.BF16.PACK_AB R182, R185, R182 ;  /* 0x000000b6b9b6823e */ /* 0x000fe200000010ff */
[----:B------:R-:W-:Y:S02]  /*5200*/  @!P0 FMUL.FTZ R183, R47, R69 ;  /* 0x000000452fb78220 */ /* 0x000fe40000410000 */
[----:B------:R-:W-:Y:S02]  /*5210*/  @!P0 FFMA.FTZ R3, R60, R61, R3 ;  /* 0x0000003d3c038223 */ /* 0x000fe40000010003 */
[----:B------:R-:W-:Y:S02]  /*5220*/  @!P0 FFMA.FTZ R4, R59, R58, R4 ;  /* 0x0000003a3b048223 */ /* 0x000fe40000010004 */
[----:B------:R-:W-:Y:S01]  /*5230*/  @!P0 FFMA.FTZ R180, R70, R45, -R180 ;  /* 0x0000002d46b48223 */ /* 0x000fe200000108b4 */
[----:B------:R-:W-:Y:S01]  /*5240*/  @!P0 F2FP.BF16.PACK_AB R178, R3, R0 ;  /* 0x0000000003b2823e */ /* 0x000fe200000010ff */
[----:B------:R-:W-:Y:S02]  /*5250*/  @!P0 FFMA.FTZ R183, R71, R44, -R183 ;  /* 0x0000002c47b78223 */ /* 0x000fe400000108b7 */
[----:B------:R-:W-:Y:S02]  /*5260*/  @!P0 FFMA.FTZ R5, R62, R63, R5 ;  /* 0x0000003f3e058223 */ /* 0x000fe40000010005 */
[----:B------:R-:W-:Y:S01]  /*5270*/  @!P0 FMUL.FTZ R9, R46, R45 ;  /* 0x0000002d2e098220 */ /* 0x000fe20000410000 */
[----:B------:R-:W-:Y:S01]  /*5280*/  @!P0 F2FP.BF16.PACK_AB R183, R183, R180 ;  /* 0x000000b4b7b7823e */ /* 0x000fe200000010ff */
        /* <DEDUP_REMOVED lines=9> */
[----:B------:R-:W-:Y:S01]  /*5320*/  @!P0 F2FP.BF16.PACK_AB R185, R10, R9 ;  /* 0x000000090ab9823e */ /* 0x000fe200000010ff */
[----:B------:R-:W-:Y:S02]  /*5330*/  @!P0 IMAD.MOV.U32 R98, RZ, RZ, R182 ;  /* 0x000000ffff628224 */ /* 0x000fe400078e00b6 */
[----:B------:R-:W-:Y:S02]  /*5340*/  @!P0 IMAD.MOV.U32 R99, RZ, RZ, R183 ;  /* 0x000000ffff638224 */ /* 0x000fe400078e00b7 */
[----:B------:R-:W-:Y:S02]  /*5350*/  @!P0 IMAD.MOV.U32 R32, RZ, RZ, R178 ;  /* 0x000000ffff208224 */ /* 0x000fe400078e00b2 */
[----:B------:R-:W-:Y:S01]  /*5360*/  @!P0 IMAD.MOV.U32 R33, RZ, RZ, R179 ;  /* 0x000000ffff218224 */ /* 0x000fe200078e00b3 */
[----:B------:R1:W-:Y:S01]  /*5370*/  STG.E.128 [R176.64], R96 ;  /* 0x00000060b0007986 */ /* 0x0003e2000c101d16 */
[----:B------:R-:W-:Y:S02]  /*5380*/  @!P0 IMAD.MOV.U32 R34, RZ, RZ, R180 ;  /* 0x000000ffff228224 */ /* 0x000fe400078e00b4 */
[----:B------:R-:W-:Y:S05]  /*5390*/  @!P0 IMAD.MOV.U32 R35, RZ, RZ, R185 ;  /* 0x000000ffff238224 */ /* 0x000fea00078e00b9 */
[----:B------:R1:W-:Y:S02]  /*53a0*/  @!P3 STG.E.128 [R174.64], R32 ;  /* 0x00000020ae00b986 */ /* 0x0003e4000c101d16 */
.L_x_1052:
[----:B------:R-:W-:Y:S05]  /*53b0*/  BSYNC B0 ;  /* 0x0000000000007941 */ /* 0x000fea0003800000 */
.L_x_1051:
[----:B------:R-:W-:Y:S11]  /*53c0*/  ISETP.GE.AND P0, PT, R12, c[0x0][0x1d4], PT ;  /* 0x000075000c007a0c */ /* 0x000ff60003f06270 */
[----:B------:R-:W-:Y:S02]  /*53d0*/  @!UPT UIADD3 URZ, URZ, URZ, URZ ;  /* 0x0000003f3f3ff290 */ /* 0x000fe4000fffe03f */
[----:B------:R-:W-:-:S05]  /*53e0*/  @P0 BRA `(.L_x_1050) ;  /* 0x000007d000000947 */ /* 0x000fca0003800000 */
[----:B------:R-:W-:Y:S01]  /*53f0*/  SEL R46, R73, R92, !P2 ;  /* 0x0000005c492e7207 */ /* 0x000fe20005000000 */
[----:B------:R-:W2:Y:S01]  /*5400*/  LDS.128 R64, [R144+0xa080] ;  /* 0x00a0800090407984 */ /* 0x000ea20000000c00 */
[----:B------:R-:W-:Y:S02]  /*5410*/  IADD3 R69, P3, P0, R154, R173, R139 ;  /* 0x000000ad9a457210 */ /* 0x000fe4000787e08b */
[----:B------:R-:W-:Y:S02]  /*5420*/  SHF.R.S32.HI R45, RZ, 0x1f, R46 ;  /* 0x0000001fff2d7819 */ /* 0x000fe4000001142e */
[----:B------:R-:W-:Y:S02]  /*5430*/  IADD3.X R68, R117, R132, R142, P3, P0 ;  /* 0x0000008475447210 */ /* 0x000fe40001fe048e */
[----:B------:R-:W-:Y:S04]  /*5440*/  LEA.HI R45, R45, R46, RZ, 0x4 ;  /* 0x0000002e2d2d7211 */ /* 0x000fe800078f20ff */
[----:B------:R-:W-:Y:S04]  /*5450*/  LEA.HI.SX32 R46, R45, R74, 0x1c ;  /* 0x0000004a2d2e7211 */ /* 0x000fe800078fe2ff */
[----:B------:R-:W-:Y:S01]  /*5460*/  SHF.R.S32.HI R45, RZ, 0x1f, R46 ;  /* 0x0000001fff2d7819 */ /* 0x000fe2000001142e */
[----:B-1----:R-:W-:Y:S03]  /*5470*/  IMAD.SHL.U32 R96, R46, 0x8, RZ ;  /* 0x000000082e607824 */ /* 0x002fe600078e00ff */
[----:B------:R-:W-:Y:S02]  /*5480*/  LEA.HI R45, R45, R46, RZ, 0x3 ;  /* 0x0000002e2d2d7211 */ /* 0x000fe400078f18ff */
[----:B------:R-:W-:Y:S02]  /*5490*/  ISETP.GE.AND P3, PT, R96, c[0x0][0x1d4], PT ;  /* 0x0000750060007a0c */ /* 0x000fe40003f66270 */
[----:B------:R-:W-:Y:S02]  /*54a0*/  LOP3.LUT R98, R111, 0x38, R96, 0xf8, !PT ;  /* 0x000000386f627812 */ /* 0x000fe400078ef860 */
[----:B------:R-:W-:Y:S02]  /*54b0*/  SHF.R.S32.HI R45, RZ, 0x3, R45 ;  /* 0x00000003ff2d7819 */ /* 0x000fe4000001142d */
[----:B------:R-:W-:Y:S03]  /*54c0*/  LOP3.LUT R97, R98, R123, RZ, 0x3c, !PT ;  /* 0x0000007b62617212 */ /* 0x000fe600078e3cff */
[----:B------:R-:W-:Y:S04]  /*54d0*/  IMAD R44, R45, 0xc00, R6 ;  /* 0x00000c002d2c7824 */ /* 0x000fe800078e0206 */
[----:B------:R-:W-:Y:S01]  /*54e0*/  IMAD.IADD R97, R44, 0x1, R97 ;  /* 0x000000012c617824 */ /* 0x000fe200078e0261 */
[--C-:B------:R-:W-:Y:S02]  /*54f0*/  @!P3 SHF.R.S32.HI R70, RZ, 0x1f, R96.reuse ;  /* 0x0000001fff46b819 */ /* 0x100fe40000011460 */
[----:B------:R-:W-:Y:S01]  /*5500*/  @!P3 IADD3 R173, P4, P0, R154, R173, R96 ;  /* 0x000000ad9aadb210 */ /* 0x000fe2000789e060 */
[----:B------:R-:W-:Y:S03]  /*5510*/  IMAD.SHL.U32 R96, R97, 0x2, RZ ;  /* 0x0000000261607824 */ /* 0x000fe600078e00ff */
[----:B------:R-:W-:Y:S02]  /*5520*/  @!P3 IADD3.X R132, R117, R132, R70, P4, P0 ;  /* 0x000000847584b210 */ /* 0x000fe400027e0446 */
[----:B------:R-:W1:Y:S01]  /*5530*/  LDS.128 R32, [R96+0xa080] ;  /* 0x00a0800060207984 */ /* 0x000e620000000c00 */
[C---:B------:R-:W-:Y:S04]  /*5540*/  LEA R70, P0, R69.reuse, c[0x0][0x1c8], 0x1 ;  /* 0x0000720045467a11 */ /* 0x040fe800078008ff */
[----:B------:R-:W-:Y:S02]  /*5550*/  LEA.HI.X R71, R69, c[0x0][0x1cc], R68, 0x1, P0 ;  /* 0x0000730045477a11 */ /* 0x000fe400000f0c44 */
[C---:B------:R-:W-:Y:S04]  /*5560*/  @!P3 LEA R68, P0, R173.reuse, c[0x0][0x1c8], 0x1 ;  /* 0x00007200ad44ba11 */ /* 0x040fe800078008ff */
[----:B------:R-:W-:Y:S02]  /*5570*/  @!P3 LEA.HI.X R69, R173, c[0x0][0x1cc], R132, 0x1, P0 ;  /* 0x00007300ad45ba11 */ /* 0x000fe400000f0c84 */
[----:B------:R-:W-:Y:S11]  /*5580*/  ISETP.GE.AND P0, PT, R12, c[0x0][0x27c], PT ;  /* 0x00009f000c007a0c */ /* 0x000ff60003f06270 */
[----:B------:R-:W-:Y:S02]  /*5590*/  @!UPT UIADD3 URZ, URZ, URZ, URZ ;  /* 0x0000003f3f3ff290 */ /* 0x000fe4000fffe03f */
[----:B--2---:R-:W-:Y:S01]  /*55a0*/  @!P0 IMAD.U32 R46, R64, 0x10000, RZ ;  /* 0x00010000402e8824 */ /* 0x004fe200078e00ff */
[----:B------:R-:W-:Y:S01]  /*55b0*/  @!P0 LOP3.LUT R53, R65, 0xffff0000, RZ, 0xc0, !PT ;  /* 0xffff000041358812 */ /* 0x000fe200078ec0ff */
[C---:B------:R-:W-:Y:S01]  /*55c0*/  @!P0 IMAD.U32 R56, R66.reuse, 0x10000, RZ ;  /* 0x0001000042388824 */ /* 0x040fe200078e00ff */
[----:B------:R-:W-:Y:S01]  /*55d0*/  @!P0 LOP3.LUT R59, R66, 0xffff0000, RZ, 0xc0, !PT ;  /* 0xffff0000423b8812 */ /* 0x000fe200078ec0ff */
[C---:B------:R-:W-:Y:S01]  /*55e0*/  @!P0 IMAD.U32 R62, R67.reuse, 0x10000, RZ ;  /* 0x00010000433e8824 */ /* 0x040fe200078e00ff */
[----:B------:R-:W-:Y:S02]  /*55f0*/  @!P0 LOP3.LUT R63, R67, 0xffff0000, RZ, 0xc0, !PT ;  /* 0xffff0000433f8812 */ /* 0x000fe400078ec0ff */
[--C-:B------:R-:W-:Y:S02]  /*5600*/  @!P0 SHF.R.U64 R38, R38, 0x10, R39.reuse ;  /* 0x0000001026268819 */ /* 0x100fe40000001227 */
[----:B------:R-:W-:Y:S02]  /*5610*/  @!P0 SHF.R.U32.HI R39, RZ, 0x10, R39 ;  /* 0x00000010ff278819 */ /* 0x000fe40000011627 */
[----:B------:R-:W-:Y:S02]  /*5620*/  @!P0 SHF.R.U64 R47, R90, 0x10, R91 ;  /* 0x000000105a2f8819 */ /* 0x000fe4000000125b */
[----:B------:R-:W-:Y:S01]  /*5630*/  @!P0 PRMT R51, R51, 0x5410, R38 ;  /* 0x0000541033338816 */ /* 0x000fe20000000026 */
[----:B-1----:R-:W-:Y:S01]  /*5640*/  @!P0 IMAD.U32 R38, R32, 0x10000, RZ ;  /* 0x0001000020268824 */ /* 0x002fe200078e00ff */
[----:B------:R-:W-:Y:S02]  /*5650*/  @!P0 PRMT R50, R50, 0x5410, R39 ;  /* 0x0000541032328816 */ /* 0x000fe40000000027 */
[----:B------:R-:W-:Y:S02]  /*5660*/  @!P0 LOP3.LUT R39, R32, 0xffff0000, RZ, 0xc0, !PT ;  /* 0xffff000020278812 */ /* 0x000fe400078ec0ff */
[----:B------:R-:W-:Y:S02]  /*5670*/  @!P0 PRMT R102, R102, 0x5410, R47 ;  /* 0x0000541066668816 */ /* 0x000fe4000000002f */
[----:B------:R-:W-:Y:S02]  /*5680*/  @!P0 LOP3.LUT R47, R64, 0xffff0000, RZ, 0xc0, !PT ;  /* 0xffff0000402f8812 */ /* 0x000fe400078ec0ff */
[C---:B------:R-:W-:Y:S01]  /*5690*/  @!P0 LOP3.LUT R58, R102.reuse, 0xffff0000, RZ, 0xc0, !PT ;  /* 0xffff0000663a8812 */ /* 0x040fe200078ec0ff */
[----:B------:R-:W-:Y:S01]  /*56a0*/  @!P0 IMAD.U32 R55, R102, 0x10000, RZ ;  /* 0x0001000066378824 */ /* 0x000fe200078e00ff */
[----:B------:R-:W-:Y:S02]  /*56b0*/  @!P0 SHF.R.U64 R36, R36, 0x10, R37 ;  /* 0x0000001024248819 */ /* 0x000fe40000001225 */
[----:B------:R-:W-:Y:S02]  /*56c0*/  @!P0 SHF.R.U64 R45, R88, 0x10, R89 ;  /* 0x00000010582d8819 */ /* 0x000fe40000001259 */
[----:B------:R-:W-:Y:S02]  /*56d0*/  @!P0 PRMT R49, R49, 0x5410, R36 ;  /* 0x0000541031318816 */ /* 0x000fe40000000024 */
[----:B------:R-:W-:Y:S02]  /*56e0*/  @!P0 SHF.R.U32.HI R37, RZ, 0x10, R37 ;  /* 0x00000010ff258819 */ /* 0x000fe40000011625 */
[C---:B------:R-:W-:Y:S02]  /*56f0*/  @!P0 LOP3.LUT R36, R49.reuse, 0xffff0000, RZ, 0xc0, !PT ;  /* 0xffff000031248812 */ /* 0x040fe400078ec0ff */
[----:B------:R-:W-:Y:S02]  /*5700*/  @!P0 PRMT R104, R104, 0x5410, R45 ;  /* 0x0000541068688816 */ /* 0x000fe4000000002d */
[----:B------:R-:W-:Y:S01]  /*5710*/  @!P0 PRMT R48, R48, 0x5410, R37 ;  /* 0x0000541030308816 */ /* 0x000fe20000000025 */
[----:B------:R-:W-:Y:S01]  /*5720*/  @!P0 IMAD.U32 R37, R49, 0x10000, RZ ;  /* 0x0001000031258824 */ /* 0x000fe200078e00ff */
[C---:B------:R-:W-:Y:S01]  /*5730*/  @!P0 LOP3.LUT R52, R104.reuse, 0xffff0000, RZ, 0xc0, !PT ;  /* 0xffff000068348812 */ /* 0x040fe200078ec0ff */
[----:B------:R-:W-:Y:S01]  /*5740*/  @!P0 IMAD.U32 R45, R104, 0x10000, RZ ;  /* 0x00010000682d8824 */ /* 0x000fe200078e00ff */
[----:B------:R-:W-:Y:S01]  /*5750*/  @!P0 SHF.R.U32.HI R88, RZ, 0x10, R89 ;  /* 0x00000010ff588819 */ /* 0x000fe20000011659 */
[C---:B------:R-:W-:Y:S01]  /*5760*/  @!P0 FMUL.FTZ R0, R38.reuse, R37 ;  /* 0x0000002526008220 */ /* 0x040fe20000410000 */
[----:B------:R-:W-:Y:S01]  /*5770*/  @!P0 SHF.R.U32.HI R90, RZ, 0x10, R91 ;  /* 0x00000010ff5a8819 */ /* 0x000fe2000001165b */
[----:B------:R-:W-:Y:S01]  /*5780*/  @!P0 FMUL.FTZ R97, R39, R52 ;  /* 0x0000003427618220 */ /* 0x000fe20000410000 */
[----:B------:R-:W-:Y:S01]  /*5790*/  @!P0 PRMT R103, R103, 0x5410, R88 ;  /* 0x0000541067678816 */ /* 0x000fe20000000058 */
[----:B------:R-:W-:Y:S01]  /*57a0*/  @!P0 FMUL.FTZ R3, R39, R36 ;  /* 0x0000002427038220 */ /* 0x000fe20000410000 */
[----:B------:R-:W-:Y:S01]  /*57b0*/  @!P0 LOP3.LUT R39, R33, 0xffff0000, RZ, 0xc0, !PT ;  /* 0xffff000021278812 */ /* 0x000fe200078ec0ff */
[----:B------:R-:W-:Y:S01]  /*57c0*/  @!P0 FMUL.FTZ R96, R38, R45 ;  /* 0x0000002d26608220 */ /* 0x000fe20000410000 */
[----:B------:R-:W-:Y:S01]  /*57d0*/  @!P0 LOP3.LUT R54, R103, 0xffff0000, RZ, 0xc0, !PT ;  /* 0xffff000067368812 */ /* 0x000fe200078ec0ff */
[----:B------:R-:W-:Y:S01]  /*57e0*/  @!P0 FFMA.FTZ R0, R45, R46, R0 ;  /* 0x0000002e2d008223 */ /* 0x000fe20000010000 */
[----:B------:R-:W-:Y:S01]  /*57f0*/  @!P0 PRMT R101, R101, 0x5410, R90 ;  /* 0x0000541065658816 */ /* 0x000fe2000000005a */
[----:B------:R-:W-:Y:S02]  /*5800*/  @!P0 IMAD.U32 R45, R103, 0x10000, RZ ;  /* 0x00010000672d8824 */ /* 0x000fe400078e00ff */
[----:B------:R-:W-:Y:S01]  /*5810*/  @!P0 IMAD.U32 R38, R33, 0x10000, RZ ;  /* 0x0001000021268824 */ /* 0x000fe200078e00ff */
[----:B------:R-:W-:Y:S01]  /*5820*/  @!P0 LOP3.LUT R61, R101, 0xffff0000, RZ, 0xc0, !PT ;  /* 0xffff0000653d8812 */ /* 0x000fe200078ec0ff */
        /* <DEDUP_REMOVED lines=11> */
[C---:B------:R-:W-:Y:S01]  /*58e0*/  @!P0 LOP3.LUT R36, R51.reuse, 0xffff0000, RZ, 0xc0, !PT ;  /* 0xffff000033248812 */ /* 0x040fe200078ec0ff */
[-C--:B------:R-:W-:Y:S02]  /*58f0*/  @!P0 FMUL.FTZ R4, R38, R37.reuse ;  /* 0x0000002526048220 */ /* 0x080fe40000410000 */
[----:B------:R-:W-:Y:S02]  /*5900*/  @!P0 FFMA.FTZ R98, R46, R37, -R98 ;  /* 0x000000252e628223 */ /* 0x000fe40000010862 */
[----:B------:R-:W-:Y:S02]  /*5910*/  @!P0 IMAD.U32 R38, R34, 0x10000, RZ ;  /* 0x0001000022268824 */ /* 0x000fe400078e00ff */
[----:B------:R-:W-:Y:S01]  /*5920*/  @!P0 IMAD.U32 R37, R51, 0x10000, RZ ;  /* 0x0001000033258824 */ /* 0x000fe200078e00ff */
[----:B------:R-:W-:Y:S01]  /*5930*/  @!P0 F2FP.BF16.PACK_AB R99, R99, R98 ;  /* 0x000000626363823e */ /* 0x000fe200000010ff */
[C---:B------:R-:W-:Y:S02]  /*5940*/  @!P0 FMUL.FTZ R175, R39.reuse, R58 ;  /* 0x0000003a27af8220 */ /* 0x040fe40000410000 */
[-C--:B------:R-:W-:Y:S01]  /*5950*/  @!P0 FMUL.FTZ R8, R39, R36.reuse ;  /* 0x0000002427088220 */ /* 0x080fe20000410000 */
[----:B------:R-:W-:Y:S01]  /*5960*/  @!P0 LOP3.LUT R39, R35, 0xffff0000, RZ, 0xc0, !PT ;  /* 0xffff000023278812 */ /* 0x000fe200078ec0ff */
[C---:B------:R-:W-:Y:S02]  /*5970*/  @!P0 FMUL.FTZ R172, R38.reuse, R55 ;  /* 0x0000003726ac8220 */ /* 0x040fe40000410000 */
[-C--:B------:R-:W-:Y:S02]  /*5980*/  @!P0 FMUL.FTZ R7, R38, R37.reuse ;  /* 0x0000002526078220 */ /* 0x080fe40000410000 */
[----:B------:R-:W-:Y:S02]  /*5990*/  @!P0 IMAD.U32 R60, R101, 0x10000, RZ ;  /* 0x00010000653c8824 */ /* 0x000fe400078e00ff */
        /* <DEDUP_REMOVED lines=34> */
.L_x_1050:
[----:B------:R-:W-:Y:S05]  /*5bc0*/  BSYNC B1 ;  /* 0x0000000000017941 */ /* 0x000fea0003800000 */
.L_x_1049:
[----:B------:R-:W-:Y:S04]  /*5bd0*/  IADD3 R171, P0, R168, R170, RZ ;  /* 0x000000aaa8ab7210 */ /* 0x000fe80007f1e0ff */
[----:B------:R-:W-:Y:S01]  /*5be0*/  IADD3.X R56, R147, R127, RZ, P0, !PT ;  /* 0x0000007f93387210 */ /* 0x000fe200007fe4ff */
[----:B------:R-:W-:-:S05]  /*5bf0*/  @P5 BRA `(.L_x_1038) ;  /* 0x000012d000005947 */ /* 0x000fca0003800000 */
[----:B------:R-:W-:Y:S01]  /*5c00*/  ISETP.GE.AND P0, PT, R16, c[0x0][0x1d4], PT ;  /* 0x0000750010007a0c */ /* 0x000fe20003f06270 */
[----:B------:R-:W-:Y:S01]  /*5c10*/  @!UPT UIADD3 URZ, URZ, URZ, URZ ;  /* 0x0000003f3f3ff290 */ /* 0x000fe2000fffe03f */
[----:B------:R-:W-:Y:S11]  /*5c20*/  BSSY B0, `(.L_x_1053) ;  /* 0x000007e000007945 */ /* 0x000ff60003800000 */
[----:B------:R-:W-:-:S05]  /*5c30*/  @P0 BRA `(.L_x_1054) ;  /* 0x000007c000000947 */ /* 0x000fca0003800000 */
[----:B------:R-:W-:Y:S01]  /*5c40*/  SEL R39, R73, R92, !P1 ;  /* 0x0000005c49277207 */ /* 0x000fe20004800000 */
[----:B------:R-:W2:Y:S01]  /*5c50*/  LDS.128 R60, [R143+0xa080] ;  /* 0x00a080008f3c7984 */ /* 0x000ea20000000c00 */
[----:B------:R-:W-:Y:S02]  /*5c60*/  IADD3 R59, P3, P0, R154, R171, R140 ;  /* 0x000000ab9a3b7210 */ /* 0x000fe4000787e08c */
[----:B------:R-:W-:Y:S02]  /*5c70*/  SHF.R.S32.HI R38, RZ, 0x1f, R39 ;  /* 0x0000001fff267819 */ /* 0x000fe40000011427 */
[-C--:B------:R-:W-:Y:S02]  /*5c80*/  IADD3.X R58, R117, R56.reuse, R138, P3, P0 ;  /* 0x00000038753a7210 */ /* 0x080fe40001fe048a */
[----:B------:R-:W-:Y:S04]  /*5c90*/  LEA.HI R38, R38, R39, RZ, 0x4 ;  /* 0x0000002726267211 */ /* 0x000fe800078f20ff */
[----:B------:R-:W-:Y:S04]  /*5ca0*/  LEA.HI.SX32 R39, R38, R75, 0x1c ;  /* 0x0000004b26277211 */ /* 0x000fe800078fe2ff */
[----:B------:R-:W-:Y:S01]  /*5cb0*/  SHF.R.S32.HI R38, RZ, 0x1f, R39 ;  /* 0x0000001fff267819 */ /* 0x000fe20000011427 */
[----:B-1----:R-:W-:Y:S03]  /*5cc0*/  IMAD.SHL.U32 R66, R39, 0x8, RZ ;  /* 0x0000000827427824 */ /* 0x002fe600078e00ff */
        /* <DEDUP_REMOVED lines=16> */
[----:B--2---:R-:W-:Y:S01]  /*5dd0*/  @!P0 IMAD.U32 R38, R60, 0x10000, RZ ;  /* 0x000100003c268824 */ /* 0x004fe200078e00ff */
[----:B------:R-:W-:Y:S01]  /*5de0*/  @!P0 LOP3.LUT R47, R61, 0xffff0000, RZ, 0xc0, !PT ;  /* 0xffff00003d2f8812 */ /* 0x000fe200078ec0ff */
[C---:B------:R-:W-:Y:S01]  /*5df0*/  @!P0 IMAD.U32 R54, R63.reuse, 0x10000, RZ ;  /* 0x000100003f368824 */ /* 0x040fe200078e00ff */
[----:B------:R-:W1:Y:S01]  /*5e00*/  LDS.128 R32, [R66+0xa080] ;  /* 0x00a0800042207984 */ /* 0x000e620000000c00 */
[C---:B------:R-:W-:Y:S01]  /*5e10*/  @!P0 IMAD.U32 R50, R62.reuse, 0x10000, RZ ;  /* 0x000100003e328824 */ /* 0x040fe200078e00ff */
[----:B------:R-:W-:Y:S02]  /*5e20*/  @!P0 LOP3.LUT R55, R63, 0xffff0000, RZ, 0xc0, !PT ;  /* 0xffff00003f378812 */ /* 0x000fe400078ec0ff */
[----:B------:R-:W-:Y:S02]  /*5e30*/  @!P0 LOP3.LUT R51, R62, 0xffff0000, RZ, 0xc0, !PT ;  /* 0xffff00003e338812 */ /* 0x000fe400078ec0ff */
[----:B------:R-:W-:Y:S02]  /*5e40*/  @!P0 SHF.R.U64 R26, R26, 0x10, R27 ;  /* 0x000000101a1a8819 */ /* 0x000fe4000000121b */
[----:B------:R-:W-:Y:S02]  /*5e50*/  @!P0 SHF.R.U32.HI R45, RZ, 0x10, R83 ;  /* 0x00000010ff2d8819 */ /* 0x000fe40000011653 */
[----:B------:R-:W-:Y:S02]  /*5e60*/  @!P0 SHF.R.U32.HI R37, RZ, 0x10, R27 ;  /* 0x00000010ff258819 */ /* 0x000fe4000001161b */
[----:B------:R-:W-:Y:S02]  /*5e70*/  @!P0 PRMT R43, R43, 0x5410, R26 ;  /* 0x000054102b2b8816 */ /* 0x000fe4000000001a */
        /* <DEDUP_REMOVED lines=14> */
[----:B------:R-:W-:Y:S02]  /*5f60*/  @!P0 PRMT R42, R42, 0x5410, R37 ;  /* 0x000054102a2a8816 */ /* 0x000fe40000000025 */
[----:B------:R-:W-:Y:S01]  /*5f70*/  @!P0 SHF.R.U32.HI R80, RZ, 0x10, R81 ;  /* 0x00000010ff508819 */ /* 0x000fe20000011651 */
[C---:B-1----:R-:W-:Y:S01]  /*5f80*/  @!P0 IMAD.U32 R26, R32.reuse, 0x10000, RZ ;  /* 0x00010000201a8824 */ /* 0x042fe200078e00ff */
[----:B------:R-:W-:Y:S02]  /*5f90*/  @!P0 LOP3.LUT R27, R32, 0xffff0000, RZ, 0xc0, !PT ;  /* 0xffff0000201b8812 */ /* 0x000fe400078ec0ff */
[----:B------:R-:W-:Y:S01]  /*5fa0*/  @!P0 PRMT R95, R95, 0x5410, R80 ;  /* 0x000054105f5f8816 */ /* 0x000fe20000000050 */
[----:B------:R-:W-:Y:S01]  /*5fb0*/  @!P0 FMUL.FTZ R0, R26, R25 ;  /* 0x000000191a008220 */ /* 0x000fe20000410000 */
[----:B------:R-:W-:Y:S01]  /*5fc0*/  @!P0 SHF.R.U64 R82, R82, 0x10, R83 ;  /* 0x0000001052528819 */ /* 0x000fe20000001253 */
[----:B------:R-:W-:Y:S01]  /*5fd0*/  @!P0 FMUL.FTZ R67, R27, R44 ;  /* 0x0000002c1b438220 */ /* 0x000fe20000410000 */
[----:B------:R-:W-:Y:S01]  /*5fe0*/  @!P0 LOP3.LUT R46, R95, 0xffff0000, RZ, 0xc0, !PT ;  /* 0xffff00005f2e8812 */ /* 0x000fe200078ec0ff */
[----:B------:R-:W-:Y:S01]  /*5ff0*/  @!P0 FMUL.FTZ R3, R27, R24 ;  /* 0x000000181b038220 */ /* 0x000fe20000410000 */
[----:B------:R-:W-:Y:S01]  /*6000*/  @!P0 LOP3.LUT R27, R33, 0xffff0000, RZ, 0xc0, !PT ;  /* 0xffff0000211b8812 */ /* 0x000fe200078ec0ff */
[----:B------:R-:W-:Y:S01]  /*6010*/  @!P0 FMUL.FTZ R66, R26, R39 ;  /* 0x000000271a428220 */ /* 0x000fe20000410000 */
[----:B------:R-:W-:Y:S01]  /*6020*/  @!P0 PRMT R93, R93, 0x5410, R82 ;  /* 0x000054105d5d8816 */ /* 0x000fe20000000052 */
[----:B------:R-:W-:Y:S02]  /*6030*/  @!P0 FFMA.FTZ R0, R39, R38, R0 ;  /* 0x0000002627008223 */ /* 0x000fe40000010000 */
[----:B------:R-:W-:Y:S01]  /*6040*/  @!P0 IMAD.U32 R39, R95, 0x10000, RZ ;  /* 0x000100005f278824 */ /* 0x000fe200078e00ff */
[----:B------:R-:W-:Y:S01]  /*6050*/  @!P0 LOP3.LUT R49, R93, 0xffff0000, RZ, 0xc0, !PT ;  /* 0xffff00005d318812 */ /* 0x000fe200078ec0ff */
[----:B------:R-:W-:Y:S02]  /*6060*/  @!P0 IMAD.U32 R26, R33, 0x10000, RZ ;  /* 0x00010000211a8824 */ /* 0x000fe400078e00ff */
[----:B------:R-:W-:Y:S01]  /*6070*/  @!P0 FFMA.FTZ R67, R45, R24, -R67 ;  /* 0x000000182d438223 */ /* 0x000fe20000010843 */
[----:B------:R-:W-:Y:S01]  /*6080*/  @!P0 LOP3.LUT R24, R40, 0xffff0000, RZ, 0xc0, !PT ;  /* 0xffff000028188812 */ /* 0x000fe200078ec0ff */
[----:B------:R-:W-:Y:S02]  /*6090*/  @!P0 FFMA.FTZ R66, R38, R25, -R66 ;  /* 0x0000001926428223 */ /* 0x000fe40000010842 */
[----:B------:R-:W-:Y:S02]  /*60a0*/  @!P0 IMAD.U32 R25, R40, 0x10000, RZ ;  /* 0x0001000028198824 */ /* 0x000fe400078e00ff */
[----:B------:R-:W-:Y:S01]  /*60b0*/  @!P0 FMUL.FTZ R69, R27, R46 ;  /* 0x0000002e1b458220 */ /* 0x000fe20000410000 */
[----:B------:R-:W-:Y:S01]  /*60c0*/  @!P0 F2FP.BF16.PACK_AB R66, R67, R66 ;  /* 0x000000424342823e */ /* 0x000fe200000010ff */
[----:B------:R-:W-:Y:S02]  /*60d0*/  @!P0 IMAD.U32 R38, R61, 0x10000, RZ ;  /* 0x000100003d268824 */ /* 0x000fe400078e00ff */
[C---:B------:R-:W-:Y:S02]  /*60e0*/  @!P0 FMUL.FTZ R68, R26.reuse, R39 ;  /* 0x000000271a448220 */ /* 0x040fe40000410000 */
[-C--:B------:R-:W-:Y:S02]  /*60f0*/  @!P0 FMUL.FTZ R4, R26, R25.reuse ;  /* 0x000000191a048220 */ /* 0x080fe40000410000 */
[-C--:B------:R-:W-:Y:S01]  /*6100*/  @!P0 FMUL.FTZ R5, R27, R24.reuse ;  /* 0x000000181b058220 */ /* 0x080fe20000410000 */
[----:B------:R-:W-:Y:S01]  /*6110*/  @!P0 LOP3.LUT R27, R35, 0xffff0000, RZ, 0xc0, !PT ;  /* 0xffff0000231b8812 */ /* 0x000fe200078ec0ff */
[----:B------:R-:W-:Y:S01]  /*6120*/  @!P0 FFMA.FTZ R69, R47, R24, -R69 ;  /* 0x000000182f458223 */ /* 0x000fe20000010845 */
[----:B------:R-:W-:Y:S01]  /*6130*/  @!P0 LOP3.LUT R24, R42, 0xffff0000, RZ, 0xc0, !PT ;  /* 0xffff00002a188812 */ /* 0x000fe200078ec0ff */
[----:B------:R-:W-:Y:S02]  /*6140*/  @!P0 IMAD.U32 R26, R35, 0x10000, RZ ;  /* 0x00010000231a8824 */ /* 0x000fe400078e00ff */
[----:B------:R-:W-:Y:S02]  /*6150*/  @!P0 FFMA.FTZ R68, R38, R25, -R68 ;  /* 0x0000001926448223 */ /* 0x000fe40000010844 */
[----:B------:R-:W-:Y:S02]  /*6160*/  @!P0 IMAD.U32 R25, R42, 0x10000, RZ ;  /* 0x000100002a198824 */ /* 0x000fe400078e00ff */
[----:B------:R-:W-:Y:S01]  /*6170*/  @!P0 FMUL.FTZ R70, R26, R52 ;  /* 0x000000341a468220 */ /* 0x000fe20000410000 */
[----:B------:R-:W-:Y:S01]  /*6180*/  @!P0 F2FP.BF16.PACK_AB R69, R69, R68 ;  /* 0x000000444545823e */ /* 0x000fe200000010ff */
[C---:B------:R-:W-:Y:S02]  /*6190*/  @!P0 FMUL.FTZ R89, R27.reuse, R53 ;  /* 0x000000351b598220 */ /* 0x040fe40000410000 */
        /* <DEDUP_REMOVED lines=38> */
.L_x_1054:
[----:B------:R-:W-:Y:S05]  /*6400*/  BSYNC B0 ;  /* 0x0000000000007941 */ /* 0x000fea0003800000 */
.L_x_1053:
[----:B------:R-:W-:Y:S11]  /*6410*/  ISETP.GE.AND P0, PT, R12, c[0x0][0x1d4], PT ;  /* 0x000075000c007a0c */ /* 0x000ff60003f06270 */
[----:B------:R-:W-:Y:S02]  /*6420*/  @!UPT UIADD3 URZ, URZ, URZ, URZ ;  /* 0x0000003f3f3ff290 */ /* 0x000fe4000fffe03f */
[----:B------:R-:W-:-:S05]  /*6430*/  @P0 BRA `(.L_x_1038) ;  /* 0x00000a9000000947 */ /* 0x000fca0003800000 */
[----:B-1----:R-:W-:Y:S01]  /*6440*/  SEL R35, R73, R92, !P2 ;  /* 0x0000005c49237207 */ /* 0x002fe20005000000 */
[----:B------:R-:W1:Y:S01]  /*6450*/  LDS.128 R48, [R141+0xa080] ;  /* 0x00a080008d307984 */ /* 0x000e620000000c00 */
[----:B------:R-:W-:Y:S02]  /*6460*/  IADD3 R53, P3, P0, R154, R171, R139 ;  /* 0x000000ab9a357210 */ /* 0x000fe4000787e08b */
[----:B------:R-:W-:Y:S02]  /*6470*/  SHF.R.S32.HI R34, RZ, 0x1f, R35 ;  /* 0x0000001fff227819 */ /* 0x000fe40000011423 */
[----:B------:R-:W-:Y:S02]  /*6480*/  IADD3.X R52, R117, R56, R142, P3, P0 ;  /* 0x0000003875347210 */ /* 0x000fe40001fe048e */
[----:B------:R-:W-:Y:S02]  /*6490*/  LEA.HI R35, R34, R35, RZ, 0x4 ;  /* 0x0000002322237211 */ /* 0x000fe400078f20ff */
[----:B------:R-:W-:Y:S02]  /*64a0*/  LEA R54, P0, R53, c[0x0][0x1c8], 0x1 ;  /* 0x0000720035367a11 */ /* 0x000fe400078008ff */
[----:B------:R-:W-:Y:S02]  /*64b0*/  LEA.HI.SX32 R35, R35, R74, 0x1c ;  /* 0x0000004a23237211 */ /* 0x000fe400078fe2ff */
[----:B------:R-:W-:Y:S02]  /*64c0*/  LEA.HI.X R55, R53, c[0x0][0x1cc], R52, 0x1, P0 ;  /* 0x0000730035377a11 */ /* 0x000fe400000f0c34 */
[----:B------:R-:W-:Y:S01]  /*64d0*/  SHF.R.S32.HI R34, RZ, 0x1f, R35 ;  /* 0x0000001fff227819 */ /* 0x000fe20000011423 */
[----:B------:R-:W-:Y:S01]  /*64e0*/  IMAD.SHL.U32 R52, R35, 0x8, RZ ;  /* 0x0000000823347824 */ /* 0x000fe200078e00ff */
[----:B------:R-:W-:Y:S02]  /*64f0*/  ISETP.GE.AND P0, PT, R12, c[0x0][0x27c], PT ;  /* 0x00009f000c007a0c */ /* 0x000fe40003f06270 */
[----:B------:R-:W-:Y:S02]  /*6500*/  LEA.HI R34, R34, R35, RZ, 0x3 ;  /* 0x0000002322227211 */ /* 0x000fe400078f18ff */
[----:B------:R-:W-:Y:S02]  /*6510*/  LOP3.LUT R58, R119, 0x38, R52, 0xf8, !PT ;  /* 0x00000038773a7812 */ /* 0x000fe400078ef834 */
[----:B------:R-:W-:Y:S02]  /*6520*/  SHF.R.S32.HI R34, RZ, 0x3, R34 ;  /* 0x00000003ff227819 */ /* 0x000fe40000011422 */
[----:B------:R-:W-:Y:S03]  /*6530*/  LOP3.LUT R59, R58, R129, RZ, 0x3c, !PT ;  /* 0x000000813a3b7212 */ /* 0x000fe600078e3cff */
[----:B------:R-:W-:Y:S02]  /*6540*/  IMAD R32, R34, 0xc00, R11 ;  /* 0x00000c0022207824 */ /* 0x000fe400078e020b */
[----:B------:R-:W-:Y:S02]  /*6550*/  @!P0 SHF.R.U64 R34, R76, 0x10, R77 ;  /* 0x000000104c228819 */ /* 0x000fe4000000124d */
[----:B------:R-:W-:Y:S01]  /*6560*/  IMAD.IADD R59, R32, 0x1, R59 ;  /* 0x00000001203b7824 */ /* 0x000fe200078e023b */
[----:B------:R-:W-:Y:S02]  /*6570*/  @!P0 SHF.R.U32.HI R36, RZ, 0x10, R79 ;  /* 0x00000010ff248819 */ /* 0x000fe4000001164f */
[----:B------:R-:W-:Y:S01]  /*6580*/  @!P0 PRMT R87, R87, 0x5410, R34 ;  /* 0x0000541057578816 */ /* 0x000fe20000000022 */
[----:B------:R-:W-:Y:S01]  /*6590*/  IMAD.SHL.U32 R53, R59, 0x2, RZ ;  /* 0x000000023b357824 */ /* 0x000fe200078e00ff */
[----:B------:R-:W-:Y:S02]  /*65a0*/  @!P0 PRMT R85, R85, 0x5410, R36 ;  /* 0x0000541055558816 */ /* 0x000fe40000000024 */
[--C-:B------:R-:W-:Y:S01]  /*65b0*/  @!P0 SHF.R.U64 R20, R20, 0x10, R21.reuse ;  /* 0x0000001014148819 */ /* 0x100fe20000001215 */
[----:B------:R-:W-:Y:S01]  /*65c0*/  @!P0 IMAD.U32 R35, R87, 0x10000, RZ ;  /* 0x0001000057238824 */ /* 0x000fe200078e00ff */
[----:B------:R-:W2:Y:S01]  /*65d0*/  LDS.128 R24, [R53+0xa080] ;  /* 0x00a0800035187984 */ /* 0x000ea20000000c00 */
[C---:B-1----:R-:W-:Y:S01]  /*65e0*/  @!P0 IMAD.U32 R34, R48.reuse, 0x10000, RZ ;  /* 0x0001000030228824 */ /* 0x042fe200078e00ff */
[----:B------:R-:W-:Y:S01]  /*65f0*/  @!P0 LOP3.LUT R36, R48, 0xffff0000, RZ, 0xc0, !PT ;  /* 0xffff000030248812 */ /* 0x000fe200078ec0ff */
[C---:B------:R-:W-:Y:S01]  /*6600*/  @!P0 IMAD.U32 R39, R49.reuse, 0x10000, RZ ;  /* 0x0001000031278824 */ /* 0x040fe200078e00ff */
[----:B------:R-:W-:Y:S01]  /*6610*/  @!P0 LOP3.LUT R38, R49, 0xffff0000, RZ, 0xc0, !PT ;  /* 0xffff000031268812 */ /* 0x000fe200078ec0ff */
[C---:B------:R-:W-:Y:S01]  /*6620*/  @!P0 IMAD.U32 R46, R51.reuse, 0x10000, RZ ;  /* 0x00010000332e8824 */ /* 0x040fe200078e00ff */
[----:B------:R-:W-:Y:S01]  /*6630*/  @!P0 LOP3.LUT R47, R51, 0xffff0000, RZ, 0xc0, !PT ;  /* 0xffff0000332f8812 */ /* 0x000fe200078ec0ff */
[C---:B------:R-:W-:Y:S01]  /*6640*/  @!P0 IMAD.U32 R42, R50.reuse, 0x10000, RZ ;  /* 0x00010000322a8824 */ /* 0x040fe200078e00ff */
[----:B------:R-:W-:Y:S02]  /*6650*/  @!P0 LOP3.LUT R43, R50, 0xffff0000, RZ, 0xc0, !PT ;  /* 0xffff0000322b8812 */ /* 0x000fe400078ec0ff */
[----:B------:R-:W-:Y:S02]  /*6660*/  @!P0 SHF.R.U32.HI R21, RZ, 0x10, R21 ;  /* 0x00000010ff158819 */ /* 0x000fe40000011615 */
[----:B------:R-:W-:Y:S02]  /*6670*/  @!P0 PRMT R29, R29, 0x5410, R20 ;  /* 0x000054101d1d8816 */ /* 0x000fe40000000014 */
[----:B------:R-:W-:Y:S02]  /*6680*/  @!P0 PRMT R28, R28, 0x5410, R21 ;  /* 0x000054101c1c8816 */ /* 0x000fe40000000015 */
[----:B------:R-:W-:Y:S02]  /*6690*/  @!P0 SHF.L.U32 R21, R29, 0x10, RZ ;  /* 0x000000101d158819 */ /* 0x000fe400000006ff */
[C---:B------:R-:W-:Y:S01]  /*66a0*/  @!P0 SHF.L.U32 R44, R85.reuse, 0x10, RZ ;  /* 0x00000010552c8819 */ /* 0x040fe200000006ff */
[----:B------:R-:W-:Y:S01]  /*66b0*/  @!P0 IMAD.U32 R20, R28, 0x10000, RZ ;  /* 0x000100001c148824 */ /* 0x000fe200078e00ff */
[----:B------:R-:W-:Y:S02]  /*66c0*/  @!P0 LOP3.LUT R45, R85, 0xffff0000, RZ, 0xc0, !PT ;  /* 0xffff0000552d8812 */ /* 0x000fe400078ec0ff */
[--C-:B------:R-:W-:Y:S02]  /*66d0*/  @!P0 SHF.R.U64 R22, R22, 0x10, R23.reuse ;  /* 0x0000001016168819 */ /* 0x100fe40000001217 */
[----:B------:R-:W-:Y:S02]  /*66e0*/  @!P0 SHF.R.U32.HI R33, RZ, 0x10, R23 ;  /* 0x00000010ff218819 */ /* 0x000fe40000011617 */
[----:B------:R-:W-:Y:S02]  /*66f0*/  @!P0 PRMT R31, R31, 0x5410, R22 ;  /* 0x000054101f1f8816 */ /* 0x000fe40000000016 */
[----:B------:R-:W-:Y:S02]  /*6700*/  @!P0 PRMT R30, R30, 0x5410, R33 ;  /* 0x000054101e1e8816 */ /* 0x000fe40000000021 */
[----:B------:R-:W-:Y:S02]  /*6710*/  @!P0 SHF.R.U32.HI R77, RZ, 0x10, R77 ;  /* 0x00000010ff4d8819 */ /* 0x000fe4000001164d */
[----:B------:R-:W-:Y:S02]  /*6720*/  @!P0 SHF.R.U64 R79, R78, 0x10, R79 ;  /* 0x000000104e4f8819 */ /* 0x000fe4000000124f */
[----:B------:R-:W-:Y:S02]  /*6730*/  @!P0 PRMT R86, R86, 0x5410, R77 ;  /* 0x0000541056568816 */ /* 0x000fe4000000004d */
[----:B------:R-:W-:Y:S03]  /*6740*/  @!P0 PRMT R84, R84, 0x5410, R79 ;  /* 0x0000541054548816 */ /* 0x000fe6000000004f */
[----:B------:R-:W-:Y:S01]  /*6750*/  @!P0 IMAD.U32 R37, R86, 0x10000, RZ ;  /* 0x0001000056258824 */ /* 0x000fe200078e00ff */
[----:B------:R-:W-:Y:S01]  /*6760*/  @!P0 LOP3.LUT R41, R84, 0xffff0000, RZ, 0xc0, !PT ;  /* 0xffff000054298812 */ /* 0x000fe200078ec0ff */
[----:B--2---:R-:W-:Y:S02]  /*6770*/  @!P0 IMAD.U32 R22, R24, 0x10000, RZ ;  /* 0x0001000018168824 */ /* 0x004fe400078e00ff */
[C---:B------:R-:W-:Y:S02]  /*6780*/  @!P0 IMAD.U32 R23, R25.reuse, 0x10000, RZ ;  /* 0x0001000019178824 */ /* 0x040fe400078e00ff */
[C---:B------:R-:W-:Y:S02]  /*6790*/  @!P0 FMUL.FTZ R53, R22.reuse, R35 ;  /* 0x0000002316358220 */ /* 0x040fe40000410000 */
[----:B------:R-:W-:Y:S01]  /*67a0*/  @!P0 FMUL.FTZ R0, R22, R21 ;  /* 0x0000001516008220 */ /* 0x000fe20000410000 */
[----:B------:R-:W-:Y:S01]  /*67b0*/  @!P0 LOP3.LUT R22, R25, 0xffff0000, RZ, 0xc0, !PT ;  /* 0xffff000019168812 */ /* 0x000fe200078ec0ff */
[----:B------:R-:W-:Y:S02]  /*67c0*/  @!P0 FMUL.FTZ R58, R23, R37 ;  /* 0x00000025173a8220 */ /* 0x000fe40000410000 */
[----:B------:R-:W-:Y:S01]  /*67d0*/  @!P0 FFMA.FTZ R53, R34, R21, -R53 ;  /* 0x0000001522358223 */ /* 0x000fe20000010835 */
[----:B------:R-:W-:Y:S01]  /*67e0*/  @!P0 LOP3.LUT R21, R28, 0xffff0000, RZ, 0xc0, !PT ;  /* 0xffff00001c158812 */ /* 0x000fe200078ec0ff */
[----:B------:R-:W-:Y:S01]  /*67f0*/  @!P0 FFMA.FTZ R0, R35, R34, R0 ;  /* 0x0000002223008223 */ /* 0x000fe20000010000 */
[----:B------:R-:W-:Y:S01]  /*6800*/  @!P0 LOP3.LUT R34, R87, 0xffff0000, RZ, 0xc0, !PT ;  /* 0xffff000057228812 */ /* 0x000fe200078ec0ff */
[-C--:B------:R-:W-:Y:S01]  /*6810*/  @!P0 FMUL.FTZ R4, R23, R20.reuse ;  /* 0x0000001417048220 */ /* 0x080fe20000410000 */
[----:B------:R-:W-:Y:S01]  /*6820*/  @!P0 LOP3.LUT R23, R29, 0xffff0000, RZ, 0xc0, !PT ;  /* 0xffff00001d178812 */ /* 0x000fe200078ec0ff */
[----:B------:R-:W-:Y:S01]  /*6830*/  @!P0 FFMA.FTZ R58, R39, R20, -R58 ;  /* 0x00000014273a8223 */ /* 0x000fe2000001083a */
[----:B------:R-:W-:Y:S01]  /*6840*/  @!P0 LOP3.LUT R20, R24, 0xffff0000, RZ, 0xc0, !PT ;  /* 0xffff000018148812 */ /* 0x000fe200078ec0ff */
[----:B------:R-:W-:Y:S01]  /*6850*/  @!P0 FMUL.FTZ R5, R22, R21 ;  /* 0x0000001516058220 */ /* 0x000fe20000410000 */
[----:B------:R-:W-:Y:S01]  /*6860*/  @!P0 LOP3.LUT R35, R86, 0xffff0000, RZ, 0xc0, !PT ;  /* 0xffff000056238812 */ /* 0x000fe200078ec0ff */
[----:B------:R-:W-:Y:S02]  /*6870*/  @!P0 IMAD.U32 R40, R84, 0x10000, RZ ;  /* 0x0001000054288824 */ /* 0x000fe400078e00ff */
[----:B------:R-:W-:Y:S02]  /*6880*/  @!P0 FMUL.FTZ R60, R20, R34 ;  /* 0x00000022143c8220 */ /* 0x000fe40000410000 */
[----:B------:R-:W-:Y:S02]  /*6890*/  @!P0 FMUL.FTZ R59, R22, R35 ;  /* 0x00000023163b8220 */ /* 0x000fe40000410000 */
[-C--:B------:R-:W-:Y:S01]  /*68a0*/  @!P0 FMUL.FTZ R3, R20, R23.reuse ;  /* 0x0000001714038220 */ /* 0x080fe20000410000 */
[----:B------:R-:W-:Y:S01]  /*68b0*/  @!P0 LOP3.LUT R20, R30, 0xffff0000, RZ, 0xc0, !PT ;  /* 0xffff00001e148812 */ /* 0x000fe200078ec0ff */
[----:B------:R-:W-:Y:S01]  /*68c0*/  @!P0 FFMA.FTZ R60, R36, R23, -R60 ;  /* 0x00000017243c8223 */ /* 0x000fe2000001083c */
[C---:B------:R-:W-:Y:S01]  /*68d0*/  @!P0 LOP3.LUT R23, R27.reuse, 0xffff0000, RZ, 0xc0, !PT ;  /* 0xffff00001b178812 */ /* 0x040fe200078ec0ff */
[----:B------:R-:W-:Y:S02]  /*68e0*/  @!P0 IMAD.U32 R22, R27, 0x10000, RZ ;  /* 0x000100001b168824 */ /* 0x000fe400078e00ff */
[----:B------:R-:W-:Y:S01]  /*68f0*/  @!P0 FFMA.FTZ R59, R38, R21, -R59 ;  /* 0x00000015263b8223 */ /* 0x000fe2000001083b */
[----:B------:R-:W-:Y:S01]  /*6900*/  @!P0 F2FP.BF16.PACK_AB R53, R60, R53 ;  /* 0x000000353c35823e */ /* 0x000fe200000010ff */
        /* <DEDUP_REMOVED lines=8> */
[----:B------:R-:W-:Y:S01]  /*6990*/  @!P0 FFMA.FTZ R61, R46, R21, -R61 ;  /* 0x000000152e3d8223 */ /* 0x000fe2000001083d */
[----:B------:R-:W-:Y:S01]  /*69a0*/  @!P0 SHF.L.U32 R21, R31, 0x10, RZ ;  /* 0x000000101f158819 */ /* 0x000fe200000006ff */
[----:B------:R-:W-:Y:S01]  /*69b0*/  @!P0 FFMA.FTZ R64, R47, R20, -R64 ;  /* 0x000000142f408223 */ /* 0x000fe20000010840 */
[----:B------:R-:W-:Y:S01]  /*69c0*/  @!P0 LOP3.LUT R20, R31, 0xffff0000, RZ, 0xc0, !PT ;  /* 0xffff00001f148812 */ /* 0x000fe200078ec0ff */
[----:B------:R-:W-:Y:S02]  /*69d0*/  @!P0 FMUL.FTZ R62, R22, R40 ;  /* 0x00000028163e8220 */ /* 0x000fe40000410000 */
[----:B------:R-:W-:Y:S01]  /*69e0*/  @!P0 FMUL.FTZ R63, R23, R41 ;  /* 0x00000029173f8220 */ /* 0x000fe20000410000 */
[----:B------:R-:W-:Y:S01]  /*69f0*/  @!P0 F2FP.BF16.PACK_AB R61, R64, R61 ;  /* 0x0000003d403d823e */ /* 0x000fe200000010ff */
[----:B------:R-:W-:Y:S02]  /*6a00*/  @!P0 FFMA.FTZ R3, R34, R36, R3 ;  /* 0x0000002422038223 */ /* 0x000fe40000010003 */
[-C--:B------:R-:W-:Y:S02]  /*6a10*/  @!P0 FMUL.FTZ R7, R22, R21.reuse ;  /* 0x0000001516078220 */ /* 0x080fe40000410000 */
[----:B------:R-:W-:Y:S01]  /*6a20*/  @!P0 FFMA.FTZ R62, R42, R21, -R62 ;  /* 0x000000152a3e8223 */ /* 0x000fe2000001083e */
[----:B------:R-:W-:Y:S01]  /*6a30*/  @!P0 F2FP.BF16.PACK_AB R59, R3, R0 ;  /* 0x00000000033b823e */ /* 0x000fe200000010ff */
[-C--:B------:R-:W-:Y:S02]  /*6a40*/  @!P0 FFMA.FTZ R63, R43, R20.reuse, -R63 ;  /* 0x000000142b3f8223 */ /* 0x080fe4000001083f */
[----:B------:R-:W-:Y:S01]  /*6a50*/  @!P0 FFMA.FTZ R4, R37, R39, R4 ;  /* 0x0000002725048223 */ /* 0x000fe20000010004 */
[----:B------:R-:W-:Y:S01]  /*6a60*/  @!P0 MOV R24, R59 ;  /* 0x0000003b00188202 */ /* 0x000fe20000000f00 */
[----:B------:R-:W-:Y:S01]  /*6a70*/  @!P0 FMUL.FTZ R8, R23, R20 ;  /* 0x0000001417088220 */ /* 0x000fe20000410000 */
[----:B------:R-:W-:Y:S01]  /*6a80*/  @!P0 F2FP.BF16.PACK_AB R62, R63, R62 ;  /* 0x0000003e3f3e823e */ /* 0x000fe200000010ff */
[----:B------:R-:W-:Y:S02]  /*6a90*/  @!P0 FFMA.FTZ R5, R35, R38, R5 ;  /* 0x0000002623058223 */ /* 0x000fe40000010005 */
[----:B------:R-:W-:Y:S02]  /*6aa0*/  @!P0 FFMA.FTZ R7, R40, R42, R7 ;  /* 0x0000002a28078223 */ /* 0x000fe40000010007 */
        /* <DEDUP_REMOVED lines=13> */
[----:B------:R-:W-:Y:S01]  /*6b80*/  @!P0 IMAD.MOV.U32 R27, RZ, RZ, R64 ;  /* 0x000000ffff1b8224 */ /* 0x000fe200078e0040 */
[----:B------:R-:W-:Y:S11]  /*6b90*/  ISETP.GE.AND P0, PT, R52, c[0x0][0x1d4], PT ;  /* 0x0000750034007a0c */ /* 0x000ff60003f06270 */
[----:B------:R-:W-:Y:S02]  /*6ba0*/  @!UPT UIADD3 URZ, URZ, URZ, URZ ;  /* 0x0000003f3f3ff290 */ /* 0x000fe4000fffe03f */
[----:B------:R-:W-:-:S05]  /*6bb0*/  @P0 BRA `(.L_x_1038) ;  /* 0x0000031000000947 */ /* 0x000fca0003800000 */
[--C-:B------:R-:W-:Y:S02]  /*6bc0*/  SHF.R.S32.HI R0, RZ, 0x1f, R52.reuse ;  /* 0x0000001fff007819 */ /* 0x100fe40000011434 */
[----:B------:R-:W-:Y:S04]  /*6bd0*/  IADD3 R52, P3, P0, R154, R171, R52 ;  /* 0x000000ab9a347210 */ /* 0x000fe8000787e034 */
[----:B------:R-:W-:Y:S02]  /*6be0*/  IADD3.X R3, R117, R56, R0, P3, P0 ;  /* 0x0000003875037210 */ /* 0x000fe40001fe0400 */
[C---:B------:R-:W-:Y:S04]  /*6bf0*/  LEA R4, P0, R52.reuse, c[0x0][0x1c8], 0x1 ;  /* 0x0000720034047a11 */ /* 0x040fe800078008ff */
[----:B------:R-:W-:Y:S05]  /*6c00*/  LEA.HI.X R5, R52, c[0x0][0x1cc], R3, 0x1, P0 ;  /* 0x0000730034057a11 */ /* 0x000fea00000f0c03 */
[----:B------:R2:W-:Y:S01]  /*6c10*/  STG.E.128 [R4.64], R24 ;  /* 0x0000001804007986 */ /* 0x0005e2000c101d16 */
[----:B------:R-:W-:-:S05]  /*6c20*/  BRA `(.L_x_1038) ;  /* 0x000002a000007947 */ /* 0x000fca0003800000 */
.L_x_1024:
[----:B------:R-:W-:Y:S01]  /*6c30*/  IMAD R0, R57, -0x30, R2 ;  /* 0xffffffd039007824 */ /* 0x000fe200078e0202 */
[----:B------:R-:W-:Y:S04]  /*6c40*/  BSSY B0, `(.L_x_1055) ;  /* 0x0000015000007945 */ /* 0x000fe80003800000 */
[----:B------:R-:W-:Y:S04]  /*6c50*/  IMNMX R146, R0, 0x30, PT ;  /* 0x0000003000927817 */ /* 0x000fe80003800200 */
[----:B------:R-:W-:Y:S11]  /*6c60*/  ISETP.GE.AND P0, PT, R113, R146, PT ;  /* 0x000000927100720c */ /* 0x000ff60003f06270 */
[----:B------:R-:W-:Y:S02]  /*6c70*/  @!UPT UIADD3 URZ, URZ, URZ, URZ ;  /* 0x0000003f3f3ff290 */ /* 0x000fe4000fffe03f */
[----:B------:R-:W-:-:S05]  /*6c80*/  @P0 BRA `(.L_x_1056) ;  /* 0x0000010000000947 */ /* 0x000fca0003800000 */
[----:B------:R-:W-:Y:S11]  /*6c90*/  ISETP.GE.AND P0, PT, R16, c[0x0][0x1d4], PT ;  /* 0x0000750010007a0c */ /* 0x000ff60003f06270 */
[----:B------:R-:W-:Y:S02]  /*6ca0*/  @!UPT UIADD3 URZ, URZ, URZ, URZ ;  /* 0x0000003f3f3ff290 */ /* 0x000fe4000fffe03f */
[----:B------:R-:W1:Y:S04]  /*6cb0*/  @!P0 LDS.128 R32, [R122+0xa080] ;  /* 0x00a080007a208984 */ /* 0x000e680000000c00 */
[----:B-1----:R-:W-:Y:S01]  /*6cc0*/  @!P0 STG.E.128 [R94.64], R32 ;  /* 0x000000205e008986 */ /* 0x002fe2000c101d16 */
[----:B------:R-:W-:Y:S11]  /*6cd0*/  ISETP.GE.AND P0, PT, R12, c[0x0][0x1d4], PT ;  /* 0x000075000c007a0c */ /* 0x000ff60003f06270 */
[----:B------:R-:W-:Y:S02]  /*6ce0*/  @!UPT UIADD3 URZ, URZ, URZ, URZ ;  /* 0x0000003f3f3ff290 */ /* 0x000fe4000fffe03f */
[----:B------:R-:W1:Y:S04]  /*6cf0*/  @!P0 LDS.128 R28, [R122+0xb880] ;  /* 0x00b880007a1c8984 */ /* 0x000e680000000c00 */
[----:B-1----:R-:W-:Y:S01]  /*6d00*/  @!P0 STG.E.128 [R94.64+0x80], R28 ;  /* 0x0000801c5e008986 */ /* 0x002fe2000c101d16 */
[----:B------:R-:W-:Y:S11]  /*6d10*/  ISETP.GE.AND P0, PT, R121, c[0x0][0x1d4], PT ;  /* 0x0000750079007a0c */ /* 0x000ff60003f06270 */
[----:B------:R-:W-:Y:S02]  /*6d20*/  @!UPT UIADD3 URZ, URZ, URZ, URZ ;  /* 0x0000003f3f3ff290 */ /* 0x000fe4000fffe03f */
[----:B------:R-:W1:Y:S04]  /*6d30*/  @!P0 LDS.128 R24, [R122+0xd080] ;  /* 0x00d080007a188984 */ /* 0x000e680000000c00 */
[----:B-1----:R-:W-:Y:S01]  /*6d40*/  @!P0 STG.E.128 [R94.64+0x100], R24 ;  /* 0x000100185e008986 */ /* 0x002fe2000c101d16 */
[----:B------:R-:W-:Y:S11]  /*6d50*/  ISETP.GE.AND P0, PT, R120, c[0x0][0x1d4], PT ;  /* 0x0000750078007a0c */ /* 0x000ff60003f06270 */
[----:B------:R-:W-:Y:S02]  /*6d60*/  @!UPT UIADD3 URZ, URZ, URZ, URZ ;  /* 0x0000003f3f3ff290 */ /* 0x000fe4000fffe03f */
[----:B------:R-:W1:Y:S04]  /*6d70*/  @!P0 LDS.128 R20, [R122+0xe880] ;  /* 0x00e880007a148984 */ /* 0x000e680000000c00 */
[----:B-1----:R1:W-:Y:S02]  /*6d80*/  @!P0 STG.E.128 [R94.64+0x180], R20 ;  /* 0x000180145e008986 */ /* 0x0023e4000c101d16 */
.L_x_1056:
[----:B------:R-:W-:Y:S05]  /*6d90*/  BSYNC B0 ;  /* 0x0000000000007941 */ /* 0x000fea0003800000 */
.L_x_1055:
[----:B------:R-:W-:Y:S11]  /*6da0*/  ISETP.GE.AND P0, PT, R118, R146, PT ;  /* 0x000000927600720c */ /* 0x000ff60003f06270 */
[----:B------:R-:W-:Y:S02]  /*6db0*/  @!UPT UIADD3 URZ, URZ, URZ, URZ ;  /* 0x0000003f3f3ff290 */ /* 0x000fe4000fffe03f */
[----:B------:R-:W-:-:S05]  /*6dc0*/  @P0 BRA `(.L_x_1038) ;  /* 0x0000010000000947 */ /* 0x000fca0003800000 */
[----:B------:R-:W-:Y:S11]  /*6dd0*/  ISETP.GE.AND P0, PT, R16, c[0x0][0x1d4], PT ;  /* 0x0000750010007a0c */ /* 0x000ff60003f06270 */
[----:B------:R-:W-:Y:S02]  /*6de0*/  @!UPT UIADD3 URZ, URZ, URZ, URZ ;  /* 0x0000003f3f3ff290 */ /* 0x000fe4000fffe03f */
[----:B------:R-:W2:Y:S04]  /*6df0*/  @!P0 LDS.128 R32, [R122+0xb080] ;  /* 0x00b080007a208984 */ /* 0x000ea80000000c00 */
[----:B--2---:R-:W-:Y:S01]  /*6e00*/  @!P0 STG.E.128 [R92.64], R32 ;  /* 0x000000205c008986 */ /* 0x004fe2000c101d16 */
[----:B------:R-:W-:Y:S11]  /*6e10*/  ISETP.GE.AND P0, PT, R12, c[0x0][0x1d4], PT ;  /* 0x000075000c007a0c */ /* 0x000ff60003f06270 */
[----:B------:R-:W-:Y:S02]  /*6e20*/  @!UPT UIADD3 URZ, URZ, URZ, URZ ;  /* 0x0000003f3f3ff290 */ /* 0x000fe4000fffe03f */
[----:B------:R-:W2:Y:S04]  /*6e30*/  @!P0 LDS.128 R28, [R122+0xc880] ;  /* 0x00c880007a1c8984 */ /* 0x000ea80000000c00 */
[----:B--2---:R-:W-:Y:S01]  /*6e40*/  @!P0 STG.E.128 [R92.64+0x80], R28 ;  /* 0x0000801c5c008986 */ /* 0x004fe2000c101d16 */
[----:B------:R-:W-:Y:S11]  /*6e50*/  ISETP.GE.AND P0, PT, R121, c[0x0][0x1d4], PT ;  /* 0x0000750079007a0c */ /* 0x000ff60003f06270 */
[----:B------:R-:W-:Y:S02]  /*6e60*/  @!UPT UIADD3 URZ, URZ, URZ, URZ ;  /* 0x0000003f3f3ff290 */ /* 0x000fe4000fffe03f */
[----:B------:R-:W2:Y:S04]  /*6e70*/  @!P0 LDS.128 R24, [R122+0xe080] ;  /* 0x00e080007a188984 */ /* 0x000ea80000000c00 */
[----:B--2---:R-:W-:Y:S01]  /*6e80*/  @!P0 STG.E.128 [R92.64+0x100], R24 ;  /* 0x000100185c008986 */ /* 0x004fe2000c101d16 */
[----:B------:R-:W-:Y:S11]  /*6e90*/  ISETP.GE.AND P0, PT, R120, c[0x0][0x1d4], PT ;  /* 0x0000750078007a0c */ /* 0x000ff60003f06270 */
[----:B------:R-:W-:Y:S02]  /*6ea0*/  @!UPT UIADD3 URZ, URZ, URZ, URZ ;  /* 0x0000003f3f3ff290 */ /* 0x000fe4000fffe03f */
[----:B-1----:R-:W1:Y:S04]  /*6eb0*/  @!P0 LDS.128 R20, [R122+0xf880] ;  /* 0x00f880007a148984 */ /* 0x002e680000000c00 */
[----:B-1----:R1:W-:Y:S02]  /*6ec0*/  @!P0 STG.E.128 [R92.64+0x180], R20 ;  /* 0x000180145c008986 */ /* 0x0023e4000c101d16 */
.L_x_1038:
[----:B------:R-:W-:Y:S05]  /*6ed0*/  BSYNC B2 ;  /* 0x0000000000027941 */ /* 0x000fea0003800000 */
.L_x_1023:
[----:B------:R-:W-:Y:S01]  /*6ee0*/  IMAD.WIDE.U32 R8, R57, 0x30, RZ ;  /* 0x0000003039087825 */ /* 0x000fe200078e00ff */
[----:B--2---:R-:W-:Y:S01]  /*6ef0*/  P2R R4, PR, RZ, 0x2 ;  /* 0x00000002ff047803 */ /* 0x004fe20000000000 */
[----:B------:R-:W-:Y:S01]  /*6f00*/  BSSY B0, `(.L_x_1057) ;  /* 0x000004a000007945 */ /* 0x000fe20003800000 */
[----:B------:R-:W-:Y:S01]  /*6f10*/  ISETP.NE.AND P1, PT, R126, RZ, PT ;  /* 0x000000ff7e00720c */ /* 0x000fe20003f25270 */
[----:B------:R-:W-:Y:S01]  /*6f20*/  IMAD R0, R130, 0x30, RZ ;  /* 0x0000003082007824 */ /* 0x000fe200078e02ff */
[-C--:B------:R-:W-:Y:S02]  /*6f30*/  IADD3 R7, P0, R109, R8.reuse, RZ ;  /* 0x000000086d077210 */ /* 0x080fe40007f1e0ff */
[----:B------:R-:W-:Y:S01]  /*6f40*/  ISETP.NE.AND P5, PT, R124, RZ, PT ;  /* 0x000000ff7c00720c */ /* 0x000fe20003fa5270 */
[----:B------:R-:W-:Y:S04]  /*6f50*/  IMAD.IADD R0, R9, 0x1, R0 ;  /* 0x0000000109007824 */ /* 0x000fe800078e0200 */
[----:B------:R-:W-:Y:S01]  /*6f60*/  IMAD.X R5, R0, 0x1, R107, P0 ;  /* 0x0000000100057824 */ /* 0x000fe200000e066b */
[----:B------:R-:W-:Y:S01]  /*6f70*/  IADD3 R3, P0, R112, R8, RZ ;  /* 0x0000000870037210 */ /* 0x000fe20007f1e0ff */
[----:B------:R-:W-:Y:S04]  /*6f80*/  IMAD.IADD R8, R146, 0x1, -R113 ;  /* 0x0000000192087824 */ /* 0x000fe800078e0a71 */
[----:B------:R-:W-:Y:S01]  /*6f90*/  IMAD.X R0, R0, 0x1, R110, P0 ;  /* 0x0000000100007824 */ /* 0x000fe200000e066e */
[C---:B------:R-:W-:Y:S11]  /*6fa0*/  ISETP.GE.AND P0, PT, R8.reuse, 0x21, PT ;  /* 0x000000210800780c */ /* 0x040ff60003f06270 */
[----:B------:R-:W-:Y:S02]  /*6fb0*/  @!UPT UIADD3 URZ, URZ, URZ, URZ ;  /* 0x0000003f3f3ff290 */ /* 0x000fe4000fffe03f */
[----:B-1----:R-:W-:Y:S04]  /*6fc0*/  @P0 IADD3 R21, P3, R7, 0x20, RZ ;  /* 0x0000002007150810 */ /* 0x002fe80007f7e0ff */
[----:B------:R-:W-:Y:S02]  /*6fd0*/  @P0 IADD3.X R9, RZ, R5, RZ, P3, !PT ;  /* 0x00000005ff090210 */ /* 0x000fe40001ffe4ff */
[----:B------:R-:W-:Y:S11]  /*6fe0*/  ISETP.GE.AND P3, PT, R8, 0x1, PT ;  /* 0x000000010800780c */ /* 0x000ff60003f66270 */
[----:B------:R-:W-:Y:S02]  /*6ff0*/  @!UPT UIADD3 URZ, URZ, URZ, URZ ;  /* 0x0000003f3f3ff290 */ /* 0x000fe4000fffe03f */
[----:B------:R-:W-:Y:S02]  /*7000*/  @P3 IMAD R8, R5, c[0x0][0x258], RZ ;  /* 0x0000960005083a24 */ /* 0x000fe400078e02ff */
[----:B------:R-:W-:Y:S02]  /*7010*/  @P3 IMAD.MOV.U32 R132, RZ, RZ, R152 ;  /* 0x000000ffff843224 */ /* 0x000fe400078e0098 */
[C---:B------:R-:W-:Y:S02]  /*7020*/  @P3 IMAD R8, R7.reuse, c[0x0][0x25c], R8 ;  /* 0x0000970007083a24 */ /* 0x040fe400078e0208 */
[----:B------:R-:W-:Y:S01]  /*7030*/  @P3 IMAD.WIDE.U32 R22, R7, c[0x0][0x258], R132 ;  /* 0x0000960007163a25 */ /* 0x000fe200078e0084 */
[----:B------:R-:W-:Y:S03]  /*7040*/  @P0 MOV R132, R152 ;  /* 0x0000009800840202 */ /* 0x000fe60000000f00 */
[----:B------:R-:W-:Y:S01]  /*7050*/  @P3 IMAD.IADD R8, R23, 0x1, R8 ;  /* 0x0000000117083824 */ /* 0x000fe200078e0208 */
[C---:B------:R-:W-:Y:S04]  /*7060*/  @P3 LEA R24, P4, R22.reuse, c[0x0][0x250], 0x1 ;  /* 0x0000940016183a11 */ /* 0x040fe800078808ff */
[----:B------:R-:W-:Y:S01]  /*7070*/  @P3 LEA.HI.X R25, R22, c[0x0][0x254], R8, 0x1, P4 ;  /* 0x0000950016193a11 */ /* 0x000fe200020f0c08 */
[----:B------:R-:W-:Y:S02]  /*7080*/  @P0 IMAD R8, R9, c[0x0][0x258], RZ ;  /* 0x0000960009080a24 */ /* 0x000fe400078e02ff */
[C---:B------:R-:W-:Y:S02]  /*7090*/  @P0 IMAD.WIDE.U32 R22, R21.reuse, c[0x0][0x258], R132 ;  /* 0x0000960015160a25 */ /* 0x040fe400078e0084 */
[----:B------:R-:W-:Y:S01]  /*70a0*/  @!PT LDS RZ, [RZ] ;  /* 0x00000000fffff984 */ /* 0x000fe20000000800 */
[----:B------:R-:W-:Y:S01]  /*70b0*/  @!PT LDS RZ, [RZ] ;  /* 0x00000000fffff984 */ /* 0x000fe20000000800 */
[----:B------:R-:W-:Y:S01]  /*70c0*/  @!PT LDS RZ, [RZ] ;  /* 0x00000000fffff984 */ /* 0x000fe20000000800 */
[----:B------:R1:W-:Y:S01]  /*70d0*/  @P3 LDGSTS.E.BYPASS.LTC128B.128 [R122+0x4080], [R24.64], !P1 ;  /* 0x04080000187a3fae */ /* 0x0003e2000c901d56 */
[----:B------:R-:W-:Y:S01]  /*70e0*/  ISETP.NE.AND P1, PT, R4, RZ, PT ;  /* 0x000000ff0400720c */ /* 0x000fe20003f25270 */
[----:B------:R-:W-:Y:S01]  /*70f0*/  @P0 IMAD R8, R21, c[0x0][0x25c], R8 ;  /* 0x0000970015080a24 */ /* 0x000fe200078e0208 */
[C---:B------:R-:W-:Y:S03]  /*7100*/  @P0 LEA R20, P4, R22.reuse, c[0x0][0x250], 0x1 ;  /* 0x0000940016140a11 */ /* 0x040fe600078808ff */
[----:B------:R-:W-:Y:S05]  /*7110*/  @P0 IMAD.IADD R8, R23, 0x1, R8 ;  /* 0x0000000117080824 */ /* 0x000fea00078e0208 */
[----:B------:R-:W-:Y:S02]  /*7120*/  @P0 LEA.HI.X R21, R22, c[0x0][0x254], R8, 0x1, P4 ;  /* 0x0000950016150a11 */ /* 0x000fe400020f0c08 */
[----:B------:R-:W-:Y:S11]  /*7130*/  ISETP.NE.AND P4, PT, R125, RZ, PT ;  /* 0x000000ff7d00720c */ /* 0x000ff60003f85270 */
[----:B------:R-:W-:Y:S02]  /*7140*/  @!UPT UIADD3 URZ, URZ, URZ, URZ ;  /* 0x0000003f3f3ff290 */ /* 0x000fe4000fffe03f */
[----:B------:R1:W-:Y:S04]  /*7150*/  @P3 LDGSTS.E.BYPASS.LTC128B.128 [R122+0x5880], [R24.64+0x80], !P4 ;  /* 0x05880080187a3fae */ /* 0x0003e8000e101d56 */
[----:B------:R1:W-:Y:S04]  /*7160*/  @P3 LDGSTS.E.BYPASS.LTC128B.128 [R122+0x7080], [R24.64+0x100], !P5 ;  /* 0x07080100187a3fae */ /* 0x0003e8000e901d56 */
[----:B------:R1:W-:Y:S01]  /*7170*/  @P3 LDGSTS.E.BYPASS.LTC128B.128 [R122+0x8880], [R24.64+0x180], !P6 ;  /* 0x08880180187a3fae */ /* 0x0003e2000f101d56 */
[----:B------:R-:W-:Y:S11]  /*7180*/  ISETP.NE.AND P3, PT, R126, RZ, PT ;  /* 0x000000ff7e00720c */ /* 0x000ff60003f65270 */
[----:B------:R-:W-:Y:S02]  /*7190*/  @!UPT UIADD3 URZ, URZ, URZ, URZ ;  /* 0x0000003f3f3ff290 */ /* 0x000fe4000fffe03f */
[----:B------:R1:W-:Y:S04]  /*71a0*/  @P0 LDGSTS.E.BYPASS.LTC128B.128 [R122+0x5080], [R20.64], !P3 ;  /* 0x05080000147a0fae */ /* 0x0003e8000d901d56 */
[----:B------:R1:W-:Y:S04]  /*71b0*/  @P0 LDGSTS.E.BYPASS.LTC128B.128 [R122+0x6880], [R20.64+0x80], !P4 ;  /* 0x06880080147a0fae */ /* 0x0003e8000e101d56 */
[----:B------:R1:W-:Y:S04]  /*71c0*/  @P0 LDGSTS.E.BYPASS.LTC128B.128 [R122+0x8080], [R20.64+0x100], !P5 ;  /* 0x08080100147a0fae */ /* 0x0003e8000e901d56 */
[----:B------:R1:W-:Y:S01]  /*71d0*/  @P0 LDGSTS.E.BYPASS.LTC128B.128 [R122+0x9880], [R20.64+0x180], !P6 ;  /* 0x09880180147a0fae */ /* 0x0003e2000f101d56 */
[----:B------:R-:W-:Y:S03]  /*71e0*/  ISETP.GT.AND P0, PT, R146, R113, PT ;  /* 0x000000719200720c */ /* 0x000fe60003f04270 */
[----:B------:R-:W0:Y:S01]  /*71f0*/  LDGDEPBAR ;  /* 0x00000000000079af */ /* 0x000e220000000000 */
[----:B------:R-:W-:Y:S04]  /*7200*/  DEPBAR.LE SB0, 0x0 ;  /* 0x000080000000791a */ /* 0x000fe80000000000 */
[----:B------:R-:W-:Y:S06]  /*7210*/  BAR.SYNC.DEFER_BLOCKING 0x0 ;  /* 0x0000000000007b1d */ /* 0x000fec0000010000 */
[----:B------:R-:W-:-:S05]  /*7220*/  @!P0 BRA `(.L_x_1058) ;  /* 0x0000017000008947 */ /* 0x000fca0003800000 */
[----:B-1----:R-:W-:Y:S02]  /*7230*/  IMAD.MOV.U32 R130, RZ, RZ, R166 ;  /* 0x000000ffff827224 */ /* 0x002fe400078e00a6 */
[----:B------:R-:W-:Y:S02]  /*7240*/  IMAD R4, R0, c[0x0][0x208], RZ ;  /* 0x0000820000047a24 */ /* 0x000fe400078e02ff */
[C---:B------:R-:W-:Y:S04]  /*7250*/  IMAD.WIDE.U32 R20, R3.reuse, c[0x0][0x208], R130 ;  /* 0x0000820003147a25 */ /* 0x040fe800078e0082 */
[----:B------:R-:W-:Y:S01]  /*7260*/  IMAD R4, R3, c[0x0][0x20c], R4 ;  /* 0x0000830003047a24 */ /* 0x000fe200078e0204 */
[C---:B------:R-:W-:Y:S03]  /*7270*/  LEA R8, P0, R20.reuse, c[0x0][0x1f8], 0x1 ;  /* 0x00007e0014087a11 */ /* 0x040fe600078008ff */
[----:B------:R-:W-:Y:S05]  /*7280*/  IMAD.IADD R4, R21, 0x1, R4 ;  /* 0x0000000115047824 */ /* 0x000fea00078e0204 */
[----:B------:R-:W-:Y:S02]  /*7290*/  LEA.HI.X R9, R20, c[0x0][0x1fc], R4, 0x1, P0 ;  /* 0x00007f0014097a11 */ /* 0x000fe400000f0c04 */
        /* <DEDUP_REMOVED lines=16> */
.L_x_1058:
[----:B-1----:R-:W-:Y:S05]  /*73a0*/  BSYNC B0 ;  /* 0x0000000000007941 */ /* 0x002fea0003800000 */
.L_x_1057:
[----:B------:R-:W-:Y:S01]  /*73b0*/  ISETP.GE.AND P0, PT, R118, R146, PT ;  /* 0x000000927600720c */ /* 0x000fe20003f06270 */
[----:B------:R-:W-:Y:S01]  /*73c0*/  @!UPT UIADD3 URZ, URZ, URZ, URZ ;  /* 0x0000003f3f3ff290 */ /* 0x000fe2000fffe03f */
[----:B------:R-:W-:Y:S11]  /*73d0*/  BSSY B0, `(.L_x_1059) ;  /* 0x000001b000007945 */ /* 0x000ff60003800000 */
[----:B------:R-:W-:-:S05]  /*73e0*/  @P0 BRA `(.L_x_1060) ;  /* 0x0000019000000947 */ /* 0x000fca0003800000 */
[----:B------:R-:W-:Y:S01]  /*73f0*/  IADD3 R3, P0, R3, 0x20, RZ ;  /* 0x0000002003037810 */ /* 0x000fe20007f1e0ff */
[----:B------:R-:W-:Y:S04]  /*7400*/  IMAD.MOV.U32 R130, RZ, RZ, R166 ;  /* 0x000000ffff827224 */ /* 0x000fe800078e00a6 */
[----:B------:R-:W-:Y:S02]  /*7410*/  IMAD.X R0, RZ, RZ, R0, P0 ;  /* 0x000000ffff007224 */ /* 0x000fe400000e0600 */
[C---:B------:R-:W-:Y:S04]  /*7420*/  IMAD.WIDE.U32 R8, R3.reuse, c[0x0][0x208], R130 ;  /* 0x0000820003087a25 */ /* 0x040fe800078e0082 */
[----:B------:R-:W-:Y:S01]  /*7430*/  IMAD R0, R0, c[0x0][0x208], RZ ;  /* 0x0000820000007a24 */ /* 0x000fe200078e02ff */
[C---:B------:R-:W-:Y:S03]  /*7440*/  LEA R4, P0, R8.reuse, c[0x0][0x1f8], 0x1 ;  /* 0x00007e0008047a11 */ /* 0x040fe600078008ff */
[----:B------:R-:W-:Y:S04]  /*7450*/  IMAD R0, R3, c[0x0][0x20c], R0 ;  /* 0x0000830003007a24 */ /* 0x000fe800078e0200 */
        /* <DEDUP_REMOVED lines=18> */
.L_x_1060:
[----:B------:R-:W-:Y:S05]  /*7580*/  BSYNC B0 ;  /* 0x0000000000007941 */ /* 0x000fea0003800000 */
.L_x_1059:
        /* <DEDUP_REMOVED lines=8> */
[C---:B------:R-:W-:Y:S01]  /*7610*/  IMAD R0, R4.reuse, UR9, RZ ;  /* 0x0000000904007c24 */ /* 0x040fe2000f8e02ff */
[----:B------:R-:W-:Y:S01]  /*7620*/  P2R R7, PR, RZ, 0x4 ;  /* 0x00000004ff077803 */ /* 0x000fe20000000000 */
[----:B------:R-:W-:Y:S01]  /*7630*/  IMAD.WIDE.U32 R8, R4, UR18, R8 ;  /* 0x0000001204087c25 */ /* 0x000fe2000f8e0008 */
[----:B------:R-:W-:Y:S02]  /*7640*/  ISETP.NE.AND P2, PT, R126, RZ, PT ;  /* 0x000000ff7e00720c */ /* 0x000fe40003f45270 */
[----:B------:R-:W-:Y:S01]  /*7650*/  P2R R5, PR, RZ, 0x2 ;  /* 0x00000002ff057803 */ /* 0x000fe20000000000 */
[----:B------:R-:W-:Y:S01]  /*7660*/  IMAD R0, R3, UR18, R0 ;  /* 0x0000001203007c24 */ /* 0x000fe2000f8e0200 */
[----:B------:R-:W-:Y:S03]  /*7670*/  ISETP.NE.AND P1, PT, R125, RZ, PT ;  /* 0x000000ff7d00720c */ /* 0x000fe60003f25270 */
[----:B------:R-:W-:Y:S01]  /*7680*/  IMAD.IADD R0, R9, 0x1, R0 ;  /* 0x0000000109007824 */ /* 0x000fe200078e0200 */
[C---:B------:R-:W-:Y:S04]  /*7690*/  @P3 LEA R20, P0, R8.reuse, c[0x0][0x220], 0x1 ;  /* 0x0000880008143a11 */ /* 0x040fe800078008ff */
[----:B------:R-:W-:Y:S02]  /*76a0*/  @P3 LEA.HI.X R21, R8, c[0x0][0x224], R0, 0x1, P0 ;  /* 0x0000890008153a11 */ /* 0x000fe400000f0c00 */
[----:B------:R-:W-:Y:S03]  /*76b0*/  ISETP.GE.AND P0, PT, R128, 0x21, PT ;  /* 0x000000218000780c */ /* 0x000fe60003f06270 */
[----:B------:R-:W-:Y:S01]  /*76c0*/  @!PT LDS RZ, [RZ] ;  /* 0x00000000fffff984 */ /* 0x000fe20000000800 */
[----:B------:R-:W-:Y:S01]  /*76d0*/  @!PT LDS RZ, [RZ] ;  /* 0x00000000fffff984 */ /* 0x000fe20000000800 */
[----:B------:R-:W-:Y:S01]  /*76e0*/  @!PT LDS RZ, [RZ] ;  /* 0x00000000fffff984 */ /* 0x000fe20000000800 */
[----:B------:R1:W-:Y:S01]  /*76f0*/  @P3 LDGSTS.E.BYPASS.LTC128B.128 [R122+0xa080], [R20.64], !P2 ;  /* 0x0a080000147a3fae */ /* 0x0003e2000d101d56 */
[----:B------:R-:W-:Y:S03]  /*7700*/  ISETP.NE.AND P2, PT, R7, RZ, PT ;  /* 0x000000ff0700720c */ /* 0x000fe60003f45270 */
[----:B------:R1:W-:Y:S06]  /*7710*/  @P3 LDGSTS.E.BYPASS.LTC128B.128 [R122+0xb880], [R20.64+0x80], !P1 ;  /* 0x0b880080147a3fae */ /* 0x0003ec000c901d56 */
[----:B------:R-:W-:Y:S04]  /*7720*/  @P0 IADD3 R3, P4, R8, UR13, RZ ;  /* 0x0000000d08030c10 */ /* 0x000fe8000ff9e0ff */
[----:B------:R-:W-:Y:S02]  /*7730*/  @P0 IADD3.X R0, R0, UR12, RZ, P4, !PT ;  /* 0x0000000c00000c10 */ /* 0x000fe4000a7fe4ff */
[C---:B------:R-:W-:Y:S04]  /*7740*/  @P0 LEA R8, P4, R3.reuse, c[0x0][0x220], 0x1 ;  /* 0x0000880003080a11 */ /* 0x040fe800078808ff */
[----:B------:R-:W-:Y:S02]  /*7750*/  @P0 LEA.HI.X R9, R3, c[0x0][0x224], R0, 0x1, P4 ;  /* 0x0000890003090a11 */ /* 0x000fe400020f0c00 */
[----:B------:R-:W-:Y:S11]  /*7760*/  ISETP.NE.AND P4, PT, R124, RZ, PT ;  /* 0x000000ff7c00720c */ /* 0x000ff60003f85270 */
[----:B------:R-:W-:Y:S02]  /*7770*/  @!UPT UIADD3 URZ, URZ, URZ, URZ ;  /* 0x0000003f3f3ff290 */ /* 0x000fe4000fffe03f */
[----:B------:R1:W-:Y:S04]  /*7780*/  @P3 LDGSTS.E.BYPASS.LTC128B.128 [R122+0xd080], [R20.64+0x100], !P4 ;  /* 0x0d080100147a3fae */ /* 0x0003e8000e101d56 */
[----:B------:R1:W-:Y:S01]  /*7790*/  @P3 LDGSTS.E.BYPASS.LTC128B.128 [R122+0xe880], [R20.64+0x180], !P6 ;  /* 0x0e880180147a3fae */ /* 0x0003e2000f101d56 */
[----:B------:R-:W-:Y:S11]  /*77a0*/  ISETP.NE.AND P3, PT, R126, RZ, PT ;  /* 0x000000ff7e00720c */ /* 0x000ff60003f65270 */
[----:B------:R-:W-:Y:S02]  /*77b0*/  @!UPT UIADD3 URZ, URZ, URZ, URZ ;  /* 0x0000003f3f3ff290 */ /* 0x000fe4000fffe03f */
[----:B------:R1:W-:Y:S04]  /*77c0*/  @P0 LDGSTS.E.BYPASS.LTC128B.128 [R122+0xb080], [R8.64], !P3 ;  /* 0x0b080000087a0fae */ /* 0x0003e8000d901d56 */
[----:B------:R1:W-:Y:S01]  /*77d0*/  @P0 LDGSTS.E.BYPASS.LTC128B.128 [R122+0xc880], [R8.64+0x80], !P1 ;  /* 0x0c880080087a0fae */ /* 0x0003e2000c901d56 */
[----:B------:R-:W-:Y:S03]  /*77e0*/  ISETP.NE.AND P1, PT, R5, RZ, PT ;  /* 0x000000ff0500720c */ /* 0x000fe60003f25270 */
[----:B------:R1:W-:Y:S04]  /*77f0*/  @P0 LDGSTS.E.BYPASS.LTC128B.128 [R122+0xe080], [R8.64+0x100], !P4 ;  /* 0x0e080100087a0fae */ /* 0x0003e8000e101d56 */
[----:B------:R1:W-:Y:S04]  /*7800*/  @P0 LDGSTS.E.BYPASS.LTC128B.128 [R122+0xf880], [R8.64+0x180], !P6 ;  /* 0x0f880180087a0fae */ /* 0x0003e8000f101d56 */
.L_x_1061:
[----:B------:R-:W0:Y:S01]  /*7810*/  LDGDEPBAR ;  /* 0x00000000000079af */ /* 0x000e220000000000 */
[----:B------:R-:W-:Y:S01]  /*7820*/  IADD3 R57, R57, -0x1, RZ ;  /* 0xffffffff39397810 */ /* 0x000fe20007ffe0ff */
[----:B------:R-:W-:-:S05]  /*7830*/  @P5 BRA `(.L_x_1062) ;  /* 0xffffa2b000005947 */ /* 0x000fca000383ffff */
[----:B------:R-:W2:Y:S04]  /*7840*/  LDL R3, [R1+0x64] ;  /* 0x0000640001037983 */ /* 0x000ea80000100800 */
[----:B-1----:R1:W5:Y:S04]  /*7850*/  LDL R4, [R1+0x58] ;  /* 0x0000580001047983 */ /* 0x0023680000100800 */
[----:B------:R-:W-:Y:S01]  /*7860*/  BAR.SYNC.DEFER_BLOCKING 0x0 ;  /* 0x0000000000007b1d */ /* 0x000fe20000010000 */
[----:B--2---:R-:W-:-:S05]  /*7870*/  IADD3 R5, R3, 0x2f, RZ ;  /* 0x0000002f03057810 */ /* 0x004fca0007ffe0ff */
[----:B------:R-:W-:-:S05]  /*7880*/  IMAD.HI R5, R5, 0x2aaaaaab, RZ ;  /* 0x2aaaaaab05057827 */ /* 0x000fca00078e02ff */
[----:B------:R-:W-:-:S04]  /*7890*/  SHF.R.U32.HI R0, RZ, 0x1f, R5 ;  /* 0x0000001fff007819 */ /* 0x000fc80000011605 */
[----:B------:R-:W-:Y:S02]  /*78a0*/  LEA.HI.SX32 R0, R5, R0, 0x1d ;  /* 0x0000000005007211 */ /* 0x000fe400078feaff */
.L_x_1022:
[----:B-1----:R-:W-:Y:S01]  /*78b0*/  IMAD.MOV.U32 R2, RZ, RZ, c[0x0][0x2c4] ;  /* 0x0000b100ff027624 */ /* 0x002fe200078e00ff */
[----:B------:R1:W-:Y:S04]  /*78c0*/  STL.64 [R1], R216 ;  /* 0x000000d801007387 */ /* 0x0003e80000100a00 */
[----:B------:R-:W-:Y:S02]  /*78d0*/  ISETP.NE.AND P2, PT, R2, 0x1, PT ;  /* 0x000000010200780c */ /* 0x000fe40003f45270 */
[----:B------:R-:W-:-:S05]  /*78e0*/  IADD3 R2, R105, 0x7f, RZ ;  /* 0x0000007f69027810 */ /* 0x000fca0007ffe0ff */
[----:B------:R-:W-:-:S06]  /*78f0*/  IMAD.MOV.U32 R6, RZ, RZ, R2 ;  /* 0x000000ffff067224 */ /* 0x000fcc00078e0002 */
[----:B------:R-:W-:-:S04]  /*7900*/  @P2 IMAD.HI.U32 R5, R2, c[0x0][0x2c8], RZ ;  /* 0x0000b20002052a27 */ /* 0x000fc800078e00ff */
[----:B------:R-:W-:Y:S01]  /*7910*/  IMAD.MOV.U32 R2, RZ, RZ, c[0x0][0x32c] ;  /* 0x0000cb00ff027624 */ /* 0x000fe200078e00ff */
[----:B------:R-:W-:-:S04]  /*7920*/  @P2 SHF.R.U32.HI R6, RZ, c[0x0][0x2cc], R5 ;  /* 0x0000b300ff062a19 */ /* 0x000fc80000011605 */
[----:B------:R-:W-:Y:S02]  /*7930*/  ISETP.GE.AND P1, PT, R2, 0x1, PT ;  /* 0x000000010200780c */ /* 0x000fe40003f26270 */
[----:B------:R-:W-:-:S05]  /*7940*/  IADD3 R5, R6, 0x1, R3 ;  /* 0x0000000106057810 */ /* 0x000fca0007ffe003 */
[----:B-----5:R-:W-:-:S05]  /*7950*/  IMAD.IADD R6, R5, 0x1, -R4 ;  /* 0x0000000105067824 */ /* 0x020fca00078e0a04 */
[----:B------:R-:W-:Y:S01]  /*7960*/  IADD3 R7, R6, c[0x0][0x328], RZ ;  /* 0x0000ca0006077a10 */ /* 0x000fe20007ffe0ff */
[----:B------:R-:W-:Y:S05]  /*7970*/  @!P1 BRA `(.L_x_1063) ;  /* 0x0000010000009947 */ /* 0x000fea0003800000 */
[C---:B-1----:R-:W-:Y:S01]  /*7980*/  ISETP.GT.AND P0, PT, R6.reuse, RZ, PT ;  /* 0x000000ff0600720c */ /* 0x042fe20003f04270 */
[----:B------:R-:W-:Y:S01]  /*7990*/  BSSY B0, `(.L_x_1064) ;  /* 0x000000c000007945 */ /* 0x000fe20003800000 */
        /* <DEDUP_REMOVED lines=8> */
.L_x_1065:
[----:B------:R-:W-:-:S13]  /*7a20*/  ISETP.NE.AND P0, PT, R2, 0x1, PT ;  /* 0x000000010200780c */ /* 0x000fda0003f05270 */
[----:B------:R-:W-:-:S05]  /*7a30*/  @P0 IMAD.HI.U32 R6, R5, c[0x0][0x330], RZ ;  /* 0x0000cc0005060a27 */ /* 0x000fca00078e00ff */
[----:B------:R-:W-:Y:S02]  /*7a40*/  @P0 SHF.R.U32.HI R5, RZ, c[0x0][0x334], R6 ;  /* 0x0000cd00ff050a19 */ /* 0x000fe40000011606 */
.L_x_1066:
[----:B------:R-:W-:Y:S05]  /*7a50*/  BSYNC B0 ;  /* 0x0000000000007941 */ /* 0x000fea0003800000 */
.L_x_1064:
[----:B------:R-:W-:-:S05]  /*7a60*/  IMAD R6, R5, R2, c[0x0][0x32c] ;  /* 0x0000cb0005067624 */ /* 0x000fca00078e0202 */
[----:B------:R-:W-:-:S04]  /*7a70*/  IMNMX R7, R7, R6, PT ;  /* 0x0000000607077217 */ /* 0x000fc80003800200 */
.L_x_1063:
[----:B-1----:R-:W-:Y:S01]  /*7a80*/  IADD3 R7, R7, 0x2f, RZ ;  /* 0x0000002f07077810 */ /* 0x002fe20007ffe0ff */
[----:B------:R-:W-:-:S04]  /*7a90*/  @P2 IMAD.HI.U32 R6, R105, c[0x0][0x2c8], RZ ;  /* 0x0000b20069062a27 */ /* 0x000fc800078e00ff */
[----:B------:R-:W-:-:S04]  /*7aa0*/  IMAD.HI R7, R7, 0x2aaaaaab, RZ ;  /* 0x2aaaaaab07077827 */ /* 0x000fc800078e02ff */
[----:B------:R-:W-:Y:S01]  /*7ab0*/  IMAD.MOV.U32 R5, RZ, RZ, R105 ;  /* 0x000000ffff057224 */ /* 0x000fe200078e0069 */
[----:B------:R-:W-:Y:S02]  /*7ac0*/  @P2 SHF.R.U32.HI R5, RZ, c[0x0][0x2cc], R6 ;  /* 0x0000b300ff052a19 */ /* 0x000fe40000011606 */
[----:B------:R-:W-:Y:S02]  /*7ad0*/  SHF.R.U32.HI R6, RZ, 0x1f, R7 ;  /* 0x0000001fff067819 */ /* 0x000fe40000011607 */
[----:B------:R-:W-:Y:S02]  /*7ae0*/  IADD3 R5, R5, R3, -R4 ;  /* 0x0000000305057210 */ /* 0x000fe40007ffe804 */
[----:B------:R-:W-:Y:S02]  /*7af0*/  LEA.HI.SX32 R7, R7, R6, 0x1d ;  /* 0x0000000607077211 */ /* 0x000fe400078feaff */
[----:B------:R-:W-:Y:S02]  /*7b00*/  IADD3 R6, R5, -c[0x0][0x324], RZ ;  /* 0x8000c90005067a10 */ /* 0x000fe40007ffe0ff */
[----:B------:R-:W-:Y:S01]  /*7b10*/  IMNMX R156, R7, R0, PT ;  /* 0x00000000079c7217 */ /* 0x000fe20003800200 */
[----:B------:R-:W-:Y:S05]  /*7b20*/  @!P1 BRA `(.L_x_1067) ;  /* 0x000000f000009947 */ /* 0x000fea0003800000 */
[----:B------:R-:W-:Y:S01]  /*7b30*/  ISETP.GT.AND P0, PT, R5, -0x1, PT ;  /* 0xffffffff0500780c */ /* 0x000fe20003f04270 */
[----:B------:R-:W-:-:S12]  /*7b40*/  BSSY B0, `(.L_x_1068) ;  /* 0x000000b000007945 */ /* 0x000fd80003800000 */
[----:B------:R-:W-:Y:S05]  /*7b50*/  @P0 BRA `(.L_x_1069) ;  /* 0x0000006000000947 */ /* 0x000fea0003800000 */
[----:B------:R-:W-:Y:S02]  /*7b60*/  ISETP.NE.AND P0, PT, R2, 0x1, PT ;  /* 0x000000010200780c */ /* 0x000fe40003f05270 */
[----:B------:R-:W-:-:S11]  /*7b70*/  LOP3.LUT R2, RZ, R5, RZ, 0x33, !PT ;  /* 0x00000005ff027212 */ /* 0x000fd600078e33ff */
[----:B------:R-:W-:-:S05]  /*7b80*/  @P0 IMAD.HI.U32 R0, R2, c[0x0][0x330], RZ ;  /* 0x0000cc0002000a27 */ /* 0x000fca00078e00ff */
[----:B------:R-:W-:-:S04]  /*7b90*/  @P0 SHF.R.U32.HI R2, RZ, c[0x0][0x334], R0 ;  /* 0x0000cd00ff020a19 */ /* 0x000fc80000011600 */
[----:B------:R-:W-:Y:S01]  /*7ba0*/  LOP3.LUT R5, RZ, R2, RZ, 0x33, !PT ;  /* 0x00000002ff057212 */ /* 0x000fe200078e33ff */
[----:B------:R-:W-:Y:S05]  /*7bb0*/  BRA `(.L_x_1070) ;  /* 0x0000003000007947 */ /* 0x000fea0003800000 */
.L_x_1069:
[----:B------:R-:W-:-:S13]  /*7bc0*/  ISETP.NE.AND P0, PT, R2, 0x1, PT ;  /* 0x000000010200780c */ /* 0x000fda0003f05270 */
[----:B------:R-:W-:-:S05]  /*7bd0*/  @P0 IMAD.HI.U32 R0, R5, c[0x0][0x330], RZ ;  /* 0x0000cc0005000a27 */ /* 0x000fca00078e00ff */
[----:B------:R-:W-:Y:S02]  /*7be0*/  @P0 SHF.R.U32.HI R5, RZ, c[0x0][0x334], R0 ;  /* 0x0000cd00ff050a19 */ /* 0x000fe40000011600 */
.L_x_1070:
[----:B------:R-:W-:Y:S05]  /*7bf0*/  BSYNC B0 ;  /* 0x0000000000007941 */ /* 0x000fea0003800000 */
.L_x_1068:
[----:B------:R-:W-:-:S05]  /*7c00*/  IMAD R5, R5, c[0x0][0x32c], RZ ;  /* 0x0000cb0005057a24 */ /* 0x000fca00078e02ff */
[----:B------:R-:W-:-:S05]  /*7c10*/  IMNMX R6, R6, R5, !PT ;  /* 0x0000000506067217 */ /* 0x000fca0007800200 */
.L_x_1067:
[----:B------:R-:W-:Y:S01]  /*7c20*/  IMAD.HI R6, R6, 0x2aaaaaab, RZ ;  /* 0x2aaaaaab06067827 */ /* 0x000fe200078e02ff */
[----:B------:R-:W-:Y:S01]  /*7c30*/  PLOP3.LUT P1, PT, PT, PT, PT, 0x80, 0x0 ;  /* 0x000000000000781c */ /* 0x000fe20003f2f070 */
[----:B------:R-:W-:Y:S01]  /*7c40*/  CS2R R130, SRZ ;  /* 0x0000000000827805 */ /* 0x000fe2000001ff00 */
[----:B------:R-:W-:Y:S01]  /*7c50*/  CS2R R128, SRZ ;  /* 0x0000000000807805 */ /* 0x000fe2000001ff00 */
[----:B------:R-:W-:Y:S01]  /*7c60*/  CS2R R126, SRZ ;  /* 0x00000000007e7805 */ /* 0x000fe2000001ff00 */
[----:B------:R-:W-:Y:S01]  /*7c70*/  SHF.R.U32.HI R221, RZ, 0x1f, R6 ;  /* 0x0000001fffdd7819 */ /* 0x000fe20000011606 */
[----:B------:R-:W-:Y:S01]  /*7c80*/  CS2R R124, SRZ ;  /* 0x00000000007c7805 */ /* 0x000fe2000001ff00 */
[----:B------:R-:W-:Y:S01]  /*7c90*/  CS2R R122, SRZ ;  /* 0x00000000007a7805 */ /* 0x000fe2000001ff00 */
[----:B------:R-:W-:Y:S01]  /*7ca0*/  CS2R R120, SRZ ;  /* 0x0000000000787805 */ /* 0x000fe2000001ff00 */
[----:B------:R-:W-:Y:S01]  /*7cb0*/  LEA.HI.SX32 R221, R6, R221, 0x1d ;  /* 0x000000dd06dd7211 */ /* 0x000fe200078feaff */
[----:B------:R-:W-:Y:S01]  /*7cc0*/  CS2R R118, SRZ ;  /* 0x0000000000767805 */ /* 0x000fe2000001ff00 */
[----:B------:R-:W-:Y:S01]  /*7cd0*/  CS2R R116, SRZ ;  /* 0x0000000000747805 */ /* 0x000fe2000001ff00 */
[----:B------:R-:W-:Y:S01]  /*7ce0*/  CS2R R114, SRZ ;  /* 0x0000000000727805 */ /* 0x000fe2000001ff00 */
[----:B------:R-:W-:Y:S01]  /*7cf0*/  IMNMX R221, RZ, R221, !PT ;  /* 0x000000ddffdd7217 */ /* 0x000fe20007800200 */
[----:B------:R-:W-:Y:S01]  /*7d00*/  CS2R R112, SRZ ;  /* 0x0000000000707805 */ /* 0x000fe2000001ff00 */
[----:B------:R-:W-:Y:S01]  /*7d10*/  CS2R R110, SRZ ;  /* 0x00000000006e7805 */ /* 0x000fe2000001ff00 */
[----:B------:R-:W-:Y:S01]  /*7d20*/  CS2R R108, SRZ ;  /* 0x00000000006c7805 */ /* 0x000fe2000001ff00 */
[----:B------:R-:W-:Y:S01]  /*7d30*/  ISETP.GT.AND P0, PT, R156, R221, PT ;  /* 0x000000dd9c00720c */ /* 0x000fe20003f04270 */
[----:B------:R-:W-:Y:S01]  /*7d40*/  CS2R R6, SRZ ;  /* 0x0000000000067805 */ /* 0x000fe2000001ff00 */
[----:B------:R-:W-:Y:S01]  /*7d50*/  IMAD.MOV.U32 R5, RZ, RZ, RZ ;  /* 0x000000ffff057224 */ /* 0x000fe200078e00ff */
        /* <DEDUP_REMOVED lines=51> */
[----:B------:R-:W-:-:S02]  /*8090*/  IMAD.MOV.U32 R8, RZ, RZ, RZ ;  /* 0x000000ffff087224 */ /* 0x000fc400078e00ff */
[----:B------:R-:W-:Y:S01]  /*80a0*/  IMAD.MOV.U32 R0, RZ, RZ, RZ ;  /* 0x000000ffff007224 */ /* 0x000fe200078e00ff */
[----:B------:R-:W-:Y:S05]  /*80b0*/  @!P0 BRA `(.L_x_1071) ;  /* 0x0000e65000008947 */ /* 0x000fea0003800000 */
[----:B------:R-:W3:Y:S01]  /*80c0*/  LDL R14, [R1+0x4c] ;  /* 0x00004c00010e7983 */ /* 0x000ee20000100800 */
[----:B------:R-:W-:-:S03]  /*80d0*/  ISETP.NE.U32.AND P0, PT, RZ, c[0x0][0x340], PT ;  /* 0x0000d000ff007a0c */ /* 0x000fc60003f05070 */
[----:B------:R-:W4:Y:S01]  /*80e0*/  LDL R17, [R1+0x50] ;  /* 0x0000500001117983 */ /* 0x000f220000100800 */
[----:B------:R-:W-:Y:S01]  /*80f0*/  ISETP.NE.AND.EX P0, PT, RZ, c[0x0][0x344], PT, P0 ;  /* 0x0000d100ff007a0c */ /* 0x000fe20003f05300 */
[----:B------:R-:W-:Y:S02]  /*8100*/  IMAD R2, R106, c[0x0][0x1e8], RZ ;  /* 0x00007a006a027a24 */ /* 0x000fe400078e02ff */
[----:B------:R-:W-:Y:S01]  /*8110*/  IMAD.WIDE.U32 R18, R215, c[0x0][0x1e8], RZ ;  /* 0x00007a00d7127a25 */ /* 0x000fe200078e00ff */
[----:B------:R-:W-:Y:S01]  /*8120*/  SHF.R.S32.HI R43, RZ, 0x1f, R216 ;  /* 0x0000001fff2b7819 */ /* 0x000fe200000114d8 */
[----:B------:R-:W-:-:S08]  /*8130*/  ULDC.64 UR4, c[0x0][0x18] ;  /* 0x0000060000047ab9 */ /* 0x000fd00000000a00 */
[----:B------:R-:W-:-:S04]  /*8140*/  @P0 IMAD.MOV.U32 R7, RZ, RZ, 0x4 ;  /* 0x00000004ff070424 */ /* 0x000fc800078e00ff */
[----:B------:R-:W-:-:S05]  /*8150*/  @P0 IMAD.WIDE R6, R218, R7, c[0x0][0x340] ;  /* 0x0000d000da060625 */ /* 0x000fca00078e0207 */
[----:B------:R1:W5:Y:S01]  /*8160*/  @P0 LDG.E R0, [R6.64] ;  /* 0x0000001606000981 */ /* 0x000362000c1e1900 */
[----:B------:R-:W-:-:S04]  /*8170*/  IMAD R5, R215, c[0x0][0x1ec], R2 ;  /* 0x00007b00d7057a24 */ /* 0x000fc800078e0202 */
[----:B------:R-:W-:Y:S01]  /*8180*/  IMAD.IADD R19, R19, 0x1, R5 ;  /* 0x0000000113137824 */ /* 0x000fe200078e0205 */
[CC--:B------:R-:W-:Y:S01]  /*8190*/  LEA.HI R13, R43.reuse, R216.reuse, RZ, 0x4 ;  /* 0x000000d82b0d7211 */ /* 0x0c0fe200078f20ff */
[----:B------:R-:W-:Y:S01]  /*81a0*/  IMAD R2, R106, c[0x0][0x210], RZ ;  /* 0x000084006a027a24 */ /* 0x000fe200078e02ff */
[----:B------:R-:W-:Y:S01]  /*81b0*/  LEA.HI R240, R43, R216, RZ, 0x3 ;  /* 0x000000d82bf07211 */ /* 0x000fe200078f18ff */
[C---:B------:R-:W-:Y:S01]  /*81c0*/  IMAD.WIDE.U32 R10, R215.reuse, c[0x0][0x210], RZ ;  /* 0x00008400d70a7a25 */ /* 0x040fe200078e00ff */
[----:B------:R-:W-:Y:S01]  /*81d0*/  UIADD3 UR4, UP0, UR4, 0x10080, URZ ;  /* 0x0001008004047890 */ /* 0x000fe2000ff1e03f */
[----:B------:R-:W-:Y:S02]  /*81e0*/  SHF.R.S32.HI R42, RZ, 0x4, R13 ;  /* 0x00000004ff2a7819 */ /* 0x000fe4000001140d */
[----:B------:R-:W-:Y:S01]  /*81f0*/  LOP3.LUT R41, R240, 0xfffffff8, RZ, 0xc0, !PT ;  /* 0xfffffff8f0297812 */ /* 0x000fe200078ec0ff */
[----:B------:R-:W-:Y:S01]  /*8200*/  UIADD3.X UR5, URZ, UR5, URZ, UP0, !UPT ;  /* 0x000000053f057290 */ /* 0x000fe200087fe43f */
[----:B------:R-:W-:Y:S01]  /*8210*/  IMAD R22, R106, c[0x0][0x1b8], RZ ;  /* 0x00006e006a167a24 */ /* 0x000fe200078e02ff */
[----:B------:R-:W-:Y:S01]  /*8220*/  SHF.R.S32.HI R240, RZ, 0x3, R240 ;  /* 0x00000003fff07819 */ /* 0x000fe200000114f0 */
[----:B-1----:R-:W-:-:S04]  /*8230*/  IMAD R7, R215, c[0x0][0x214], R2 ;  /* 0x00008500d7077a24 */ /* 0x002fc800078e0202 */
[----:B------:R-:W-:Y:S02]  /*8240*/  IMAD.IADD R11, R7, 0x1, R11 ;  /* 0x00000001070b7824 */ /* 0x000fe400078e020b */
[----:B------:R-:W-:Y:S01]  /*8250*/  IMAD.IADD R41, R216, 0x1, -R41 ;  /* 0x00000001d8297824 */ /* 0x000fe200078e0a29 */
[----:B------:R-:W-:Y:S01]  /*8260*/  ISETP.NE.U32.AND P1, PT, RZ, c[0x0][0x348], PT ;  /* 0x0000d200ff007a0c */ /* 0x000fe20003f25070 */
[----:B------:R-:W-:Y:S02]  /*8270*/  IMAD R22, R215, c[0x0][0x1bc], R22 ;  /* 0x00006f00d7167a24 */ /* 0x000fe400078e0216 */
[----:B------:R-:W-:Y:S02]  /*8280*/  IMAD.U32 R8, RZ, RZ, UR4 ;  /* 0x00000004ff087e24 */ /* 0x000fe4000f8e00ff */
[----:B------:R-:W-:Y:S02]  /*8290*/  IMAD.U32 R9, RZ, RZ, UR5 ;  /* 0x00000005ff097e24 */ /* 0x000fe4000f8e00ff */
[----:B------:R-:W-:-:S02]  /*82a0*/  IMAD R2, R41, 0x20, R240 ;  /* 0x0000002029027824 */ /* 0x000fc400078e02f0 */
[----:B------:R-:W-:Y:S01]  /*82b0*/  IMAD.SHL.U32 R220, R41, 0x8, RZ ;  /* 0x0000000829dc7824 */ /* 0x000fe200078e00ff */
[----:B------:R-:W-:Y:S01]  /*82c0*/  ISETP.NE.AND.EX P1, PT, RZ, c[0x0][0x34c], PT, P1 ;  /* 0x0000d300ff007a0c */ /* 0x000fe20003f25310 */
[----:B------:R1:W-:Y:S03]  /*82d0*/  STL.64 [R1+0x8], R8 ;  /* 0x0000080801007387 */ /* 0x0003e60000100a00 */
[----:B------:R-:W-:Y:S02]  /*82e0*/  IADD3 R219, R220, 0x80, RZ ;  /* 0x00000080dcdb7810 */ /* 0x000fe40007ffe0ff */
[----:B------:R-:W-:Y:S02]  /*82f0*/  SEL R20, R218, RZ, !P1 ;  /* 0x000000ffda147207 */ /* 0x000fe40004800000 */
[----:B------:R-:W-:Y:S02]  /*8300*/  LOP3.LUT R243, R243, 0xfffffbff, RZ, 0xc0, !PT ;  /* 0xfffffbfff3f37812 */ /* 0x000fe400078ec0ff */
[----:B------:R-:W-:Y:S01]  /*8310*/  IADD3 R217, R220, 0xc0, RZ ;  /* 0x000000c0dcd97810 */ /* 0x000fe20007ffe0ff */
[----:B-1----:R-:W-:-:S04]  /*8320*/  IMAD.IADD R9, R105, 0x1, R2 ;  /* 0x0000000169097824 */ /* 0x002fc800078e0202 */
[----:B------:R-:W-:Y:S01]  /*8330*/  @P2 IMAD.HI.U32 R2, R9, c[0x0][0x2c8], RZ ;  /* 0x0000b20009022a27 */ /* 0x000fe200078e00ff */
[C---:B------:R-:W-:Y:S01]  /*8340*/  ISETP.GE.AND P6, PT, R220.reuse, c[0x0][0x1d4], PT ;  /* 0x00007500dc007a0c */ /* 0x040fe20003fc6270 */
[----:B------:R1:W-:Y:S01]  /*8350*/  STL [R1+0x10], R4 ;  /* 0x0000100401007387 */ /* 0x0003e20000100800 */
[----:B------:R-:W-:Y:S02]  /*8360*/  IADD3 R222, R220, 0x40, RZ ;  /* 0x00000040dcde7810 */ /* 0x000fe40007ffe0ff */
[----:B------:R-:W-:Y:S02]  /*8370*/  ISETP.GE.AND P5, PT, R219, c[0x0][0x198], PT ;  /* 0x00006600db007a0c */ /* 0x000fe40003fa6270 */
[----:B------:R-:W-:Y:S02]  /*8380*/  ISETP.GE.AND P4, PT, R217, c[0x0][0x198], PT ;  /* 0x00006600d9007a0c */ /* 0x000fe40003f86270 */
[----:B------:R-:W-:Y:S02]  /*8390*/  IADD3 R73, R156, -0x1, RZ ;  /* 0xffffffff9c497810 */ /* 0x000fe40007ffe0ff */
[----:B------:R-:W-:-:S02]  /*83a0*/  ISETP.GE.AND P3, PT, R220, c[0x0][0x198], PT ;  /* 0x00006600dc007a0c */ /* 0x000fc40003f66270 */
[----:B------:R-:W-:Y:S02]  /*83b0*/  SEL R40, RZ, 0x1, P6 ;  /* 0x00000001ff287807 */ /* 0x000fe40003000000 */
[----:B---3--:R-:W-:-:S05]  /*83c0*/  SHF.R.S32.HI R5, RZ, 0x1f, R14 ;  /* 0x0000001fff057819 */ /* 0x008fca000001140e */
[----:B------:R-:W-:-:S04]  /*83d0*/  IMAD R5, R5, c[0x0][0x178], RZ ;  /* 0x00005e0005057a24 */ /* 0x000fc800078e02ff */
[C---:B------:R-:W-:Y:S02]  /*83e0*/  IMAD R6, R14.reuse, c[0x0][0x17c], R5 ;  /* 0x00005f000e067a24 */ /* 0x040fe400078e0205 */
[----:B------:R-:W-:Y:S01]  /*83f0*/  IMAD.WIDE.U32 R14, R14, c[0x0][0x178], RZ ;  /* 0x00005e000e0e7a25 */ /* 0x000fe200078e00ff */
[----:B------:R-:W-:-:S03]  /*8400*/  LEA.HI R5, R13, R42, RZ, 0x1 ;  /* 0x0000002a0d057211 */ /* 0x000fc600078f08ff */
[----:B------:R-:W-:Y:S02]  /*8410*/  IMAD.IADD R7, R15, 0x1, R6 ;  /* 0x000000010f077824 */ /* 0x000fe400078e0206 */
[----:B------:R-:W-:Y:S01]  /*8420*/  IMAD.MOV.U32 R6, RZ, RZ, R14 ;  /* 0x000000ffff067224 */ /* 0x000fe200078e000e */
[----:B------:R-:W-:-:S03]  /*8430*/  LOP3.LUT R5, R5, 0xfffffffe, RZ, 0xc0, !PT ;  /* 0xfffffffe05057812 */ /* 0x000fc600078ec0ff */
[----:B------:R-:W-:-:S04]  /*8440*/  IMAD.WIDE.U32 R6, R215, c[0x0][0x1b8], R6 ;  /* 0x00006e00d7067a25 */ /* 0x000fc800078e0006 */
[----:B------:R-:W-:Y:S02]  /*8450*/  IMAD.IADD R42, R42, 0x1, -R5 ;  /* 0x000000012a2a7824 */ /* 0x000fe400078e0a05 */
[----:B------:R-:W-:Y:S01]  /*8460*/  IMAD.IADD R23, R7, 0x1, R22 ;  /* 0x0000000107177824 */ /* 0x000fe200078e0216 */
[----:B------:R-:W-:Y:S01]  /*8470*/  SHF.R.S32.HI R7, RZ, 0x1f, R218 ;  /* 0x0000001fff077819 */ /* 0x000fe200000114da */
[----:B------:R-:W-:-:S03]  /*8480*/  IMAD.SHL.U32 R5, R240, 0x40, RZ ;  /* 0x00000040f0057824 */ /* 0x000fc600078e00ff */
[----:B------:R-:W-:Y:S02]  /*8490*/  SEL R21, R7, RZ, !P1 ;  /* 0x000000ff07157207 */ /* 0x000fe40004800000 */
[----:B------:R-:W-:Y:S01]  /*84a0*/  LOP3.LUT R5, R5, 0x1c0, RZ, 0xc0, !PT ;  /* 0x000001c005057812 */ /* 0x000fe200078ec0ff */
[----:B------:R-:W-:Y:S01]  /*84b0*/  IMAD.MOV.U32 R22, RZ, RZ, R6 ;  /* 0x000000ffff167224 */ /* 0x000fe200078e0006 */
[----:B------:R-:W-:Y:S01]  /*84c0*/  ISETP.GE.AND P1, PT, R219, c[0x0][0x1d4], PT ;  /* 0x00007500db007a0c */ /* 0x000fe20003f26270 */
[----:B------:R-:W-:Y:S01]  /*84d0*/  IMAD R21, R21, c[0x0][0x1c0], RZ ;  /* 0x0000700015157a24 */ /* 0x000fe200078e02ff */
[----:B------:R-:W-:Y:S02]  /*84e0*/  LOP3.LUT R15, R5, 0x38, R220, 0xf8, !PT ;  /* 0x00000038050f7812 */ /* 0x000fe400078ef8dc */
[----:B------:R-:W-:Y:S01]  /*84f0*/  SHF.R.U32.HI R6, RZ, 0x3, R5 ;  /* 0x00000003ff067819 */ /* 0x000fe20000011605 */
[----:B------:R-:W-:Y:S01]  /*8500*/  IMAD.MOV.U32 R5, RZ, RZ, R9 ;  /* 0x000000ffff057224 */ /* 0x000fe200078e0009 */
[----:B------:R-:W-:Y:S01]  /*8510*/  @P2 SHF.R.U32.HI R5, RZ, c[0x0][0x2cc], R2 ;  /* 0x0000b300ff052a19 */ /* 0x000fe20000011602 */
[----:B------:R-:W-:-:S02]  /*8520*/  IMAD R14, R20, c[0x0][0x1c4], R21 ;  /* 0x00007100140e7a24 */ /* 0x000fc400078e0215 */
[----:B------:R-:W-:Y:S01]  /*8530*/  IMAD.WIDE.U32 R20, R20, c[0x0][0x1c0], R22 ;  /* 0x0000700014147a25 */ /* 0x000fe200078e0016 */
[--C-:B------:R-:W-:Y:S02]  /*8540*/  SHF.R.S32.HI R8, RZ, 0x1f, R5.reuse ;  /* 0x0000001fff087819 */ /* 0x100fe40000011405 */
[----:B------:R-:W-:Y:S01]  /*8550*/  LOP3.LUT R6, R15, R6, RZ, 0x3c, !PT ;  /* 0x000000060f067212 */ /* 0x000fe200078e3cff */
[----:B------:R-:W-:Y:S01]  /*8560*/  IMAD.IADD R15, R21, 0x1, R14 ;  /* 0x00000001150f7824 */ /* 0x000fe200078e020e */
[----:B------:R-:W-:Y:S01]  /*8570*/  LOP3.LUT R13, R13, 0xfffffff0, RZ, 0xc0, !PT ;  /* 0xfffffff00d0d7812 */ /* 0x000fe200078ec0ff */
[----:B------:R-:W-:Y:S01]  /*8580*/  IMAD.MOV.U32 R14, RZ, RZ, R20 ;  /* 0x000000ffff0e7224 */ /* 0x000fe200078e0014 */
[----:B------:R-:W-:Y:S01]  /*8590*/  @P1 LOP3.LUT R243, R243, 0x400, RZ, 0xfc, !PT ;  /* 0x00000400f3f31812 */ /* 0x000fe200078efcff */
[----:B------:R-:W-:Y:S01]  /*85a0*/  IMAD R8, R8, c[0x0][0x1b0], RZ ;  /* 0x00006c0008087a24 */ /* 0x000fe200078e02ff */
[----:B------:R-:W-:Y:S01]  /*85b0*/  ISETP.GE.AND P1, PT, R217, c[0x0][0x1d4], PT ;  /* 0x00007500d9007a0c */ /* 0x000fe20003f26270 */
[----:B------:R-:W-:-:S02]  /*85c0*/  IMAD.MOV R20, RZ, RZ, -R5 ;  /* 0x000000ffff147224 */ /* 0x000fc400078e0a05 */
[----:B------:R-:W-:Y:S02]  /*85d0*/  IMAD.IADD R13, R216, 0x1, -R13 ;  /* 0x00000001d80d7824 */ /* 0x000fe400078e0a0d */
[C---:B------:R-:W-:Y:S02]  /*85e0*/  IMAD R8, R5.reuse, c[0x0][0x1b4], R8 ;  /* 0x00006d0005087a24 */ /* 0x040fe400078e0208 */
[----:B------:R-:W-:Y:S01]  /*85f0*/  IMAD.WIDE.U32 R14, R5, c[0x0][0x1b0], R14 ;  /* 0x00006c00050e7a25 */ /* 0x000fe200078e000e */
[----:B------:R-:W-:-:S03]  /*8600*/  SHF.R.S32.HI R2, RZ, 0x1f, R13 ;  /* 0x0000001fff027819 */ /* 0x000fc6000001140d */
[----:B------:R-:W-:Y:S02]  /*8610*/  IMAD R20, R20, c[0x0][0x2c4], R9 ;  /* 0x0000b10014147a24 */ /* 0x000fe400078e0209 */
[----:B------:R-:W-:Y:S01]  /*8620*/  IMAD.IADD R9, R15, 0x1, R8 ;  /* 0x000000010f097824 */ /* 0x000fe200078e0208 */
[----:B------:R-:W-:Y:S02]  /*8630*/  LOP3.LUT R243, R243, 0xfffffdff, RZ, 0xc0, !PT ;  /* 0xfffffdfff3f37812 */ /* 0x000fe400078ec0ff */
[----:B------:R-:W-:Y:S02]  /*8640*/  SHF.R.S32.HI R15, RZ, 0x1f, R20 ;  /* 0x0000001fff0f7819 */ /* 0x000fe40000011414 */
[----:B------:R-:W-:Y:S01]  /*8650*/  LEA.HI R5, R2, R13, RZ, 0x3 ;  /* 0x0000000d02057211 */ /* 0x000fe200078f18ff */
[----:B------:R-:W-:Y:S01]  /*8660*/  IMAD.MOV.U32 R8, RZ, RZ, R14 ;  /* 0x000000ffff087224 */ /* 0x000fe200078e000e */
[----:B------:R-:W-:Y:S01]  /*8670*/  @P1 LOP3.LUT R243, R243, 0x200, RZ, 0xfc, !PT ;  /* 0x00000200f3f31812 */ /* 0x000fe200078efcff */
[----:B------:R-:W-:Y:S01]  /*8680*/  IMAD R15, R15, c[0x0][0x1a8], RZ ;  /* 0x00006a000f0f7a24 */ /* 0x000fe200078e02ff */
[----:B------:R-:W-:-:S02]  /*8690*/  LOP3.LUT R12, R5, 0xfffffff8, RZ, 0xc0, !PT ;  /* 0xfffffff8050c7812 */ /* 0x000fc400078ec0ff */
[----:B------:R-:W-:Y:S01]  /*86a0*/  ISETP.NE.U32.AND P1, PT, RZ, c[0x0][0x350], PT ;  /* 0x0000d400ff007a0c */ /* 0x000fe20003f25070 */
[--C-:B-----5:R-:W-:Y:S01]  /*86b0*/  @P0 IMAD.MOV.U32 R22, RZ, RZ, R0.reuse ;  /* 0x000000ffff160224 */ /* 0x120fe200078e0000 */
[----:B------:R-:W-:Y:S01]  /*86c0*/  @P0 SHF.R.S32.HI R23, RZ, 0x1f, R0 ;  /* 0x0000001fff170819 */ /* 0x000fe20000011400 */
[----:B------:R-:W-:Y:S01]  /*86d0*/  @!P0 IMAD.MOV.U32 R23, RZ, RZ, R7 ;  /* 0x000000ffff178224 */ /* 0x000fe200078e0007 */
[----:B------:R-:W-:Y:S01]  /*86e0*/  ISETP.NE.AND.EX P1, PT, RZ, c[0x0][0x354], PT, P1 ;  /* 0x0000d500ff007a0c */ /* 0x000fe20003f25310 */
[C---:B------:R-:W-:Y:S02]  /*86f0*/  IMAD R15, R20.reuse, c[0x0][0x1ac], R15 ;  /* 0x00006b00140f7a24 */ /* 0x040fe400078e020f */
[----:B------:R-:W-:Y:S02]  /*8700*/  @!P0 IMAD.MOV.U32 R22, RZ, RZ, R218 ;  /* 0x000000ffff168224 */ /* 0x000fe400078e00da */
[----:B------:R-:W-:Y:S01]  /*8710*/  IMAD.WIDE.U32 R20, R20, c[0x0][0x1a8], R8 ;  /* 0x00006a0014147a25 */ /* 0x000fe200078e0008 */
[----:B------:R-:W-:-:S03]  /*8720*/  SEL R0, R23, RZ, !P1 ;  /* 0x000000ff17007207 */ /* 0x000fc60004800000 */
[----:B------:R-:W-:Y:S01]  /*8730*/  IMAD.IADD R12, R13, 0x1, -R12 ;  /* 0x000000010d0c7824 */ /* 0x000fe200078e0a0c */
[----:B------:R-:W-:Y:S01]  /*8740*/  LEA.HI R13, R43, R216, RZ, 0x6 ;  /* 0x000000d82b0d7211 */ /* 0x000fe200078f30ff */
[----:B------:R-:W-:Y:S01]  /*8750*/  IMAD.IADD R15, R21, 0x1, R15 ;  /* 0x00000001150f7824 */ /* 0x000fe200078e020f */
[----:B------:R-:W-:Y:S02]  /*8760*/  SEL R7, R22, RZ, !P1 ;  /* 0x000000ff16077207 */ /* 0x000fe40004800000 */
[----:B------:R-:W-:Y:S01]  /*8770*/  LEA R8, P0, R20, c[0x0][0x160], 0x1 ;  /* 0x0000580014087a11 */ /* 0x000fe200078008ff */
[----:B------:R-:W-:Y:S01]  /*8780*/  IMAD.SHL.U32 R13, R13, 0x8, RZ ;  /* 0x000000080d0d7824 */ /* 0x000fe200078e00ff */
[----:B----4-:R-:W-:Y:S01]  /*8790*/  SHF.R.S32.HI R229, RZ, 0x1f, R17 ;  /* 0x0000001fffe57819 */ /* 0x010fe20000011411 */
[----:B------:R-:W-:Y:S01]  /*87a0*/  IMAD R14, R0, c[0x0][0x1f0], RZ ;  /* 0x00007c00000e7a24 */ /* 0x000fe200078e02ff */
[----:B------:R-:W-:Y:S01]  /*87b0*/  LEA.HI.X R15, R20, c[0x0][0x164], R15, 0x1, P0 ;  /* 0x00005900140f7a11 */ /* 0x000fe200000f0c0f */
[----:B------:R-:W-:Y:S01]  /*87c0*/  IMAD.SHL.U32 R2, R12, 0x40, RZ ;  /* 0x000000400c027824 */ /* 0x000fe200078e00ff */
[----:B------:R-:W-:Y:S01]  /*87d0*/  IADD3 R224, P0, R240, R17, RZ ;  /* 0x00000011f0e07210 */ /* 0x000fe20007f1e0ff */
[----:B------:R-:W-:-:S02]  /*87e0*/  IMAD R0, R0, c[0x0][0x218], RZ ;  /* 0x0000860000007a24 */ /* 0x000fc400078e02ff */
[C---:B------:R-:W-:Y:S01]  /*87f0*/  IMAD.WIDE.U32 R10, R7.reuse, c[0x0][0x218], R10 ;  /* 0x00008600070a7a25 */ /* 0x040fe200078e000a */
[----:B------:R-:W-:Y:S02]  /*8800*/  LOP3.LUT R6, R6, 0xfffffe00, R13, 0xf8, !PT ;  /* 0xfffffe0006067812 */ /* 0x000fe400078ef80d */
[----:B------:R-:W-:Y:S01]  /*8810*/  LOP3.LUT R2, R2, 0x1c0, RZ, 0xc0, !PT ;  /* 0x000001c002027812 */ /* 0x000fe200078ec0ff */
[----:B------:R-:W-:Y:S01]  /*8820*/  IMAD.SHL.U32 R13, R42, 0x8, RZ ;  /* 0x000000082a0d7824 */ /* 0x000fe200078e00ff */
[----:B------:R-:W-:Y:S01]  /*8830*/  LEA.HI.X.SX32 R229, R240, R229, 0x1, P0 ;  /* 0x000000e5f0e57211 */ /* 0x000fe200000f0eff */
[C---:B------:R-:W-:Y:S01]  /*8840*/  IMAD.WIDE.U32 R18, R7.reuse, c[0x0][0x1f0], R18 ;  /* 0x00007c0007127a25 */ /* 0x040fe200078e0012 */
[----:B------:R-:W-:Y:S02]  /*8850*/  SHF.R.S32.HI R9, RZ, 0x1f, R220 ;  /* 0x0000001fff097819 */ /* 0x000fe400000114dc */
[----:B------:R-:W-:Y:S01]  /*8860*/  IADD3 R10, P0, R220, R10, RZ ;  /* 0x0000000adc0a7210 */ /* 0x000fe20007f1e0ff */
[C---:B------:R-:W-:Y:S01]  /*8870*/  IMAD R0, R7.reuse, c[0x0][0x21c], R0 ;  /* 0x0000870007007a24 */ /* 0x040fe200078e0200 */
[----:B------:R-:W-:Y:S01]  /*8880*/  LOP3.LUT R13, R2, 0x8, R13, 0xf8, !PT ;  /* 0x00000008020d7812 */ /* 0x000fe200078ef80d */
[----:B------:R-:W-:Y:S01]  /*8890*/  IMAD R14, R7, c[0x0][0x1f4], R14 ;  /* 0x00007d00070e7a24 */ /* 0x000fe200078e020e */
[----:B------:R-:W-:-:S02]  /*88a0*/  IADD3 R226, P1, R220, R18, RZ ;  /* 0x00000012dce27210 */ /* 0x000fc40007f3e0ff */
[----:B------:R-:W-:Y:S02]  /*88b0*/  SHF.R.U32.HI R2, RZ, 0x3, R2 ;  /* 0x00000003ff027819 */ /* 0x000fe40000011602 */
[----:B------:R-:W-:Y:S02]  /*88c0*/  IADD3.X R11, R9, R11, R0, P0, !PT ;  /* 0x0000000b090b7210 */ /* 0x000fe400007fe400 */
[----:B------:R-:W-:Y:S01]  /*88d0*/  ISETP.GE.AND P0, PT, R222, c[0x0][0x1d4], PT ;  /* 0x00007500de007a0c */ /* 0x000fe20003f06270 */
[----:B------:R-:W-:Y:S01]  /*88e0*/  IMAD.SHL.U32 R5, R5, 0x40, RZ ;  /* 0x0000004005057824 */ /* 0x000fe200078e00ff */
[----:B------:R-:W-:Y:S01]  /*88f0*/  LOP3.LUT R243, R243, 0xffffff7f, RZ, 0xc0, !PT ;  /* 0xffffff7ff3f37812 */ /* 0x000fe200078ec0ff */
[----:B------:R-:W-:Y:S01]  /*8900*/  IMAD R237, R229, c[0x0][0x1e0], RZ ;  /* 0x00007800e5ed7a24 */ /* 0x000fe200078e02ff */
[----:B------:R-:W-:Y:S01]  /*8910*/  IADD3.X R227, R9, R19, R14, P1, !PT ;  /* 0x0000001309e37210 */ /* 0x000fe20000ffe40e */
[----:B------:R-:W-:Y:S01]  /*8920*/  IMAD R229, R229, c[0x0][0x208], RZ ;  /* 0x00008200e5e57a24 */ /* 0x000fe200078e02ff */
[----:B------:R-:W-:-:S02]  /*8930*/  LOP3.LUT R2, R13, R2, RZ, 0x3c, !PT ;  /* 0x000000020d027212 */ /* 0x000fc400078e3cff */
[----:B------:R-:W-:Y:S01]  /*8940*/  @P6 LOP3.LUT R243, R243, 0x80, RZ, 0xfc, !PT ;  /* 0x00000080f3f36812 */ /* 0x000fe200078efcff */
[----:B------:R-:W-:Y:S01]  /*8950*/  IMAD.MOV.U32 R7, RZ, RZ, 0x10 ;  /* 0x00000010ff077424 */ /* 0x000fe200078e00ff */
[----:B------:R-:W-:Y:S01]  /*8960*/  LOP3.LUT R0, R2, 0xfffffe00, R5, 0xf8, !PT ;  /* 0xfffffe0002007812 */ /* 0x000fe200078ef805 */
[----:B------:R-:W-:Y:S01]  /*8970*/  IMAD R237, R224, c[0x0][0x1e4], R237 ;  /* 0x00007900e0ed7a24 */ /* 0x000fe200078e02ed */
[----:B------:R-:W-:Y:S01]  /*8980*/  LOP3.LUT P1, RZ, R12, 0x2, RZ, 0xc0, !PT ;  /* 0x000000020cff7812 */ /* 0x000fe2000782c0ff */
[----:B------:R-:W-:Y:S01]  /*8990*/  IMAD R229, R224, c[0x0][0x20c], R229 ;  /* 0x00008300e0e57a24 */ /* 0x000fe200078e02e5 */
[----:B------:R-:W-:Y:S01]  /*89a0*/  LOP3.LUT P2, RZ, R12, 0x4, RZ, 0xc0, !PT ;  /* 0x000000040cff7812 */ /* 0x000fe2000784c0ff */
[----:B------:R-:W-:Y:S01]  /*89b0*/  IMAD.WIDE.U32 R226, R224, c[0x0][0x1e0], R226 ;  /* 0x00007800e0e27a25 */ /* 0x000fe200078e00e2 */
[----:B------:R-:W-:-:S03]  /*89c0*/  LOP3.LUT R243, R243, 0xfffffeff, RZ, 0xc0, !PT ;  /* 0xfffffefff3f37812 */ /* 0x000fc600078ec0ff */
[----:B------:R-:W-:Y:S02]  /*89d0*/  IMAD.MOV.U32 R5, RZ, RZ, 0x20 ;  /* 0x00000020ff057424 */ /* 0x000fe400078e00ff */
[----:B------:R-:W-:Y:S01]  /*89e0*/  IMAD.WIDE.U32 R224, R224, c[0x0][0x208], R10 ;  /* 0x00008200e0e07a25 */ /* 0x000fe200078e000a */
[----:B------:R-:W-:Y:S02]  /*89f0*/  SEL R7, R7, 0xfffffff0, !P1 ;  /* 0xfffffff007077807 */ /* 0x000fe40004800000 */
[----:B------:R-:W-:Y:S01]  /*8a00*/  SEL R5, R5, 0xffffffe0, !P2 ;  /* 0xffffffe005057807 */ /* 0x000fe20005000000 */
[----:B------:R-:W-:Y:S01]  /*8a10*/  IMAD.IADD R237, R227, 0x1, R237 ;  /* 0x00000001e3ed7824 */ /* 0x000fe200078e02ed */
[----:B------:R-:W-:Y:S01]  /*8a20*/  @P0 LOP3.LUT R243, R243, 0x100, RZ, 0xfc, !PT ;  /* 0x00000100f3f30812 */ /* 0x000fe200078efcff */
[----:B------:R-:W-:Y:S01]  /*8a30*/  IMAD.IADD R229, R225, 0x1, R229 ;  /* 0x00000001e1e57824 */ /* 0x000fe200078e02e5 */
[----:B------:R-:W-:Y:S01]  /*8a40*/  ISETP.GE.AND P1, PT, R222, c[0x0][0x198], PT ;  /* 0x00006600de007a0c */ /* 0x000fe20003f26270 */
[----:B------:R-:W-:Y:S10]  /*8a50*/  BRA.DIV ~URZ, `(.L_x_1072) ;  /* 0x000105827f007947 */ /* 0x000ff4000b800000 */
[----:B-1----:R1:W3:Y:S02]  /*8a60*/  SHFL.IDX PT, R17, R15, RZ, 0x181f ;  /* 0x00181fff0f117589 */ /* 0x0022e400000e0000 */
.L_x_1162:
[----:B------:R-:W-:Y:S05]  /*8a70*/  BRA.DIV ~URZ, `(.L_x_1073) ;  /* 0x000105e27f007947 */ /* 0x000fea000b800000 */
[----:B------:R4:W1:Y:S02]  /*8a80*/  SHFL.IDX PT, R16, R8, RZ, 0x181f ;  /* 0x00181fff08107589 */ /* 0x00086400000e0000 */
.L_x_1163:
[----:B------:R-:W-:Y:S01]  /*8a90*/  IMAD R2, R4, c[0x0][0x2c4], RZ ;  /* 0x0000b10004027a24 */ /* 0x000fe200078e02ff */
[----:B------:R-:W-:Y:S01]  /*8aa0*/  IADD3 R105, R105, R240, RZ ;  /* 0x000000f069697210 */ /* 0x000fe20007ffe0ff */
[----:B------:R-:W-:Y:S03]  /*8ab0*/  BSSY B0, `(.L_x_1074) ;  /* 0x000001d000007945 */ /* 0x000fe60003800000 */
[----:B------:R-:W-:-:S13]  /*8ac0*/  ISETP.GE.AND P0, PT, R105, R2, PT ;  /* 0x000000026900720c */ /* 0x000fda0003f06270 */
[----:B------:R-:W-:Y:S05]  /*8ad0*/  @P0 BRA `(.L_x_1075) ;  /* 0x000001a000000947 */ /* 0x000fea0003800000 */
[C---:B------:R-:W-:Y:S01]  /*8ae0*/  IADD3 R10, R220.reuse, 0x80, RZ ;  /* 0x00000080dc0a7810 */ /* 0x040fe20007ffe0ff */
[----:B-1----:R-:W-:Y:S01]  /*8af0*/  IMAD.MOV.U32 R18, RZ, RZ, R16 ;  /* 0x000000ffff127224 */ /* 0x002fe200078e0010 */
[----:B--2---:R-:W-:Y:S02]  /*8b00*/  IADD3 R4, R220, 0xc0, RZ ;  /* 0x000000c0dc047810 */ /* 0x004fe40007ffe0ff */
[----:B------:R-:W-:Y:S02]  /*8b10*/  SHF.R.S32.HI R19, RZ, 0x1f, R222 ;  /* 0x0000001fff137819 */ /* 0x000fe400000114de */
[----:B------:R-:W-:Y:S02]  /*8b20*/  SHF.R.S32.HI R13, RZ, 0x1f, R10 ;  /* 0x0000001fff0d7819 */ /* 0x000fe4000001140a */
[----:B------:R-:W-:Y:S02]  /*8b30*/  SHF.R.S32.HI R11, RZ, 0x1f, R4 ;  /* 0x0000001fff0b7819 */ /* 0x000fe40000011404 */
[----:B------:R-:W-:Y:S01]  /*8b40*/  LEA.HI R12, R19, R222, RZ, 0x3 ;  /* 0x000000de130c7211 */ /* 0x000fe200078f18ff */
[----:B---3--:R-:W-:Y:S01]  /*8b50*/  IMAD.MOV.U32 R19, RZ, RZ, R17 ;  /* 0x000000ffff137224 */ /* 0x008fe200078e0011 */
[----:B------:R-:W-:-:S02]  /*8b60*/  LEA.HI R13, R13, R10, RZ, 0x3 ;  /* 0x0000000a0d0d7211 */ /* 0x000fc400078f18ff */
[----:B------:R-:W-:Y:S02]  /*8b70*/  LEA.HI R11, R11, R4, RZ, 0x3 ;  /* 0x000000040b0b7211 */ /* 0x000fe400078f18ff */
[----:B------:R-:W-:Y:S02]  /*8b80*/  LEA R20, P0, R220, R16, 0x1 ;  /* 0x00000010dc147211 */ /* 0x000fe400078008ff */
[----:B------:R-:W-:Y:S02]  /*8b90*/  LOP3.LUT R12, R12, 0xfffffff8, RZ, 0xc0, !PT ;  /* 0xfffffff80c0c7812 */ /* 0x000fe400078ec0ff */
[----:B------:R-:W-:Y:S02]  /*8ba0*/  LOP3.LUT R13, R13, 0xfffffff8, RZ, 0xc0, !PT ;  /* 0xfffffff80d0d7812 */ /* 0x000fe400078ec0ff */
[----:B------:R-:W-:Y:S01]  /*8bb0*/  LOP3.LUT R11, R11, 0xfffffff8, RZ, 0xc0, !PT ;  /* 0xfffffff80b0b7812 */ /* 0x000fe200078ec0ff */
[----:B------:R-:W-:Y:S01]  /*8bc0*/  IMAD.WIDE R22, R12, 0x2, R18 ;  /* 0x000000020c167825 */ /* 0x000fe200078e0212 */
[----:B------:R-:W-:-:S03]  /*8bd0*/  LEA.HI.X R21, R220, R17, R9, 0x1, P0 ;  /* 0x00000011dc157211 */ /* 0x000fc600000f0c09 */
[----:B------:R-:W-:Y:S02]  /*8be0*/  IMAD.SHL.U32 R17, R6, 0x2, RZ ;  /* 0x0000000206117824 */ /* 0x000fe400078e00ff */
[----:B------:R-:W-:-:S03]  /*8bf0*/  IMAD.WIDE R12, R13, 0x2, R18 ;  /* 0x000000020d0c7825 */ /* 0x000fc600078e0212 */
[----:B------:R-:W-:Y:S01]  /*8c00*/  @!PT LDS RZ, [RZ] ;  /* 0x00000000fffff984 */ /* 0x000fe20000000800 */
[----:B------:R-:W-:Y:S01]  /*8c10*/  @!PT LDS RZ, [RZ] ;  /* 0x00000000fffff984 */ /* 0x000fe20000000800 */
[----:B------:R-:W-:Y:S01]  /*8c20*/  @!PT LDS RZ, [RZ] ;  /* 0x00000000fffff984 */ /* 0x000fe20000000800 */
[----:B------:R1:W-:Y:S01]  /*8c30*/  LDGSTS.E.BYPASS.LTC128B.128 [R17+0x10080], [R20.64], !P3 ;  /* 0x1008000014117fae */ /* 0x0003e2000d901d56 */
[----:B------:R-:W-:-:S03]  /*8c40*/  IMAD.WIDE R18, R11, 0x2, R18 ;  /* 0x000000020b127825 */ /* 0x000fc600078e0212 */
[----:B------:R1:W-:Y:S04]  /*8c50*/  LDGSTS.E.BYPASS.LTC128B.128 [R17+0x14080], [R22.64], !P1 ;  /* 0x1408000016117fae */ /* 0x0003e8000c901d56 */
[----:B------:R1:W-:Y:S04]  /*8c60*/  LDGSTS.E.BYPASS.LTC128B.128 [R17+0x18080], [R12.64], !P5 ;  /* 0x180800000c117fae */ /* 0x0003e8000e901d56 */
[----:B------:R1:W-:Y:S02]  /*8c70*/  LDGSTS.E.BYPASS.LTC128B.128 [R17+0x1c080], [R18.64], !P4 ;  /* 0x1c08000012117fae */ /* 0x0003e4000e101d56 */
.L_x_1075:
[----:B------:R-:W-:Y:S05]  /*8c80*/  BSYNC B0 ;  /* 0x0000000000007941 */ /* 0x000fea0003800000 */
.L_x_1074:
[----:B------:R-:W-:Y:S05]  /*8c90*/  BRA.DIV ~URZ, `(.L_x_1076) ;  /* 0x000104327f007947 */ /* 0x000fea000b800000 */
[----:B-1-3--:R1:W3:Y:S04]  /*8ca0*/  SHFL.IDX PT, R17, R15, 0x1, 0x181f ;  /* 0x00381f000f117f89 */ /* 0x00a2e800000e0000 */
[----:B------:R1:W2:Y:S02]  /*8cb0*/  SHFL.IDX PT, R16, R8, 0x1, 0x181f ;  /* 0x00381f0008107f89 */ /* 0x0002a400000e0000 */
.L_x_1164:
[----:B------:R-:W-:Y:S01]  /*8cc0*/  IADD3 R11, R105, 0x20, RZ ;  /* 0x00000020690b7810 */ /* 0x000fe20007ffe0ff */
[----:B------:R-:W-:Y:S03]  /*8cd0*/  BSSY B0, `(.L_x_1077) ;  /* 0x000001b000007945 */ /* 0x000fe60003800000 */
[----:B------:R-:W-:-:S13]  /*8ce0*/  ISETP.GE.AND P0, PT, R11, R2, PT ;  /* 0x000000020b00720c */ /* 0x000fda0003f06270 */
[----:B------:R-:W-:Y:S05]  /*8cf0*/  @P0 BRA `(.L_x_1078) ;  /* 0x0000018000000947 */ /* 0x000fea0003800000 */
[C---:B------:R-:W-:Y:S02]  /*8d00*/  IADD3 R13, R220.reuse, 0x80, RZ ;  /* 0x00000080dc0d7810 */ /* 0x040fe40007ffe0ff */
[----:B------:R-:W-:Y:S02]  /*8d10*/  IADD3 R11, R220, 0xc0, RZ ;  /* 0x000000c0dc0b7810 */ /* 0x000fe40007ffe0ff */
[----:B------:R-:W-:Y:S02]  /*8d20*/  SHF.R.S32.HI R19, RZ, 0x1f, R222 ;  /* 0x0000001fff137819 */ /* 0x000fe400000114de */
[----:B------:R-:W-:Y:S02]  /*8d30*/  SHF.R.S32.HI R10, RZ, 0x1f, R13 ;  /* 0x0000001fff0a7819 */ /* 0x000fe4000001140d */
[----:B--2---:R-:W-:Y:S02]  /*8d40*/  SHF.R.S32.HI R4, RZ, 0x1f, R11 ;  /* 0x0000001fff047819 */ /* 0x004fe4000001140b */
[----:B------:R-:W-:-:S02]  /*8d50*/  LEA.HI R12, R19, R222, RZ, 0x3 ;  /* 0x000000de130c7211 */ /* 0x000fc400078f18ff */
[----:B------:R-:W-:Y:S02]  /*8d60*/  LEA.HI R10, R10, R13, RZ, 0x3 ;  /* 0x0000000d0a0a7211 */ /* 0x000fe400078f18ff */
[----:B------:R-:W-:Y:S01]  /*8d70*/  LEA.HI R4, R4, R11, RZ, 0x3 ;  /* 0x0000000b04047211 */ /* 0x000fe200078f18ff */
[----:B------:R-:W-:Y:S01]  /*8d80*/  IMAD.SHL.U32 R11, R6, 0x2, RZ ;  /* 0x00000002060b7824 */ /* 0x000fe200078e00ff */
[----:B------:R-:W-:Y:S02]  /*8d90*/  LEA R20, P0, R220, R16, 0x1 ;  /* 0x00000010dc147211 */ /* 0x000fe400078008ff */
[----:B------:R-:W-:Y:S02]  /*8da0*/  LOP3.LUT R12, R12, 0xfffffff8, RZ, 0xc0, !PT ;  /* 0xfffffff80c0c7812 */ /* 0x000fe400078ec0ff */
[----:B------:R-:W-:Y:S02]  /*8db0*/  LOP3.LUT R10, R10, 0xfffffff8, RZ, 0xc0, !PT ;  /* 0xfffffff80a0a7812 */ /* 0x000fe400078ec0ff */
[----:B------:R-:W-:Y:S01]  /*8dc0*/  LOP3.LUT R4, R4, 0xfffffff8, RZ, 0xc0, !PT ;  /* 0xfffffff804047812 */ /* 0x000fe200078ec0ff */
[----:B---3--:R-:W-:Y:S01]  /*8dd0*/  IMAD.WIDE R12, R12, 0x2, R16 ;  /* 0x000000020c0c7825 */ /* 0x008fe200078e0210 */
[----:B------:R-:W-:-:S03]  /*8de0*/  LEA.HI.X R21, R220, R17, R9, 0x1, P0 ;  /* 0x00000011dc157211 */ /* 0x000fc600000f0c09 */
[--C-:B------:R-:W-:Y:S02]  /*8df0*/  IMAD.WIDE R18, R10, 0x2, R16.reuse ;  /* 0x000000020a127825 */ /* 0x100fe400078e0210 */
[----:B------:R-:W-:Y:S01]  /*8e00*/  @!PT LDS RZ, [RZ] ;  /* 0x00000000fffff984 */ /* 0x000fe20000000800 */
[----:B------:R-:W-:Y:S01]  /*8e10*/  @!PT LDS RZ, [RZ] ;  /* 0x00000000fffff984 */ /* 0x000fe20000000800 */
[----:B------:R-:W-:Y:S01]  /*8e20*/  @!PT LDS RZ, [RZ] ;  /* 0x00000000fffff984 */ /* 0x000fe20000000800 */
[----:B------:R2:W-:Y:S02]  /*8e30*/  LDGSTS.E.BYPASS.LTC128B.128 [R11+0x11080], [R20.64], !P3 ;  /* 0x11080000140b7fae */ /* 0x0005e4000d901d56 */
[----:B------:R-:W-:Y:S02]  /*8e40*/  IMAD.WIDE R16, R4, 0x2, R16 ;  /* 0x0000000204107825 */ /* 0x000fe400078e0210 */
[----:B------:R2:W-:Y:S04]  /*8e50*/  LDGSTS.E.BYPASS.LTC128B.128 [R11+0x15080], [R12.64], !P1 ;  /* 0x150800000c0b7fae */ /* 0x0005e8000c901d56 */
[----:B------:R2:W-:Y:S04]  /*8e60*/  LDGSTS.E.BYPASS.LTC128B.128 [R11+0x19080], [R18.64], !P5 ;  /* 0x19080000120b7fae */ /* 0x0005e8000e901d56 */
[----:B------:R2:W-:Y:S02]  /*8e70*/  LDGSTS.E.BYPASS.LTC128B.128 [R11+0x1d080], [R16.64], !P4 ;  /* 0x1d080000100b7fae */ /* 0x0005e4000e101d56 */
.L_x_1078:
[----:B------:R-:W-:Y:S05]  /*8e80*/  BSYNC B0 ;  /* 0x0000000000007941 */ /* 0x000fea0003800000 */
.L_x_1077:
[----:B------:R-:W-:Y:S05]  /*8e90*/  BRA.DIV ~URZ, `(.L_x_1079) ;  /* 0x000103127f007947 */ /* 0x000fea000b800000 */
[----:B--23--:R2:W3:Y:S02]  /*8ea0*/  SHFL.IDX PT, R17, R15, 0x2, 0x181f ;  /* 0x00581f000f117f89 */ /* 0x00c4e400000e0000 */
.L_x_1165:
[----:B------:R-:W-:Y:S05]  /*8eb0*/  BRA.DIV ~URZ, `(.L_x_1080) ;  /* 0x000103727f007947 */ /* 0x000fea000b800000 */
[----:B------:R1:W2:Y:S02]  /*8ec0*/  SHFL.IDX PT, R16, R8, 0x2, 0x181f ;  /* 0x00581f0008107f89 */ /* 0x0002a400000e0000 */
.L_x_1166:
        /* <DEDUP_REMOVED lines=8> */
[----:B------:R-:W-:Y:S02]  /*8f50*/  SHF.R.S32.HI R4, RZ, 0x1f, R11 ;  /* 0x0000001fff047819 */ /* 0x000fe4000001140b */
[----:B------:R-:W-:-:S02]  /*8f60*/  LEA.HI R12, R19, R222, RZ, 0x3 ;  /* 0x000000de130c7211 */ /* 0x000fc400078f18ff */
[----:B------:R-:W-:Y:S02]  /*8f70*/  LEA.HI R10, R10, R13, RZ, 0x3 ;  /* 0x0000000d0a0a7211 */ /* 0x000fe400078f18ff */
[----:B------:R-:W-:Y:S01]  /*8f80*/  LEA.HI R4, R4, R11, RZ, 0x3 ;  /* 0x0000000b04047211 */ /* 0x000fe200078f18ff */
[----:B------:R-:W-:Y:S01]  /*8f90*/  IMAD.SHL.U32 R11, R6, 0x2, RZ ;  /* 0x00000002060b7824 */ /* 0x000fe200078e00ff */
[----:B--2---:R-:W-:Y:S02]  /*8fa0*/  LEA R20, P0, R220, R16, 0x1 ;  /* 0x00000010dc147211 */ /* 0x004fe400078008ff */
        /* <DEDUP_REMOVED lines=14> */
.L_x_1082:
[----:B------:R-:W-:Y:S05]  /*9090*/  BSYNC B0 ;  /* 0x0000000000007941 */ /* 0x000fea0003800000 */
.L_x_1081:
[----:B------:R-:W-:Y:S05]  /*90a0*/  BRA.DIV ~URZ, `(.L_x_1083) ;  /* 0x000101f27f007947 */ /* 0x000fea000b800000 */
[----:B-12---:R-:W1:Y:S04]  /*90b0*/  SHFL.IDX PT, R15, R15, 0x3, 0x181f ;  /* 0x00781f000f0f7f89 */ /* 0x006e6800000e0000 */
[----:B------:R2:W4:Y:S02]  /*90c0*/  SHFL.IDX PT, R16, R8, 0x3, 0x181f ;  /* 0x00781f0008107f89 */ /* 0x00052400000e0000 */
.L_x_1167:
[----:B------:R-:W-:Y:S01]  /*90d0*/  IADD3 R18, P0, R1, c[0x0][0x20], RZ ;  /* 0x0000080001127a10 */ /* 0x000fe20007f1e0ff */
[----:B------:R-:W-:Y:S01]  /*90e0*/  IMAD.MOV.U32 R69, RZ, RZ, 0x30 ;  /* 0x00000030ff457424 */ /* 0x000fe200078e00ff */
[----:B------:R-:W-:Y:S01]  /*90f0*/  IADD3 R105, R105, 0x60, RZ ;  /* 0x0000006069697810 */ /* 0x000fe20007ffe0ff */
[----:B------:R-:W-:Y:S02]  /*9100*/  BSSY B0, `(.L_x_1084) ;  /* 0x0000028000007945 */ /* 0x000fe40003800000 */
[----:B------:R-:W-:Y:S01]  /*9110*/  IMAD.X R19, RZ, RZ, c[0x0][0x24], P0 ;  /* 0x00000900ff137624 */ /* 0x000fe200000e06ff */
[----:B------:R-:W-:Y:S01]  /*9120*/  IADD3 R22, P0, R18, 0x4, RZ ;  /* 0x0000000412167810 */ /* 0x000fe20007f1e0ff */
[----:B------:R-:W-:-:S02]  /*9130*/  IMAD R11, R69, c[0x0][0x1e4], RZ ;  /* 0x00007900450b7a24 */ /* 0x000fc400078e02ff */
[----:B------:R-:W-:-:S04]  /*9140*/  IMAD.WIDE.U32 R70, R69, c[0x0][0x1e0], RZ ;  /* 0x0000780045467a25 */ /* 0x000fc800078e00ff */
[----:B------:R-:W-:Y:S01]  /*9150*/  IMAD.X R23, RZ, RZ, R19, P0 ;  /* 0x000000ffff177224 */ /* 0x000fe200000e0613 */
[----:B------:R-:W-:Y:S02]  /*9160*/  IADD3 R24, P0, R18, 0x48, RZ ;  /* 0x0000004812187810 */ /* 0x000fe40007f1e0ff */
[----:B------:R-:W-:-:S03]  /*9170*/  IADD3 R4, R71, R11, RZ ;  /* 0x0000000b47047210 */ /* 0x000fc60007ffe0ff */
[----:B------:R-:W-:Y:S01]  /*9180*/  IMAD.X R25, RZ, RZ, R19, P0 ;  /* 0x000000ffff197224 */ /* 0x000fe200000e0613 */
[----:B------:R-:W-:-:S04]  /*9190*/  IADD3 R20, P0, R18, 0x8, RZ ;  /* 0x0000000812147810 */ /* 0x000fc80007f1e0ff */
[----:B------:R-:W-:Y:S02]  /*91a0*/  IADD3.X R21, RZ, R19, RZ, P0, !PT ;  /* 0x00000013ff157210 */ /* 0x000fe400007fe4ff */
[----:B------:R-:W-:-:S05]  /*91b0*/  IADD3 R26, P0, R18, 0x10, RZ ;  /* 0x00000010121a7810 */ /* 0x000fca0007f1e0ff */
[----:B------:R-:W-:Y:S01]  /*91c0*/  IMAD.X R27, RZ, RZ, R19, P0 ;  /* 0x000000ffff1b7224 */ /* 0x000fe200000e0613 */
[----:B------:R-:W-:-:S13]  /*91d0*/  ISETP.GE.AND P0, PT, R105, R2, PT ;  /* 0x000000026900720c */ /* 0x000fda0003f06270 */
[----:B------:R-:W-:Y:S05]  /*91e0*/  @P0 BRA `(.L_x_1085) ;  /* 0x0000019000000947 */ /* 0x000fea0003800000 */
[C---:B----4-:R-:W-:Y:S01]  /*91f0*/  LEA R28, P0, R220.reuse, R16, 0x1 ;  /* 0x00000010dc1c7211 */ /* 0x050fe200078008ff */
[----:B-1-3--:R-:W-:Y:S01]  /*9200*/  IMAD.MOV.U32 R17, RZ, RZ, R15 ;  /* 0x000000ffff117224 */ /* 0x00afe200078e000f */
[----:B------:R-:W-:Y:S01]  /*9210*/  IADD3 R11, R220, 0x80, RZ ;  /* 0x00000080dc0b7810 */ /* 0x000fe20007ffe0ff */
[----:B------:R-:W-:Y:S01]  /*9220*/  IMAD.SHL.U32 R12, R6, 0x2, RZ ;  /* 0x00000002060c7824 */ /* 0x000fe200078e00ff */
[C---:B------:R-:W-:Y:S02]  /*9230*/  LEA.HI.X R29, R220.reuse, R15, R9, 0x1, P0 ;  /* 0x0000000fdc1d7211 */ /* 0x040fe400000f0c09 */
[----:B------:R-:W-:Y:S02]  /*9240*/  IADD3 R9, R220, 0xc0, RZ ;  /* 0x000000c0dc097810 */ /* 0x000fe40007ffe0ff */
[----:B------:R-:W-:Y:S01]  /*9250*/  SHF.R.S32.HI R13, RZ, 0x1f, R222 ;  /* 0x0000001fff0d7819 */ /* 0x000fe200000114de */
[----:B------:R-:W-:Y:S01]  /*9260*/  @!PT LDS RZ, [RZ] ;  /* 0x00000000fffff984 */ /* 0x000fe20000000800 */
[----:B------:R-:W-:Y:S01]  /*9270*/  @!PT LDS RZ, [RZ] ;  /* 0x00000000fffff984 */ /* 0x000fe20000000800 */
[----:B------:R-:W-:Y:S01]  /*9280*/  @!PT LDS RZ, [RZ] ;  /* 0x00000000fffff984 */ /* 0x000fe20000000800 */
[----:B------:R1:W-:Y:S01]  /*9290*/  LDGSTS.E.BYPASS.LTC128B.128 [R12+0x13080], [R28.64], !P3 ;  /* 0x130800001c0c7fae */ /* 0x0003e2000d901d56 */
[----:B--2---:R-:W-:-:S02]  /*92a0*/  SHF.R.S32.HI R8, RZ, 0x1f, R11 ;  /* 0x0000001fff087819 */ /* 0x004fc4000001140b */
[----:B------:R-:W-:Y:S02]  /*92b0*/  SHF.R.S32.HI R2, RZ, 0x1f, R9 ;  /* 0x0000001fff027819 */ /* 0x000fe40000011409 */
[----:B------:R-:W-:Y:S02]  /*92c0*/  LEA.HI R10, R13, R222, RZ, 0x3 ;  /* 0x000000de0d0a7211 */ /* 0x000fe400078f18ff */
[----:B------:R-:W-:Y:S02]  /*92d0*/  LEA.HI R8, R8, R11, RZ, 0x3 ;  /* 0x0000000b08087211 */ /* 0x000fe400078f18ff */
[----:B------:R-:W-:Y:S02]  /*92e0*/  LEA.HI R2, R2, R9, RZ, 0x3 ;  /* 0x0000000902027211 */ /* 0x000fe400078f18ff */
[----:B------:R-:W-:Y:S02]  /*92f0*/  LOP3.LUT R10, R10, 0xfffffff8, RZ, 0xc0, !PT ;  /* 0xfffffff80a0a7812 */ /* 0x000fe400078ec0ff */
[----:B------:R-:W-:-:S02]  /*9300*/  LOP3.LUT R8, R8, 0xfffffff8, RZ, 0xc0, !PT ;  /* 0xfffffff808087812 */ /* 0x000fc400078ec0ff */
[----:B------:R-:W-:Y:S01]  /*9310*/  LOP3.LUT R2, R2, 0xfffffff8, RZ, 0xc0, !PT ;  /* 0xfffffff802027812 */ /* 0x000fe200078ec0ff */
[----:B------:R-:W-:-:S04]  /*9320*/  IMAD.WIDE R10, R10, 0x2, R16 ;  /* 0x000000020a0a7825 */ /* 0x000fc800078e0210 */
[--C-:B------:R-:W-:Y:S01]  /*9330*/  IMAD.WIDE R8, R8, 0x2, R16.reuse ;  /* 0x0000000208087825 */ /* 0x100fe200078e0210 */
[----:B------:R1:W-:Y:S03]  /*9340*/  LDGSTS.E.BYPASS.LTC128B.128 [R12+0x17080], [R10.64], !P1 ;  /* 0x170800000a0c7fae */ /* 0x0003e6000c901d56 */
[----:B------:R-:W-:Y:S01]  /*9350*/  IMAD.WIDE R16, R2, 0x2, R16 ;  /* 0x0000000202107825 */ /* 0x000fe200078e0210 */
[----:B------:R1:W-:Y:S04]  /*9360*/  LDGSTS.E.BYPASS.LTC128B.128 [R12+0x1b080], [R8.64], !P5 ;  /* 0x1b080000080c7fae */ /* 0x0003e8000e901d56 */
[----:B------:R1:W-:Y:S02]  /*9370*/  LDGSTS.E.BYPASS.LTC128B.128 [R12+0x1f080], [R16.64], !P4 ;  /* 0x1f080000100c7fae */ /* 0x0003e4000e101d56 */
.L_x_1085:
[----:B------:R-:W-:Y:S05]  /*9380*/  BSYNC B0 ;  /* 0x0000000000007941 */ /* 0x000fea0003800000 */
.L_x_1084:
[----:B------:R-:W-:Y:S01]  /*9390*/  ULDC.64 UR4, c[0x0][0x40] ;  /* 0x0000100000047ab9 */ /* 0x000fe20000000a00 */
[----:B------:R2:W-:Y:S01]  /*93a0*/  STL.64 [R1+0x20], R18 ;  /* 0x0000201201007387 */ /* 0x0005e20000100a00 */
[----:B------:R-:W-:-:S03]  /*93b0*/  UIADD3 UR4, UP0, UR4, 0x160, URZ ;  /* 0x0000016004047890 */ /* 0x000fc6000ff1e03f */
[----:B------:R2:W-:Y:S01]  /*93c0*/  STL.64 [R1+0x28], R26 ;  /* 0x0000281a01007387 */ /* 0x0005e20000100a00 */
[----:B------:R-:W-:Y:S02]  /*93d0*/  UIADD3.X UR5, URZ, UR5, URZ, UP0, !UPT ;  /* 0x000000053f057290 */ /* 0x000fe400087fe43f */
[----:B-12-4-:R-:W-:Y:S01]  /*93e0*/  MOV R8, UR4 ;  /* 0x0000000400087c02 */ /* 0x016fe20008000f00 */
[----:B------:R1:W-:Y:S03]  /*93f0*/  STL.64 [R1+0x30], R24 ;  /* 0x0000301801007387 */ /* 0x0003e60000100a00 */
[----:B------:R-:W-:Y:S01]  /*9400*/  MOV R9, UR5 ;  /* 0x0000000500097c02 */ /* 0x000fe20008000f00 */
[----:B------:R1:W-:Y:S04]  /*9410*/  STL.64 [R1+0x38], R22 ;  /* 0x0000381601007387 */ /* 0x0003e80000100a00 */
[----:B------:R1:W-:Y:S04]  /*9420*/  STL.64 [R1+0x40], R20 ;  /* 0x0000401401007387 */ /* 0x0003e80000100a00 */
[----:B------:R1:W-:Y:S04]  /*9430*/  STL.64 [R1+0x18], R8 ;  /* 0x0000180801007387 */ /* 0x0003e80000100a00 */
[----:B------:R-:W0:Y:S01]  /*9440*/  LDGDEPBAR ;  /* 0x00000000000079af */ /* 0x000e220000000000 */
[----:B------:R-:W-:Y:S02]  /*9450*/  WARPSYNC 0xffffffff ;  /* 0xffffffff00007948 */ /* 0x000fe40003800000 */
[----:B------:R-:W2:Y:S01]  /*9460*/  LDL R2, [R1+0x64] ;  /* 0x0000640001027983 */ /* 0x000ea20000100800 */
[----:B------:R-:W-:Y:S01]  /*9470*/  IMAD R69, R156, -0x30, R69 ;  /* 0xffffffd09c457824 */ /* 0x000fe200078e0245 */
[----:B------:R-:W-:Y:S01]  /*9480*/  SHF.R.S32.HI R81, RZ, 0x1f, R73 ;  /* 0x0000001fff517819 */ /* 0x000fe20000011449 */
[----:B-1----:R-:W-:Y:S01]  /*9490*/  IMAD R8, R4, R73, RZ ;  /* 0x0000004904087224 */ /* 0x002fe200078e02ff */
[----:B------:R-:W-:Y:S01]  /*94a0*/  ULDC.64 UR4, c[0x0][0x1e0] ;  /* 0x0000780000047ab9 */ /* 0x000fe20000000a00 */
[----:B------:R-:W-:Y:S01]  /*94b0*/  IMAD.MOV.U32 R236, RZ, RZ, R226 ;  /* 0x000000ffffec7224 */ /* 0x000fe200078e00e2 */
[----:B------:R-:W-:Y:S01]  /*94c0*/  USHF.L.U32 UR6, UR4, 0x5, URZ ;  /* 0x0000000504067899 */ /* 0x000fe2000800063f */
[----:B------:R-:W-:Y:S01]  /*94d0*/  ISETP.GE.AND P6, PT, R220, c[0x0][0x1d4], PT ;  /* 0x00007500dc007a0c */ /* 0x000fe20003fc6270 */
[----:B------:R-:W-:Y:S01]  /*94e0*/  UMOV UR7, 0x5 ;  /* 0x0000000500077882 */ /* 0x000fe20000000000 */
[----:B------:R-:W-:Y:S01]  /*94f0*/  IMAD.WIDE.U32 R10, R73, R70, R236 ;  /* 0x00000046490a7225 */ /* 0x000fe200078e00ec */
[----:B------:R-:W-:Y:S01]  /*9500*/  USHF.L.U64.HI UR5, UR4, UR7, UR5 ;  /* 0x0000000704057299 */ /* 0x000fe20008010205 */
[----:B------:R-:W-:Y:S01]  /*9510*/  BAR.SYNC.DEFER_BLOCKING 0x0 ;  /* 0x0000000000007b1d */ /* 0x000fe20000010000 */
[----:B------:R-:W-:Y:S01]  /*9520*/  ISETP.GE.AND P5, PT, R222, c[0x0][0x1d4], PT ;  /* 0x00007500de007a0c */ /* 0x000fe20003fa6270 */
[----:B------:R-:W-:Y:S01]  /*9530*/  IMAD.SHL.U32 R86, R41, 0x40, RZ ;  /* 0x0000004029567824 */ /* 0x000fe200078e00ff */
[----:B------:R-:W-:-:S02]  /*9540*/  ISETP.GE.AND P3, PT, R219, c[0x0][0x1d4], PT ;  /* 0x00007500db007a0c */ /* 0x000fc40003f66270 */
[----:B------:R-:W-:Y:S01]  /*9550*/  ISETP.GE.AND P4, PT, R217, c[0x0][0x1d4], PT ;  /* 0x00007500d9007a0c */ /* 0x000fe20003f86270 */
[----:B------:R-:W-:Y:S01]  /*9560*/  BSSY B2, `(.L_x_1086) ;  /* 0x0000023000027945 */ /* 0x000fe20003800000 */
[----:B------:R-:W-:Y:S02]  /*9570*/  SEL R84, RZ, 0x2, P5 ;  /* 0x00000002ff547807 */ /* 0x000fe40002800000 */
[----:B------:R-:W-:Y:S02]  /*9580*/  SEL R85, RZ, 0x4, P3 ;  /* 0x00000004ff557807 */ /* 0x000fe40001800000 */
[----:B------:R-:W-:Y:S02]  /*9590*/  LOP3.LUT R86, R86, 0x1c0, RZ, 0xc0, !PT ;  /* 0x000001c056567812 */ /* 0x000fe400078ec0ff */
[----:B------:R-:W-:Y:S01]  /*95a0*/  MOV R82, 0x9790 ;  /* 0x0000979000527802 */ /* 0x000fe20000000f00 */
[----:B--2---:R-:W-:-:S05]  /*95b0*/  IMAD.IADD R2, R69, 0x1, R2 ;  /* 0x0000000145027824 */ /* 0x004fca00078e0202 */
[----:B------:R-:W-:-:S05]  /*95c0*/  IMNMX R9, R2, 0x30, PT ;  /* 0x0000003002097817 */ /* 0x000fca0003800200 */
[----:B------:R-:W-:-:S05]  /*95d0*/  IMAD.IADD R2, R9, 0x1, -R240 ;  /* 0x0000000109027824 */ /* 0x000fca00078e0af0 */
[C---:B------:R-:W-:Y:S02]  /*95e0*/  ISETP.GE.AND P1, PT, R2.reuse, 0x1, PT ;  /* 0x000000010200780c */ /* 0x040fe40003f26270 */
[----:B------:R-:W-:Y:S01]  /*95f0*/  ISETP.GE.AND P0, PT, R2, 0x21, PT ;  /* 0x000000210200780c */ /* 0x000fe20003f06270 */
[----:B------:R-:W-:-:S04]  /*9600*/  IMAD R2, R81, R70, R8 ;  /* 0x0000004651027224 */ /* 0x000fc800078e0208 */
[----:B------:R-:W-:-:S06]  /*9610*/  IMAD.IADD R2, R11, 0x1, R2 ;  /* 0x000000010b027824 */ /* 0x000fcc00078e0202 */
[----:B------:R-:W-:Y:S01]  /*9620*/  @P1 LEA R12, P2, R10, c[0x0][0x1c8], 0x1 ;  /* 0x000072000a0c1a11 */ /* 0x000fe200078408ff */
[----:B------:R-:W-:-:S03]  /*9630*/  @P1 IMAD.SHL.U32 R8, R6, 0x2, RZ ;  /* 0x0000000206081824 */ /* 0x000fc600078e00ff */
[C---:B------:R-:W-:Y:S02]  /*9640*/  @P1 LEA.HI.X R13, R10.reuse, c[0x0][0x1cc], R2, 0x1, P2 ;  /* 0x000073000a0d1a11 */ /* 0x040fe400010f0c02 */
[----:B------:R-:W-:Y:S01]  /*9650*/  @P0 IADD3 R9, P2, R10, UR6, RZ ;  /* 0x000000060a090c10 */ /* 0x000fe2000ff5e0ff */
[----:B------:R-:W-:Y:S02]  /*9660*/  @P0 IMAD.SHL.U32 R10, R6, 0x2, RZ ;  /* 0x00000002060a0824 */ /* 0x000fe400078e00ff */
[----:B------:R-:W-:Y:S01]  /*9670*/  @!PT LDS RZ, [RZ] ;  /* 0x00000000fffff984 */ /* 0x000fe20000000800 */
[----:B------:R-:W-:Y:S01]  /*9680*/  @!PT LDS RZ, [RZ] ;  /* 0x00000000fffff984 */ /* 0x000fe20000000800 */
[----:B------:R-:W-:Y:S01]  /*9690*/  @!PT LDS RZ, [RZ] ;  /* 0x00000000fffff984 */ /* 0x000fe20000000800 */
[----:B------:R1:W-:Y:S01]  /*96a0*/  @P1 LDGSTS.E.BYPASS.LTC128B.128 [R8+0xa080], [R12.64], !P6 ;  /* 0x0a0800000c081fae */ /* 0x0003e2000f101d56 */
[----:B------:R-:W-:Y:S02]  /*96b0*/  @P0 IADD3.X R2, R2, UR5, RZ, P2, !PT ;  /* 0x0000000502020c10 */ /* 0x000fe400097fe4ff */
[C---:B------:R-:W-:Y:S01]  /*96c0*/  @P0 LEA R14, P2, R9.reuse, c[0x0][0x1c8], 0x1 ;  /* 0x00007200090e0a11 */ /* 0x040fe200078408ff */
[----:B------:R1:W-:Y:S03]  /*96d0*/  @P1 LDGSTS.E.BYPASS.LTC128B.128 [R8+0xb880], [R12.64+0x80], !P5 ;  /* 0x0b8800800c081fae */ /* 0x0003e6000e901d56 */
[----:B------:R-:W-:Y:S01]  /*96e0*/  @P0 LEA.HI.X R15, R9, c[0x0][0x1cc], R2, 0x1, P2 ;  /* 0x00007300090f0a11 */ /* 0x000fe200010f0c02 */
[----:B------:R1:W-:Y:S01]  /*96f0*/  @P1 LDGSTS.E.BYPASS.LTC128B.128 [R8+0xd080], [R12.64+0x100], !P3 ;  /* 0x0d0801000c081fae */ /* 0x0003e2000d901d56 */
[----:B------:R-:W-:-:S02]  /*9700*/  IADD3 R9, R18, 0x18, RZ ;  /* 0x0000001812097810 */ /* 0x000fc40007ffe0ff */
[----:B------:R-:W-:Y:S01]  /*9710*/  SEL R2, RZ, 0x8, P4 ;  /* 0x00000008ff027807 */ /* 0x000fe20002000000 */
[----:B------:R1:W-:Y:S04]  /*9720*/  @P1 LDGSTS.E.BYPASS.LTC128B.128 [R8+0xe880], [R12.64+0x180], !P4 ;  /* 0x0e8801800c081fae */ /* 0x0003e8000e101d56 */
[----:B------:R1:W-:Y:S04]  /*9730*/  @P0 LDGSTS.E.BYPASS.LTC128B.128 [R10+0xb080], [R14.64], !P6 ;  /* 0x0b0800000e0a0fae */ /* 0x0003e8000f101d56 */
[----:B------:R1:W-:Y:S04]  /*9740*/  @P0 LDGSTS.E.BYPASS.LTC128B.128 [R10+0xc880], [R14.64+0x80], !P5 ;  /* 0x0c8800800e0a0fae */ /* 0x0003e8000e901d56 */
[----:B------:R1:W-:Y:S04]  /*9750*/  @P0 LDGSTS.E.BYPASS.LTC128B.128 [R10+0xe080], [R14.64+0x100], !P3 ;  /* 0x0e0801000e0a0fae */ /* 0x0003e8000d901d56 */
[----:B------:R1:W-:Y:S04]  /*9760*/  @P0 LDGSTS.E.BYPASS.LTC128B.128 [R10+0xf880], [R14.64+0x180], !P4 ;  /* 0x0f8801800e0a0fae */ /* 0x0003e8000e101d56 */
[----:B------:R-:W0:Y:S02]  /*9770*/  LDGDEPBAR ;  /* 0x00000000000079af */ /* 0x000e240000000000 */
[----:B-1-3--:R-:W-:Y:S05]  /*9780*/  CALL.REL.NOINC `($_ZN7cutlass13device_kernelIN5flash19enable_sm80_to_sm89INS1_16FlashAttnFwdSm80INS1_25CollectiveMainloopFwdSm80ILi8ELi1ELb0EN4cute5tupleIJNS5_1CILi128EEENS7_ILi48EEENS7_ILi256EEEEEELi256ENS_10bfloat16_tEfNS_4arch4Sm80ELb0ELb1ELb0ELb1ELb0ELb1ELb1ELb0EEENS1_21CollectiveEpilogueFwdINS6_IJS8_SA_S9_EEENS6_IJNS7_ILi1EEESI_SI_EEESC_SE_Li256ELb1ELb1ELb0ELb0EEENS1_19SingleTileSchedulerILb1ELb0ELb1ELi128EEEEEEEEEvNT_6ParamsE$_ZZN5flash25CollectiveMainloopFwdSm80ILi8ELi1ELb0EN4cute5tupleIJNS1_1CILi128EEENS3_ILi48EEENS3_ILi256EEEEEELi256EN7cutlass10bfloat16_tEfNS8_4arch4Sm80ELb0ELb1ELb0ELb1ELb0ELb1ELb1ELb0EE3mmaINS_16FlashAttnFwdSm80ISC_NS_21CollectiveEpilogueFwdINS2_IJS4_S6_S5_EEENS2_IJNS3_ILi1EEESH_SH_EEES9_SB_Li256ELb1ELb1ELb0ELb0EEENS_19SingleTileSchedulerILb1ELb0ELb1ELi128EEEE13SharedStorageENS1_6TensorINS1_11ArrayEngineIfLm128EEENS1_6LayoutINS2_IJNS2_IJNS3_ILi2EEESS_EEESH_NS3_ILi32EEEEEENS2_IJNS2_IJSH_SS_EEENS3_ILi0EEENS3_ILi4EEEEEEEEEENS_7SoftmaxILi2ELi0EEEEEbRKNSC_6ParamsERT0_RT1_iRKNS_16SeqlenInfoQKNewKILb1ELb1EEENS2_IJiiiiEEERT_ENKUlvE_clEv) ;  /* 0x000100e000007944 */ /* 0x00afea0003c00000 */
[----:B------:R-:W-:Y:S05]  /*9790*/  BSYNC B2 ;  /* 0x0000000000027941 */ /* 0x000fea0003800000 */
.L_x_1086:
[----:B-1----:R-:W2:Y:S01]  /*97a0*/  LDL R12, [R1+0x64] ;  /* 0x00006400010c7983 */ /* 0x002ea20000100800 */
[----:B------:R-:W-:Y:S01]  /*97b0*/  IMAD R8, R81, c[0x0][0x208], RZ ;  /* 0x0000820051087a24 */ /* 0x000fe200078e02ff */
[----:B------:R-:W-:Y:S01]  /*97c0*/  ISETP.GT.AND P5, PT, R216, 0x7f, PT ;  /* 0x0000007fd800780c */ /* 0x000fe20003fa4270 */
[----:B------:R-:W-:Y:S01]  /*97d0*/  IMAD.WIDE.U32 R10, R73, c[0x0][0x208], RZ ;  /* 0x00008200490a7a25 */ /* 0x000fe200078e00ff */
[----:B------:R-:W-:Y:S01]  /*97e0*/  IADD3 R13, R85, R84, R40 ;  /* 0x00000054550d7210 */ /* 0x000fe20007ffe028 */
[----:B------:R-:W-:-:S04]  /*97f0*/  DEPBAR.LE SB0, 0x0 ;  /* 0x000080000000791a */ /* 0x000fc80000000000 */
[----:B------:R-:W-:Y:S01]  /*9800*/  IMAD R8, R73, c[0x0][0x20c], R8 ;  /* 0x0000830049087a24 */ /* 0x000fe200078e0208 */
[----:B------:R-:W-:Y:S01]  /*9810*/  WARPSYNC 0xffffffff ;  /* 0xffffffff00007948 */ /* 0x000fe20003800000 */
[----:B------:R-:W-:Y:S01]  /*9820*/  IMAD.MOV.U32 R228, RZ, RZ, R224 ;  /* 0x000000ffffe47224 */ /* 0x000fe200078e00e0 */
[----:B------:R-:W-:Y:S01]  /*9830*/  LOP3.LUT P1, RZ, R41, 0x2, RZ, 0xc0, !PT ;  /* 0x0000000229ff7812 */ /* 0x000fe2000782c0ff */
[----:B------:R-:W-:Y:S01]  /*9840*/  IMAD.IADD R8, R11, 0x1, R8 ;  /* 0x000000010b087824 */ /* 0x000fe200078e0208 */
[----:B------:R1:W5:Y:S01]  /*9850*/  LDL R234, [R1+0x10] ;  /* 0x0000100001ea7983 */ /* 0x0003620000100800 */
[----:B------:R-:W-:Y:S01]  /*9860*/  IMAD.WIDE.U32 R10, R10, 0x30, R228 ;  /* 0x000000300a0a7825 */ /* 0x000fe200078e00e4 */
[----:B------:R-:W-:-:S03]  /*9870*/  LOP3.LUT R243, R243, 0xffffffbf, RZ, 0xc0, !PT ;  /* 0xffffffbff3f37812 */ /* 0x000fc600078ec0ff */
[----:B------:R-:W-:Y:S01]  /*9880*/  IMAD R8, R8, 0x30, RZ ;  /* 0x0000003008087824 */ /* 0x000fe200078e02ff */
[----:B------:R-:W-:Y:S01]  /*9890*/  LEA R24, P0, R10, c[0x0][0x1f8], 0x1 ;  /* 0x00007e000a187a11 */ /* 0x000fe200078008ff */
[----:B------:R-:W-:Y:S02]  /*98a0*/  IMAD.SHL.U32 R213, R240, 0x8, RZ ;  /* 0x00000008f0d57824 */ /* 0x000fe400078e00ff */
[----:B------:R-:W-:Y:S02]  /*98b0*/  @!P5 IMAD.MOV.U32 R9, RZ, RZ, c[0x0][0x208] ;  /* 0x00008200ff09d624 */ /* 0x000fe400078e00ff */
[----:B------:R-:W-:Y:S01]  /*98c0*/  IMAD.IADD R13, R2, 0x1, R13 ;  /* 0x00000001020d7824 */ /* 0x000fe200078e020d */
[----:B------:R-:W-:Y:S01]  /*98d0*/  LOP3.LUT R213, R86, 0x8, R213, 0xf8, !PT ;  /* 0x0000000856d57812 */ /* 0x000fe200078ef8d5 */
[----:B------:R-:W-:Y:S01]  /*98e0*/  IMAD.IADD R8, R11, 0x1, R8 ;  /* 0x000000010b087824 */ /* 0x000fe200078e0208 */
[----:B------:R-:W-:Y:S01]  /*98f0*/  LEA.HI R11, R43, R216, RZ, 0x5 ;  /* 0x000000d82b0b7211 */ /* 0x000fe200078f28ff */
[----:B------:R-:W-:Y:S01]  /*9900*/  IMAD.SHL.U32 R223, R6, 0x2, RZ ;  /* 0x0000000206df7824 */ /* 0x000fe200078e00ff */
[----:B------:R-:W-:Y:S01]  /*9910*/  SHF.R.U32.HI R86, RZ, 0x3, R86 ;  /* 0x00000003ff567819 */ /* 0x000fe20000011656 */
[----:B------:R1:W5:Y:S01]  /*9920*/  LDL R6, [R1] ;  /* 0x0000000001067983 */ /* 0x0003620000100800 */
[----:B------:R-:W-:Y:S01]  /*9930*/  LEA.HI.X R25, R10, c[0x0][0x1fc], R8, 0x1, P0 ;  /* 0x00007f000a197a11 */ /* 0x000fe200000f0c08 */
[----:B------:R-:W-:Y:S01]  /*9940*/  IMAD.SHL.U32 R11, R11, 0x20, RZ ;  /* 0x000000200b0b7824 */ /* 0x000fe200078e00ff */
[----:B------:R-:W-:Y:S01]  /*9950*/  LOP3.LUT R213, R213, R86, RZ, 0x3c, !PT ;  /* 0x00000056d5d57212 */ /* 0x000fe200078e3cff */
[----:B------:R-:W-:Y:S01]  /*9960*/  @!P5 IMAD.MOV.U32 R8, RZ, RZ, c[0x0][0x20c] ;  /* 0x00008300ff08d624 */ /* 0x000fe200078e00ff */
[----:B------:R-:W-:-:S02]  /*9970*/  @!P5 LEA R64, P0, R9, R24, 0x6 ;  /* 0x000000180940d211 */ /* 0x000fc400078030ff */
[----:B------:R-:W-:Y:S01]  /*9980*/  LOP3.LUT R11, R11, 0x7ffffc00, RZ, 0xc0, !PT ;  /* 0x7ffffc000b0b7812 */ /* 0x000fe200078ec0ff */
[----:B------:R-:W-:Y:S01]  /*9990*/  IMAD R213, R42, 0x200, R213 ;  /* 0x000002002ad57824 */ /* 0x000fe200078e02d5 */
[----:B------:R-:W-:Y:S02]  /*99a0*/  LOP3.LUT P3, RZ, R13, 0x1, RZ, 0xc0, !PT ;  /* 0x000000010dff7812 */ /* 0x000fe4000786c0ff */
[----:B------:R-:W-:Y:S01]  /*99b0*/  @!P5 LEA.HI.X R65, R9, R25, R8, 0x6, P0 ;  /* 0x000000190941d211 */ /* 0x000fe200000f3408 */
[----:B------:R-:W-:Y:S01]  /*99c0*/  IMAD.IADD R2, R0, 0x1, R11 ;  /* 0x0000000100027824 */ /* 0x000fe200078e020b */
[----:B------:R-:W-:Y:S01]  /*99d0*/  BAR.SYNC.DEFER_BLOCKING 0x0 ;  /* 0x0000000000007b1d */ /* 0x000fe20000010000 */
[----:B------:R-:W-:Y:S01]  /*99e0*/  IMAD.SHL.U32 R213, R213, 0x2, RZ ;  /* 0x00000002d5d57824 */ /* 0x000fe200078e00ff */
[----:B------:R-:W-:Y:S01]  /*99f0*/  LOP3.LUT P2, RZ, R13, 0x2, RZ, 0xc0, !PT ;  /* 0x000000020dff7812 */ /* 0x000fe2000784c0ff */
[C---:B------:R-:W-:Y:S01]  /*9a00*/  IMAD.SHL.U32 R36, R2.reuse, 0x2, RZ ;  /* 0x0000000202247824 */ /* 0x040fe200078e00ff */
[----:B------:R-:W-:Y:S01]  /*9a10*/  LEA R214, R2, 0x10080, 0x1 ;  /* 0x0001008002d67811 */ /* 0x000fe200078e08ff */
[----:B------:R-:W-:Y:S01]  /*9a20*/  IMAD.MOV.U32 R2, RZ, RZ, 0x40 ;  /* 0x00000040ff027424 */ /* 0x000fe200078e00ff */
[----:B------:R-:W-:-:S02]  /*9a30*/  IADD3 R10, R213, 0xa080, RZ ;  /* 0x0000a080d50a7810 */ /* 0x000fc40007ffe0ff */
[----:B------:R-:W-:Y:S01]  /*9a40*/  IADD3 R211, R213, 0xa0a0, RZ ;  /* 0x0000a0a0d5d37810 */ /* 0x000fe20007ffe0ff */
[--C-:B------:R-:W-:Y:S01]  /*9a50*/  IMAD R212, R7, 0x2, R214.reuse ;  /* 0x0000000207d47824 */ /* 0x100fe200078e02d6 */
[----:B------:R-:W-:Y:S01]  /*9a60*/  @P1 IADD3 R211, R10, -0x20, RZ ;  /* 0xffffffe00ad31810 */ /* 0x000fe20007ffe0ff */
[----:B------:R-:W-:Y:S01]  /*9a70*/  IMAD R210, R5, 0x2, R214 ;  /* 0x0000000205d27824 */ /* 0x000fe200078e02d6 */
[----:B------:R-:W-:Y:S01]  /*9a80*/  LOP3.LUT P1, RZ, R13, 0x4, RZ, 0xc0, !PT ;  /* 0x000000040dff7812 */ /* 0x000fe2000782c0ff */
[----:B------:R-:W-:Y:S01]  /*9a90*/  IMAD R209, R5, 0x2, R212 ;  /* 0x0000000205d17824 */ /* 0x000fe200078e02d4 */
[----:B--2---:R-:W-:Y:S01]  /*9aa0*/  IADD3 R12, R12, R69, -R240 ;  /* 0x000000450c0c7210 */ /* 0x004fe20007ffe8f0 */
[----:B------:R-:W-:Y:S01]  /*9ab0*/  LDSM.16.M88.4 R36, [R36+0x10080] ;  /* 0x010080002424783b */ /* 0x000fe20000000200 */
[----:B------:R-:W-:Y:S01]  /*9ac0*/  BSSY B0, `(.L_x_1087) ;  /* 0x00000ea000007945 */ /* 0x000fe20003800000 */
[----:B------:R-:W-:Y:S02]  /*9ad0*/  @P5 LOP3.LUT R243, R243, 0x40, RZ, 0xfc, !PT ;  /* 0x00000040f3f35812 */ /* 0x000fe400078efcff */
[C---:B------:R-:W-:Y:S01]  /*9ae0*/  ISETP.LT.OR P0, PT, R12.reuse, 0x1, !P3 ;  /* 0x000000010c00780c */ /* 0x040fe20005f01670 */
[----:B------:R-:W2:Y:S01]  /*9af0*/  LDSM.16.M88.4 R16, [R213+0xa080] ;  /* 0x00a08000d510783b */ /* 0x000ea20000000200 */
[----:B------:R-:W-:-:S03]  /*9b00*/  @!P5 ISETP.LT.OR P3, PT, R12, 0x21, !P3 ;  /* 0x000000210c00d80c */ /* 0x000fc60005f61670 */
[----:B------:R-:W-:Y:S04]  /*9b10*/  LDSM.16.M88.4 R60, [R213+0xa880] ;  /* 0x00a88000d53c783b */ /* 0x000fe80000000200 */
[----:B------:R-:W3:Y:S04]  /*9b20*/  LDSM.16.M88.4 R56, [R213+0xb080] ;  /* 0x00b08000d538783b */ /* 0x000ee80000000200 */
[----:B------:R-:W-:Y:S04]  /*9b30*/  LDSM.16.M88.4 R44, [R212] ;  /* 0x00000000d42c783b */ /* 0x000fe80000000200 */
[----:B------:R-:W4:Y:S04]  /*9b40*/  LDSM.16.M88.4 R52, [R211] ;  /* 0x00000000d334783b */ /* 0x000f280000000200 */
[----:B------:R-:W1:Y:S04]  /*9b50*/  LDSM.16.M88.4 R48, [R211+0x800] ;  /* 0x00080000d330783b */ /* 0x000e680000000200 */
[----:B------:R-:W1:Y:S04]  /*9b60*/  LDSM.16.M88.4 R8, [R211+0x1000] ;  /* 0x00100000d308783b */ /* 0x000e680000000200 */
[----:B------:R-:W-:Y:S01]  /*9b70*/  @!PT LDS RZ, [RZ] ;  /* 0x00000000fffff984 */ /* 0x000fe20000000800 */
[----:B------:R-:W-:Y:S01]  /*9b80*/  @!PT LDS RZ, [RZ] ;  /* 0x00000000fffff984 */ /* 0x000fe20000000800 */
[----:B------:R-:W-:Y:S01]  /*9b90*/  @!PT LDS RZ, [RZ] ;  /* 0x00000000fffff984 */ /* 0x000fe20000000800 */
[----:B------:R1:W-:Y:S01]  /*9ba0*/  LDGSTS.E.BYPASS.LTC128B.128 [R223+0x4080], [R24.64], !P0 ;  /* 0x0408000018df7fae */ /* 0x0003e2000c101d56 */
[----:B------:R-:W-:-:S04]  /*9bb0*/  LOP3.LUT P0, RZ, R41, 0x4, RZ, 0xc0, !PT ;  /* 0x0000000429ff7812 */ /* 0x000fc8000780c0ff */
[----:B------:R-:W-:Y:S02]  /*9bc0*/  SEL R2, R2, 0xffffffc0, !P0 ;  /* 0xffffffc002027807 */ /* 0x000fe40004000000 */
[C---:B------:R-:W-:Y:S02]  /*9bd0*/  ISETP.LT.OR P0, PT, R12.reuse, 0x1, !P2 ;  /* 0x000000010c00780c */ /* 0x040fe40005701670 */
[----:B------:R-:W-:Y:S01]  /*9be0*/  @!P5 ISETP.LT.OR P2, PT, R12, 0x21, !P2 ;  /* 0x000000210c00d80c */ /* 0x000fe20005741670 */
[--C-:B------:R-:W-:Y:S01]  /*9bf0*/  IMAD.IADD R207, R213, 0x1, R2.reuse ;  /* 0x00000001d5cf7824 */ /* 0x100fe200078e0202 */
[----:B--2---:R-:W-:Y:S01]  /*9c00*/  HMMA.16816.F32.BF16 R20, R36, R16, RZ ;  /* 0x000000102414723c */ /* 0x004fe200000418ff */
[----:B------:R-:W-:-:S08]  /*9c10*/  IMAD.IADD R201, R211, 0x1, R2 ;  /* 0x00000001d3c97824 */ /* 0x000fd000078e0202 */
[----:B------:R2:W-:Y:S01]  /*9c20*/  LDGSTS.E.BYPASS.LTC128B.128 [R223+0x5880], [R24.64+0x80], !P0 ;  /* 0x0588008018df7fae */ /* 0x0005e2000c101d56 */
[C---:B------:R-:W-:Y:S01]  /*9c30*/  ISETP.LT.OR P0, PT, R12.reuse, 0x1, !P1 ;  /* 0x000000010c00780c */ /* 0x040fe20004f01670 */
[----:B------:R-:W-:Y:S01]  /*9c40*/  HMMA.16816.F32.BF16 R16, R36, R18, RZ ;  /* 0x000000122410723c */ /* 0x000fe200000418ff */
[----:B------:R-:W-:-:S07]  /*9c50*/  @!P5 ISETP.LT.OR P1, PT, R12, 0x21, !P1 ;  /* 0x000000210c00d80c */ /* 0x000fce0004f21670 */
[----:B---3--:R-:W-:Y:S04]  /*9c60*/  HMMA.16816.F32.BF16 R40, R36, R56, RZ ;  /* 0x000000382428723c */ /* 0x008fe800000418ff */
[----:B------:R2:W-:Y:S01]  /*9c70*/  LDGSTS.E.BYPASS.LTC128B.128 [R223+0x7080], [R24.64+0x100], !P0 ;  /* 0x0708010018df7fae */ /* 0x0005e2000c101d56 */
[----:B------:R-:W-:-:S03]  /*9c80*/  LOP3.LUT P0, RZ, R13, 0x8, RZ, 0xc0, !PT ;  /* 0x000000080dff7812 */ /* 0x000fc6000780c0ff */
[----:B----4-:R-:W-:Y:S01]  /*9c90*/  HMMA.16816.F32.BF16 R20, R44, R52, R20 ;  /* 0x000000342c14723c */ /* 0x010fe20000041814 */
[C---:B------:R-:W-:Y:S02]  /*9ca0*/  ISETP.LT.OR P4, PT, R12.reuse, 0x1, !P0 ;  /* 0x000000010c00780c */ /* 0x040fe40004781670 */
[----:B------:R-:W-:-:S05]  /*9cb0*/  @!P5 ISETP.LT.OR P0, PT, R12, 0x21, !P0 ;  /* 0x000000210c00d80c */ /* 0x000fca0004701670 */
[C---:B------:R-:W-:Y:S06]  /*9cc0*/  HMMA.16816.F32.BF16 R12, R36.reuse, R60, RZ ;  /* 0x0000003c240c723c */ /* 0x040fec00000418ff */
[----:B------:R2:W-:Y:S02]  /*9cd0*/  LDGSTS.E.BYPASS.LTC128B.128 [R223+0x8880], [R24.64+0x180], !P4 ;  /* 0x0888018018df7fae */ /* 0x0005e4000e101d56 */
[C---:B------:R-:W-:Y:S02]  /*9ce0*/  HMMA.16816.F32.BF16 R60, R36.reuse, R62, RZ ;  /* 0x0000003e243c723c */ /* 0x040fe400000418ff */
[----:B------:R3:W-:Y:S04]  /*9cf0*/  @!P5 LDGSTS.E.BYPASS.LTC128B.128 [R223+0x5080], [R64.64], !P3 ;  /* 0x0508000040dfdfae */ /* 0x0007e8000d901d56 */
[----:B------:R3:W-:Y:S02]  /*9d00*/  @!P5 LDGSTS.E.BYPASS.LTC128B.128 [R223+0x6880], [R64.64+0x80], !P2 ;  /* 0x0688008040dfdfae */ /* 0x0007e4000d101d56 */
[----:B------:R-:W-:Y:S02]  /*9d10*/  HMMA.16816.F32.BF16 R36, R36, R58, RZ ;  /* 0x0000003a2424723c */ /* 0x000fe400000418ff */
[----:B------:R3:W-:Y:S04]  /*9d20*/  @!P5 LDGSTS.E.BYPASS.LTC128B.128 [R223+0x8080], [R64.64+0x100], !P1 ;  /* 0x0808010040dfdfae */ /* 0x0007e8000c901d56 */
[----:B------:R3:W-:Y:S02]  /*9d30*/  @!P5 LDGSTS.E.BYPASS.LTC128B.128 [R223+0x9880], [R64.64+0x180], !P0 ;  /* 0x0988018040dfdfae */ /* 0x0007e4000c101d56 */
[C---:B------:R-:W-:Y:S02]  /*9d40*/  HMMA.16816.F32.BF16 R16, R44.reuse, R54, R16 ;  /* 0x000000362c10723c */ /* 0x040fe40000041810 */
[----:B------:R-:W-:Y:S04]  /*9d50*/  LDSM.16.M88.4 R32, [R210] ;  /* 0x00000000d220783b */ /* 0x000fe80000000200 */
[----:B------:R-:W4:Y:S02]  /*9d60*/  LDSM.16.M88.4 R28, [R207+0xa080] ;  /* 0x00a08000cf1c783b */ /* 0x000f240000000200 */
[C---:B-1----:R-:W-:Y:S02]  /*9d70*/  HMMA.16816.F32.BF16 R12, R44.reuse, R48, R12 ;  /* 0x000000302c0c723c */ /* 0x042fe4000004180c */
[----:B--2---:R-:W1:Y:S04]  /*9d80*/  LDSM.16.M88.4 R24, [R207+0xa880] ;  /* 0x00a88000cf18783b */ /* 0x004e680000000200 */
[----:B------:R-:W-:Y:S02]  /*9d90*/  LDSM.16.M88.4 R56, [R209] ;  /* 0x00000000d138783b */ /* 0x000fe40000000200 */
[C---:B------:R-:W-:Y:S02]  /*9da0*/  HMMA.16816.F32.BF16 R60, R44.reuse, R50, R60 ;  /* 0x000000322c3c723c */ /* 0x040fe4000004183c */
[----:B------:R-:W-:Y:S04]  /*9db0*/  LDSM.16.M88.4 R52, [R201] ;  /* 0x00000000c934783b */ /* 0x000fe80000000200 */
[----:B------:R-:W-:Y:S02]  /*9dc0*/  LDSM.16.M88.4 R48, [R201+0x800] ;  /* 0x00080000c930783b */ /* 0x000fe40000000200 */
[C---:B------:R-:W-:Y:S02]  /*9dd0*/  HMMA.16816.F32.BF16 R40, R44.reuse, R8, R40 ;  /* 0x000000082c28723c */ /* 0x040fe40000041828 */
[----:B---3--:R-:W2:Y:S04]  /*9de0*/  LDSM.16.M88.4 R64, [R207+0xb080] ;  /* 0x00b08000cf40783b */ /* 0x008ea80000000200 */
[----:B------:R-:W0:Y:S02]  /*9df0*/  LDGDEPBAR ;  /* 0x00000000000079af */ /* 0x000e240000000000 */
[----:B------:R-:W-:Y:S02]  /*9e00*/  HMMA.16816.F32.BF16 R36, R44, R10, R36 ;  /* 0x0000000a2c24723c */ /* 0x000fe40000041824 */
[----:B------:R-:W3:Y:S04]  /*9e10*/  LDSM.16.M88.4 R8, [R201+0x1000] ;  /* 0x00100000c908783b */ /* 0x000ee80000000200 */
[----:B------:R-:W-:Y:S02]  /*9e20*/  LDSM.16.M88.4 R44, [R213+0xb880] ;  /* 0x00b88000d52c783b */ /* 0x000fe40000000200 */
[C---:B----4-:R-:W-:Y:S08]  /*9e30*/  HMMA.16816.F32.BF16 R20, R32.reuse, R28, R20 ;  /* 0x0000001c2014723c */ /* 0x050ff00000041814 */
[C---:B------:R-:W-:Y:S01]  /*9e40*/  HMMA.16816.F32.BF16 R16, R32.reuse, R30, R16 ;  /* 0x0000001e2010723c */ /* 0x040fe20000041810 */
[----:B------:R-:W-:Y:S07]  /*9e50*/  LDSM.16.M88.4 R28, [R213+0xc080] ;  /* 0x00c08000d51c783b */ /* 0x000fee0000000200 */
[C---:B-1----:R-:W-:Y:S08]  /*9e60*/  HMMA.16816.F32.BF16 R12, R32.reuse, R24, R12 ;  /* 0x00000018200c723c */ /* 0x042ff0000004180c */
[C---:B------:R-:W-:Y:S01]  /*9e70*/  HMMA.16816.F32.BF16 R60, R32.reuse, R26, R60 ;  /* 0x0000001a203c723c */ /* 0x040fe2000004183c */
[----:B------:R-:W1:Y:S07]  /*9e80*/  LDSM.16.M88.4 R24, [R214+0x4000] ;  /* 0x00400000d618783b */ /* 0x000e6e0000000200 */
[C---:B--2---:R-:W-:Y:S08]  /*9e90*/  HMMA.16816.F32.BF16 R40, R32.reuse, R64, R40 ;  /* 0x000000402028723c */ /* 0x044ff00000041828 */
[----:B------:R-:W-:Y:S08]  /*9ea0*/  HMMA.16816.F32.BF16 R36, R32, R66, R36 ;  /* 0x000000422024723c */ /* 0x000ff00000041824 */
[C---:B------:R-:W-:Y:S08]  /*9eb0*/  HMMA.16816.F32.BF16 R20, R56.reuse, R52, R20 ;  /* 0x000000343814723c */ /* 0x040ff00000041814 */
[C---:B------:R-:W-:Y:S01]  /*9ec0*/  HMMA.16816.F32.BF16 R16, R56.reuse, R54, R16 ;  /* 0x000000363810723c */ /* 0x040fe20000041810 */
[----:B------:R-:W-:Y:S07]  /*9ed0*/  LDSM.16.M88.4 R52, [R210+0x4000] ;  /* 0x00400000d234783b */ /* 0x000fee0000000200 */
[C---:B------:R-:W-:Y:S01]  /*9ee0*/  HMMA.16816.F32.BF16 R32, R56.reuse, R48, R12 ;  /* 0x000000303820723c */ /* 0x040fe2000004180c */
[----:B------:R-:W2:Y:S07]  /*9ef0*/  LDSM.16.M88.4 R12, [R213+0xc880] ;  /* 0x00c88000d50c783b */ /* 0x000eae0000000200 */
[C---:B------:R-:W-:Y:S01]  /*9f00*/  HMMA.16816.F32.BF16 R60, R56.reuse, R50, R60 ;  /* 0x00000032383c723c */ /* 0x040fe2000004183c */
[----:B------:R-:W-:Y:S07]  /*9f10*/  LDSM.16.M88.4 R48, [R212+0x4000] ;  /* 0x00400000d430783b */ /* 0x000fee0000000200 */
        /* <DEDUP_REMOVED lines=9> */
[C---:B--2---:R-:W-:Y:S08]  /*9fb0*/  HMMA.16816.F32.BF16 R40, R24.reuse, R12, R40 ;  /* 0x0000000c1828723c */ /* 0x044ff00000041828 */
[----:B------:R-:W-:Y:S01]  /*9fc0*/  HMMA.16816.F32.BF16 R56, R24, R14, R36 ;  /* 0x0000000e1838723c */ /* 0x000fe20000041824 */
[----:B------:R-:W2:Y:S04]  /*9fd0*/  LDSM.16.M88.4 R36, [R207+0xb880] ;  /* 0x00b88000cf24783b */ /* 0x000ea80000000200 */
[----:B------:R-:W4:Y:S04]  /*9fe0*/  LDSM.16.M88.4 R24, [R207+0xc080] ;  /* 0x00c08000cf18783b */ /* 0x000f280000000200 */
[----:B------:R-:W2:Y:S01]  /*9ff0*/  LDSM.16.M88.4 R12, [R207+0xc880] ;  /* 0x00c88000cf0c783b */ /* 0x000ea20000000200 */
        /* <DEDUP_REMOVED lines=13> */
[C---:B----4-:R-:W-:Y:S08]  /*a0d0*/  HMMA.16816.F32.BF16 R32, R52.reuse, R24, R32 ;  /* 0x000000183420723c */ /* 0x050ff00000041820 */
        /* <DEDUP_REMOVED lines=9> */
[C---:B---3--:R-:W-:Y:S08]  /*a170*/  HMMA.16816.F32.BF16 R32, R48.reuse, R28, R32 ;  /* 0x0000001c3020723c */ /* 0x048ff00000041820 */
[C---:B------:R-:W-:Y:S01]  /*a180*/  HMMA.16816.F32.BF16 R60, R48.reuse, R30, R60 ;  /* 0x0000001e303c723c */ /* 0x040fe2000004183c */
[----:B------:R-:W-:Y:S07]  /*a190*/  LDSM.16.M88.4 R28, [R211+0x3800] ;  /* 0x00380000d31c783b */ /* 0x000fee0000000200 */
[C---:B------:R-:W-:Y:S08]  /*a1a0*/  HMMA.16816.F32.BF16 R40, R48.reuse, R8, R40 ;  /* 0x000000083028723c */ /* 0x040ff00000041828 */
        /* <DEDUP_REMOVED lines=62> */
[----:B------:R-:W3:Y:S01]  /*a590*/  LDSM.16.M88.4 R8, [R201+0x5800] ;  /* 0x00580000c908783b */ /* 0x000ee20000000200 */
[----:B------:R-:W-:Y:S01]  /*a5a0*/  ISETP.GT.AND P0, PT, R73, R221, PT ;  /* 0x000000dd4900720c */ /* 0x000fe20003f04270 */
[----:B------:R-:W-:-:S04]  /*a5b0*/  DEPBAR.LE SB0, 0x0 ;  /* 0x000080000000791a */ /* 0x000fc80000000000 */
[C---:B--2---:R-:W-:Y:S08]  /*a5c0*/  HMMA.16816.F32.BF16 R20, R52.reuse, R36, R20 ;  /* 0x000000243414723c */ /* 0x044ff00000041814 */
[C---:B------:R-:W-:Y:S08]  /*a5d0*/  HMMA.16816.F32.BF16 R16, R52.reuse, R38, R16 ;  /* 0x000000263410723c */ /* 0x040ff00000041810 */
[C---:B------:R-:W-:Y:S08]  /*a5e0*/  HMMA.16816.F32.BF16 R32, R52.reuse, R24, R32 ;  /* 0x000000183420723c */ /* 0x040ff00000041820 */
[C---:B------:R-:W-:Y:S08]  /*a5f0*/  HMMA.16816.F32.BF16 R60, R52.reuse, R26, R60 ;  /* 0x0000001a343c723c */ /* 0x040ff0000004183c */
[C---:B----4-:R-:W-:Y:S08]  /*a600*/  HMMA.16816.F32.BF16 R40, R52.reuse, R12, R40 ;  /* 0x0000000c3428723c */ /* 0x050ff00000041828 */
[----:B------:R-:W-:Y:S01]  /*a610*/  HMMA.16816.F32.BF16 R56, R52, R14, R56 ;  /* 0x0000000e3438723c */ /* 0x000fe20000041838 */
[----:B------:R-:W-:-:S02]  /*a620*/  IADD3 R203, R211, 0x800, RZ ;  /* 0x00000800d3cb7810 */ /* 0x000fc40007ffe0ff */
[C---:B------:R-:W-:Y:S02]  /*a630*/  IADD3 R202, R211.reuse, 0x1000, RZ ;  /* 0x00001000d3ca7810 */ /* 0x040fe40007ffe0ff */
[----:B------:R-:W-:-:S03]  /*a640*/  IADD3 R200, R211, 0x1800, RZ ;  /* 0x00001800d3c87810 */ /* 0x000fc60007ffe0ff */
[----:B-1----:R-:W-:Y:S01]  /*a650*/  HMMA.16816.F32.BF16 R20, R48, R44, R20 ;  /* 0x0000002c3014723c */ /* 0x002fe20000041814 */
[C---:B------:R-:W-:Y:S02]  /*a660*/  IADD3 R199, R211.reuse, 0x2000, RZ ;  /* 0x00002000d3c77810 */ /* 0x040fe40007ffe0ff */
[C---:B------:R-:W-:Y:S02]  /*a670*/  IADD3 R198, R211.reuse, 0x2800, RZ ;  /* 0x00002800d3c67810 */ /* 0x040fe40007ffe0ff */
[----:B------:R-:W-:-:S03]  /*a680*/  IADD3 R197, R211, 0x3000, RZ ;  /* 0x00003000d3c57810 */ /* 0x000fc60007ffe0ff */
[----:B------:R-:W-:Y:S01]  /*a690*/  HMMA.16816.F32.BF16 R16, R48, R46, R16 ;  /* 0x0000002e3010723c */ /* 0x000fe20000041810 */
[C---:B------:R-:W-:Y:S02]  /*a6a0*/  IADD3 R196, R211.reuse, 0x3800, RZ ;  /* 0x00003800d3c47810 */ /* 0x040fe40007ffe0ff */
[C---:B------:R-:W-:Y:S02]  /*a6b0*/  IADD3 R195, R211.reuse, 0x4000, RZ ;  /* 0x00004000d3c37810 */ /* 0x040fe40007ffe0ff */
[----:B------:R-:W-:-:S03]  /*a6c0*/  IADD3 R194, R211, 0x4800, RZ ;  /* 0x00004800d3c27810 */ /* 0x000fc60007ffe0ff */
[----:B------:R-:W-:Y:S01]  /*a6d0*/  HMMA.16816.F32.BF16 R32, R48, R28, R32 ;  /* 0x0000001c3020723c */ /* 0x000fe20000041820 */
[C---:B------:R-:W-:Y:S02]  /*a6e0*/  IADD3 R193, R211.reuse, 0x5000, RZ ;  /* 0x00005000d3c17810 */ /* 0x040fe40007ffe0ff */
[----:B------:R-:W-:-:S05]  /*a6f0*/  IADD3 R192, R211, 0x5800, RZ ;  /* 0x00005800d3c07810 */ /* 0x000fca0007ffe0ff */
[C---:B------:R-:W-:Y:S08]  /*a700*/  HMMA.16816.F32.BF16 R60, R48.reuse, R30, R60 ;  /* 0x0000001e303c723c */ /* 0x040ff0000004183c */
[C---:B---3--:R-:W-:Y:S08]  /*a710*/  HMMA.16816.F32.BF16 R40, R48.reuse, R8, R40 ;  /* 0x000000083028723c */ /* 0x048ff00000041828 */
[----:B------:R-:W-:Y:S01]  /*a720*/  HMMA.16816.F32.BF16 R56, R48, R10, R56 ;  /* 0x0000000a3038723c */ /* 0x000fe20000041838 */
[----:B------:R-:W-:Y:S06]  /*a730*/  BAR.SYNC.DEFER_BLOCKING 0x0 ;  /* 0x0000000000007b1d */ /* 0x000fec0000010000 */
[----:B------:R-:W-:Y:S01]  /*a740*/  @!UPT UIADD3 URZ, URZ, URZ, URZ ;  /* 0x0000003f3f3ff290 */ /* 0x000fe2000fffe03f */
[----:B------:R-:W-:Y:S11]  /*a750*/  @!P0 BRA `(.L_x_1088) ;  /* 0x0000020000008947 */ /* 0x000ff60003800000 */
[----:B------:R-:W-:Y:S02]  /*a760*/  IADD3 R2, -R240, 0x30, RZ ;  /* 0x00000030f0027810 */ /* 0x000fe40007ffe1ff */
[----:B------:R-:W-:-:S02]  /*a770*/  IADD3 R11, R156, -0x2, RZ ;  /* 0xfffffffe9c0b7810 */ /* 0x000fc40007ffe0ff */
[----:B------:R-:W-:Y:S02]  /*a780*/  ISETP.GE.AND P0, PT, R2, 0x21, PT ;  /* 0x000000210200780c */ /* 0x000fe40003f06270 */
[----:B------:R-:W-:Y:S01]  /*a790*/  SHF.R.S32.HI R9, RZ, 0x1f, R11 ;  /* 0x0000001fff097819 */ /* 0x000fe2000001140b */
[-C--:B------:R-:W-:Y:S01]  /*a7a0*/  IMAD R4, R4, R11.reuse, RZ ;  /* 0x0000000b04047224 */ /* 0x080fe200078e02ff */
[----:B------:R-:W-:Y:S01]  /*a7b0*/  ISETP.GE.AND P6, PT, R220, c[0x0][0x1d4], PT ;  /* 0x00007500dc007a0c */ /* 0x000fe20003fc6270 */
[----:B------:R-:W-:Y:S01]  /*a7c0*/  IMAD.WIDE.U32 R10, R70, R11, RZ ;  /* 0x0000000b460a7225 */ /* 0x000fe200078e00ff */
[----:B------:R-:W-:Y:S02]  /*a7d0*/  ISETP.GE.AND P5, PT, R222, c[0x0][0x1d4], PT ;  /* 0x00007500de007a0c */ /* 0x000fe40003fa6270 */
[----:B------:R-:W-:Y:S01]  /*a7e0*/  ISETP.GE.AND P4, PT, R219, c[0x0][0x1d4], PT ;  /* 0x00007500db007a0c */ /* 0x000fe20003f86270 */
[----:B------:R-:W-:Y:S01]  /*a7f0*/  IMAD R9, R9, R70, R4 ;  /* 0x0000004609097224 */ /* 0x000fe200078e0204 */
[----:B------:R-:W-:-:S03]  /*a800*/  ISETP.GE.AND P3, PT, R217, c[0x0][0x1d4], PT ;  /* 0x00007500d9007a0c */ /* 0x000fc60003f66270 */
        /* <DEDUP_REMOVED lines=8> */
[----:B------:R-:W-:-:S04]  /*a890*/  @P1 LEA R8, P2, R10, c[0x0][0x1c8], 0x1 ;  /* 0x000072000a081a11 */ /* 0x000fc800078408ff */
[----:B------:R-:W-:-:S05]  /*a8a0*/  @P1 LEA.HI.X R9, R10, c[0x0][0x1cc], R9, 0x1, P2 ;  /* 0x000073000a091a11 */ /* 0x000fca00010f0c09 */
        /* <DEDUP_REMOVED lines=11> */
.L_x_1088:
[----:B------:R-:W-:Y:S05]  /*a960*/  BSYNC B0 ;  /* 0x0000000000007941 */ /* 0x000fea0003800000 */
.L_x_1087:
[----:B------:R-:W2:Y:S01]  /*a970*/  LDL R2, [R1+0x4] ;  /* 0x0000040001027983 */ /* 0x000ea20000100800 */
[----:B-1---5:R-:W-:Y:S01]  /*a980*/  SHF.R.S32.HI R9, RZ, 0x1f, R6 ;  /* 0x0000001fff097819 */ /* 0x022fe20000011406 */
[----:B------:R-:W-:Y:S01]  /*a990*/  IMAD.MOV.U32 R242, RZ, RZ, c[0x0][0x2c4] ;  /* 0x0000b100fff27624 */ /* 0x000fe200078e00ff */
[----:B------:R-:W-:Y:S01]  /*a9a0*/  LOP3.LUT R243, R243, 0xfffff7ff, RZ, 0xc0, !PT ;  /* 0xfffff7fff3f37812 */ /* 0x000fe200078ec0ff */
[----:B------:R-:W-:Y:S01]  /*a9b0*/  IMAD.MOV.U32 R241, RZ, RZ, c[0x0][0x32c] ;  /* 0x0000cb00fff17624 */ /* 0x000fe200078e00ff */
[CC--:B------:R-:W-:Y:S01]  /*a9c0*/  LEA.HI R11, R9.reuse, R6.reuse, RZ, 0x2 ;  /* 0x00000006090b7211 */ /* 0x0c0fe200078f10ff */
[----:B------:R-:W-:Y:S01]  /*a9d0*/  ULDC UR7, c[0x0][0x324] ;  /* 0x0000c90000077ab9 */ /* 0x000fe20000000800 */
[----:B------:R-:W-:Y:S01]  /*a9e0*/  LEA.HI R4, R9, R6, RZ, 0x5 ;  /* 0x0000000609047211 */ /* 0x000fe200078f28ff */
[----:B------:R-:W-:Y:S01]  /*a9f0*/  ULOP3.LUT UR7, URZ, UR7, URZ, 0x33, !UPT ;  /* 0x000000073f077292 */ /* 0x000fe2000f8e333f */
[----:B------:R-:W-:Y:S01]  /*aa00*/  LOP3.LUT R11, R11, 0xfffffffc, RZ, 0xc0, !PT ;  /* 0xfffffffc0b0b7812 */ /* 0x000fe200078ec0ff */
[----:B------:R-:W0:Y:S01]  /*aa10*/  LDGDEPBAR ;  /* 0x00000000000079af */ /* 0x000e220000000000 */
[----:B------:R-:W-:-:S02]  /*aa20*/  LOP3.LUT R9, R4, 0xffffffe0, RZ, 0xc0, !PT ;  /* 0xffffffe004097812 */ /* 0x000fc400078ec0ff */
[--C-:B------:R-:W-:Y:S01]  /*aa30*/  SHF.R.S32.HI R231, RZ, 0x5, R4.reuse ;  /* 0x00000005ffe77819 */ /* 0x100fe20000011404 */
[C---:B------:R-:W-:Y:S01]  /*aa40*/  IMAD.IADD R230, R6.reuse, 0x1, -R11 ;  /* 0x0000000106e67824 */ /* 0x040fe200078e0a0b */
[----:B------:R-:W-:Y:S01]  /*aa50*/  SHF.R.S32.HI R4, RZ, 0x1f, R4 ;  /* 0x0000001fff047819 */ /* 0x000fe20000011404 */
[----:B------:R-:W-:Y:S01]  /*aa60*/  IMAD.IADD R9, R6, 0x1, -R9 ;  /* 0x0000000106097824 */ /* 0x000fe200078e0a09 */
[----:B------:R-:W-:Y:S02]  /*aa70*/  ISETP.NE.AND P0, PT, R242, 0x1, PT ;  /* 0x00000001f200780c */ /* 0x000fe40003f05270 */
[----:B------:R-:W-:Y:S02]  /*aa80*/  LEA.HI R4, R4, R231, RZ, 0x3 ;  /* 0x000000e704047211 */ /* 0x000fe400078f18ff */
[----:B------:R-:W-:Y:S02]  /*aa90*/  LEA.HI R11, R230, R230, RZ, 0x1 ;  /* 0x000000e6e60b7211 */ /* 0x000fe400078f08ff */
[----:B------:R-:W-:-:S02]  /*aaa0*/  SHF.R.S32.HI R232, RZ, 0x1f, R9 ;  /* 0x0000001fffe87819 */ /* 0x000fc40000011409 */
[----:B------:R-:W-:Y:S02]  /*aab0*/  LOP3.LUT R4, R4, 0xffffff8, RZ, 0xc0, !PT ;  /* 0x0ffffff804047812 */ /* 0x000fe400078ec0ff */
[----:B------:R-:W-:Y:S02]  /*aac0*/  LOP3.LUT R11, R11, 0x1ffffffe, RZ, 0xc0, !PT ;  /* 0x1ffffffe0b0b7812 */ /* 0x000fe400078ec0ff */
[----:B------:R-:W-:Y:S01]  /*aad0*/  LEA.HI R232, R232, R9, RZ, 0x2 ;  /* 0x00000009e8e87211 */ /* 0x000fe200078f10ff */
[----:B------:R-:W-:Y:S01]  /*aae0*/  IMAD.IADD R231, R231, 0x1, -R4 ;  /* 0x00000001e7e77824 */ /* 0x000fe200078e0a04 */
[----:B------:R-:W-:Y:S01]  /*aaf0*/  @P0 LOP3.LUT R243, R243, 0x800, RZ, 0xfc, !PT ;  /* 0x00000800f3f30812 */ /* 0x000fe200078efcff */
[----:B------:R-:W-:Y:S01]  /*ab00*/  IMAD.IADD R230, R230, 0x1, -R11 ;  /* 0x00000001e6e67824 */ /* 0x000fe200078e0a0b */
[----:B------:R-:W-:Y:S01]  /*ab10*/  SHF.R.S32.HI R233, RZ, 0x2, R232 ;  /* 0x00000002ffe97819 */ /* 0x000fe200000114e8 */
[----:B------:R-:W-:Y:S01]  /*ab20*/  IMAD.SHL.U32 R231, R231, 0x10, RZ ;  /* 0x00000010e7e77824 */ /* 0x000fe200078e00ff */
[----:B------:R-:W-:Y:S01]  /*ab30*/  LOP3.LUT R232, R232, 0x7ffffffc, RZ, 0xc0, !PT ;  /* 0x7ffffffce8e87812 */ /* 0x000fe200078ec0ff */
[----:B------:R-:W-:Y:S01]  /*ab40*/  IMAD.SHL.U32 R230, R230, 0x8, RZ ;  /* 0x00000008e6e67824 */ /* 0x000fe200078e00ff */
[----:B------:R-:W-:-:S03]  /*ab50*/  LOP3.LUT R243, R243, 0xffffefff, RZ, 0xc0, !PT ;  /* 0xffffeffff3f37812 */ /* 0x000fc600078ec0ff */
[----:B------:R-:W-:Y:S02]  /*ab60*/  IMAD.IADD R232, R9, 0x1, -R232 ;  /* 0x0000000109e87824 */ /* 0x000fe400078e0ae8 */
[----:B------:R-:W-:Y:S02]  /*ab70*/  IMAD.IADD R9, R69, 0x1, R3 ;  /* 0x0000000145097824 */ /* 0x000fe400078e0203 */
[----:B------:R-:W-:-:S04]  /*ab80*/  IMAD.SHL.U32 R232, R232, 0x2, RZ ;  /* 0x00000002e8e87824 */ /* 0x000fc800078e00ff */
[--C-:B------:R-:W-:Y:S01]  /*ab90*/  IMAD.IADD R24, R9, 0x1, -R232.reuse ;  /* 0x0000000109187824 */ /* 0x100fe200078e0ae8 */
[----:B------:R-:W-:Y:S01]  /*aba0*/  IADD3 R11, -R232, 0x1, R9 ;  /* 0x00000001e80b7810 */ /* 0x000fe20007ffe109 */
[----:B------:R-:W-:-:S04]  /*abb0*/  IMAD.IADD R9, R69, 0x1, -R232 ;  /* 0x0000000145097824 */ /* 0x000fc800078e0ae8 */
[----:B------:R-:W-:-:S05]  /*abc0*/  IMAD.IADD R11, R11, 0x1, -R234 ;  /* 0x000000010b0b7824 */ /* 0x000fca00078e0aea */
[C---:B------:R-:W-:Y:S02]  /*abd0*/  IADD3 R15, R11.reuse, c[0x0][0x328], RZ ;  /* 0x0000ca000b0f7a10 */ /* 0x040fe40007ffe0ff */
[----:B------:R-:W-:Y:S01]  /*abe0*/  IADD3 R11, R11, UR7, RZ ;  /* 0x000000070b0b7c10 */ /* 0x000fe2000fffe0ff */
[----:B--2---:R-:W-:-:S05]  /*abf0*/  IMAD R25, R2, 0x80, R233 ;  /* 0x0000008002197824 */ /* 0x004fca00078e02e9 */
[----:B------:R-:W-:-:S05]  /*ac00*/  IADD3 R25, R230, R25, R231 ;  /* 0x00000019e6197210 */ /* 0x000fca0007ffe0e7 */
[----:B------:R-:W-:-:S05]  /*ac10*/  @P0 IMAD.HI.U32 R4, R25, c[0x0][0x2c8], RZ ;  /* 0x0000b20019040a27 */ /* 0x000fca00078e00ff */
[----:B------:R-:W-:Y:S02]  /*ac20*/  @P0 SHF.R.U32.HI R25, RZ, c[0x0][0x2cc], R4 ;  /* 0x0000b300ff190a19 */ /* 0x000fe40000011604 */
[----:B------:R-:W-:-:S03]  /*ac30*/  ISETP.GE.AND P0, PT, R241, 0x1, PT ;  /* 0x00000001f100780c */ /* 0x000fc60003f06270 */
[----:B------:R-:W1:Y:S10]  /*ac40*/  SHFL.IDX PT, R6, R25, RZ, 0x1c1f ;  /* 0x001c1fff19067589 */ /* 0x000e7400000e0000 */
[----:B------:R-:W-:Y:S01]  /*ac50*/  @P0 LOP3.LUT R243, R243, 0x1000, RZ, 0xfc, !PT ;  /* 0x00001000f3f30812 */ /* 0x000fe200078efcff */
[----:B-1----:R-:W-:-:S02]  /*ac60*/  IMAD.IADD R27, R15, 0x1, R6 ;  /* 0x000000010f1b7824 */ /* 0x002fc400078e0206 */
[----:B------:R-:W-:-:S03]  /*ac70*/  IMAD.IADD R26, R11, 0x1, R6 ;  /* 0x000000010b1a7824 */ /* 0x000fc600078e0206 */
[----:B------:R-:W-:Y:S01]  /*ac80*/  IMNMX R27, R24, R27, PT ;  /* 0x0000001b181b7217 */ /* 0x000fe20003800200 */
[----:B------:R-:W-:Y:S05]  /*ac90*/  @!P0 BRA `(.L_x_1089) ;  /* 0x0000012000008947 */ /* 0x000fea0003800000 */
[----:B------:R-:W-:Y:S01]  /*aca0*/  IADD3 R6, -R234, R3, R6 ;  /* 0x00000003ea067210 */ /* 0x000fe20007ffe106 */
[----:B------:R-:W-:Y:S03]  /*acb0*/  BSSY B0, `(.L_x_1090) ;  /* 0x000000c000007945 */ /* 0x000fe60003800000 */
        /* <DEDUP_REMOVED lines=8> */
.L_x_1091:
[----:B------:R-:W-:-:S13]  /*ad40*/  ISETP.NE.AND P0, PT, R241, 0x1, PT ;  /* 0x00000001f100780c */ /* 0x000fda0003f05270 */
[----:B------:R-:W-:-:S05]  /*ad50*/  @P0 IMAD.HI.U32 R4, R6, c[0x0][0x330], RZ ;  /* 0x0000cc0006040a27 */ /* 0x000fca00078e00ff */
[----:B------:R-:W-:Y:S02]  /*ad60*/  @P0 SHF.R.U32.HI R6, RZ, c[0x0][0x334], R4 ;  /* 0x0000cd00ff060a19 */ /* 0x000fe40000011604 */
.L_x_1092:
[----:B------:R-:W-:Y:S05]  /*ad70*/  BSYNC B0 ;  /* 0x0000000000007941 */ /* 0x000fea0003800000 */
.L_x_1090:
[----:B------:R-:W-:-:S05]  /*ad80*/  IMAD R13, R6, c[0x0][0x32c], R9 ;  /* 0x0000cb00060d7a24 */ /* 0x000fca00078e0209 */
[----:B------:R-:W-:Y:S02]  /*ad90*/  IADD3 R4, R13, c[0x0][0x32c], RZ ;  /* 0x0000cb000d047a10 */ /* 0x000fe40007ffe0ff */
[----:B------:R-:W-:Y:S02]  /*ada0*/  IMNMX R26, R26, R13, !PT ;  /* 0x0000000d1a1a7217 */ /* 0x000fe40007800200 */
[----:B------:R-:W-:Y:S02]  /*adb0*/  IMNMX R27, R27, R4, PT ;  /* 0x000000041b1b7217 */ /* 0x000fe40003800200 */
.L_x_1089:
[C---:B------:R-:W-:Y:S02]  /*adc0*/  ISETP.GE.AND P0, PT, R69.reuse, 0x2, PT ;  /* 0x000000024500780c */ /* 0x040fe40003f06270 */
[----:B------:R-:W-:Y:S02]  /*add0*/  ISETP.GE.AND P1, PT, R69, 0x9, PT ;  /* 0x000000094500780c */ /* 0x000fe40003f26270 */
[----:B------:R-:W-:Y:S02]  /*ade0*/  P2R R13, PR, RZ, 0x1 ;  /* 0x00000001ff0d7803 */ /* 0x000fe40000000000 */
[----:B------:R-:W-:-:S02]  /*adf0*/  ISETP.GT.AND P0, PT, R26, 0x1, !P0 ;  /* 0x000000011a00780c */ /* 0x000fc40004704270 */
[----:B------:R-:W-:Y:S02]  /*ae00*/  P2R R28, PR, RZ, 0x2 ;  /* 0x00000002ff1c7803 */ /* 0x000fe40000000000 */
[----:B------:R-:W-:Y:S02]  /*ae10*/  ISETP.LT.OR P0, PT, R27, 0x2, P0 ;  /* 0x000000021b00780c */ /* 0x000fe40000701670 */
[----:B------:R-:W-:Y:S02]  /*ae20*/  ISETP.GE.AND P6, PT, R69, 0x11, PT ;  /* 0x000000114500780c */ /* 0x000fe40003fc6270 */
[----:B------:R-:W-:Y:S02]  /*ae30*/  FSEL R14, R21, -INF , !P0 ;  /* 0xff800000150e7808 */ /* 0x000fe40004000000 */
[----:B------:R-:W-:Y:S02]  /*ae40*/  ISETP.GT.AND P0, PT, R26, 0x8, !P1 ;  /* 0x000000081a00780c */ /* 0x000fe40004f04270 */
[----:B------:R-:W-:-:S02]  /*ae50*/  ISETP.GE.AND P1, PT, R69, 0xa, PT ;  /* 0x0000000a4500780c */ /* 0x000fc40003f26270 */
[----:B------:R-:W-:Y:S02]  /*ae60*/  ISETP.LT.OR P0, PT, R27, 0x9, P0 ;  /* 0x000000091b00780c */ /* 0x000fe40000701670 */
[C---:B------:R-:W-:Y:S02]  /*ae70*/  ISETP.GE.AND P5, PT, R69.reuse, 0x12, PT ;  /* 0x000000124500780c */ /* 0x040fe40003fa6270 */
[----:B------:R-:W-:Y:S02]  /*ae80*/  FSEL R16, R16, -INF , !P0 ;  /* 0xff80000010107808 */ /* 0x000fe40004000000 */
[----:B------:R-:W-:Y:S02]  /*ae90*/  ISETP.GT.AND P0, PT, R26, 0x9, !P1 ;  /* 0x000000091a00780c */ /* 0x000fe40004f04270 */
[----:B------:R-:W-:Y:S02]  /*aea0*/  ISETP.GE.AND P4, PT, R69, 0x19, PT ;  /* 0x000000194500780c */ /* 0x000fe40003f86270 */
[----:B------:R-:W-:-:S02]  /*aeb0*/  ISETP.LT.OR P0, PT, R27, 0xa, P0 ;  /* 0x0000000a1b00780c */ /* 0x000fc40000701670 */
[----:B------:R-:W-:Y:S02]  /*aec0*/  ISETP.GE.AND P3, PT, R69, 0x1a, PT ;  /* 0x0000001a4500780c */ /* 0x000fe40003f66270 */
[----:B------:R-:W-:Y:S02]  /*aed0*/  FSEL R12, R17, -INF , !P0 ;  /* 0xff800000110c7808 */ /* 0x000fe40004000000 */
[----:B------:R-:W-:Y:S02]  /*aee0*/  ISETP.GT.AND P0, PT, R26, 0x10, !P6 ;  /* 0x000000101a00780c */ /* 0x000fe40007704270 */
[----:B------:R-:W-:Y:S02]  /*aef0*/  ISETP.GE.AND P2, PT, R69, 0x21, PT ;  /* 0x000000214500780c */ /* 0x000fe40003f46270 */
[----:B------:R-:W-:Y:S02]  /*af00*/  ISETP.LT.OR P0, PT, R27, 0x11, P0 ;  /* 0x000000111b00780c */ /* 0x000fe40000701670 */
[----:B------:R-:W-:-:S02]  /*af10*/  P2R R21, PR, RZ, 0x2 ;  /* 0x00000002ff157803 */ /* 0x000fc40000000000 */
[----:B------:R-:W-:Y:S02]  /*af20*/  FSEL R10, R32, -INF , !P0 ;  /* 0xff800000200a7808 */ /* 0x000fe40004000000 */
[----:B------:R-:W-:Y:S01]  /*af30*/  ISETP.GT.AND P0, PT, R26, 0x11, !P5 ;  /* 0x000000111a00780c */ /* 0x000fe20006f04270 */
[----:B------:R-:W1:Y:S01]  /*af40*/  SHFL.IDX PT, R32, R25, 0x1, 0x1c1f ;  /* 0x003c1f0019207f89 */ /* 0x000e6200000e0000 */
[----:B------:R-:W-:Y:S02]  /*af50*/  ISETP.GE.AND P1, PT, R69, 0x22, PT ;  /* 0x000000224500780c */ /* 0x000fe40003f26270 */
[----:B------:R-:W-:-:S04]  /*af60*/  ISETP.LT.OR P0, PT, R27, 0x12, P0 ;  /* 0x000000121b00780c */ /* 0x000fc80000701670 */
[----:B------:R-:W-:Y:S02]  /*af70*/  FSEL R6, R33, -INF , !P0 ;  /* 0xff80000021067808 */ /* 0x000fe40004000000 */
[----:B------:R-:W-:-:S04]  /*af80*/  ISETP.GT.AND P0, PT, R26, 0x18, !P4 ;  /* 0x000000181a00780c */ /* 0x000fc80006704270 */
[----:B------:R-:W-:-:S04]  /*af90*/  ISETP.LT.OR P0, PT, R27, 0x19, P0 ;  /* 0x000000191b00780c */ /* 0x000fc80000701670 */
[----:B------:R-:W-:Y:S02]  /*afa0*/  FSEL R4, R60, -INF , !P0 ;  /* 0xff8000003c047808 */ /* 0x000fe40004000000 */
[----:B------:R-:W-:-:S04]  /*afb0*/  ISETP.GT.AND P0, PT, R26, 0x19, !P3 ;  /* 0x000000191a00780c */ /* 0x000fc80005f04270 */
[----:B------:R-:W-:Y:S01]  /*afc0*/  ISETP.LT.OR P0, PT, R27, 0x1a, P0 ;  /* 0x0000001a1b00780c */ /* 0x000fe20000701670 */
[----:B-1----:R-:W-:-:S03]  /*afd0*/  IMAD.IADD R15, R15, 0x1, R32 ;  /* 0x000000010f0f7824 */ /* 0x002fc600078e0220 */
[----:B------:R-:W-:Y:S02]  /*afe0*/  FSEL R8, R61, -INF , !P0 ;  /* 0xff8000003d087808 */ /* 0x000fe40004000000 */
[----:B------:R-:W-:Y:S02]  /*aff0*/  ISETP.GT.AND P0, PT, R26, 0x20, !P2 ;  /* 0x000000201a00780c */ /* 0x000fe40005704270 */
[----:B------:R-:W-:Y:S02]  /*b000*/  IMNMX R24, R24, R15, PT ;  /* 0x0000000f18187217 */ /* 0x000fe40003800200 */
[----:B------:R-:W-:-:S04]  /*b010*/  ISETP.LT.OR P0, PT, R27, 0x21, P0 ;  /* 0x000000211b00780c */ /* 0x000fc80000701670 */
[----:B------:R-:W-:Y:S02]  /*b020*/  FSEL R188, R40, -INF , !P0 ;  /* 0xff80000028bc7808 */ /* 0x000fe40004000000 */
[----:B------:R-:W-:-:S04]  /*b030*/  ISETP.GT.AND P0, PT, R26, 0x21, !P1 ;  /* 0x000000211a00780c */ /* 0x000fc80004f04270 */
[----:B------:R-:W-:-:S04]  /*b040*/  ISETP.LT.OR P0, PT, R27, 0x22, P0 ;  /* 0x000000221b00780c */ /* 0x000fc80000701670 */
[----:B------:R-:W-:Y:S02]  /*b050*/  FSEL R244, R41, -INF , !P0 ;  /* 0xff80000029f47808 */ /* 0x000fe40004000000 */
[----:B------:R-:W-:-:S04]  /*b060*/  ISETP.GE.AND P0, PT, R69, 0x29, PT ;  /* 0x000000294500780c */ /* 0x000fc80003f06270 */
[----:B------:R-:W-:Y:S02]  /*b070*/  P2R R29, PR, RZ, 0x1 ;  /* 0x00000001ff1d7803 */ /* 0x000fe40000000000 */
[----:B------:R-:W-:-:S04]  /*b080*/  ISETP.GT.AND P0, PT, R26, 0x28, !P0 ;  /* 0x000000281a00780c */ /* 0x000fc80004704270 */
[----:B------:R-:W-:-:S04]  /*b090*/  ISETP.LT.OR P0, PT, R27, 0x29, P0 ;  /* 0x000000291b00780c */ /* 0x000fc80000701670 */
[----:B------:R-:W-:Y:S02]  /*b0a0*/  FSEL R190, R56, -INF , !P0 ;  /* 0xff80000038be7808 */ /* 0x000fe40004000000 */
[----:B------:R-:W-:-:S04]  /*b0b0*/  ISETP.GE.AND P0, PT, R69, 0x1, PT ;  /* 0x000000014500780c */ /* 0x000fc80003f06270 */
[----:B------:R-:W-:Y:S02]  /*b0c0*/  P2R R30, PR, RZ, 0x1 ;  /* 0x00000001ff1e7803 */ /* 0x000fe40000000000 */
[----:B------:R-:W-:-:S04]  /*b0d0*/  ISETP.GT.AND P0, PT, R26, RZ, !P0 ;  /* 0x000000ff1a00720c */ /* 0x000fc80004704270 */
[----:B------:R-:W-:-:S04]  /*b0e0*/  ISETP.LT.OR P0, PT, R27, 0x1, P0 ;  /* 0x000000011b00780c */ /* 0x000fc80000701670 */
[----:B------:R-:W-:Y:S02]  /*b0f0*/  FSEL R20, R20, -INF , !P0 ;  /* 0xff80000014147808 */ /* 0x000fe40004000000 */
[----:B------:R-:W-:-:S04]  /*b100*/  ISETP.GE.AND P0, PT, R69, 0x2a, PT ;  /* 0x0000002a4500780c */ /* 0x000fc80003f06270 */
[----:B------:R-:W-:Y:S02]  /*b110*/  P2R R31, PR, RZ, 0x1 ;  /* 0x00000001ff1f7803 */ /* 0x000fe40000000000 */
[----:B------:R-:W-:Y:S01]  /*b120*/  ISETP.GT.AND P0, PT, R26, 0x29, !P0 ;  /* 0x000000291a00780c */ /* 0x000fe20004704270 */
[----:B------:R-:W-:-:S03]  /*b130*/  IMAD.IADD R26, R11, 0x1, R32 ;  /* 0x000000010b1a7824 */ /* 0x000fc600078e0220 */
[----:B------:R-:W-:-:S04]  /*b140*/  ISETP.LT.OR P0, PT, R27, 0x2a, P0 ;  /* 0x0000002a1b00780c */ /* 0x000fc80000701670 */
[----:B------:R-:W-:Y:S02]  /*b150*/  FSEL R238, R57, -INF , !P0 ;  /* 0xff80000039ee7808 */ /* 0x000fe40004000000 */
[----:B------:R-:W-:-:S13]  /*b160*/  ISETP.GE.AND P0, PT, R241, 0x1, PT ;  /* 0x00000001f100780c */ /* 0x000fda0003f06270 */
        /* <DEDUP_REMOVED lines=11> */
.L_x_1095:
[----:B------:R-:W-:-:S13]  /*b220*/  ISETP.NE.AND P0, PT, R241, 0x1, PT ;  /* 0x00000001f100780c */ /* 0x000fda0003f05270 */
[----:B------:R-:W-:-:S05]  /*b230*/  @P0 IMAD.HI.U32 R11, R32, c[0x0][0x330], RZ ;  /* 0x0000cc00200b0a27 */ /* 0x000fca00078e00ff */
[----:B------:R-:W-:Y:S02]  /*b240*/  @P0 SHF.R.U32.HI R32, RZ, c[0x0][0x334], R11 ;  /* 0x0000cd00ff200a19 */ /* 0x000fe4000001160b */
.L_x_1096:
[----:B------:R-:W-:Y:S05]  /*b250*/  BSYNC B0 ;  /* 0x0000000000007941 */ /* 0x000fea0003800000 */
.L_x_1094:
[----:B------:R-:W-:-:S05]  /*b260*/  IMAD R11, R32, c[0x0][0x32c], R9 ;  /* 0x0000cb00200b7a24 */ /* 0x000fca00078e0209 */
[----:B------:R-:W-:Y:S02]  /*b270*/  IADD3 R9, R11, c[0x0][0x32c], RZ ;  /* 0x0000cb000b097a10 */ /* 0x000fe40007ffe0ff */
[----:B------:R-:W-:Y:S02]  /*b280*/  IMNMX R26, R26, R11, !PT ;  /* 0x0000000b1a1a7217 */ /* 0x000fe40007800200 */
[----:B------:R-:W-:Y:S02]  /*b290*/  IMNMX R24, R24, R9, PT ;  /* 0x0000000918187217 */ /* 0x000fe40003800200 */
.L_x_1093:
[----:B------:R-:W-:Y:S01]  /*b2a0*/  ISETP.NE.AND P0, PT, R28, RZ, PT ;  /* 0x000000ff1c00720c */ /* 0x000fe20003f05270 */
[----:B------:R-:W2:Y:S01]  /*b2b0*/  LDL R181, [R1+0x64] ;  /* 0x0000640001b57983 */ /* 0x000ea20000100800 */
[----:B------:R-:W-:Y:S02]  /*b2c0*/  IMAD.SHL.U32 R208, R0, 0x2, RZ ;  /* 0x0000000200d07824 */ /* 0x000fe400078e00ff */
[----:B------:R-:W-:Y:S01]  /*b2d0*/  ISETP.GT.AND P0, PT, R26, 0x8, !P0 ;  /* 0x000000081a00780c */ /* 0x000fe20004704270 */
[----:B------:R-:W2:Y:S01]  /*b2e0*/  LDL R176, [R1+0x58] ;  /* 0x0000580001b07983 */ /* 0x000ea20000100800 */
[----:B------:R-:W-:-:S02]  /*b2f0*/  IMAD R206, R7, 0x2, R208 ;  /* 0x0000000207ce7824 */ /* 0x000fc400078e02d0 */
[----:B------:R-:W-:Y:S01]  /*b300*/  ISETP.LT.OR P0, PT, R24, 0x9, P0 ;  /* 0x000000091800780c */ /* 0x000fe20000701670 */
[C---:B------:R-:W-:Y:S01]  /*b310*/  IMAD R205, R5.reuse, 0x2, R208 ;  /* 0x0000000205cd7824 */ /* 0x040fe200078e02d0 */
[----:B------:R-:W-:Y:S01]  /*b320*/  LDSM.16.MT88.4 R132, [R208+0x4080] ;  /* 0x00408000d084783b */ /* 0x000fe20000004200 */
[----:B------:R-:W-:Y:S01]  /*b330*/  IMAD R204, R5, 0x2, R206 ;  /* 0x0000000205cc7824 */ /* 0x000fe200078e02ce */
[----:B------:R-:W-:Y:S02]  /*b340*/  FSEL R17, R18, -INF , !P0 ;  /* 0xff80000012117808 */ /* 0x000fe40004000000 */
[----:B------:R-:W-:Y:S01]  /*b350*/  ISETP.NE.AND P0, PT, R21, RZ, PT ;  /* 0x000000ff1500720c */ /* 0x000fe20003f05270 */
[----:B------:R-:W-:Y:S01]  /*b360*/  LDSM.16.MT88.4 R140, [R206+0x4080] ;  /* 0x00408000ce8c783b */ /* 0x000fe20000004200 */
[----:B------:R-:W-:Y:S02]  /*b370*/  FMNMX.FTZ R21, R20, R14, !PT ;  /* 0x0000000e14157209 */ /* 0x000fe40007810000 */
[----:B------:R-:W-:Y:S01]  /*b380*/  ISETP.GT.AND P0, PT, R26, 0x9, !P0 ;  /* 0x000000091a00780c */ /* 0x000fe20004704270 */
[----:B------:R-:W-:Y:S01]  /*b390*/  LDSM.16.MT88.4 R148, [R205+0x4080] ;  /* 0x00408000cd94783b */ /* 0x000fe20000004200 */
[----:B------:R-:W-:-:S02]  /*b3a0*/  FMNMX.FTZ R21, R16, R21, !PT ;  /* 0x0000001510157209 */ /* 0x000fc40007810000 */
[----:B------:R-:W-:Y:S01]  /*b3b0*/  ISETP.LT.OR P0, PT, R24, 0xa, P0 ;  /* 0x0000000a1800780c */ /* 0x000fe20000701670 */
[----:B------:R-:W-:Y:S01]  /*b3c0*/  LDSM.16.MT88.4 R48, [R206+0x5880] ;  /* 0x00588000ce30783b */ /* 0x000fe20000004200 */
[----:B------:R-:W-:Y:S02]  /*b3d0*/  FMNMX.FTZ R21, R12, R21, !PT ;  /* 0x000000150c157209 */ /* 0x000fe40007810000 */
[----:B------:R-:W-:Y:S01]  /*b3e0*/  FSEL R19, R19, -INF , !P0 ;  /* 0xff80000013137808 */ /* 0x000fe20004000000 */
[----:B------:R-:W-:Y:S01]  /*b3f0*/  LDSM.16.MT88.4 R64, [R204+0x5880] ;  /* 0x00588000cc40783b */ /* 0x000fe20000004200 */
[----:B------:R-:W-:Y:S02]  /*b400*/  ISETP.GT.AND P0, PT, R26, 0x10, !P6 ;  /* 0x000000101a00780c */ /* 0x000fe40007704270 */
[----:B------:R-:W-:Y:S01]  /*b410*/  FMNMX.FTZ R21, R10, R21, !PT ;  /* 0x000000150a157209 */ /* 0x000fe20007810000 */
[----:B------:R-:W-:Y:S01]  /*b420*/  LDSM.16.MT88.4 R72, [R208+0x7080] ;  /* 0x00708000d048783b */ /* 0x000fe20000004200 */
[----:B------:R-:W-:-:S02]  /*b430*/  ISETP.LT.OR P0, PT, R24, 0x11, P0 ;  /* 0x000000111800780c */ /* 0x000fc40000701670 */
[----:B------:R-:W-:Y:S01]  /*b440*/  FMNMX.FTZ R21, R6, R21, !PT ;  /* 0x0000001506157209 */ /* 0x000fe20007810000 */
[----:B------:R-:W-:Y:S01]  /*b450*/  LDSM.16.MT88.4 R80, [R206+0x7080] ;  /* 0x00708000ce50783b */ /* 0x000fe20000004200 */
[----:B------:R-:W-:Y:S02]  /*b460*/  FSEL R11, R34, -INF , !P0 ;  /* 0xff800000220b7808 */ /* 0x000fe40004000000 */
[----:B------:R-:W-:Y:S01]  /*b470*/  ISETP.GT.AND P0, PT, R26, 0x11, !P5 ;  /* 0x000000111a00780c */ /* 0x000fe20006f04270 */
[----:B------:R-:W-:Y:S01]  /*b480*/  LDSM.16.MT88.4 R88, [R205+0x7080] ;  /* 0x00708000cd58783b */ /* 0x000fe20000004200 */
[----:B------:R-:W-:Y:S02]  /*b490*/  FMNMX.FTZ R21, R4, R21, !PT ;  /* 0x0000001504157209 */ /* 0x000fe40007810000 */
[----:B------:R-:W-:Y:S01]  /*b4a0*/  ISETP.LT.OR P0, PT, R24, 0x12, P0 ;  /* 0x000000121800780c */ /* 0x000fe20000701670 */
[----:B------:R-:W-:Y:S01]  /*b4b0*/  LDSM.16.MT88.4 R96, [R204+0x7080] ;  /* 0x00708000cc60783b */ /* 0x000fe20000004200 */
[----:B------:R-:W-:-:S02]  /*b4c0*/  FMNMX.FTZ R21, R8, R21, !PT ;  /* 0x0000001508157209 */ /* 0x000fc40007810000 */
[----:B------:R-:W-:Y:S01]  /*b4d0*/  FSEL R9, R35, -INF , !P0 ;  /* 0xff80000023097808 */ /* 0x000fe20004000000 */
[----:B------:R-:W-:Y:S01]  /*b4e0*/  LDSM.16.MT88.4 R104, [R208+0x8880] ;  /* 0x00888000d068783b */ /* 0x000fe20000004200 */
[----:B------:R-:W-:Y:S02]  /*b4f0*/  ISETP.GT.AND P0, PT, R26, 0x18, !P4 ;  /* 0x000000181a00780c */ /* 0x000fe40006704270 */
[----:B------:R-:W-:Y:S01]  /*b500*/  ISETP.NE.AND P4, PT, R30, RZ, PT ;  /* 0x000000ff1e00720c */ /* 0x000fe20003f85270 */
[----:B------:R-:W-:Y:S01]  /*b510*/  LDSM.16.MT88.4 R32, [R204+0x4080] ;  /* 0x00408000cc20783b */ /* 0x000fe20000004200 */
[----:B------:R-:W-:Y:S02]  /*b520*/  ISETP.LT.OR P0, PT, R24, 0x19, P0 ;  /* 0x000000191800780c */ /* 0x000fe40000701670 */
[----:B------:R-:W-:Y:S01]  /*b530*/  ISETP.NE.AND P5, PT, R29, RZ, PT ;  /* 0x000000ff1d00720c */ /* 0x000fe20003fa5270 */
[----:B------:R-:W-:Y:S01]  /*b540*/  LDSM.16.MT88.4 R112, [R206+0x8880] ;  /* 0x00888000ce70783b */ /* 0x000fe20000004200 */
[----:B------:R-:W-:-:S02]  /*b550*/  FSEL R15, R62, -INF , !P0 ;  /* 0xff8000003e0f7808 */ /* 0x000fc40004000000 */
[----:B------:R-:W-:Y:S01]  /*b560*/  ISETP.GT.AND P0, PT, R26, 0x19, !P3 ;  /* 0x000000191a00780c */ /* 0x000fe20005f04270 */
[----:B------:R-:W-:Y:S01]  /*b570*/  LDSM.16.MT88.4 R120, [R205+0x8880] ;  /* 0x00888000cd78783b */ /* 0x000fe20000004200 */
[----:B------:R-:W-:Y:S02]  /*b580*/  ISETP.NE.AND P3, PT, R13, RZ, PT ;  /* 0x000000ff0d00720c */ /* 0x000fe40003f65270 */
[----:B------:R-:W-:Y:S01]  /*b590*/  ISETP.LT.OR P0, PT, R24, 0x1a, P0 ;  /* 0x0000001a1800780c */ /* 0x000fe20000701670 */
[----:B------:R-:W-:Y:S01]  /*b5a0*/  LDSM.16.MT88.4 R168, [R208+0x6080] ;  /* 0x00608000d0a8783b */ /* 0x000fe20000004200 */
[----:B------:R-:W-:Y:S02]  /*b5b0*/  FMNMX.FTZ R21, R188, R21, !PT ;  /* 0x00000015bc157209 */ /* 0x000fe40007810000 */
[----:B------:R-:W-:Y:S01]  /*b5c0*/  FSEL R13, R63, -INF , !P0 ;  /* 0xff8000003f0d7808 */ /* 0x000fe20004000000 */
[----:B------:R-:W-:Y:S01]  /*b5d0*/  LDSM.16.MT88.4 R164, [R205+0x6080] ;  /* 0x00608000cda4783b */ /* 0x000fe20000004200 */
[----:B------:R-:W-:-:S02]  /*b5e0*/  ISETP.GT.AND P0, PT, R26, 0x20, !P2 ;  /* 0x000000201a00780c */ /* 0x000fc40005704270 */
[----:B------:R-:W-:Y:S01]  /*b5f0*/  FMNMX.FTZ R21, R244, R21, !PT ;  /* 0x00000015f4157209 */ /* 0x000fe20007810000 */
[----:B------:R-:W-:Y:S01]  /*b600*/  LDSM.16.MT88.4 R160, [R208+0x7880] ;  /* 0x00788000d0a0783b */ /* 0x000fe20000004200 */
[----:B------:R-:W-:Y:S02]  /*b610*/  ISETP.LT.OR P0, PT, R24, 0x21, P0 ;  /* 0x000000211800780c */ /* 0x000fe40000701670 */
[----:B------:R-:W-:Y:S02]  /*b620*/  ISETP.NE.AND P6, PT, R31, RZ, PT ;  /* 0x000000ff1f00720c */ /* 0x000fe40003fc5270 */
[----:B------:R-:W-:Y:S02]  /*b630*/  FSEL R247, R42, -INF , !P0 ;  /* 0xff8000002af77808 */ /* 0x000fe40004000000 */
[----:B------:R-:W-:Y:S02]  /*b640*/  ISETP.GT.AND P0, PT, R26, 0x21, !P1 ;  /* 0x000000211a00780c */ /* 0x000fe40004f04270 */
[----:B------:R-:W-:-:S02]  /*b650*/  FMNMX.FTZ R21, R190, R21, !PT ;  /* 0x00000015be157209 */ /* 0x000fc40007810000 */
[----:B------:R-:W-:Y:S02]  /*b660*/  ISETP.LT.OR P0, PT, R24, 0x22, P0 ;  /* 0x000000221800780c */ /* 0x000fe40000701670 */
[----:B------:R-:W-:Y:S02]  /*b670*/  FMNMX.FTZ R21, R238, R21, !PT ;  /* 0x00000015ee157209 */ /* 0x000fe40007810000 */
[----:B------:R-:W-:Y:S02]  /*b680*/  FSEL R239, R43, -INF , !P0 ;  /* 0xff8000002bef7808 */ /* 0x000fe40004000000 */
[----:B------:R-:W-:Y:S01]  /*b690*/  ISETP.GT.AND P0, PT, R26, 0x1, !P3 ;  /* 0x000000011a00780c */ /* 0x000fe20005f04270 */
[----:B------:R-:W-:Y:S03]  /*b6a0*/  LDSM.16.MT88.4 R40, [R208+0x5880] ;  /* 0x00588000d028783b */ /* 0x000fe60000004200 */
[----:B------:R-:W-:-:S04]  /*b6b0*/  ISETP.LT.OR P0, PT, R24, 0x2, P0 ;  /* 0x000000021800780c */ /* 0x000fc80000701670 */
[----:B------:R-:W-:Y:S02]  /*b6c0*/  FSEL R23, R23, -INF , !P0 ;  /* 0xff80000017177808 */ /* 0x000fe40004000000 */
[----:B------:R-:W-:-:S04]  /*b6d0*/  ISETP.GT.AND P0, PT, R26, RZ, !P4 ;  /* 0x000000ff1a00720c */ /* 0x000fc80006704270 */
[----:B------:R-:W-:-:S04]  /*b6e0*/  ISETP.LT.OR P0, PT, R24, 0x1, P0 ;  /* 0x000000011800780c */ /* 0x000fc80000701670 */
[----:B------:R-:W-:Y:S02]  /*b6f0*/  FSEL R22, R22, -INF , !P0 ;  /* 0xff80000016167808 */ /* 0x000fe40004000000 */
[----:B------:R-:W-:Y:S02]  /*b700*/  ISETP.GT.AND P0, PT, R26, 0x28, !P5 ;  /* 0x000000281a00780c */ /* 0x000fe40006f04270 */
[----:B------:R-:W-:Y:S02]  /*b710*/  FMNMX.FTZ R18, R22, R23, !PT ;  /* 0x0000001716127209 */ /* 0x000fe40007810000 */
[----:B------:R-:W-:Y:S02]  /*b720*/  ISETP.LT.OR P0, PT, R24, 0x29, P0 ;  /* 0x000000291800780c */ /* 0x000fe40000701670 */
[----:B------:R-:W-:Y:S02]  /*b730*/  FMNMX.FTZ R18, R17, R18, !PT ;  /* 0x0000001211127209 */ /* 0x000fe40007810000 */
[----:B------:R-:W-:-:S02]  /*b740*/  FSEL R235, R58, -INF , !P0 ;  /* 0xff8000003aeb7808 */ /* 0x000fc40004000000 */
[----:B------:R-:W-:Y:S02]  /*b750*/  FMNMX.FTZ R18, R19, R18, !PT ;  /* 0x0000001213127209 */ /* 0x000fe40007810000 */
[----:B------:R-:W-:Y:S02]  /*b760*/  ISETP.GT.AND P0, PT, R26, 0x29, !P6 ;  /* 0x000000291a00780c */ /* 0x000fe40007704270 */
[----:B------:R-:W-:Y:S02]  /*b770*/  FMNMX.FTZ R18, R11, R18, !PT ;  /* 0x000000120b127209 */ /* 0x000fe40007810000 */
[----:B------:R-:W-:Y:S02]  /*b780*/  ISETP.LT.OR P0, PT, R24, 0x2a, P0 ;  /* 0x0000002a1800780c */ /* 0x000fe40000701670 */
[----:B------:R-:W1:Y:S01]  /*b790*/  SHFL.BFLY PT, R24, R21, 0x2, 0x1f ;  /* 0x0c401f0015187f89 */ /* 0x000e6200000e0000 */
[----:B------:R-:W-:Y:S02]  /*b7a0*/  FMNMX.FTZ R18, R9, R18, !PT ;  /* 0x0000001209127209 */ /* 0x000fe40007810000 */
[----:B------:R-:W-:-:S02]  /*b7b0*/  FSEL R191, R59, -INF , !P0 ;  /* 0xff8000003bbf7808 */ /* 0x000fc40004000000 */
[----:B------:R-:W-:Y:S01]  /*b7c0*/  FMNMX.FTZ R18, R15, R18, !PT ;  /* 0x000000120f127209 */ /* 0x000fe20007810000 */
[----:B------:R-:W-:Y:S03]  /*b7d0*/  LDSM.16.MT88.4 R56, [R205+0x5880] ;  /* 0x00588000cd38783b */ /* 0x000fe60000004200 */
[----:B------:R-:W-:-:S04]  /*b7e0*/  FMNMX.FTZ R18, R13, R18, !PT ;  /* 0x000000120d127209 */ /* 0x000fc80007810000 */
[----:B------:R-:W-:-:S04]  /*b7f0*/  FMNMX.FTZ R18, R247, R18, !PT ;  /* 0x00000012f7127209 */ /* 0x000fc80007810000 */
[----:B------:R-:W-:-:S04]  /*b800*/  FMNMX.FTZ R18, R239, R18, !PT ;  /* 0x00000012ef127209 */ /* 0x000fc80007810000 */
[----:B------:R-:W-:Y:S02]  /*b810*/  FMNMX.FTZ R18, R235, R18, !PT ;  /* 0x00000012eb127209 */ /* 0x000fe40007810000 */
[----:B-1----:R-:W-:Y:S02]  /*b820*/  FMNMX.FTZ R24, R21, R24, !PT ;  /* 0x0000001815187209 */ /* 0x002fe40007810000 */
[----:B------:R-:W-:-:S03]  /*b830*/  FMNMX.FTZ R21, R191, R18, !PT ;  /* 0x00000012bf157209 */ /* 0x000fc60007810000 */
[----:B------:R-:W1:Y:S04]  /*b840*/  SHFL.BFLY PT, R157, R24, 0x1, 0x1f ;  /* 0x0c201f00189d7f89 */ /* 0x000e6800000e0000 */
[----:B------:R-:W3:Y:S01]  /*b850*/  SHFL.BFLY PT, R18, R21, 0x2, 0x1f ;  /* 0x0c401f0015127f89 */ /* 0x000ee200000e0000 */
[----:B-1----:R-:W-:-:S03]  /*b860*/  FMNMX.FTZ R157, R24, R157, !PT ;  /* 0x0000009d189d7209 */ /* 0x002fc60007810000 */
[----:B------:R-:W-:Y:S01]  /*b870*/  LDSM.16.MT88.4 R24, [R206+0x7880] ;  /* 0x00788000ce18783b */ /* 0x000fe20000004200 */
[----:B---3--:R-:W-:Y:S01]  /*b880*/  FMNMX.FTZ R18, R21, R18, !PT ;  /* 0x0000001215127209 */ /* 0x008fe20007810000 */
[C---:B------:R-:W-:Y:S01]  /*b890*/  FMUL.FTZ R249, R157.reuse, c[0x0][0x2d0] ;  /* 0x0000b4009df97a20 */ /* 0x040fe20000410000 */
[----:B------:R-:W-:-:S03]  /*b8a0*/  FSETP.NEU.FTZ.AND P0, PT, R157, -INF , PT ;  /* 0xff8000009d00780b */ /* 0x000fc60003f1d000 */
[----:B------:R-:W1:Y:S01]  /*b8b0*/  SHFL.BFLY PT, R159, R18, 0x1, 0x1f ;  /* 0x0c201f00129f7f89 */ /* 0x000e6200000e0000 */
[----:B------:R-:W-:-:S05]  /*b8c0*/  FSEL R249, R249, RZ, P0 ;  /* 0x000000fff9f97208 */ /* 0x000fca0000000000 */
[--C-:B------:R-:W-:Y:S02]  /*b8d0*/  FFMA.FTZ R177, R20, c[0x0][0x2d0], -R249.reuse ;  /* 0x0000b40014b17a23 */ /* 0x100fe400000108f9 */
[--C-:B------:R-:W-:Y:S02]  /*b8e0*/  FFMA.FTZ R172, R14, c[0x0][0x2d0], -R249.reuse ;  /* 0x0000b4000eac7a23 */ /* 0x100fe400000108f9 */
[--C-:B------:R-:W-:Y:S02]  /*b8f0*/  FFMA.FTZ R173, R16, c[0x0][0x2d0], -R249.reuse ;  /* 0x0000b40010ad7a23 */ /* 0x100fe400000108f9 */
[--C-:B------:R-:W-:Y:S01]  /*b900*/  FFMA.FTZ R158, R12, c[0x0][0x2d0], -R249.reuse ;  /* 0x0000b4000c9e7a23 */ /* 0x100fe200000108f9 */
[----:B------:R-:W-:Y:S01]  /*b910*/  MUFU.EX2 R177, R177 ;  /* 0x000000b100b17308 */ /* 0x000fe20000000800 */
[--C-:B------:R-:W-:Y:S02]  /*b920*/  FFMA.FTZ R185, R6, c[0x0][0x2d0], -R249.reuse ;  /* 0x0000b40006b97a23 */ /* 0x100fe400000108f9 */
[----:B------:R-:W-:-:S02]  /*b930*/  FFMA.FTZ R178, R4, c[0x0][0x2d0], -R249 ;  /* 0x0000b40004b27a23 */ /* 0x000fc400000108f9 */
[----:B------:R-:W3:Y:S01]  /*b940*/  LDSM.16.MT88.4 R4, [R204+0x8880] ;  /* 0x00888000cc04783b */ /* 0x000ee20000004200 */
[--C-:B------:R-:W-:Y:S02]  /*b950*/  FFMA.FTZ R180, R10, c[0x0][0x2d0], -R249.reuse ;  /* 0x0000b4000ab47a23 */ /* 0x100fe400000108f9 */
[----:B------:R-:W4:Y:S01]  /*b960*/  MUFU.EX2 R172, R172 ;  /* 0x000000ac00ac7308 */ /* 0x000f220000000800 */
[----:B------:R-:W-:Y:S01]  /*b970*/  FFMA.FTZ R183, R8, c[0x0][0x2d0], -R249 ;  /* 0x0000b40008b77a23 */ /* 0x000fe200000108f9 */
[----:B-1----:R-:W-:-:S04]  /*b980*/  FMNMX.FTZ R159, R18, R159, !PT ;  /* 0x0000009f129f7209 */ /* 0x002fc80007810000 */
[C---:B------:R-:W-:Y:S01]  /*b990*/  FSETP.NEU.FTZ.AND P0, PT, R159.reuse, -INF , PT ;  /* 0xff8000009f00780b */ /* 0x040fe20003f1d000 */
[----:B------:R-:W-:Y:S01]  /*b9a0*/  FMUL.FTZ R186, R159, c[0x0][0x2d0] ;  /* 0x0000b4009fba7a20 */ /* 0x000fe20000410000 */
[----:B------:R-:W-:Y:S04]  /*b9b0*/  MUFU.EX2 R173, R173 ;  /* 0x000000ad00ad7308 */ /* 0x000fe80000000800 */
[----:B------:R-:W-:Y:S02]  /*b9c0*/  FSEL R186, R186, RZ, P0 ;  /* 0x000000ffbaba7208 */ /* 0x000fe40000000000 */
[----:B----4-:R-:W-:Y:S02]  /*b9d0*/  F2FP.BF16.PACK_AB R128, R172, R177 ;  /* 0x000000b1ac80723e */ /* 0x010fe400000010ff */
[----:B------:R-:W1:Y:S01]  /*b9e0*/  MUFU.EX2 R158, R158 ;  /* 0x0000009e009e7308 */ /* 0x000e620000000800 */
[----:B------:R-:W-:-:S02]  /*b9f0*/  FFMA.FTZ R174, R22, c[0x0][0x2d0], -R186 ;  /* 0x0000b40016ae7a23 */ /* 0x000fc400000108ba */
[--C-:B------:R-:W-:Y:S02]  /*ba00*/  FFMA.FTZ R179, R23, c[0x0][0x2d0], -R186.reuse ;  /* 0x0000b40017b37a23 */ /* 0x100fe400000108ba */
[--C-:B------:R-:W-:Y:S01]  /*ba10*/  FFMA.FTZ R0, R17, c[0x0][0x2d0], -R186.reuse ;  /* 0x0000b40011007a23 */ /* 0x100fe200000108ba */
[----:B------:R-:W-:Y:S01]  /*ba20*/  LDSM.16.MT88.4 R20, [R205+0x4880] ;  /* 0x00488000cd14783b */ /* 0x000fe20000004200 */
[--C-:B------:R-:W-:Y:S01]  /*ba30*/  FFMA.FTZ R175, R19, c[0x0][0x2d0], -R186.reuse ;  /* 0x0000b40013af7a23 */ /* 0x100fe200000108ba */
[----:B------:R-:W-:Y:S01]  /*ba40*/  MUFU.EX2 R174, R174 ;  /* 0x000000ae00ae7308 */ /* 0x000fe20000000800 */
[--C-:B------:R-:W-:Y:S01]  /*ba50*/  FFMA.FTZ R184, R11, c[0x0][0x2d0], -R186.reuse ;  /* 0x0000b4000bb87a23 */ /* 0x100fe200000108ba */
[----:B------:R-:W-:Y:S06]  /*ba60*/  LDSM.16.MT88.4 R16, [R208+0x4880] ;  /* 0x00488000d010783b */ /* 0x000fec0000004200 */
[----:B------:R-:W4:Y:S01]  /*ba70*/  MUFU.EX2 R179, R179 ;  /* 0x000000b300b37308 */ /* 0x000f220000000800 */
[--C-:B------:R-:W-:Y:S01]  /*ba80*/  FFMA.FTZ R189, R9, c[0x0][0x2d0], -R186.reuse ;  /* 0x0000b40009bd7a23 */ /* 0x100fe200000108ba */
[----:B-1----:R-:W-:Y:S01]  /*ba90*/  F2FP.BF16.PACK_AB R130, R158, R173 ;  /* 0x000000ad9e82723e */ /* 0x002fe200000010ff */
[----:B------:R-:W1:Y:S05]  /*baa0*/  LDSM.16.MT88.4 R8, [R206+0x4880] ;  /* 0x00488000ce08783b */ /* 0x000e6a0000004200 */
[----:B------:R-:W-:Y:S08]  /*bab0*/  MUFU.EX2 R0, R0 ;  /* 0x0000000000007308 */ /* 0x000ff00000000800 */
[----:B------:R-:W5:Y:S01]  /*bac0*/  MUFU.EX2 R175, R175 ;  /* 0x000000af00af7308 */ /* 0x000f620000000800 */
[--C-:B------:R-:W-:Y:S01]  /*bad0*/  FFMA.FTZ R182, R15, c[0x0][0x2d0], -R186.reuse ;  /* 0x0000b4000fb67a23 */ /* 0x100fe200000108ba */
[----:B----4-:R-:W-:Y:S01]  /*bae0*/  F2FP.BF16.PACK_AB R129, R179, R174 ;  /* 0x000000aeb381723e */ /* 0x010fe200000010ff */
[----:B------:R-:W-:-:S02]  /*baf0*/  FFMA.FTZ R187, R13, c[0x0][0x2d0], -R186 ;  /* 0x0000b4000dbb7a23 */ /* 0x000fc400000108ba */
[----:B------:R-:W4:Y:S03]  /*bb00*/  LDSM.16.MT88.4 R12, [R204+0x4880] ;  /* 0x00488000cc0c783b */ /* 0x000f260000004200 */
[----:B------:R-:W-:Y:S01]  /*bb10*/  MUFU.EX2 R180, R180 ;  /* 0x000000b400b47308 */ /* 0x000fe20000000800 */
[----:B-----5:R-:W-:-:S07]  /*bb20*/  F2FP.BF16.PACK_AB R131, R175, R0 ;  /* 0x00000000af83723e */ /* 0x020fce00000010ff */
[----:B------:R-:W5:Y:S01]  /*bb30*/  MUFU.EX2 R185, R185 ;  /* 0x000000b900b97308 */ /* 0x000f620000000800 */
[C---:B------:R-:W-:Y:S07]  /*bb40*/  HMMA.16816.F32.BF16 R136, R128.reuse, R140, RZ ;  /* 0x0000008c8088723c */ /* 0x040fee00000418ff */
[----:B------:R-:W-:Y:S01]  /*bb50*/  MUFU.EX2 R178, R178 ;  /* 0x000000b200b27308 */ /* 0x000fe20000000800 */
[C---:B------:R-:W-:Y:S07]  /*bb60*/  HMMA.16816.F32.BF16 R140, R128.reuse, R142, RZ ;  /* 0x0000008e808c723c */ /* 0x040fee00000418ff */
[----:B------:R-:W-:Y:S01]  /*bb70*/  MUFU.EX2 R183, R183 ;  /* 0x000000b700b77308 */ /* 0x000fe20000000800 */
[C---:B------:R-:W-:Y:S07]  /*bb80*/  HMMA.16816.F32.BF16 R28, R128.reuse, R32, RZ ;  /* 0x00000020801c723c */ /* 0x040fee00000418ff */
[----:B------:R-:W-:Y:S01]  /*bb90*/  MUFU.EX2 R184, R184 ;  /* 0x000000b800b87308 */ /* 0x000fe20000000800 */
[C---:B------:R-:W-:Y:S07]  /*bba0*/  HMMA.16816.F32.BF16 R32, R128.reuse, R34, RZ ;  /* 0x000000228020723c */ /* 0x040fee00000418ff */
[----:B------:R-:W1:Y:S01]  /*bbb0*/  MUFU.EX2 R189, R189 ;  /* 0x000000bd00bd7308 */ /* 0x000e620000000800 */
[C---:B------:R-:W-:Y:S07]  /*bbc0*/  HMMA.16816.F32.BF16 R152, R128.reuse, R132, RZ ;  /* 0x000000848098723c */ /* 0x040fee00000418ff */
[----:B------:R-:W-:Y:S01]  /*bbd0*/  MUFU.EX2 R182, R182 ;  /* 0x000000b600b67308 */ /* 0x000fe20000000800 */
[C---:B------:R-:W-:Y:S07]  /*bbe0*/  HMMA.16816.F32.BF16 R144, R128.reuse, R148, RZ ;  /* 0x000000948090723c */ /* 0x040fee00000418ff */
[----:B------:R-:W1:Y:S01]  /*bbf0*/  MUFU.EX2 R187, R187 ;  /* 0x000000bb00bb7308 */ /* 0x000e620000000800 */
        /* <DEDUP_REMOVED lines=25> */
[----:B-----5:R-:W-:Y:S01]  /*bd90*/  F2FP.BF16.PACK_AB R4, R185, R180 ;  /* 0x000000b4b904723e */ /* 0x020fe200000010ff */
[----:B------:R-:W-:Y:S01]  /*bda0*/  HMMA.16816.F32.BF16 R128, R128, R6, RZ ;  /* 0x000000068080723c */ /* 0x000fe200000418ff */
[----:B-1----:R-:W-:-:S06]  /*bdb0*/  F2FP.BF16.PACK_AB R5, R189, R184 ;  /* 0x000000b8bd05723e */ /* 0x002fcc00000010ff */
[----:B------:R-:W-:Y:S02]  /*bdc0*/  F2FP.BF16.PACK_AB R6, R183, R178 ;  /* 0x000000b2b706723e */ /* 0x000fe400000010ff */
[----:B------:R-:W-:-:S07]  /*bdd0*/  F2FP.BF16.PACK_AB R7, R187, R182 ;  /* 0x000000b6bb07723e */ /* 0x000fce00000010ff */
[C---:B------:R-:W-:Y:S08]  /*bde0*/  HMMA.16816.F32.BF16 R136, R4.reuse, R8, R136 ;  /* 0x000000080488723c */ /* 0x040ff00000041888 */
        /* <DEDUP_REMOVED lines=16> */
[----:B------:R-:W5:Y:S07]  /*bef0*/  LDSM.16.MT88.4 R20, [R204+0x7880] ;  /* 0x00788000cc14783b */ /* 0x000f6e0000004200 */
[C---:B------:R-:W-:Y:S08]  /*bf00*/  HMMA.16816.F32.BF16 R36, R4.reuse, R168, R36 ;  /* 0x000000a80424723c */ /* 0x040ff00000041824 */
[C---:B------:R-:W-:Y:S01]  /*bf10*/  HMMA.16816.F32.BF16 R40, R4.reuse, R170, R40 ;  /* 0x000000aa0428723c */ /* 0x040fe20000041828 */
[----:B------:R-:W-:Y:S07]  /*bf20*/  LDSM.16.MT88.4 R168, [R204+0x9080] ;  /* 0x00908000cca8783b */ /* 0x000fee0000004200 */
[C---:B----4-:R-:W-:Y:S08]  /*bf30*/  HMMA.16816.F32.BF16 R44, R4.reuse, R16, R44 ;  /* 0x00000010042c723c */ /* 0x050ff0000004182c */
[C---:B------:R-:W-:Y:S01]  /*bf40*/  HMMA.16816.F32.BF16 R48, R4.reuse, R18, R48 ;  /* 0x000000120430723c */ /* 0x040fe20000041830 */
[----:B------:R-:W4:Y:S07]  /*bf50*/  LDSM.16.MT88.4 R16, [R208+0x9080] ;  /* 0x00908000d010783b */ /* 0x000f2e0000004200 */
[C---:B-1----:R-:W-:Y:S08]  /*bf60*/  HMMA.16816.F32.BF16 R108, R4.reuse, R8, R108 ;  /* 0x00000008046c723c */ /* 0x042ff0000004186c */
[----:B------:R-:W-:Y:S01]  /*bf70*/  HMMA.16816.F32.BF16 R112, R4, R10, R112 ;  /* 0x0000000a0470723c */ /* 0x000fe20000041870 */
[----:B------:R-:W1:Y:S01]  /*bf80*/  LDSM.16.MT88.4 R8, [R205+0x5080] ;  /* 0x00508000cd08783b */ /* 0x000e620000004200 */
[----:B------:R-:W-:-:S02]  /*bf90*/  FFMA.FTZ R188, R188, c[0x0][0x2d0], -R249 ;  /* 0x0000b400bcbc7a23 */ /* 0x000fc400000108f9 */
[----:B------:R-:W-:-:S04]  /*bfa0*/  FFMA.FTZ R245, R244, c[0x0][0x2d0], -R249 ;  /* 0x0000b400f4f57a23 */ /* 0x000fc800000108f9 */
[----:B---3--:R-:W-:Y:S01]  /*bfb0*/  HMMA.16816.F32.BF16 R116, R4, R12, R116 ;  /* 0x0000000c0474723c */ /* 0x008fe20000041874 */
[--C-:B------:R-:W-:Y:S02]  /*bfc0*/  FFMA.FTZ R190, R190, c[0x0][0x2d0], -R249.reuse ;  /* 0x0000b400bebe7a23 */ /* 0x100fe400000108f9 */
[----:B------:R-:W-:-:S05]  /*bfd0*/  FFMA.FTZ R249, R238, c[0x0][0x2d0], -R249 ;  /* 0x0000b400eef97a23 */ /* 0x000fca00000108f9 */
[C---:B------:R-:W-:Y:S01]  /*bfe0*/  HMMA.16816.F32.BF16 R120, R4.reuse, R14, R120 ;  /* 0x0000000e0478723c */ /* 0x040fe20000041878 */
[----:B------:R-:W3:Y:S01]  /*bff0*/  LDSM.16.MT88.4 R12, [R205+0x6880] ;  /* 0x00688000cd0c783b */ /* 0x000ee20000004200 */
[--C-:B------:R-:W-:Y:S02]  /*c000*/  FFMA.FTZ R238, R247, c[0x0][0x2d0], -R186.reuse ;  /* 0x0000b400f7ee7a23 */ /* 0x100fe400000108ba */
[--C-:B------:R-:W-:Y:S02]  /*c010*/  FFMA.FTZ R239, R239, c[0x0][0x2d0], -R186.reuse ;  /* 0x0000b400efef7a23 */ /* 0x100fe400000108ba */
[--C-:B------:R-:W-:Y:S02]  /*c020*/  FFMA.FTZ R235, R235, c[0x0][0x2d0], -R186.reuse ;  /* 0x0000b400ebeb7a23 */ /* 0x100fe400000108ba */
[----:B------:R-:W-:Y:S01]  /*c030*/  FFMA.FTZ R186, R191, c[0x0][0x2d0], -R186 ;  /* 0x0000b400bfba7a23 */ /* 0x000fe200000108ba */
[----:B------:R-:W-:Y:S01]  /*c040*/  MUFU.EX2 R188, R188 ;  /* 0x000000bc00bc7308 */ /* 0x000fe20000000800 */
[C---:B------:R-:W-:Y:S07]  /*c050*/  HMMA.16816.F32.BF16 R52, R4.reuse, R164, R52 ;  /* 0x000000a40434723c */ /* 0x040fee0000041834 */
[----:B------:R-:W1:Y:S01]  /*c060*/  MUFU.EX2 R245, R245 ;  /* 0x000000f500f57308 */ /* 0x000e620000000800 */
[C---:B------:R-:W-:Y:S01]  /*c070*/  HMMA.16816.F32.BF16 R56, R4.reuse, R166, R56 ;  /* 0x000000a60438723c */ /* 0x040fe20000041838 */
[----:B------:R-:W1:Y:S06]  /*c080*/  LDSM.16.MT88.4 R164, [R208+0x5080] ;  /* 0x00508000d0a4783b */ /* 0x000e6c0000004200 */
[----:B------:R-:W-:Y:S08]  /*c090*/  MUFU.EX2 R190, R190 ;  /* 0x000000be00be7308 */ /* 0x000ff00000000800 */
[----:B------:R-:W1:Y:S08]  /*c0a0*/  MUFU.EX2 R249, R249 ;  /* 0x000000f900f97308 */ /* 0x000e700000000800 */
[----:B------:R-:W-:Y:S08]  /*c0b0*/  MUFU.EX2 R238, R238 ;  /* 0x000000ee00ee7308 */ /* 0x000ff00000000800 */
[----:B------:R-:W1:Y:S08]  /*c0c0*/  MUFU.EX2 R239, R239 ;  /* 0x000000ef00ef7308 */ /* 0x000e700000000800 */
[----:B------:R-:W-:Y:S08]  /*c0d0*/  MUFU.EX2 R235, R235 ;  /* 0x000000eb00eb7308 */ /* 0x000ff00000000800 */
[----:B------:R-:W1:Y:S01]  /*c0e0*/  MUFU.EX2 R186, R186 ;  /* 0x000000ba00ba7308 */ /* 0x000e620000000800 */
[C---:B------:R-:W-:Y:S08]  /*c0f0*/  HMMA.16816.F32.BF16 R68, R4.reuse, R160, R68 ;  /* 0x000000a00444723c */ /* 0x040ff00000041844 */
[C---:B------:R-:W-:Y:S01]  /*c100*/  HMMA.16816.F32.BF16 R72, R4.reuse, R162, R72 ;  /* 0x000000a20448723c */ /* 0x040fe20000041848 */
[----:B------:R-:W1:Y:S07]  /*c110*/  LDSM.16.MT88.4 R160, [R206+0x5080] ;  /* 0x00508000cea0783b */ /* 0x000e6e0000004200 */
[C---:B------:R-:W-:Y:S08]  /*c120*/  HMMA.16816.F32.BF16 R76, R4.reuse, R24, R76 ;  /* 0x00000018044c723c */ /* 0x040ff0000004184c */
[C---:B------:R-:W-:Y:S01]  /*c130*/  HMMA.16816.F32.BF16 R80, R4.reuse, R26, R80 ;  /* 0x0000001a0450723c */ /* 0x040fe20000041850 */
[----:B------:R-:W1:Y:S07]  /*c140*/  LDSM.16.MT88.4 R24, [R204+0x5080] ;  /* 0x00508000cc18783b */ /* 0x000e6e0000004200 */
[C---:B-----5:R-:W-:Y:S08]  /*c150*/  HMMA.16816.F32.BF16 R92, R4.reuse, R20, R92 ;  /* 0x00000014045c723c */ /* 0x060ff0000004185c */
[C---:B------:R-:W-:Y:S01]  /*c160*/  HMMA.16816.F32.BF16 R96, R4.reuse, R22, R96 ;  /* 0x000000160460723c */ /* 0x040fe20000041860 */
[----:B------:R-:W5:Y:S07]  /*c170*/  LDSM.16.MT88.4 R20, [R208+0x6880] ;  /* 0x00688000d014783b */ /* 0x000f6e0000004200 */
[C---:B----4-:R-:W-:Y:S08]  /*c180*/  HMMA.16816.F32.BF16 R100, R4.reuse, R16, R100 ;  /* 0x000000100464723c */ /* 0x050ff00000041864 */
[C---:B------:R-:W-:Y:S01]  /*c190*/  HMMA.16816.F32.BF16 R104, R4.reuse, R18, R104 ;  /* 0x000000120468723c */ /* 0x040fe20000041868 */
[----:B------:R-:W4:Y:S07]  /*c1a0*/  LDSM.16.MT88.4 R16, [R206+0x6880] ;  /* 0x00688000ce10783b */ /* 0x000f2e0000004200 */
[C---:B------:R-:W-:Y:S08]  /*c1b0*/  HMMA.16816.F32.BF16 R124, R4.reuse, R168, R124 ;  /* 0x000000a8047c723c */ /* 0x040ff0000004187c */
[----:B------:R-:W-:Y:S01]  /*c1c0*/  HMMA.16816.F32.BF16 R128, R4, R170, R128 ;  /* 0x000000aa0480723c */ /* 0x000fe20000041880 */
[----:B------:R-:W-:Y:S06]  /*c1d0*/  LDSM.16.MT88.4 R168, [R208+0x8080] ;  /* 0x00808000d0a8783b */ /* 0x000fec0000004200 */
[----:B-1----:R-:W-:-:S02]  /*c1e0*/  F2FP.BF16.PACK_AB R4, R245, R188 ;  /* 0x000000bcf504723e */ /* 0x002fc400000010ff */
[----:B------:R-:W-:Y:S02]  /*c1f0*/  F2FP.BF16.PACK_AB R6, R249, R190 ;  /* 0x000000bef906723e */ /* 0x000fe400000010ff */
[----:B------:R-:W-:Y:S02]  /*c200*/  F2FP.BF16.PACK_AB R5, R239, R238 ;  /* 0x000000eeef05723e */ /* 0x000fe400000010ff */
[----:B------:R-:W-:-:S07]  /*c210*/  F2FP.BF16.PACK_AB R7, R186, R235 ;  /* 0x000000ebba07723e */ /* 0x000fce00000010ff */
[C---:B------:R-:W-:Y:S08]  /*c220*/  HMMA.16816.F32.BF16 R144, R4.reuse, R8, R144 ;  /* 0x000000080490723c */ /* 0x040ff00000041890 */
[C---:B------:R-:W-:Y:S01]  /*c230*/  HMMA.16816.F32.BF16 R148, R4.reuse, R10, R148 ;  /* 0x0000000a0494723c */ /* 0x040fe20000041894 */
[----:B------:R-:W1:Y:S07]  /*c240*/  LDSM.16.MT88.4 R8, [R204+0x6880] ;  /* 0x00688000cc08783b */ /* 0x000e6e0000004200 */
[C---:B---3--:R-:W-:Y:S08]  /*c250*/  HMMA.16816.F32.BF16 R52, R4.reuse, R12, R52 ;  /* 0x0000000c0434723c */ /* 0x048ff00000041834 */
[----:B------:R-:W-:Y:S01]  /*c260*/  HMMA.16816.F32.BF16 R56, R4, R14, R56 ;  /* 0x0000000e0438723c */ /* 0x000fe20000041838 */
[----:B------:R-:W3:Y:S01]  /*c270*/  LDSM.16.MT88.4 R12, [R205+0x9880] ;  /* 0x00988000cd0c783b */ /* 0x000ee20000004200 */
[----:B------:R-:W-:-:S02]  /*c280*/  FADD.FTZ R172, R177, R172 ;  /* 0x000000acb1ac7221 */ /* 0x000fc40000010000 */
[----:B------:R-:W-:-:S04]  /*c290*/  FADD.FTZ R179, R174, R179 ;  /* 0x000000b3aeb37221 */ /* 0x000fc80000010000 */
[C---:B------:R-:W-:Y:S08]  /*c2a0*/  HMMA.16816.F32.BF16 R152, R4.reuse, R164, R152 ;  /* 0x000000a40498723c */ /* 0x040ff00000041898 */
[C---:B------:R-:W-:Y:S01]  /*c2b0*/  HMMA.16816.F32.BF16 R132, R4.reuse, R166, R132 ;  /* 0x000000a60484723c */ /* 0x040fe20000041884 */
[----:B------:R-:W1:Y:S07]  /*c2c0*/  LDSM.16.MT88.4 R164, [R206+0x8080] ;  /* 0x00808000cea4783b */ /* 0x000e6e0000004200 */
[C---:B------:R-:W-:Y:S08]  /*c2d0*/  HMMA.16816.F32.BF16 R136, R4.reuse, R160, R136 ;  /* 0x000000a00488723c */ /* 0x040ff00000041888 */
[C---:B------:R-:W-:Y:S01]  /*c2e0*/  HMMA.16816.F32.BF16 R140, R4.reuse, R162, R140 ;  /* 0x000000a2048c723c */ /* 0x040fe2000004188c */
[----:B------:R-:W1:Y:S07]  /*c2f0*/  LDSM.16.MT88.4 R160, [R205+0x8080] ;  /* 0x00808000cda0783b */ /* 0x000e6e0000004200 */
[C---:B------:R-:W-:Y:S08]  /*c300*/  HMMA.16816.F32.BF16 R28, R4.reuse, R24, R28 ;  /* 0x00000018041c723c */ /* 0x040ff0000004181c */
[C---:B------:R-:W-:Y:S01]  /*c310*/  HMMA.16816.F32.BF16 R32, R4.reuse, R26, R32 ;  /* 0x0000001a0420723c */ /* 0x040fe20000041820 */
[----:B------:R-:W2:Y:S07]  /*c320*/  LDSM.16.MT88.4 R24, [R204+0x8080] ;  /* 0x00808000cc18783b */ /* 0x000eae0000004200 */
[C---:B-----5:R-:W-:Y:S08]  /*c330*/  HMMA.16816.F32.BF16 R36, R4.reuse, R20, R36 ;  /* 0x000000140424723c */ /* 0x060ff00000041824 */
[C---:B------:R-:W-:Y:S01]  /*c340*/  HMMA.16816.F32.BF16 R40, R4.reuse, R22, R40 ;  /* 0x000000160428723c */ /* 0x040fe20000041828 */
[----:B------:R-:W5:Y:S07]  /*c350*/  LDSM.16.MT88.4 R20, [R208+0x9880] ;  /* 0x00988000d014783b */ /* 0x000f6e0000004200 */
[C---:B----4-:R-:W-:Y:S08]  /*c360*/  HMMA.16816.F32.BF16 R44, R4.reuse, R16, R44 ;  /* 0x00000010042c723c */ /* 0x050ff0000004182c */
[C---:B------:R-:W-:Y:S01]  /*c370*/  HMMA.16816.F32.BF16 R48, R4.reuse, R18, R48 ;  /* 0x000000120430723c */ /* 0x040fe20000041830 */
[----:B------:R-:W4:Y:S07]  /*c380*/  LDSM.16.MT88.4 R16, [R206+0x9880] ;  /* 0x00988000ce10783b */ /* 0x000f2e0000004200 */
[C---:B-1----:R-:W-:Y:S08]  /*c390*/  HMMA.16816.F32.BF16 R60, R4.reuse, R8, R60 ;  /* 0x00000008043c723c */ /* 0x042ff0000004183c */
[----:B------:R-:W-:Y:S01]  /*c3a0*/  HMMA.16816.F32.BF16 R64, R4, R10, R64 ;  /* 0x0000000a0440723c */ /* 0x000fe20000041840 */
[----:B------:R-:W1:Y:S01]  /*c3b0*/  LDSM.16.MT88.4 R8, [R204+0x9880] ;  /* 0x00988000cc08783b */ /* 0x000e620000004200 */
[----:B------:R-:W-:Y:S01]  /*c3c0*/  FADD.FTZ R0, R0, R179 ;  /* 0x000000b300007221 */ /* 0x000fe20000010000 */
[----:B------:R-:W-:-:S05]  /*c3d0*/  ISETP.NE.AND P6, PT, R242, 0x1, PT ;  /* 0x00000001f200780c */ /* 0x000fca0003fc5270 */
[----:B---3--:R-:W-:Y:S01]  /*c3e0*/  HMMA.16816.F32.BF16 R116, R4, R12, R116 ;  /* 0x0000000c0474723c */ /* 0x008fe20000041874 */
[----:B------:R-:W-:-:S06]  /*c3f0*/  FADD.FTZ R175, R175, R0 ;  /* 0x00000000afaf7221 */ /* 0x000fcc0000010000 */
[----:B------:R-:W-:-:S04]  /*c400*/  FADD.FTZ R13, R173, R172 ;  /* 0x000000acad0d7221 */ /* 0x000fc80000010000 */
[----:B------:R-:W-:Y:S02]  /*c410*/  FADD.FTZ R13, R158, R13 ;  /* 0x0000000d9e0d7221 */ /* 0x000fe40000010000 */
[----:B------:R-:W-:Y:S02]  /*c420*/  FADD.FTZ R184, R184, R175 ;  /* 0x000000afb8b87221 */ /* 0x000fe40000010000 */
[----:B------:R-:W-:Y:S02]  /*c430*/  FADD.FTZ R180, R180, R13 ;  /* 0x0000000db4b47221 */ /* 0x000fe40000010000 */
[----:B------:R-:W-:Y:S02]  /*c440*/  FADD.FTZ R189, R189, R184 ;  /* 0x000000b8bdbd7221 */ /* 0x000fe40000010000 */
[----:B------:R-:W-:Y:S02]  /*c450*/  FADD.FTZ R185, R185, R180 ;  /* 0x000000b4b9b97221 */ /* 0x000fe40000010000 */
[----:B------:R-:W-:-:S02]  /*c460*/  IMAD.SHL.U32 R180, R2, 0x80, RZ ;  /* 0x0000008002b47824 */ /* 0x000fc400078e00ff */
[----:B------:R-:W-:Y:S02]  /*c470*/  FADD.FTZ R178, R178, R185 ;  /* 0x000000b9b2b27221 */ /* 0x000fe40000010000 */
[----:B------:R-:W-:-:S04]  /*c480*/  @P6 IMAD.HI.U32 R0, R180, c[0x0][0x2c8], RZ ;  /* 0x0000b200b4006a27 */ /* 0x000fc800078e00ff */
[----:B------:R-:W-:Y:S02]  /*c490*/  FADD.FTZ R182, R182, R189 ;  /* 0x000000bdb6b67221 */ /* 0x000fe40000010000 */
[----:B------:R-:W-:Y:S01]  /*c4a0*/  IMAD.MOV.U32 R2, RZ, RZ, R180 ;  /* 0x000000ffff027224 */ /* 0x000fe200078e00b4 */
[----:B------:R-:W-:Y:S01]  /*c4b0*/  @P6 SHF.R.U32.HI R2, RZ, c[0x0][0x2cc], R0 ;  /* 0x0000b300ff026a19 */ /* 0x000fe20000011600 */
[----:B------:R-:W-:Y:S01]  /*c4c0*/  FADD.FTZ R183, R183, R178 ;  /* 0x000000b2b7b77221 */ /* 0x000fe20000010000 */
[----:B------:R-:W-:Y:S01]  /*c4d0*/  ISETP.GE.AND P6, PT, R241, 0x1, PT ;  /* 0x00000001f100780c */ /* 0x000fe20003fc6270 */
[----:B------:R-:W-:Y:S02]  /*c4e0*/  FADD.FTZ R187, R187, R182 ;  /* 0x000000b6bbbb7221 */ /* 0x000fe40000010000 */
[----:B------:R-:W-:Y:S02]  /*c4f0*/  FADD.FTZ R188, R188, R183 ;  /* 0x000000b7bcbc7221 */ /* 0x000fe40000010000 */
[----:B------:R-:W-:-:S02]  /*c500*/  FADD.FTZ R238, R238, R187 ;  /* 0x000000bbeeee7221 */ /* 0x000fc40000010000 */
[----:B------:R-:W-:Y:S02]  /*c510*/  FADD.FTZ R245, R245, R188 ;  /* 0x000000bcf5f57221 */ /* 0x000fe40000010000 */
[----:B------:R-:W-:Y:S01]  /*c520*/  FADD.FTZ R238, R239, R238 ;  /* 0x000000eeefee7221 */ /* 0x000fe20000010000 */
[----:B--2---:R-:W-:Y:S01]  /*c530*/  IADD3 R176, -R176, R181, R2 ;  /* 0x000000b5b0b07210 */ /* 0x004fe20007ffe102 */
[----:B------:R-:W-:Y:S01]  /*c540*/  FADD.FTZ R190, R190, R245 ;  /* 0x000000f5bebe7221 */ /* 0x000fe20000010000 */
[----:B------:R-:W-:Y:S01]  /*c550*/  HMMA.16816.F32.BF16 R68, R4, R168, R68 ;  /* 0x000000a80444723c */ /* 0x000fe20000041844 */
[----:B------:R-:W-:Y:S01]  /*c560*/  FADD.FTZ R235, R235, R238 ;  /* 0x000000eeebeb7221 */ /* 0x000fe20000010000 */
[----:B------:R-:W-:Y:S01]  /*c570*/  IADD3 R238, R156, -0x2, RZ ;  /* 0xfffffffe9cee7810 */ /* 0x000fe20007ffe0ff */
[----:B------:R-:W-:Y:S01]  /*c580*/  FADD.FTZ R239, R249, R190 ;  /* 0x000000bef9ef7221 */ /* 0x000fe20000010000 */
[----:B------:R-:W-:Y:S01]  /*c590*/  IADD3 R0, R176, c[0x0][0x328], RZ ;  /* 0x0000ca00b0007a10 */ /* 0x000fe20007ffe0ff */
[----:B------:R-:W-:-:S03]  /*c5a0*/  FADD.FTZ R235, R186, R235 ;  /* 0x000000ebbaeb7221 */ /* 0x000fc60000010000 */
        /* <DEDUP_REMOVED lines=9> */
[C---:B----4-:R-:W-:Y:S08]  /*c640*/  HMMA.16816.F32.BF16 R108, R4.reuse, R16, R108 ;  /* 0x00000010046c723c */ /* 0x050ff0000004186c */
[C---:B------:R-:W-:Y:S08]  /*c650*/  HMMA.16816.F32.BF16 R112, R4.reuse, R18, R112 ;  /* 0x000000120470723c */ /* 0x040ff00000041870 */
[C---:B------:R-:W-:Y:S08]  /*c660*/  HMMA.16816.F32.BF16 R120, R4.reuse, R14, R120 ;  /* 0x0000000e0478723c */ /* 0x040ff00000041878 */
[C---:B-1----:R-:W-:Y:S08]  /*c670*/  HMMA.16816.F32.BF16 R124, R4.reuse, R8, R124 ;  /* 0x00000008047c723c */ /* 0x042ff0000004187c */
[----:B------:R-:W-:Y:S01]  /*c680*/  HMMA.16816.F32.BF16 R128, R4, R10, R128 ;  /* 0x0000000a0480723c */ /* 0x000fe20000041880 */
[----:B------:R-:W-:Y:S07]  /*c690*/  @!P6 BRA `(.L_x_1097) ;  /* 0x000001000000e947 */ /* 0x000fee0003800000 */
[C---:B------:R-:W-:Y:S01]  /*c6a0*/  ISETP.GT.AND P0, PT, R176.reuse, RZ, PT ;  /* 0x000000ffb000720c */ /* 0x040fe20003f04270 */
        /* <DEDUP_REMOVED lines=9> */
.L_x_1099:
[----:B------:R-:W-:-:S13]  /*c740*/  ISETP.NE.AND P0, PT, R241, 0x1, PT ;  /* 0x00000001f100780c */ /* 0x000fda0003f05270 */
[----:B------:R-:W-:-:S05]  /*c750*/  @P0 IMAD.HI.U32 R4, R2, c[0x0][0x330], RZ ;  /* 0x0000cc0002040a27 */ /* 0x000fca00078e00ff */
[----:B------:R-:W-:Y:S02]  /*c760*/  @P0 SHF.R.U32.HI R2, RZ, c[0x0][0x334], R4 ;  /* 0x0000cd00ff020a19 */ /* 0x000fe40000011604 */
.L_x_1100:
[----:B------:R-:W-:Y:S05]  /*c770*/  BSYNC B0 ;  /* 0x0000000000007941 */ /* 0x000fea0003800000 */
.L_x_1098:
[----:B------:R-:W-:-:S05]  /*c780*/  IMAD R5, R2, R241, c[0x0][0x32c] ;  /* 0x0000cb0002057624 */ /* 0x000fca00078e02f1 */
[----:B------:R-:W-:-:S05]  /*c790*/  IMNMX R0, R0, R5, PT ;  /* 0x0000000500007217 */ /* 0x000fca0003800200 */
.L_x_1097:
[----:B------:R-:W-:-:S05]  /*c7a0*/  IMAD.HI R5, R0, 0x2aaaaaab, RZ ;  /* 0x2aaaaaab00057827 */ /* 0x000fca00078e02ff */
[----:B------:R-:W-:-:S04]  /*c7b0*/  SHF.R.U32.HI R0, RZ, 0x1f, R5 ;  /* 0x0000001fff007819 */ /* 0x000fc80000011605 */
[----:B------:R-:W-:-:S04]  /*c7c0*/  LEA.HI.SX32 R0, R5, R0, 0x1d ;  /* 0x0000000005007211 */ /* 0x000fc800078feaff */
[----:B------:R-:W-:-:S04]  /*c7d0*/  IMNMX R245, R221, R0, !PT ;  /* 0x00000000ddf57217 */ /* 0x000fc80007800200 */
[----:B------:R-:W-:-:S13]  /*c7e0*/  ISETP.GE.AND P0, PT, R238, R245, PT ;  /* 0x000000f5ee00720c */ /* 0x000fda0003f06270 */
[----:B------:R-:W-:Y:S05]  /*c7f0*/  @!P0 BRA `(.L_x_1101) ;  /* 0x0000336000008947 */ /* 0x000fea0003800000 */
.L_x_1114:
[----:B------:R-:W-:Y:S04]  /*c800*/  DEPBAR.LE SB0, 0x0 ;  /* 0x000080000000791a */ /* 0x000fe80000000000 */
[----:B------:R-:W-:Y:S01]  /*c810*/  WARPSYNC 0xffffffff ;  /* 0xffffffff00007948 */ /* 0x000fe20003800000 */
[----:B------:R-:W-:Y:S01]  /*c820*/  BAR.SYNC.DEFER_BLOCKING 0x0 ;  /* 0x0000000000007b1d */ /* 0x000fe20000010000 */
[----:B------:R-:W-:Y:S02]  /*c830*/  ISETP.GT.AND P0, PT, R221, R238, PT ;  /* 0x000000eedd00720c */ /* 0x000fe40003f04270 */
[----:B------:R-:W-:Y:S02]  /*c840*/  ISETP.GE.AND P3, PT, R217, c[0x0][0x1d4], PT ;  /* 0x00007500d9007a0c */ /* 0x000fe40003f66270 */
[----:B------:R-:W-:Y:S02]  /*c850*/  ISETP.GE.AND P4, PT, R219, c[0x0][0x1d4], PT ;  /* 0x00007500db007a0c */ /* 0x000fe40003f86270 */
[----:B------:R-:W-:Y:S02]  /*c860*/  ISETP.GE.AND P5, PT, R222, c[0x0][0x1d4], PT ;  /* 0x00007500de007a0c */ /* 0x000fe40003fa6270 */
[----:B------:R-:W-:Y:S01]  /*c870*/  ISETP.GE.AND P6, PT, R220, c[0x0][0x1d4], PT ;  /* 0x00007500dc007a0c */ /* 0x000fe20003fc6270 */
[----:B------:R1:W2:Y:S01]  /*c880*/  LDSM.16.M88.4 R160, [R214] ;  /* 0x00000000d6a0783b */ /* 0x0002a20000000200 */
[----:B------:R-:W-:Y:S03]  /*c890*/  BSSY B0, `(.L_x_1102) ;  /* 0x0000029000007945 */ /* 0x000fe60003800000 */
[----:B------:R1:W3:Y:S04]  /*c8a0*/  LDSM.16.M88.4 R164, [R213+0xa080] ;  /* 0x00a08000d5a4783b */ /* 0x0002e80000000200 */
[----:B------:R1:W4:Y:S04]  /*c8b0*/  LDSM.16.M88.4 R168, [R213+0xa880] ;  /* 0x00a88000d5a8783b */ /* 0x0003280000000200 */
[----:B------:R1:W1:Y:S04]  /*c8c0*/  LDSM.16.M88.4 R172, [R213+0xb080] ;  /* 0x00b08000d5ac783b */ /* 0x0002680000000200 */
[----:B------:R1:W1:Y:S04]  /*c8d0*/  LDSM.16.M88.4 R176, [R212] ;  /* 0x00000000d4b0783b */ /* 0x0002680000000200 */
[----:B------:R1:W1:Y:S04]  /*c8e0*/  LDSM.16.M88.4 R180, [R211] ;  /* 0x00000000d3b4783b */ /* 0x0002680000000200 */
[----:B------:R1:W1:Y:S04]  /*c8f0*/  LDSM.16.M88.4 R184, [R203] ;  /* 0x00000000cbb8783b */ /* 0x0002680000000200 */
[----:B------:R1:W1:Y:S01]  /*c900*/  LDSM.16.M88.4 R188, [R202] ;  /* 0x00000000cabc783b */ /* 0x0002620000000200 */
[----:B------:R-:W-:-:S05]  /*c910*/  @P0 BRA `(.L_x_1103) ;  /* 0x0000020000000947 */ /* 0x000fca0003800000 */
[----:B------:R-:W-:Y:S01]  /*c920*/  SHF.R.S32.HI R7, RZ, 0x1f, R238 ;  /* 0x0000001fff077819 */ /* 0x000fe200000114ee */
[----:B------:R-:W-:Y:S01]  /*c930*/  IMAD.WIDE.U32 R8, R238, c[0x0][0x208], RZ ;  /* 0x00008200ee087a25 */ /* 0x000fe200078e00ff */
[----:B------:R-:W-:Y:S03]  /*c940*/  ISETP.GT.AND P1, PT, R216, 0x7f, PT ;  /* 0x0000007fd800780c */ /* 0x000fe60003f24270 */
[----:B------:R-:W-:Y:S04]  /*c950*/  IMAD R7, R7, c[0x0][0x208], RZ ;  /* 0x0000820007077a24 */ /* 0x000fe800078e02ff */
[----:B------:R-:W-:Y:S04]  /*c960*/  IMAD R7, R238, c[0x0][0x20c], R7 ;  /* 0x00008300ee077a24 */ /* 0x000fe800078e0207 */
[----:B------:R-:W-:Y:S02]  /*c970*/  IMAD.IADD R7, R9, 0x1, R7 ;  /* 0x0000000109077824 */ /* 0x000fe400078e0207 */
[----:B------:R-:W-:Y:S04]  /*c980*/  IMAD.WIDE.U32 R8, R8, 0x30, RZ ;  /* 0x0000003008087825 */ /* 0x000fe800078e00ff */
[----:B------:R-:W-:Y:S02]  /*c990*/  @!P1 IMAD.MOV.U32 R5, RZ, RZ, c[0x0][0x208] ;  /* 0x00008200ff059624 */ /* 0x000fe400078e00ff */
[----:B------:R-:W-:Y:S02]  /*c9a0*/  IMAD R7, R7, 0x30, RZ ;  /* 0x0000003007077824 */ /* 0x000fe400078e02ff */
[----:B------:R-:W-:Y:S03]  /*c9b0*/  @!P1 IMAD.MOV.U32 R0, RZ, RZ, c[0x0][0x20c] ;  /* 0x00008300ff009624 */ /* 0x000fe600078e00ff */
[----:B------:R-:W-:Y:S02]  /*c9c0*/  IADD3 R7, R9, R7, RZ ;  /* 0x0000000709077210 */ /* 0x000fe40007ffe0ff */
[CC--:B------:R-:W-:Y:S04]  /*c9d0*/  @!P1 LEA R9, P0, R5.reuse, R8.reuse, 0x5 ;  /* 0x0000000805099211 */ /* 0x0c0fe800078028ff */
[----:B------:R-:W-:Y:S02]  /*c9e0*/  @!P1 LEA.HI.X R5, R5, R7, R0, 0x5, P0 ;  /* 0x0000000705059211 */ /* 0x000fe400000f2c00 */
[----:B------:R-:W-:Y:S05]  /*c9f0*/  IADD3 R0, P0, R224, R8, RZ ;  /* 0x00000008e0007210 */ /* 0x000fea0007f1e0ff */
[----:B------:R-:W-:Y:S01]  /*ca00*/  IMAD.X R7, R7, 0x1, R229, P0 ;  /* 0x0000000107077824 */ /* 0x000fe200000e06e5 */
[C---:B------:R-:W-:Y:S04]  /*ca10*/  LEA R10, P0, R0.reuse, c[0x0][0x1f8], 0x1 ;  /* 0x00007e00000a7a11 */ /* 0x040fe800078008ff */
[----:B------:R-:W-:Y:S02]  /*ca20*/  LEA.HI.X R11, R0, c[0x0][0x1fc], R7, 0x1, P0 ;  /* 0x00007f00000b7a11 */ /* 0x000fe400000f0c07 */
[----:B------:R-:W-:Y:S03]  /*ca30*/  @!P1 IADD3 R9, P0, R9, R224, RZ ;  /* 0x000000e009099210 */ /* 0x000fe60007f1e0ff */
[----:B------:R-:W-:Y:S01]  /*ca40*/  @!PT LDS RZ, [RZ] ;  /* 0x00000000fffff984 */ /* 0x000fe20000000800 */
[----:B------:R-:W-:Y:S01]  /*ca50*/  @!PT LDS RZ, [RZ] ;  /* 0x00000000fffff984 */ /* 0x000fe20000000800 */
[----:B------:R-:W-:Y:S01]  /*ca60*/  @!PT LDS RZ, [RZ] ;  /* 0x00000000fffff984 */ /* 0x000fe20000000800 */
[----:B------:R4:W-:Y:S01]  /*ca70*/  LDGSTS.E.BYPASS.LTC128B.128 [R223+0x4080], [R10.64], !P6 ;  /* 0x040800000adf7fae */ /* 0x0009e2000f101d56 */
[----:B------:R-:W-:Y:S02]  /*ca80*/  @!P1 IADD3.X R0, R5, R229, RZ, P0, !PT ;  /* 0x000000e505009210 */ /* 0x000fe400007fe4ff */
[C---:B------:R-:W-:Y:S01]  /*ca90*/  @!P1 LEA R4, P0, R9.reuse, c[0x0][0x1f8], 0x1 ;  /* 0x00007e0009049a11 */ /* 0x040fe200078008ff */
[----:B------:R4:W-:Y:S03]  /*caa0*/  LDGSTS.E.BYPASS.LTC128B.128 [R223+0x5880], [R10.64+0x80], !P5 ;  /* 0x058800800adf7fae */ /* 0x0009e6000e901d56 */
[----:B------:R-:W-:Y:S01]  /*cab0*/  @!P1 LEA.HI.X R5, R9, c[0x0][0x1fc], R0, 0x1, P0 ;  /* 0x00007f0009059a11 */ /* 0x000fe200000f0c00 */
[----:B------:R4:W-:Y:S04]  /*cac0*/  LDGSTS.E.BYPASS.LTC128B.128 [R223+0x7080], [R10.64+0x100], !P4 ;  /* 0x070801000adf7fae */ /* 0x0009e8000e101d56 */
[----:B------:R4:W-:Y:S04]  /*cad0*/  LDGSTS.E.BYPASS.LTC128B.128 [R223+0x8880], [R10.64+0x180], !P3 ;  /* 0x088801800adf7fae */ /* 0x0009e8000d901d56 */
[----:B------:R4:W-:Y:S04]  /*cae0*/  @!P1 LDGSTS.E.BYPASS.LTC128B.128 [R223+0x5080], [R4.64], !P6 ;  /* 0x0508000004df9fae */ /* 0x0009e8000f101d56 */
[----:B------:R4:W-:Y:S04]  /*caf0*/  @!P1 LDGSTS.E.BYPASS.LTC128B.128 [R223+0x6880], [R4.64+0x80], !P5 ;  /* 0x0688008004df9fae */ /* 0x0009e8000e901d56 */
[----:B------:R4:W-:Y:S04]  /*cb00*/  @!P1 LDGSTS.E.BYPASS.LTC128B.128 [R223+0x8080], [R4.64+0x100], !P4 ;  /* 0x0808010004df9fae */ /* 0x0009e8000e101d56 */
[----:B------:R4:W-:Y:S02]  /*cb10*/  @!P1 LDGSTS.E.BYPASS.LTC128B.128 [R223+0x9880], [R4.64+0x180], !P3 ;  /* 0x0988018004df9fae */ /* 0x0009e4000d901d56 */
.L_x_1103:
[----:B------:R-:W-:Y:S05]  /*cb20*/  BSYNC B0 ;  /* 0x0000000000007941 */ /* 0x000fea0003800000 */
.L_x_1102:
[C---:B--234-:R-:W-:Y:S01]  /*cb30*/  HMMA.16816.F32.BF16 R4, R160.reuse, R164, RZ ;  /* 0x000000a4a004723c */ /* 0x05cfe200000418ff */
[----:B------:R-:W0:Y:S01]  /*cb40*/  LDGDEPBAR ;  /* 0x00000000000079af */ /* 0x000e220000000000 */
[----:B------:R-:W-:Y:S01]  /*cb50*/  BSSY B0, `(.L_x_1104) ;  /* 0x00000bd000007945 */ /* 0x000fe20003800000 */
[----:B------:R-:W-:Y:S05]  /*cb60*/  ISETP.GT.AND P0, PT, R238, R221, PT ;  /* 0x000000ddee00720c */ /* 0x000fea0003f04270 */
[C---:B------:R-:W-:Y:S01]  /*cb70*/  HMMA.16816.F32.BF16 R8, R160.reuse, R166, RZ ;  /* 0x000000a6a008723c */ /* 0x040fe200000418ff */
[----:B------:R-:W-:Y:S07]  /*cb80*/  LDSM.16.M88.4 R164, [R210] ;  /* 0x00000000d2a4783b */ /* 0x000fee0000000200 */
[C---:B------:R-:W-:Y:S08]  /*cb90*/  HMMA.16816.F32.BF16 R12, R160.reuse, R168, RZ ;  /* 0x000000a8a00c723c */ /* 0x040ff000000418ff */
[C---:B------:R-:W-:Y:S01]  /*cba0*/  HMMA.16816.F32.BF16 R16, R160.reuse, R170, RZ ;  /* 0x000000aaa010723c */ /* 0x040fe200000418ff */
[----:B------:R-:W2:Y:S07]  /*cbb0*/  LDSM.16.M88.4 R168, [R207+0xa080] ;  /* 0x00a08000cfa8783b */ /* 0x000eae0000000200 */
[C---:B-1----:R-:W-:Y:S08]  /*cbc0*/  HMMA.16816.F32.BF16 R20, R160.reuse, R172, RZ ;  /* 0x000000aca014723c */ /* 0x042ff000000418ff */
[----:B------:R-:W-:Y:S01]  /*cbd0*/  HMMA.16816.F32.BF16 R24, R160, R174, RZ ;  /* 0x000000aea018723c */ /* 0x000fe200000418ff */
[----:B------:R-:W1:Y:S05]  /*cbe0*/  LDSM.16.M88.4 R160, [R207+0xa880] ;  /* 0x00a88000cfa0783b */ /* 0x000e6a0000000200 */
[----:B------:R-:W3:Y:S02]  /*cbf0*/  LDSM.16.M88.4 R172, [R207+0xb080] ;  /* 0x00b08000cfac783b */ /* 0x000ee40000000200 */
[C---:B------:R-:W-:Y:S08]  /*cc00*/  HMMA.16816.F32.BF16 R4, R176.reuse, R180, R4 ;  /* 0x000000b4b004723c */ /* 0x040ff00000041804 */
[C---:B------:R-:W-:Y:S01]  /*cc10*/  HMMA.16816.F32.BF16 R8, R176.reuse, R182, R8 ;  /* 0x000000b6b008723c */ /* 0x040fe20000041808 */
[----:B------:R-:W-:Y:S07]  /*cc20*/  LDSM.16.M88.4 R180, [R209] ;  /* 0x00000000d1b4783b */ /* 0x000fee0000000200 */
[C---:B------:R-:W-:Y:S08]  /*cc30*/  HMMA.16816.F32.BF16 R12, R176.reuse, R184, R12 ;  /* 0x000000b8b00c723c */ /* 0x040ff0000004180c */
[C---:B------:R-:W-:Y:S01]  /*cc40*/  HMMA.16816.F32.BF16 R16, R176.reuse, R186, R16 ;  /* 0x000000bab010723c */ /* 0x040fe20000041810 */
[----:B------:R-:W4:Y:S07]  /*cc50*/  LDSM.16.M88.4 R184, [R201] ;  /* 0x00000000c9b8783b */ /* 0x000f2e0000000200 */
[C---:B------:R-:W-:Y:S08]  /*cc60*/  HMMA.16816.F32.BF16 R20, R176.reuse, R188, R20 ;  /* 0x000000bcb014723c */ /* 0x040ff00000041814 */
[----:B------:R-:W-:Y:S01]  /*cc70*/  HMMA.16816.F32.BF16 R24, R176, R190, R24 ;  /* 0x000000beb018723c */ /* 0x000fe20000041818 */
[----:B------:R-:W5:Y:S05]  /*cc80*/  LDSM.16.M88.4 R176, [R201+0x800] ;  /* 0x00080000c9b0783b */ /* 0x000f6a0000000200 */
[----:B------:R-:W4:Y:S02]  /*cc90*/  LDSM.16.M88.4 R188, [R201+0x1000] ;  /* 0x00100000c9bc783b */ /* 0x000f240000000200 */
[C---:B--2---:R-:W-:Y:S08]  /*cca0*/  HMMA.16816.F32.BF16 R4, R164.reuse, R168, R4 ;  /* 0x000000a8a404723c */ /* 0x044ff00000041804 */
[C---:B------:R-:W-:Y:S01]  /*ccb0*/  HMMA.16816.F32.BF16 R8, R164.reuse, R170, R8 ;  /* 0x000000aaa408723c */ /* 0x040fe20000041808 */
[----:B------:R-:W-:Y:S07]  /*ccc0*/  LDSM.16.M88.4 R168, [R213+0xb880] ;  /* 0x00b88000d5a8783b */ /* 0x000fee0000000200 */
[C---:B-1----:R-:W-:Y:S08]  /*ccd0*/  HMMA.16816.F32.BF16 R12, R164.reuse, R160, R12 ;  /* 0x000000a0a40c723c */ /* 0x042ff0000004180c */
[C---:B------:R-:W-:Y:S01]  /*cce0*/  HMMA.16816.F32.BF16 R16, R164.reuse, R162, R16 ;  /* 0x000000a2a410723c */ /* 0x040fe20000041810 */
[----:B------:R-:W1:Y:S07]  /*ccf0*/  LDSM.16.M88.4 R160, [R214+0x4000] ;  /* 0x00400000d6a0783b */ /* 0x000e6e0000000200 */
[C---:B---3--:R-:W-:Y:S08]  /*cd00*/  HMMA.16816.F32.BF16 R20, R164.reuse, R172, R20 ;  /* 0x000000aca414723c */ /* 0x048ff00000041814 */
[----:B------:R-:W-:Y:S01]  /*cd10*/  HMMA.16816.F32.BF16 R24, R164, R174, R24 ;  /* 0x000000aea418723c */ /* 0x000fe20000041818 */
[----:B------:R-:W2:Y:S05]  /*cd20*/  LDSM.16.M88.4 R164, [R213+0xc080] ;  /* 0x00c08000d5a4783b */ /* 0x000eaa0000000200 */
[----:B------:R-:W3:Y:S02]  /*cd30*/  LDSM.16.M88.4 R172, [R213+0xc880] ;  /* 0x00c88000d5ac783b */ /* 0x000ee40000000200 */
[C---:B----4-:R-:W-:Y:S08]  /*cd40*/  HMMA.16816.F32.BF16 R4, R180.reuse, R184, R4 ;  /* 0x000000b8b404723c */ /* 0x050ff00000041804 */
[C---:B------:R-:W-:Y:S01]  /*cd50*/  HMMA.16816.F32.BF16 R8, R180.reuse, R186, R8 ;  /* 0x000000bab408723c */ /* 0x040fe20000041808 */
[----:B------:R-:W-:Y:S07]  /*cd60*/  LDSM.16.M88.4 R184, [R200] ;  /* 0x00000000c8b8783b */ /* 0x000fee0000000200 */
[C---:B-----5:R-:W-:Y:S08]  /*cd70*/  HMMA.16816.F32.BF16 R12, R180.reuse, R176, R12 ;  /* 0x000000b0b40c723c */ /* 0x060ff0000004180c */
[C---:B------:R-:W-:Y:S01]  /*cd80*/  HMMA.16816.F32.BF16 R16, R180.reuse, R178, R16 ;  /* 0x000000b2b410723c */ /* 0x040fe20000041810 */
[----:B------:R-:W4:Y:S07]  /*cd90*/  LDSM.16.M88.4 R176, [R212+0x4000] ;  /* 0x00400000d4b0783b */ /* 0x000f2e0000000200 */
[C---:B------:R-:W-:Y:S08]  /*cda0*/  HMMA.16816.F32.BF16 R20, R180.reuse, R188, R20 ;  /* 0x000000bcb414723c */ /* 0x040ff00000041814 */
[----:B------:R-:W-:Y:S01]  /*cdb0*/  HMMA.16816.F32.BF16 R24, R180, R190, R24 ;  /* 0x000000beb418723c */ /* 0x000fe20000041818 */
[----:B------:R-:W5:Y:S05]  /*cdc0*/  LDSM.16.M88.4 R180, [R199] ;  /* 0x00000000c7b4783b */ /* 0x000f6a0000000200 */
[----:B------:R-:W4:Y:S02]  /*cdd0*/  LDSM.16.M88.4 R188, [R198] ;  /* 0x00000000c6bc783b */ /* 0x000f240000000200 */
        /* <DEDUP_REMOVED lines=12> */
[----:B------:R-:W-:Y:S07]  /*cea0*/  LDSM.16.M88.4 R184, [R201+0x1800] ;  /* 0x00180000c9b8783b */ /* 0x000fee0000000200 */
[C---:B-----5:R-:W-:Y:S08]  /*ceb0*/  HMMA.16816.F32.BF16 R12, R176.reuse, R180, R12 ;  /* 0x000000b4b00c723c */ /* 0x060ff0000004180c */
[C---:B------:R-:W-:Y:S01]  /*cec0*/  HMMA.16816.F32.BF16 R16, R176.reuse, R182, R16 ;  /* 0x000000b6b010723c */ /* 0x040fe20000041810 */
[----:B------:R-:W4:Y:S07]  /*ced0*/  LDSM.16.M88.4 R180, [R209+0x4000] ;  /* 0x00400000d1b4783b */ /* 0x000f2e0000000200 */
[C---:B------:R-:W-:Y:S08]  /*cee0*/  HMMA.16816.F32.BF16 R20, R176.reuse, R188, R20 ;  /* 0x000000bcb014723c */ /* 0x040ff00000041814 */
[----:B------:R-:W-:Y:S01]  /*cef0*/  HMMA.16816.F32.BF16 R24, R176, R190, R24 ;  /* 0x000000beb018723c */ /* 0x000fe20000041818 */
[----:B------:R-:W5:Y:S05]  /*cf00*/  LDSM.16.M88.4 R176, [R201+0x2000] ;  /* 0x00200000c9b0783b */ /* 0x000f6a0000000200 */
[----:B------:R-:W4:Y:S02]  /*cf10*/  LDSM.16.M88.4 R188, [R201+0x2800] ;  /* 0x00280000c9bc783b */ /* 0x000f240000000200 */
        /* <DEDUP_REMOVED lines=80> */
[C---:B-1----:R-:W-:Y:S01]  /*d420*/  HMMA.16816.F32.BF16 R4, R164.reuse, R168, R4 ;  /* 0x000000a8a404723c */ /* 0x042fe20000041804 */
[----:B------:R-:W-:Y:S04]  /*d430*/  DEPBAR.LE SB0, 0x0 ;  /* 0x000080000000791a */ /* 0x000fe80000000000 */
[----:B------:R-:W-:Y:S03]  /*d440*/  BAR.SYNC.DEFER_BLOCKING 0x0 ;  /* 0x0000000000007b1d */ /* 0x000fe60000010000 */
[C---:B------:R-:W-:Y:S08]  /*d450*/  HMMA.16816.F32.BF16 R8, R164.reuse, R170, R8 ;  /* 0x000000aaa408723c */ /* 0x040ff00000041808 */
[C---:B--2---:R-:W-:Y:S08]  /*d460*/  HMMA.16816.F32.BF16 R12, R164.reuse, R160, R12 ;  /* 0x000000a0a40c723c */ /* 0x044ff0000004180c */
[C---:B------:R-:W-:Y:S08]  /*d470*/  HMMA.16816.F32.BF16 R16, R164.reuse, R162, R16 ;  /* 0x000000a2a410723c */ /* 0x040ff00000041810 */
[C---:B---3--:R-:W-:Y:S08]  /*d480*/  HMMA.16816.F32.BF16 R20, R164.reuse, R172, R20 ;  /* 0x000000aca414723c */ /* 0x048ff00000041814 */
[----:B------:R-:W-:Y:S08]  /*d490*/  HMMA.16816.F32.BF16 R24, R164, R174, R24 ;  /* 0x000000aea418723c */ /* 0x000ff00000041818 */
[C---:B----4-:R-:W-:Y:S08]  /*d4a0*/  HMMA.16816.F32.BF16 R4, R180.reuse, R184, R4 ;  /* 0x000000b8b404723c */ /* 0x050ff00000041804 */
[C---:B------:R-:W-:Y:S08]  /*d4b0*/  HMMA.16816.F32.BF16 R8, R180.reuse, R186, R8 ;  /* 0x000000bab408723c */ /* 0x040ff00000041808 */
[C---:B-----5:R-:W-:Y:S08]  /*d4c0*/  HMMA.16816.F32.BF16 R12, R180.reuse, R176, R12 ;  /* 0x000000b0b40c723c */ /* 0x060ff0000004180c */
[C---:B------:R-:W-:Y:S08]  /*d4d0*/  HMMA.16816.F32.BF16 R16, R180.reuse, R178, R16 ;  /* 0x000000b2b410723c */ /* 0x040ff00000041810 */
[C---:B------:R-:W-:Y:S08]  /*d4e0*/  HMMA.16816.F32.BF16 R20, R180.reuse, R188, R20 ;  /* 0x000000bcb414723c */ /* 0x040ff00000041814 */
[----:B------:R-:W-:Y:S01]  /*d4f0*/  HMMA.16816.F32.BF16 R24, R180, R190, R24 ;  /* 0x000000beb418723c */ /* 0x000fe20000041818 */
[----:B------:R-:W-:Y:S07]  /*d500*/  @!UPT UIADD3 URZ, URZ, URZ, URZ ;  /* 0x0000003f3f3ff290 */ /* 0x000fee000fffe03f */
[----:B------:R-:W-:-:S11]  /*d510*/  @!P0 BRA `(.L_x_1105) ;  /* 0x0000020000008947 */ /* 0x000fd60003800000 */
[----:B------:R-:W-:Y:S04]  /*d520*/  IADD3 R161, R238, -0x1, RZ ;  /* 0xffffffffeea17810 */ /* 0x000fe80007ffe0ff */
[----:B------:R-:W-:Y:S01]  /*d530*/  SHF.R.S32.HI R0, RZ, 0x1f, R161 ;  /* 0x0000001fff007819 */ /* 0x000fe200000114a1 */
[C---:B------:R-:W-:Y:S04]  /*d540*/  IMAD.WIDE.U32 R162, R161.reuse, c[0x0][0x1e0], RZ ;  /* 0x00007800a1a27a25 */ /* 0x040fe800078e00ff */
[----:B------:R-:W-:Y:S04]  /*d550*/  IMAD R0, R0, c[0x0][0x1e0], RZ ;  /* 0x0000780000007a24 */ /* 0x000fe800078e02ff */
[----:B------:R-:W-:Y:S04]  /*d560*/  IMAD R0, R161, c[0x0][0x1e4], R0 ;  /* 0x00007900a1007a24 */ /* 0x000fe800078e0200 */
[----:B------:R-:W-:Y:S01]  /*d570*/  IMAD.IADD R161, R163, 0x1, R0 ;  /* 0x00000001a3a17824 */ /* 0x000fe200078e0200 */
[----:B------:R-:W-:Y:S01]  /*d580*/  IADD3 R0, -R240, 0x30, RZ ;  /* 0x00000030f0007810 */ /* 0x000fe20007ffe1ff */
[----:B------:R-:W-:Y:S03]  /*d590*/  IMAD.WIDE.U32 R162, R162, 0x30, RZ ;  /* 0x00000030a2a27825 */ /* 0x000fe600078e00ff */
[----:B------:R-:W-:Y:S01]  /*d5a0*/  ISETP.GE.AND P0, PT, R0, 0x21, PT ;  /* 0x000000210000780c */ /* 0x000fe20003f06270 */
[----:B------:R-:W-:Y:S04]  /*d5b0*/  IMAD R161, R161, 0x30, RZ ;  /* 0x00000030a1a17824 */ /* 0x000fe800078e02ff */
[----:B------:R-:W-:Y:S08]  /*d5c0*/  IMAD.IADD R161, R163, 0x1, R161 ;  /* 0x00000001a3a17824 */ /* 0x000ff000078e02a1 */
[----:B------:R-:W-:Y:S04]  /*d5d0*/  @P0 IADD3 R163, P2, P1, R226, UR6, R162 ;  /* 0x00000006e2a30c10 */ /* 0x000fe8000f95e0a2 */
[----:B------:R-:W-:Y:S02]  /*d5e0*/  @P0 IADD3.X R2, R237, UR5, R161, P2, P1 ;  /* 0x00000005ed020c10 */ /* 0x000fe400097e24a1 */
[----:B------:R-:W-:Y:S11]  /*d5f0*/  ISETP.GE.AND P1, PT, R0, 0x1, PT ;  /* 0x000000010000780c */ /* 0x000ff60003f26270 */
[----:B------:R-:W-:Y:S02]  /*d600*/  @!UPT UIADD3 URZ, URZ, URZ, URZ ;  /* 0x0000003f3f3ff290 */ /* 0x000fe4000fffe03f */
[----:B------:R-:W-:Y:S05]  /*d610*/  @P1 IADD3 R0, P2, R226, R162, RZ ;  /* 0x000000a2e2001210 */ /* 0x000fea0007f5e0ff */
        /* <DEDUP_REMOVED lines=8> */
[----:B------:R-:W-:Y:S03]  /*d6a0*/  @P0 LEA.HI.X R163, R163, c[0x0][0x1cc], R2, 0x1, P2 ;  /* 0x00007300a3a30a11 */ /* 0x000fe600010f0c02 */
[----:B------:R1:W-:Y:S04]  /*d6b0*/  @P1 LDGSTS.E.BYPASS.LTC128B.128 [R223+0xb880], [R164.64+0x80], !P5 ;  /* 0x0b880080a4df1fae */ /* 0x0003e8000e901d56 */
[----:B------:R1:W-:Y:S04]  /*d6c0*/  @P1 LDGSTS.E.BYPASS.LTC128B.128 [R223+0xd080], [R164.64+0x100], !P4 ;  /* 0x0d080100a4df1fae */ /* 0x0003e8000e101d56 */
[----:B------:R1:W-:Y:S04]  /*d6d0*/  @P1 LDGSTS.E.BYPASS.LTC128B.128 [R223+0xe880], [R164.64+0x180], !P3 ;  /* 0x0e880180a4df1fae */ /* 0x0003e8000d901d56 */
[----:B------:R1:W-:Y:S04]  /*d6e0*/  @P0 LDGSTS.E.BYPASS.LTC128B.128 [R223+0xb080], [R162.64], !P6 ;  /* 0x0b080000a2df0fae */ /* 0x0003e8000f101d56 */
[----:B------:R1:W-:Y:S04]  /*d6f0*/  @P0 LDGSTS.E.BYPASS.LTC128B.128 [R223+0xc880], [R162.64+0x80], !P5 ;  /* 0x0c880080a2df0fae */ /* 0x0003e8000e901d56 */
[----:B------:R1:W-:Y:S04]  /*d700*/  @P0 LDGSTS.E.BYPASS.LTC128B.128 [R223+0xe080], [R162.64+0x100], !P4 ;  /* 0x0e080100a2df0fae */ /* 0x0003e8000e101d56 */
[----:B------:R1:W-:Y:S02]  /*d710*/  @P0 LDGSTS.E.BYPASS.LTC128B.128 [R223+0xf880], [R162.64+0x180], !P3 ;  /* 0x0f880180a2df0fae */ /* 0x0003e4000d901d56 */
.L_x_1105:
[----:B------:R-:W-:Y:S05]  /*d720*/  BSYNC B0 ;  /* 0x0000000000007941 */ /* 0x000fea0003800000 */
.L_x_1104:
[----:B------:R-:W-:Y:S01]  /*d730*/  ISETP.NE.AND P0, PT, R242, 0x1, PT ;  /* 0x00000001f200780c */ /* 0x000fe20003f05270 */
[----:B------:R-:W2:Y:S01]  /*d740*/  LDL R180, [R1+0x4] ;  /* 0x0000040001b47983 */ /* 0x000ea20000100800 */
[----:B------:R-:W-:Y:S03]  /*d750*/  IMAD R179, R238, -0x30, RZ ;  /* 0xffffffd0eeb37824 */ /* 0x000fe600078e02ff */
[----:B------:R-:W0:Y:S01]  /*d760*/  LDGDEPBAR ;  /* 0x00000000000079af */ /* 0x000e220000000000 */
[----:B------:R-:W-:Y:S01]  /*d770*/  IMAD.IADD R161, R179, 0x1, -R232 ;  /* 0x00000001b3a17824 */ /* 0x000fe200078e0ae8 */
[----:B-1----:R-:W-:Y:S04]  /*d780*/  IADD3 R162, -R232, 0x1, R179 ;  /* 0x00000001e8a27810 */ /* 0x002fe80007ffe1b3 */
[----:B------:R-:W-:Y:S04]  /*d790*/  IADD3 R162, -R234, R162, R3 ;  /* 0x000000a2eaa27210 */ /* 0x000fe80007ffe103 */
[C---:B------:R-:W-:Y:S02]  /*d7a0*/  IADD3 R164, R162.reuse, c[0x0][0x328], RZ ;  /* 0x0000ca00a2a47a10 */ /* 0x040fe40007ffe0ff */
[----:B------:R-:W-:Y:S01]  /*d7b0*/  IADD3 R162, R162, UR7, RZ ;  /* 0x00000007a2a27c10 */ /* 0x000fe2000fffe0ff */
[----:B--2---:R-:W-:Y:S05]  /*d7c0*/  IMAD R0, R180, 0x80, R233 ;  /* 0x00000080b4007824 */ /* 0x004fea00078e02e9 */
[----:B------:R-:W-:Y:S05]  /*d7d0*/  IADD3 R166, R230, R0, R231 ;  /* 0x00000000e6a67210 */ /* 0x000fea0007ffe0e7 */
[----:B------:R-:W-:Y:S05]  /*d7e0*/  @P0 IMAD.HI.U32 R0, R166, c[0x0][0x2c8], RZ ;  /* 0x0000b200a6000a27 */ /* 0x000fea00078e00ff */
[----:B------:R-:W-:Y:S02]  /*d7f0*/  @P0 SHF.R.U32.HI R166, RZ, c[0x0][0x2cc], R0 ;  /* 0x0000b300ffa60a19 */ /* 0x000fe40000011600 */
[----:B------:R-:W-:Y:S03]  /*d800*/  ISETP.GE.AND P0, PT, R241, 0x1, PT ;  /* 0x00000001f100780c */ /* 0x000fe60003f06270 */
[----:B------:R-:W1:Y:S02]  /*d810*/  SHFL.IDX PT, R163, R166, RZ, 0x1c1f ;  /* 0x001c1fffa6a37589 */ /* 0x000e6400000e0000 */
[--C-:B-1----:R-:W-:Y:S02]  /*d820*/  IMAD.IADD R168, R164, 0x1, R163.reuse ;  /* 0x00000001a4a87824 */ /* 0x102fe400078e02a3 */
[----:B------:R-:W-:Y:S06]  /*d830*/  IMAD.IADD R160, R162, 0x1, R163 ;  /* 0x00000001a2a07824 */ /* 0x000fec00078e02a3 */
[----:B------:R-:W-:-:S05]  /*d840*/  @!P0 BRA `(.L_x_1106) ;  /* 0x0000017000008947 */ /* 0x000fca0003800000 */
[----:B------:R-:W-:Y:S01]  /*d850*/  IADD3 R2, -R234, R3, R163 ;  /* 0x00000003ea027210 */ /* 0x000fe20007ffe1a3 */
[----:B------:R-:W-:Y:S03]  /*d860*/  BSSY B0, `(.L_x_1107) ;  /* 0x0000011000007945 */ /* 0x000fe60003800000 */
        /* <DEDUP_REMOVED lines=11> */
.L_x_1108:
[----:B------:R-:W-:Y:S04]  /*d920*/  MOV R0, c[0x0][0x32c] ;  /* 0x0000cb0000007a02 */ /* 0x000fe80000000f00 */
[----:B------:R-:W-:Y:S11]  /*d930*/  ISETP.NE.AND P0, PT, R0, 0x1, PT ;  /* 0x000000010000780c */ /* 0x000ff60003f05270 */
[----:B------:R-:W-:Y:S02]  /*d940*/  @!UPT UIADD3 URZ, URZ, URZ, URZ ;  /* 0x0000003f3f3ff290 */ /* 0x000fe4000fffe03f */
[----:B------:R-:W-:Y:S05]  /*d950*/  @P0 IMAD.HI.U32 R0, R2, c[0x0][0x330], RZ ;  /* 0x0000cc0002000a27 */ /* 0x000fea00078e00ff */
[----:B------:R-:W-:Y:S02]  /*d960*/  @P0 SHF.R.U32.HI R2, RZ, c[0x0][0x334], R0 ;  /* 0x0000cd00ff020a19 */ /* 0x000fe40000011600 */
.L_x_1109:
[----:B------:R-:W-:Y:S05]  /*d970*/  BSYNC B0 ;  /* 0x0000000000007941 */ /* 0x000fea0003800000 */
.L_x_1107:
[----:B------:R-:W-:Y:S05]  /*d980*/  IMAD R165, R2, c[0x0][0x32c], R161 ;  /* 0x0000cb0002a57a24 */ /* 0x000fea00078e02a1 */
[----:B------:R-:W-:Y:S02]  /*d990*/  IADD3 R163, R165, c[0x0][0x32c], RZ ;  /* 0x0000cb00a5a37a10 */ /* 0x000fe40007ffe0ff */
[----:B------:R-:W-:Y:S02]  /*d9a0*/  IMNMX R160, R160, R165, !PT ;  /* 0x000000a5a0a07217 */ /* 0x000fe40007800200 */
[----:B------:R-:W-:Y:S02]  /*d9b0*/  IMNMX R168, R168, R163, PT ;  /* 0x000000a3a8a87217 */ /* 0x000fe40003800200 */
.L_x_1106:
[C---:B------:R-:W-:Y:S02]  /*d9c0*/  ISETP.GE.AND P0, PT, R179.reuse, 0x2, PT ;  /* 0x00000002b300780c */ /* 0x040fe40003f06270 */
[C---:B------:R-:W-:Y:S02]  /*d9d0*/  ISETP.GE.AND P1, PT, R179.reuse, 0x9, PT ;  /* 0x00000009b300780c */ /* 0x040fe40003f26270 */
[----:B------:R-:W-:Y:S02]  /*d9e0*/  P2R R158, PR, RZ, 0x1 ;  /* 0x00000001ff9e7803 */ /* 0x000fe40000000000 */
[----:B------:R-:W-:Y:S02]  /*d9f0*/  ISETP.GT.AND P0, PT, R160, 0x1, !P0 ;  /* 0x00000001a000780c */ /* 0x000fe40004704270 */
[----:B------:R-:W-:Y:S02]  /*da00*/  P2R R156, PR, RZ, 0x2 ;  /* 0x00000002ff9c7803 */ /* 0x000fe40000000000 */
[----:B------:R-:W-:Y:S02]  /*da10*/  ISETP.LT.OR P0, PT, R168, 0x2, P0 ;  /* 0x00000002a800780c */ /* 0x000fe40000701670 */
[----:B------:R-:W-:Y:S02]  /*da20*/  ISETP.GE.AND P6, PT, R179, 0x19, PT ;  /* 0x00000019b300780c */ /* 0x000fe40003fc6270 */
[----:B------:R-:W-:Y:S02]  /*da30*/  FSEL R177, R5, -INF , !P0 ;  /* 0xff80000005b17808 */ /* 0x000fe40004000000 */
[----:B------:R-:W-:Y:S02]  /*da40*/  ISETP.GT.AND P0, PT, R160, 0x8, !P1 ;  /* 0x00000008a000780c */ /* 0x000fe40004f04270 */
[C---:B------:R-:W-:Y:S02]  /*da50*/  ISETP.GE.AND P1, PT, R179.reuse, 0xa, PT ;  /* 0x0000000ab300780c */ /* 0x040fe40003f26270 */
[----:B------:R-:W-:Y:S02]  /*da60*/  ISETP.LT.OR P0, PT, R168, 0x9, P0 ;  /* 0x00000009a800780c */ /* 0x000fe40000701670 */
[----:B------:R-:W-:Y:S02]  /*da70*/  P2R R5, PR, RZ, 0x2 ;  /* 0x00000002ff057803 */ /* 0x000fe40000000000 */
[----:B------:R-:W-:Y:S02]  /*da80*/  FSEL R167, R8, -INF , !P0 ;  /* 0xff80000008a77808 */ /* 0x000fe40004000000 */
[----:B------:R-:W-:Y:S02]  /*da90*/  ISETP.GT.AND P0, PT, R160, 0x9, !P1 ;  /* 0x00000009a000780c */ /* 0x000fe40004f04270 */
[----:B------:R-:W-:Y:S02]  /*daa0*/  ISETP.GE.AND P1, PT, R179, 0x11, PT ;  /* 0x00000011b300780c */ /* 0x000fe40003f26270 */
[----:B------:R-:W-:Y:S02]  /*dab0*/  ISETP.LT.OR P0, PT, R168, 0xa, P0 ;  /* 0x0000000aa800780c */ /* 0x000fe40000701670 */
[----:B------:R-:W-:Y:S02]  /*dac0*/  P2R R2, PR, RZ, 0x2 ;  /* 0x00000002ff027803 */ /* 0x000fe40000000000 */
[----:B------:R-:W-:Y:S02]  /*dad0*/  FSEL R165, R9, -INF , !P0 ;  /* 0xff80000009a57808 */ /* 0x000fe40004000000 */
[----:B------:R-:W-:Y:S01]  /*dae0*/  ISETP.GT.AND P0, PT, R160, 0x10, !P1 ;  /* 0x00000010a000780c */ /* 0x000fe20004f04270 */
[----:B------:R-:W1:Y:S01]  /*daf0*/  SHFL.IDX PT, R9, R166, 0x1, 0x1c1f ;  /* 0x003c1f00a6097f89 */ /* 0x000e6200000e0000 */
[C---:B------:R-:W-:Y:S02]  /*db00*/  ISETP.GE.AND P1, PT, R179.reuse, 0x12, PT ;  /* 0x00000012b300780c */ /* 0x040fe40003f26270 */
[----:B------:R-:W-:Y:S02]  /*db10*/  ISETP.LT.OR P0, PT, R168, 0x11, P0 ;  /* 0x00000011a800780c */ /* 0x000fe40000701670 */
[C---:B------:R-:W-:Y:S02]  /*db20*/  ISETP.GE.AND P5, PT, R179.reuse, 0x1a, PT ;  /* 0x0000001ab300780c */ /* 0x040fe40003fa6270 */
[----:B------:R-:W-:Y:S02]  /*db30*/  FSEL R175, R12, -INF , !P0 ;  /* 0xff8000000caf7808 */ /* 0x000fe40004000000 */
[----:B------:R-:W-:Y:S02]  /*db40*/  ISETP.GT.AND P0, PT, R160, 0x11, !P1 ;  /* 0x00000011a000780c */ /* 0x000fe40004f04270 */
[C---:B------:R-:W-:Y:S02]  /*db50*/  ISETP.GE.AND P4, PT, R179.reuse, 0x21, PT ;  /* 0x00000021b300780c */ /* 0x040fe40003f86270 */
[----:B------:R-:W-:Y:S02]  /*db60*/  ISETP.LT.OR P0, PT, R168, 0x12, P0 ;  /* 0x00000012a800780c */ /* 0x000fe40000701670 */
[----:B------:R-:W-:Y:S02]  /*db70*/  ISETP.GE.AND P3, PT, R179, 0x22, PT ;  /* 0x00000022b300780c */ /* 0x000fe40003f66270 */
[----:B------:R-:W-:Y:S02]  /*db80*/  FSEL R173, R13, -INF , !P0 ;  /* 0xff8000000dad7808 */ /* 0x000fe40004000000 */
[----:B------:R-:W-:Y:S02]  /*db90*/  ISETP.GT.AND P0, PT, R160, 0x18, !P6 ;  /* 0x00000018a000780c */ /* 0x000fe40007704270 */
[C---:B------:R-:W-:Y:S02]  /*dba0*/  ISETP.GE.AND P2, PT, R179.reuse, 0x29, PT ;  /* 0x00000029b300780c */ /* 0x040fe40003f46270 */
[----:B------:R-:W-:Y:S01]  /*dbb0*/  ISETP.LT.OR P0, PT, R168, 0x19, P0 ;  /* 0x00000019a800780c */ /* 0x000fe20000701670 */
[--C-:B-1----:R-:W-:Y:S01]  /*dbc0*/  IMAD.IADD R164, R164, 0x1, R9.reuse ;  /* 0x00000001a4a47824 */ /* 0x102fe200078e0209 */
[----:B------:R-:W-:Y:S02]  /*dbd0*/  P2R R0, PR, RZ, 0x2 ;  /* 0x00000002ff007803 */ /* 0x000fe40000000000 */
[----:B------:R-:W-:Y:S02]  /*dbe0*/  FSEL R171, R16, -INF , !P0 ;  /* 0xff80000010ab7808 */ /* 0x000fe40004000000 */
[----:B------:R-:W-:Y:S02]  /*dbf0*/  ISETP.GT.AND P0, PT, R160, 0x19, !P5 ;  /* 0x00000019a000780c */ /* 0x000fe40006f04270 */
[----:B------:R-:W-:Y:S02]  /*dc00*/  ISETP.GE.AND P1, PT, R179, 0x1, PT ;  /* 0x00000001b300780c */ /* 0x000fe40003f26270 */
[----:B------:R-:W-:Y:S04]  /*dc10*/  ISETP.LT.OR P0, PT, R168, 0x1a, P0 ;  /* 0x0000001aa800780c */ /* 0x000fe80000701670 */
[----:B------:R-:W-:Y:S02]  /*dc20*/  FSEL R169, R17, -INF , !P0 ;  /* 0xff80000011a97808 */ /* 0x000fe40004000000 */
[----:B------:R-:W-:Y:S04]  /*dc30*/  ISETP.GT.AND P0, PT, R160, 0x20, !P4 ;  /* 0x00000020a000780c */ /* 0x000fe80006704270 */
        /* <DEDUP_REMOVED lines=8> */
[----:B------:R-:W-:Y:S04]  /*dcc0*/  ISETP.GT.AND P0, PT, R160, RZ, !P1 ;  /* 0x000000ffa000720c */ /* 0x000fe80004f04270 */
[----:B------:R-:W-:Y:S04]  /*dcd0*/  ISETP.LT.OR P0, PT, R168, 0x1, P0 ;  /* 0x00000001a800780c */ /* 0x000fe80000701670 */
[----:B------:R-:W-:Y:S01]  /*dce0*/  FSEL R13, R4, -INF , !P0 ;  /* 0xff800000040d7808 */ /* 0x000fe20004000000 */
[----:B------:R-:W-:Y:S01]  /*dcf0*/  IMAD.IADD R4, R162, 0x1, R9 ;  /* 0x00000001a2047824 */ /* 0x000fe200078e0209 */
[----:B------:R-:W-:Y:S04]  /*dd00*/  ISETP.GE.AND P0, PT, R179, 0x2a, PT ;  /* 0x0000002ab300780c */ /* 0x000fe80003f06270 */
[----:B------:R-:W-:Y:S02]  /*dd10*/  P2R R8, PR, RZ, 0x1 ;  /* 0x00000001ff087803 */ /* 0x000fe40000000000 */
[----:B------:R-:W-:Y:S04]  /*dd20*/  ISETP.GT.AND P0, PT, R160, 0x29, !P0 ;  /* 0x00000029a000780c */ /* 0x000fe80004704270 */
[----:B------:R-:W-:Y:S04]  /*dd30*/  ISETP.LT.OR P0, PT, R168, 0x2a, P0 ;  /* 0x0000002aa800780c */ /* 0x000fe80000701670 */
[----:B------:R-:W-:Y:S02]  /*dd40*/  FSEL R160, R25, -INF , !P0 ;  /* 0xff80000019a07808 */ /* 0x000fe40004000000 */
[----:B------:R-:W-:Y:S11]  /*dd50*/  ISETP.GE.AND P0, PT, R241, 0x1, PT ;  /* 0x00000001f100780c */ /* 0x000ff60003f06270 */
[----:B------:R-:W-:Y:S02]  /*dd60*/  @!UPT UIADD3 URZ, URZ, URZ, URZ ;  /* 0x0000003f3f3ff290 */ /* 0x000fe4000fffe03f */
        /* <DEDUP_REMOVED lines=14> */
.L_x_1112:
[----:B------:R-:W-:Y:S04]  /*de50*/  MOV R9, c[0x0][0x32c] ;  /* 0x0000cb0000097a02 */ /* 0x000fe80000000f00 */
[----:B------:R-:W-:Y:S11]  /*de60*/  ISETP.NE.AND P0, PT, R9, 0x1, PT ;  /* 0x000000010900780c */ /* 0x000ff60003f05270 */
[----:B------:R-:W-:Y:S02]  /*de70*/  @!UPT UIADD3 URZ, URZ, URZ, URZ ;  /* 0x0000003f3f3ff290 */ /* 0x000fe4000fffe03f */
[----:B------:R-:W-:Y:S05]  /*de80*/  @P0 IMAD.HI.U32 R9, R12, c[0x0][0x330], RZ ;  /* 0x0000cc000c090a27 */ /* 0x000fea00078e00ff */
[----:B------:R-:W-:Y:S02]  /*de90*/  @P0 SHF.R.U32.HI R12, RZ, c[0x0][0x334], R9 ;  /* 0x0000cd00ff0c0a19 */ /* 0x000fe40000011609 */
.L_x_1113:
[----:B------:R-:W-:Y:S05]  /*dea0*/  BSYNC B0 ;  /* 0x0000000000007941 */ /* 0x000fea0003800000 */
.L_x_1111:
[----:B------:R-:W-:Y:S05]  /*deb0*/  IMAD R161, R12, c[0x0][0x32c], R161 ;  /* 0x0000cb000ca17a24 */ /* 0x000fea00078e02a1 */
[----:B------:R-:W-:Y:S02]  /*dec0*/  IADD3 R9, R161, c[0x0][0x32c], RZ ;  /* 0x0000cb00a1097a10 */ /* 0x000fe40007ffe0ff */
[----:B------:R-:W-:Y:S02]  /*ded0*/  IMNMX R4, R4, R161, !PT ;  /* 0x000000a104047217 */ /* 0x000fe40007800200 */
[----:B------:R-:W-:Y:S02]  /*dee0*/  IMNMX R164, R164, R9, PT ;  /* 0x00000009a4a47217 */ /* 0x000fe40003800200 */
.L_x_1110:
[----:B------:R-:W-:Y:S02]  /*def0*/  ISETP.GT.AND P0, PT, R4, RZ, !P1 ;  /* 0x000000ff0400720c */ /* 0x000fe40004f04270 */
[----:B------:R-:W-:Y:S02]  /*df00*/  ISETP.NE.AND P1, PT, R8, RZ, PT ;  /* 0x000000ff0800720c */ /* 0x000fe40003f25270 */
[----:B------:R-:W-:Y:S04]  /*df10*/  ISETP.LT.OR P0, PT, R164, 0x1, P0 ;  /* 0x00000001a400780c */ /* 0x000fe80000701670 */
[----:B------:R-:W-:Y:S02]  /*df20*/  FSEL R16, R6, -INF , !P0 ;  /* 0xff80000006107808 */ /* 0x000fe40004000000 */
[----:B------:R-:W-:Y:S04]  /*df30*/  ISETP.NE.AND P0, PT, R158, RZ, PT ;  /* 0x000000ff9e00720c */ /* 0x000fe80003f05270 */
[----:B------:R-:W-:Y:S04]  /*df40*/  ISETP.GT.AND P0, PT, R4, 0x1, !P0 ;  /* 0x000000010400780c */ /* 0x000fe80004704270 */
        /* <DEDUP_REMOVED lines=14> */
[----:B------:R-:W-:Y:S02]  /*e030*/  ISETP.NE.AND P0, PT, R0, RZ, PT ;  /* 0x000000ff0000720c */ /* 0x000fe40003f05270 */
[----:B------:R-:W-:Y:S02]  /*e040*/  FMNMX.FTZ R0, R13, R157, !PT ;  /* 0x0000009d0d007209 */ /* 0x000fe40007810000 */
[----:B------:R-:W-:Y:S02]  /*e050*/  ISETP.GT.AND P0, PT, R4, 0x11, !P0 ;  /* 0x000000110400780c */ /* 0x000fe40004704270 */
[----:B------:R-:W-:Y:S02]  /*e060*/  FMNMX.FTZ R0, R177, R0, !PT ;  /* 0x00000000b1007209 */ /* 0x000fe40007810000 */
[----:B------:R-:W-:Y:S02]  /*e070*/  ISETP.LT.OR P0, PT, R164, 0x12, P0 ;  /* 0x00000012a400780c */ /* 0x000fe40000701670 */
[----:B------:R-:W-:Y:S02]  /*e080*/  FMNMX.FTZ R0, R167, R0, !PT ;  /* 0x00000000a7007209 */ /* 0x000fe40007810000 */
[----:B------:R-:W-:Y:S02]  /*e090*/  FSEL R172, R15, -INF , !P0 ;  /* 0xff8000000fac7808 */ /* 0x000fe40004000000 */
        /* <DEDUP_REMOVED lines=17> */
[----:B------:R-:W-:Y:S02]  /*e1b0*/  FMNMX.FTZ R9, R16, R159, !PT ;  /* 0x0000009f10097209 */ /* 0x000fe40007810000 */
[----:B------:R-:W-:Y:S01]  /*e1c0*/  FSEL R244, R22, -INF , !P0 ;  /* 0xff80000016f47808 */ /* 0x000fe20004000000 */
[----:B------:R-:W1:Y:S01]  /*e1d0*/  SHFL.BFLY PT, R0, R7, 0x2, 0x1f ;  /* 0x0c401f0007007f89 */ /* 0x000e6200000e0000 */
[----:B------:R-:W-:Y:S02]  /*e1e0*/  FMNMX.FTZ R9, R12, R9, !PT ;  /* 0x000000090c097209 */ /* 0x000fe40007810000 */
[----:B------:R-:W-:Y:S02]  /*e1f0*/  ISETP.GT.AND P0, PT, R4, 0x21, !P3 ;  /* 0x000000210400780c */ /* 0x000fe40005f04270 */
[----:B------:R-:W-:Y:S02]  /*e200*/  FMNMX.FTZ R9, R10, R9, !PT ;  /* 0x000000090a097209 */ /* 0x000fe40007810000 */
[----:B------:R-:W-:Y:S02]  /*e210*/  ISETP.LT.OR P0, PT, R164, 0x22, P0 ;  /* 0x00000022a400780c */ /* 0x000fe40000701670 */
[----:B------:R-:W-:Y:S02]  /*e220*/  FMNMX.FTZ R9, R8, R9, !PT ;  /* 0x0000000908097209 */ /* 0x000fe40007810000 */
[----:B------:R-:W-:Y:S02]  /*e230*/  FSEL R190, R23, -INF , !P0 ;  /* 0xff80000017be7808 */ /* 0x000fe40004000000 */
[----:B------:R-:W-:Y:S01]  /*e240*/  FMNMX.FTZ R9, R174, R9, !PT ;  /* 0x00000009ae097209 */ /* 0x000fe20007810000 */
[----:B------:R-:W-:Y:S01]  /*e250*/  LDSM.16.MT88.4 R20, [R206+0x4080] ;  /* 0x00408000ce14783b */ /* 0x000fe20000004200 */
        /* <DEDUP_REMOVED lines=12> */
[----:B-1----:R-:W-:Y:S02]  /*e320*/  FMNMX.FTZ R5, R7, R0, !PT ;  /* 0x0000000007057209 */ /* 0x002fe40007810000 */
[----:B------:R-:W-:Y:S03]  /*e330*/  FMNMX.FTZ R7, R158, R9, !PT ;  /* 0x000000099e077209 */ /* 0x000fe60007810000 */
[----:B------:R-:W1:Y:S08]  /*e340*/  SHFL.BFLY PT, R2, R5, 0x1, 0x1f ;  /* 0x0c201f0005027f89 */ /* 0x000e7000000e0000 */
[----:B------:R-:W2:Y:S01]  /*e350*/  SHFL.BFLY PT, R0, R7, 0x2, 0x1f ;  /* 0x0c401f0007007f89 */ /* 0x000ea200000e0000 */
[----:B-1----:R-:W-:Y:S04]  /*e360*/  FMNMX.FTZ R2, R5, R2, !PT ;  /* 0x0000000205027209 */ /* 0x002fe80007810000 */
[C---:B------:R-:W-:Y:S01]  /*e370*/  FSETP.NEU.FTZ.AND P0, PT, R2.reuse, -INF , PT ;  /* 0xff8000000200780b */ /* 0x040fe20003f1d000 */
[----:B------:R-:W-:Y:S01]  /*e380*/  FMUL.FTZ R246, R2, c[0x0][0x2d0] ;  /* 0x0000b40002f67a20 */ /* 0x000fe20000410000 */
[----:B--2---:R-:W-:Y:S04]  /*e390*/  FMNMX.FTZ R5, R7, R0, !PT ;  /* 0x0000000007057209 */ /* 0x004fe80007810000 */
[----:B------:R-:W-:Y:S02]  /*e3a0*/  FSEL R246, R246, RZ, P0 ;  /* 0x000000fff6f67208 */ /* 0x000fe40000000000 */
[----:B------:R-:W-:Y:S01]  /*e3b0*/  FSEL R6, R2, RZ, P0 ;  /* 0x000000ff02067208 */ /* 0x000fe20000000000 */
[----:B------:R-:W1:Y:S02]  /*e3c0*/  SHFL.BFLY PT, R0, R5, 0x1, 0x1f ;  /* 0x0c201f0005007f89 */ /* 0x000e6400000e0000 */
[--C-:B------:R-:W-:Y:S02]  /*e3d0*/  FFMA.FTZ R184, R13, c[0x0][0x2d0], -R246.reuse ;  /* 0x0000b4000db87a23 */ /* 0x100fe400000108f6 */
[----:B------:R-:W-:Y:S02]  /*e3e0*/  FADD.FTZ R6, -R6, R157 ;  /* 0x0000009d06067221 */ /* 0x000fe40000010100 */
[--C-:B------:R-:W-:Y:S02]  /*e3f0*/  FFMA.FTZ R183, R177, c[0x0][0x2d0], -R246.reuse ;  /* 0x0000b400b1b77a23 */ /* 0x100fe400000108f6 */
[--C-:B------:R-:W-:Y:S01]  /*e400*/  FFMA.FTZ R182, R167, c[0x0][0x2d0], -R246.reuse ;  /* 0x0000b400a7b67a23 */ /* 0x100fe200000108f6 */
[----:B------:R-:W-:Y:S01]  /*e410*/  MUFU.EX2 R184, R184 ;  /* 0x000000b800b87308 */ /* 0x000fe20000000800 */
[--C-:B------:R-:W-:Y:S01]  /*e420*/  FFMA.FTZ R181, R165, c[0x0][0x2d0], -R246.reuse ;  /* 0x0000b400a5b57a23 */ /* 0x100fe200000108f6 */
[----:B------:R-:W-:Y:S01]  /*e430*/  LDSM.16.MT88.4 R176, [R206+0x7880] ;  /* 0x00788000ceb0783b */ /* 0x000fe20000004200 */
[----:B------:R-:W-:Y:S02]  /*e440*/  FMUL.FTZ R156, R6, c[0x0][0x2d0] ;  /* 0x0000b400069c7a20 */ /* 0x000fe40000410000 */
[--C-:B------:R-:W-:Y:S02]  /*e450*/  FFMA.FTZ R248, R173, c[0x0][0x2d0], -R246.reuse ;  /* 0x0000b400adf87a23 */ /* 0x100fe400000108f6 */
[--C-:B------:R-:W-:Y:S02]  /*e460*/  FFMA.FTZ R247, R171, c[0x0][0x2d0], -R246.reuse ;  /* 0x0000b400abf77a23 */ /* 0x100fe400000108f6 */
[--C-:B------:R-:W-:Y:S01]  /*e470*/  FFMA.FTZ R250, R169, c[0x0][0x2d0], -R246.reuse ;  /* 0x0000b400a9fa7a23 */ /* 0x100fe200000108f6 */
[----:B------:R-:W2:Y:S01]  /*e480*/  MUFU.EX2 R183, R183 ;  /* 0x000000b700b77308 */ /* 0x000ea20000000800 */
[----:B-1----:R-:W-:Y:S04]  /*e490*/  FMNMX.FTZ R0, R5, R0, !PT ;  /* 0x0000000005007209 */ /* 0x002fe80007810000 */
[C---:B------:R-:W-:Y:S01]  /*e4a0*/  FSETP.NEU.FTZ.AND P0, PT, R0.reuse, -INF , PT ;  /* 0xff8000000000780b */ /* 0x040fe20003f1d000 */
[C---:B------:R-:W-:Y:S04]  /*e4b0*/  FMUL.FTZ R161, R0.reuse, c[0x0][0x2d0] ;  /* 0x0000b40000a17a20 */ /* 0x040fe80000410000 */
[----:B------:R-:W-:Y:S01]  /*e4c0*/  MUFU.EX2 R182, R182 ;  /* 0x000000b600b67308 */ /* 0x000fe20000000800 */
[----:B------:R-:W-:Y:S02]  /*e4d0*/  FSEL R4, R0, RZ, P0 ;  /* 0x000000ff00047208 */ /* 0x000fe40000000000 */
[----:B------:R-:W-:Y:S02]  /*e4e0*/  FSEL R161, R161, RZ, P0 ;  /* 0x000000ffa1a17208 */ /* 0x000fe40000000000 */
[----:B------:R-:W-:Y:S01]  /*e4f0*/  ISETP.GT.AND P0, PT, R238, R245, PT ;  /* 0x000000f5ee00720c */ /* 0x000fe20003f04270 */
[----:B------:R-:W-:Y:S02]  /*e500*/  FADD.FTZ R4, -R4, R159 ;  /* 0x0000009f04047221 */ /* 0x000fe40000010100 */
[--C-:B------:R-:W-:Y:S02]  /*e510*/  FFMA.FTZ R187, R12, c[0x0][0x2d0], -R161.reuse ;  /* 0x0000b4000cbb7a23 */ /* 0x100fe400000108a1 */
[----:B------:R-:W1:Y:S01]  /*e520*/  MUFU.EX2 R181, R181 ;  /* 0x000000b500b57308 */ /* 0x000e620000000800 */
[----:B------:R-:W3:Y:S01]  /*e530*/  LDSM.16.MT88.4 R12, [R208+0x4080] ;  /* 0x00408000d00c783b */ /* 0x000ee20000004200 */
[--C-:B------:R-:W-:Y:S01]  /*e540*/  FFMA.FTZ R188, R16, c[0x0][0x2d0], -R161.reuse ;  /* 0x0000b40010bc7a23 */ /* 0x100fe200000108a1 */
[----:B--2---:R-:W-:Y:S01]  /*e550*/  F2FP.BF16.PACK_AB R164, R183, R184 ;  /* 0x000000b8b7a4723e */ /* 0x004fe200000010ff */
[--C-:B------:R-:W-:Y:S02]  /*e560*/  FFMA.FTZ R186, R10, c[0x0][0x2d0], -R161.reuse ;  /* 0x0000b4000aba7a23 */ /* 0x100fe400000108a1 */
[--C-:B------:R-:W-:Y:S02]  /*e570*/  FFMA.FTZ R185, R8, c[0x0][0x2d0], -R161.reuse ;  /* 0x0000b40008b97a23 */ /* 0x100fe400000108a1 */
[----:B------:R-:W-:Y:S02]  /*e580*/  FMUL.FTZ R8, R4, c[0x0][0x2d0] ;  /* 0x0000b40004087a20 */ /* 0x000fe40000410000 */
[----:B------:R-:W2:Y:S01]  /*e590*/  MUFU.EX2 R156, R156 ;  /* 0x0000009c009c7308 */ /* 0x000ea20000000800 */
[----:B------:R-:W-:Y:S02]  /*e5a0*/  FFMA.FTZ R159, R175, c[0x0][0x2d0], -R246 ;  /* 0x0000b400af9f7a23 */ /* 0x000fe400000108f6 */
[--C-:B------:R-:W-:Y:S02]  /*e5b0*/  FFMA.FTZ R252, R174, c[0x0][0x2d0], -R161.reuse ;  /* 0x0000b400aefc7a23 */ /* 0x100fe400000108a1 */
[--C-:B------:R-:W-:Y:S02]  /*e5c0*/  FFMA.FTZ R249, R172, c[0x0][0x2d0], -R161.reuse ;  /* 0x0000b400acf97a23 */ /* 0x100fe400000108a1 */
[----:B------:R-:W-:Y:S01]  /*e5d0*/  LDSM.16.MT88.4 R172, [R204+0x6080] ;  /* 0x00608000ccac783b */ /* 0x000fe20000004200 */
[--C-:B------:R-:W-:Y:S02]  /*e5e0*/  FFMA.FTZ R251, R170, c[0x0][0x2d0], -R161.reuse ;  /* 0x0000b400aafb7a23 */ /* 0x100fe400000108a1 */
[----:B------:R-:W-:Y:S01]  /*e5f0*/  MUFU.EX2 R188, R188 ;  /* 0x000000bc00bc7308 */ /* 0x000fe20000000800 */
[--C-:B------:R-:W-:Y:S02]  /*e600*/  FFMA.FTZ R168, R168, c[0x0][0x2d0], -R161.reuse ;  /* 0x0000b400a8a87a23 */ /* 0x100fe400000108a1 */
[----:B------:R-:W-:Y:S01]  /*e610*/  FFMA.FTZ R190, R190, c[0x0][0x2d0], -R161 ;  /* 0x0000b400bebe7a23 */ /* 0x000fe200000108a1 */
[----:B-1----:R-:W-:Y:S06]  /*e620*/  F2FP.BF16.PACK_AB R166, R181, R182 ;  /* 0x000000b6b5a6723e */ /* 0x002fec00000010ff */
[----:B------:R-:W1:Y:S01]  /*e630*/  MUFU.EX2 R187, R187 ;  /* 0x000000bb00bb7308 */ /* 0x000e620000000800 */
[C---:B--2---:R-:W-:Y:S02]  /*e640*/  FMUL.FTZ R4, R156.reuse, R152 ;  /* 0x000000989c047220 */ /* 0x044fe40000410000 */
        /* <DEDUP_REMOVED lines=21> */
[----:B------:R4:W-:Y:S01]  /*e7a0*/  MUFU.EX2 R215, R168 ;  /* 0x000000a800d77308 */ /* 0x0009e20000000800 */
        /* <DEDUP_REMOVED lines=9> */
[C---:B-1----:R-:W-:Y:S02]  /*e840*/  FMUL.FTZ R6, R157.reuse, R154 ;  /* 0x0000009a9d067220 */ /* 0x042fe40000410000 */
[C---:B------:R-:W-:Y:S02]  /*e850*/  FMUL.FTZ R7, R157.reuse, R155 ;  /* 0x0000009b9d077220 */ /* 0x040fe40000410000 */
[----:B------:R-:W1:Y:S01]  /*e860*/  LDSM.16.MT88.4 R152, [R205+0x4080] ;  /* 0x00408000cd98783b */ /* 0x000e620000004200 */
[C---:B------:R-:W-:Y:S01]  /*e870*/  FMUL.FTZ R8, R156.reuse, R132 ;  /* 0x000000849c087220 */ /* 0x040fe20000410000 */
[----:B------:R-:W2:Y:S01]  /*e880*/  MUFU.EX2 R248, R248 ;  /* 0x000000f800f87308 */ /* 0x000ea20000000800 */
[C---:B------:R-:W-:Y:S02]  /*e890*/  FMUL.FTZ R10, R157.reuse, R134 ;  /* 0x000000869d0a7220 */ /* 0x040fe40000410000 */
[C---:B---3--:R-:W-:Y:S03]  /*e8a0*/  HMMA.16816.F32.BF16 R4, R164.reuse, R12, R4 ;  /* 0x0000000ca404723c */ /* 0x048fe60000041804 */
[----:B----4-:R-:W-:Y:S02]  /*e8b0*/  LDSM.16.MT88.4 R168, [R205+0x6080] ;  /* 0x00608000cda8783b */ /* 0x010fe40000004200 */
[C---:B------:R-:W-:Y:S02]  /*e8c0*/  FMUL.FTZ R11, R157.reuse, R135 ;  /* 0x000000879d0b7220 */ /* 0x040fe40000410000 */
[C---:B------:R-:W-:Y:S01]  /*e8d0*/  FMUL.FTZ R12, R156.reuse, R136 ;  /* 0x000000889c0c7220 */ /* 0x040fe20000410000 */
[----:B------:R-:W-:Y:S01]  /*e8e0*/  MUFU.EX2 R247, R247 ;  /* 0x000000f700f77308 */ /* 0x000fe20000000800 */
[C---:B------:R-:W-:Y:S02]  /*e8f0*/  FMUL.FTZ R13, R156.reuse, R137 ;  /* 0x000000899c0d7220 */ /* 0x040fe40000410000 */
[----:B------:R-:W3:Y:S01]  /*e900*/  LDSM.16.MT88.4 R132, [R204+0x4080] ;  /* 0x00408000cc84783b */ /* 0x000ee20000004200 */
[C---:B------:R-:W-:Y:S03]  /*e910*/  HMMA.16816.F32.BF16 R8, R164.reuse, R14, R8 ;  /* 0x0000000ea408723c */ /* 0x040fe60000041808 */
[C---:B------:R-:W-:Y:S02]  /*e920*/  FMUL.FTZ R18, R157.reuse, R142 ;  /* 0x0000008e9d127220 */ /* 0x040fe40000410000 */
[C---:B------:R-:W-:Y:S01]  /*e930*/  FMUL.FTZ R19, R157.reuse, R143 ;  /* 0x0000008f9d137220 */ /* 0x040fe20000410000 */
[----:B------:R-:W-:Y:S01]  /*e940*/  MUFU.EX2 R250, R250 ;  /* 0x000000fa00fa7308 */ /* 0x000fe20000000800 */
[C---:B------:R-:W-:Y:S01]  /*e950*/  FMUL.FTZ R14, R157.reuse, R138 ;  /* 0x0000008a9d0e7220 */ /* 0x040fe20000410000 */
[----:B------:R-:W-:Y:S01]  /*e960*/  LDSM.16.MT88.4 R140, [R206+0x5880] ;  /* 0x00588000ce8c783b */ /* 0x000fe20000004200 */
[C---:B------:R-:W-:Y:S03]  /*e970*/  FMUL.FTZ R15, R157.reuse, R139 ;  /* 0x0000008b9d0f7220 */ /* 0x040fe60000410000 */
[C---:B------:R-:W-:Y:S02]  /*e980*/  FMUL.FTZ R26, R157.reuse, R150 ;  /* 0x000000969d1a7220 */ /* 0x040fe40000410000 */
[C---:B------:R-:W-:Y:S02]  /*e990*/  FMUL.FTZ R27, R157.reuse, R151 ;  /* 0x000000979d1b7220 */ /* 0x040fe40000410000 */
[C---:B------:R-:W-:Y:S01]  /*e9a0*/  HMMA.16816.F32.BF16 R12, R164.reuse, R20, R12 ;  /* 0x00000014a40c723c */ /* 0x040fe2000004180c */
[----:B------:R-:W4:Y:S01]  /*e9b0*/  LDSM.16.MT88.4 R136, [R208+0x5880] ;  /* 0x00588000d088783b */ /* 0x000f220000004200 */
        /* <DEDUP_REMOVED lines=11> */
[----:B------:R-:W-:Y:S01]  /*ea70*/  LDSM.16.MT88.4 R144, [R205+0x4880] ;  /* 0x00488000cd90783b */ /* 0x000fe20000004200 */
[C---:B------:R-:W-:Y:S01]  /*ea80*/  FMUL.FTZ R35, R157.reuse, R35 ;  /* 0x000000239d237220 */ /* 0x040fe20000410000 */
[----:B------:R-:W2:Y:S01]  /*ea90*/  MUFU.EX2 R251, R251 ;  /* 0x000000fb00fb7308 */ /* 0x000ea20000000800 */
[C---:B------:R-:W-:Y:S02]  /*eaa0*/  FMUL.FTZ R38, R157.reuse, R38 ;  /* 0x000000269d267220 */ /* 0x040fe40000410000 */
[C---:B-1----:R-:W-:Y:S03]  /*eab0*/  HMMA.16816.F32.BF16 R20, R164.reuse, R152, R20 ;  /* 0x00000098a414723c */ /* 0x042fe60000041814 */
[C---:B------:R-:W-:Y:S02]  /*eac0*/  FMUL.FTZ R39, R157.reuse, R39 ;  /* 0x000000279d277220 */ /* 0x040fe40000410000 */
[C---:B------:R-:W-:Y:S02]  /*ead0*/  FMUL.FTZ R42, R157.reuse, R42 ;  /* 0x0000002a9d2a7220 */ /* 0x040fe40000410000 */
[C---:B------:R-:W-:Y:S01]  /*eae0*/  FMUL.FTZ R43, R157.reuse, R43 ;  /* 0x0000002b9d2b7220 */ /* 0x040fe20000410000 */
[C---:B------:R-:W-:Y:S01]  /*eaf0*/  HMMA.16816.F32.BF16 R24, R164.reuse, R154, R24 ;  /* 0x0000009aa418723c */ /* 0x040fe20000041818 */
[----:B------:R-:W-:Y:S01]  /*eb00*/  LDSM.16.MT88.4 R152, [R208+0x6080] ;  /* 0x00608000d098783b */ /* 0x000fe20000004200 */
[----:B------:R-:W-:Y:S02]  /*eb10*/  MUFU.EX2 R190, R190 ;  /* 0x000000be00be7308 */ /* 0x000fe40000000800 */
[C---:B------:R-:W-:Y:S02]  /*eb20*/  FMUL.FTZ R46, R157.reuse, R46 ;  /* 0x0000002e9d2e7220 */ /* 0x040fe40000410000 */
[C---:B------:R-:W-:Y:S02]  /*eb30*/  FMUL.FTZ R47, R157.reuse, R47 ;  /* 0x0000002f9d2f7220 */ /* 0x040fe40000410000 */
[C---:B---3--:R-:W-:Y:S04]  /*eb40*/  HMMA.16816.F32.BF16 R28, R164.reuse, R132, R28 ;  /* 0x00000084a41c723c */ /* 0x048fe8000004181c */
        /* <DEDUP_REMOVED lines=55> */
[C---:B---3--:R-:W-:Y:S03]  /*eec0*/  HMMA.16816.F32.BF16 R84, R164.reuse, R136, R84 ;  /* 0x00000088a454723c */ /* 0x048fe60000041854 */
[C---:B------:R-:W-:Y:S02]  /*eed0*/  FMUL.FTZ R91, R157.reuse, R91 ;  /* 0x0000005b9d5b7220 */ /* 0x040fe40000410000 */
[C---:B------:R-:W-:Y:S02]  /*eee0*/  FMUL.FTZ R92, R156.reuse, R92 ;  /* 0x0000005c9c5c7220 */ /* 0x040fe40000410000 */
[C---:B------:R-:W-:Y:S02]  /*eef0*/  FMUL.FTZ R93, R156.reuse, R93 ;  /* 0x0000005d9c5d7220 */ /* 0x040fe40000410000 */
[C---:B------:R-:W-:Y:S01]  /*ef00*/  FMUL.FTZ R94, R157.reuse, R94 ;  /* 0x0000005e9d5e7220 */ /* 0x040fe20000410000 */
[C---:B------:R-:W-:Y:S01]  /*ef10*/  HMMA.16816.F32.BF16 R88, R164.reuse, R138, R88 ;  /* 0x0000008aa458723c */ /* 0x040fe20000041858 */
[----:B------:R-:W3:Y:S02]  /*ef20*/  LDSM.16.MT88.4 R136, [R206+0x8880] ;  /* 0x00888000ce88783b */ /* 0x000ee40000004200 */
        /* <DEDUP_REMOVED lines=50> */
[----:B------:R-:W-:Y:S01]  /*f250*/  FFMA.FTZ R188, R157, R235, R188 ;  /* 0x000000eb9dbc7223 */ /* 0x000fe200000100bc */
[----:B------:R-:W-:Y:S01]  /*f260*/  MOV R157, R2 ;  /* 0x00000002009d7202 */ /* 0x000fe20000000f00 */
[----:B------:R-:W-:Y:S01]  /*f270*/  FFMA.FTZ R184, R156, R239, R184 ;  /* 0x000000ef9cb87223 */ /* 0x000fe200000100b8 */
[----:B--2---:R-:W-:Y:S01]  /*f280*/  F2FP.BF16.PACK_AB R132, R248, R159 ;  /* 0x0000009ff884723e */ /* 0x004fe200000010ff */
[----:B------:R-:W-:Y:S01]  /*f290*/  FADD.FTZ R187, R187, R188 ;  /* 0x000000bcbbbb7221 */ /* 0x000fe20000010000 */
[----:B------:R-:W-:Y:S01]  /*f2a0*/  HMMA.16816.F32.BF16 R128, R164, R134, R128 ;  /* 0x00000086a480723c */ /* 0x000fe20000041880 */
[----:B------:R-:W1:Y:S02]  /*f2b0*/  LDSM.16.MT88.4 R164, [R206+0x6080] ;  /* 0x00608000cea4783b */ /* 0x000e640000004200 */
[----:B-----5:R-:W-:Y:S01]  /*f2c0*/  F2FP.BF16.PACK_AB R133, R249, R252 ;  /* 0x000000fcf985723e */ /* 0x020fe200000010ff */
[----:B------:R-:W-:Y:S02]  /*f2d0*/  FADD.FTZ R186, R186, R187 ;  /* 0x000000bbbaba7221 */ /* 0x000fe40000010000 */
[----:B------:R-:W-:Y:S01]  /*f2e0*/  FADD.FTZ R183, R183, R184 ;  /* 0x000000b8b7b77221 */ /* 0x000fe20000010000 */
[----:B------:R-:W-:Y:S01]  /*f2f0*/  F2FP.BF16.PACK_AB R134, R250, R247 ;  /* 0x000000f7fa86723e */ /* 0x000fe200000010ff */
[----:B------:R-:W-:Y:S01]  /*f300*/  FADD.FTZ R185, R185, R186 ;  /* 0x000000bab9b97221 */ /* 0x000fe20000010000 */
[----:B------:R-:W-:Y:S03]  /*f310*/  F2FP.BF16.PACK_AB R135, R215, R251 ;  /* 0x000000fbd787723e */ /* 0x000fe600000010ff */
[----:B------:R-:W-:Y:S04]  /*f320*/  FADD.FTZ R252, R252, R185 ;  /* 0x000000b9fcfc7221 */ /* 0x000fe80000010000 */
[C---:B---3--:R-:W-:Y:S05]  /*f330*/  HMMA.16816.F32.BF16 R4, R132.reuse, R136, R4 ;  /* 0x000000888404723c */ /* 0x048fea0000041804 */
[----:B------:R-:W-:Y:S03]  /*f340*/  FADD.FTZ R252, R249, R252 ;  /* 0x000000fcf9fc7221 */ /* 0x000fe60000010000 */
[C---:B------:R-:W-:Y:S01]  /*f350*/  HMMA.16816.F32.BF16 R8, R132.reuse, R138, R8 ;  /* 0x0000008a8408723c */ /* 0x040fe20000041808 */
[----:B------:R-:W2:Y:S03]  /*f360*/  LDSM.16.MT88.4 R136, [R208+0x7880] ;  /* 0x00788000d088783b */ /* 0x000ea60000004200 */
[----:B------:R-:W-:Y:S04]  /*f370*/  FADD.FTZ R251, R251, R252 ;  /* 0x000000fcfbfb7221 */ /* 0x000fe80000010000 */
        /* <DEDUP_REMOVED lines=20> */
[C---:B--2---:R-:W-:Y:S08]  /*f4c0*/  HMMA.16816.F32.BF16 R68, R132.reuse, R136, R68 ;  /* 0x000000888444723c */ /* 0x044ff00000041844 */
[C---:B------:R-:W-:Y:S01]  /*f4d0*/  HMMA.16816.F32.BF16 R72, R132.reuse, R138, R72 ;  /* 0x0000008a8448723c */ /* 0x040fe20000041848 */
[----:B------:R-:W1:Y:S07]  /*f4e0*/  LDSM.16.MT88.4 R136, [R206+0x9080] ;  /* 0x00908000ce88783b */ /* 0x000e6e0000004200 */
[C---:B------:R-:W-:Y:S07]  /*f4f0*/  HMMA.16816.F32.BF16 R76, R132.reuse, R176, R76 ;  /* 0x000000b0844c723c */ /* 0x040fee000004184c */
[--C-:B------:R-:W-:Y:S01]  /*f500*/  FFMA.FTZ R176, R191, c[0x0][0x2d0], -R246.reuse ;  /* 0x0000b400bfb07a23 */ /* 0x100fe200000108f6 */
[C---:B------:R-:W-:Y:S04]  /*f510*/  HMMA.16816.F32.BF16 R80, R132.reuse, R178, R80 ;  /* 0x000000b28450723c */ /* 0x040fe80000041850 */
[--C-:B------:R-:W-:Y:S01]  /*f520*/  FFMA.FTZ R191, R162, c[0x0][0x2d0], -R161.reuse ;  /* 0x0000b400a2bf7a23 */ /* 0x100fe200000108a1 */
[----:B------:R-:W-:Y:S01]  /*f530*/  MUFU.EX2 R176, R176 ;  /* 0x000000b000b07308 */ /* 0x000fe20000000800 */
[--C-:B------:R-:W-:Y:S02]  /*f540*/  FFMA.FTZ R177, R189, c[0x0][0x2d0], -R246.reuse ;  /* 0x0000b400bdb17a23 */ /* 0x100fe400000108f6 */
[C---:B---3--:R-:W-:Y:S04]  /*f550*/  HMMA.16816.F32.BF16 R84, R132.reuse, R140, R84 ;  /* 0x0000008c8454723c */ /* 0x048fe80000041854 */
[--C-:B------:R-:W-:Y:S02]  /*f560*/  FFMA.FTZ R178, R163, c[0x0][0x2d0], -R246.reuse ;  /* 0x0000b400a3b27a23 */ /* 0x100fe400000108f6 */
[----:B------:R-:W-:Y:S01]  /*f570*/  FFMA.FTZ R246, R160, c[0x0][0x2d0], -R246 ;  /* 0x0000b400a0f67a23 */ /* 0x000fe200000108f6 */
[----:B------:R-:W2:Y:S01]  /*f580*/  MUFU.EX2 R177, R177 ;  /* 0x000000b100b17308 */ /* 0x000ea20000000800 */
[C---:B------:R-:W-:Y:S01]  /*f590*/  HMMA.16816.F32.BF16 R88, R132.reuse, R142, R88 ;  /* 0x0000008e8458723c */ /* 0x040fe20000041858 */
[----:B------:R-:W3:Y:S03]  /*f5a0*/  LDSM.16.MT88.4 R140, [R205+0x9080] ;  /* 0x00908000cd8c783b */ /* 0x000ee60000004200 */
[--C-:B------:R-:W-:Y:S02]  /*f5b0*/  FFMA.FTZ R189, R244, c[0x0][0x2d0], -R161.reuse ;  /* 0x0000b400f4bd7a23 */ /* 0x100fe400000108a1 */
[----:B------:R-:W-:Y:S02]  /*f5c0*/  FFMA.FTZ R161, R158, c[0x0][0x2d0], -R161 ;  /* 0x0000b4009ea17a23 */ /* 0x000fe400000108a1 */
[C---:B----4-:R-:W-:Y:S01]  /*f5d0*/  HMMA.16816.F32.BF16 R92, R132.reuse, R144, R92 ;  /* 0x00000090845c723c */ /* 0x050fe2000004185c */
[----:B------:R-:W-:Y:S07]  /*f5e0*/  MUFU.EX2 R178, R178 ;  /* 0x000000b200b27308 */ /* 0x000fee0000000800 */
[C---:B------:R-:W-:Y:S01]  /*f5f0*/  HMMA.16816.F32.BF16 R96, R132.reuse, R146, R96 ;  /* 0x000000928460723c */ /* 0x040fe20000041860 */
[----:B------:R-:W4:Y:S02]  /*f600*/  LDSM.16.MT88.4 R144, [R204+0x9080] ;  /* 0x00908000cc90783b */ /* 0x000f240000004200 */
[----:B------:R-:W3:Y:S01]  /*f610*/  MUFU.EX2 R179, R246 ;  /* 0x000000f600b37308 */ /* 0x000ee20000000800 */
[----:B--2---:R-:W-:Y:S04]  /*f620*/  F2FP.BF16.PACK_AB R160, R177, R176 ;  /* 0x000000b0b1a0723e */ /* 0x004fe800000010ff */
[C---:B-----5:R-:W-:Y:S05]  /*f630*/  HMMA.16816.F32.BF16 R100, R132.reuse, R148, R100 ;  /* 0x000000948464723c */ /* 0x060fea0000041864 */
[----:B------:R-:W2:Y:S03]  /*f640*/  MUFU.EX2 R189, R189 ;  /* 0x000000bd00bd7308 */ /* 0x000ea60000000800 */
[C---:B------:R-:W-:Y:S01]  /*f650*/  HMMA.16816.F32.BF16 R104, R132.reuse, R150, R104 ;  /* 0x000000968468723c */ /* 0x040fe20000041868 */
[----:B------:R-:W-:Y:S06]  /*f660*/  LDSM.16.MT88.4 R148, [R206+0x5080] ;  /* 0x00508000ce94783b */ /* 0x000fec0000004200 */
[----:B------:R-:W-:Y:S01]  /*f670*/  MUFU.EX2 R191, R191 ;  /* 0x000000bf00bf7308 */ /* 0x000fe20000000800 */
[C---:B-1----:R-:W-:Y:S04]  /*f680*/  HMMA.16816.F32.BF16 R108, R132.reuse, R136, R108 ;  /* 0x00000088846c723c */ /* 0x042fe8000004186c */
[----:B---3--:R-:W-:Y:S04]  /*f690*/  F2FP.BF16.PACK_AB R162, R179, R178 ;  /* 0x000000b2b3a2723e */ /* 0x008fe800000010ff */
[C---:B------:R-:W-:Y:S01]  /*f6a0*/  HMMA.16816.F32.BF16 R112, R132.reuse, R138, R112 ;  /* 0x0000008a8470723c */ /* 0x040fe20000041870 */
[----:B------:R-:W1:Y:S01]  /*f6b0*/  LDSM.16.MT88.4 R136, [R208+0x5080] ;  /* 0x00508000d088783b */ /* 0x000e620000004200 */
[----:B------:R2:W3:Y:S06]  /*f6c0*/  MUFU.EX2 R158, R161 ;  /* 0x000000a1009e7308 */ /* 0x0004ec0000000800 */
[C---:B------:R-:W-:Y:S08]  /*f6d0*/  HMMA.16816.F32.BF16 R116, R132.reuse, R140, R116 ;  /* 0x0000008c8474723c */ /* 0x040ff00000041874 */
[C---:B------:R-:W-:Y:S08]  /*f6e0*/  HMMA.16816.F32.BF16 R120, R132.reuse, R142, R120 ;  /* 0x0000008e8478723c */ /* 0x040ff00000041878 */
[C---:B----4-:R-:W-:Y:S04]  /*f6f0*/  HMMA.16816.F32.BF16 R124, R132.reuse, R144, R124 ;  /* 0x00000090847c723c */ /* 0x050fe8000004187c */
[----:B--2---:R-:W-:Y:S02]  /*f700*/  F2FP.BF16.PACK_AB R161, R190, R189 ;  /* 0x000000bdbea1723e */ /* 0x004fe400000010ff */
[----:B---3--:R-:W-:Y:S02]  /*f710*/  F2FP.BF16.PACK_AB R163, R158, R191 ;  /* 0x000000bf9ea3723e */ /* 0x008fe400000010ff */
[----:B------:R-:W-:Y:S08]  /*f720*/  HMMA.16816.F32.BF16 R128, R132, R146, R128 ;  /* 0x000000928480723c */ /* 0x000ff00000041880 */
[C---:B-1----:R-:W-:Y:S01]  /*f730*/  HMMA.16816.F32.BF16 R152, R160.reuse, R136, R4 ;  /* 0x00000088a098723c */ /* 0x042fe20000041804 */
[----:B------:R-:W1:Y:S07]  /*f740*/  LDSM.16.MT88.4 R4, [R206+0x6880] ;  /* 0x00688000ce04783b */ /* 0x000e6e0000004200 */
[C---:B------:R-:W-:Y:S01]  /*f750*/  HMMA.16816.F32.BF16 R132, R160.reuse, R138, R8 ;  /* 0x0000008aa084723c */ /* 0x040fe20000041808 */
[----:B------:R-:W2:Y:S07]  /*f760*/  LDSM.16.MT88.4 R8, [R205+0x6880] ;  /* 0x00688000cd08783b */ /* 0x000eae0000004200 */
[C---:B------:R-:W-:Y:S01]  /*f770*/  HMMA.16816.F32.BF16 R136, R160.reuse, R148, R12 ;  /* 0x00000094a088723c */ /* 0x040fe2000004180c */
[----:B------:R-:W3:Y:S07]  /*f780*/  LDSM.16.MT88.4 R12, [R204+0x6880] ;  /* 0x00688000cc0c783b */ /* 0x000eee0000004200 */
[C---:B------:R-:W-:Y:S01]  /*f790*/  HMMA.16816.F32.BF16 R140, R160.reuse, R150, R16 ;  /* 0x00000096a08c723c */ /* 0x040fe20000041810 */
[----:B------:R-:W4:Y:S07]  /*f7a0*/  LDSM.16.MT88.4 R16, [R208+0x8080] ;  /* 0x00808000d010783b */ /* 0x000f2e0000004200 */
[C---:B------:R-:W-:Y:S01]  /*f7b0*/  HMMA.16816.F32.BF16 R144, R160.reuse, R164, R20 ;  /* 0x000000a4a090723c */ /* 0x040fe20000041814 */
[----:B------:R-:W5:Y:S07]  /*f7c0*/  LDSM.16.MT88.4 R20, [R206+0x8080] ;  /* 0x00808000ce14783b */ /* 0x000f6e0000004200 */
[C---:B------:R-:W-:Y:S01]  /*f7d0*/  HMMA.16816.F32.BF16 R148, R160.reuse, R166, R24 ;  /* 0x000000a6a094723c */ /* 0x040fe20000041818 */
[----:B------:R-:W2:Y:S07]  /*f7e0*/  LDSM.16.MT88.4 R24, [R205+0x8080] ;  /* 0x00808000cd18783b */ /* 0x000eae0000004200 */
[C---:B------:R-:W-:Y:S01]  /*f7f0*/  HMMA.16816.F32.BF16 R28, R160.reuse, R168, R28 ;  /* 0x000000a8a01c723c */ /* 0x040fe2000004181c */
[----:B------:R-:W2:Y:S07]  /*f800*/  LDSM.16.MT88.4 R164, [R204+0x8080] ;  /* 0x00808000cca4783b */ /* 0x000eae0000004200 */
        /* <DEDUP_REMOVED lines=12> */
[----:B------:R-:W-:Y:S01]  /*f8d0*/  FADD.FTZ R12, R182, R183 ;  /* 0x000000b7b60c7221 */ /* 0x000fe20000010000 */
[C---:B------:R-:W-:Y:S04]  /*f8e0*/  HMMA.16816.F32.BF16 R64, R160.reuse, R14, R64 ;  /* 0x0000000ea040723c */ /* 0x040fe80000041840 */
[----:B------:R-:W-:Y:S04]  /*f8f0*/  FADD.FTZ R12, R181, R12 ;  /* 0x0000000cb50c7221 */ /* 0x000fe80000010000 */
[C---:B----4-:R-:W-:Y:S04]  /*f900*/  HMMA.16816.F32.BF16 R68, R160.reuse, R16, R68 ;  /* 0x00000010a044723c */ /* 0x050fe80000041844 */
[----:B------:R-:W-:Y:S04]  /*f910*/  FADD.FTZ R159, R159, R12 ;  /* 0x0000000c9f9f7221 */ /* 0x000fe80000010000 */
[C---:B------:R-:W-:Y:S04]  /*f920*/  HMMA.16816.F32.BF16 R72, R160.reuse, R18, R72 ;  /* 0x00000012a048723c */ /* 0x040fe80000041848 */
[----:B------:R-:W-:Y:S01]  /*f930*/  FADD.FTZ R248, R248, R159 ;  /* 0x0000009ff8f87221 */ /* 0x000fe20000010000 */
[----:B------:R-:W-:Y:S03]  /*f940*/  MOV R159, R0 ;  /* 0x00000000009f7202 */ /* 0x000fe60000000f00 */
        /* <DEDUP_REMOVED lines=10> */
[C---:B-1----:R-:W-:Y:S07]  /*f9f0*/  HMMA.16816.F32.BF16 R116, R160.reuse, R4, R116 ;  /* 0x00000004a074723c */ /* 0x042fee0000041874 */
[----:B------:R-:W-:Y:S01]  /*fa00*/  FADD.FTZ R4, R215, R251 ;  /* 0x000000fbd7047221 */ /* 0x000fe20000010000 */
[C---:B------:R-:W-:Y:S01]  /*fa10*/  HMMA.16816.F32.BF16 R120, R160.reuse, R6, R120 ;  /* 0x00000006a078723c */ /* 0x040fe20000041878 */
[----:B------:R-:W1:Y:S03]  /*fa20*/  S2R R215, SR_CTAID.Y ;  /* 0x0000000000d77919 */ /* 0x000e660000002600 */
[----:B------:R-:W-:Y:S02]  /*fa30*/  FADD.FTZ R5, R247, R248 ;  /* 0x000000f8f7057221 */ /* 0x000fe40000010000 */
[----:B------:R-:W-:Y:S01]  /*fa40*/  FADD.FTZ R189, R189, R4 ;  /* 0x00000004bdbd7221 */ /* 0x000fe20000010000 */
[----:B------:R-:W-:Y:S01]  /*fa50*/  IADD3 R4, R238, -0x1, RZ ;  /* 0xffffffffee047810 */ /* 0x000fe20007ffe0ff */
[C---:B--2---:R-:W-:Y:S04]  /*fa60*/  HMMA.16816.F32.BF16 R124, R160.reuse, R8, R124 ;  /* 0x00000008a07c723c */ /* 0x044fe8000004187c */
[----:B------:R-:W-:Y:S01]  /*fa70*/  FADD.FTZ R5, R250, R5 ;  /* 0x00000005fa057221 */ /* 0x000fe20000010000 */
[----:B------:R-:W-:Y:S01]  /*fa80*/  MOV R238, R4 ;  /* 0x0000000400ee7202 */ /* 0x000fe20000000f00 */
[----:B------:R-:W-:Y:S02]  /*fa90*/  FADD.FTZ R190, R190, R189 ;  /* 0x000000bdbebe7221 */ /* 0x000fe40000010000 */
[----:B------:R-:W-:Y:S01]  /*faa0*/  FADD.FTZ R176, R176, R5 ;  /* 0x00000005b0b07221 */ /* 0x000fe20000010000 */
[----:B------:R-:W-:Y:S03]  /*fab0*/  HMMA.16816.F32.BF16 R128, R160, R10, R128 ;  /* 0x0000000aa080723c */ /* 0x000fe60000041880 */
[----:B------:R-:W-:Y:S02]  /*fac0*/  FADD.FTZ R177, R177, R176 ;  /* 0x000000b0b1b17221 */ /* 0x000fe40000010000 */
[----:B------:R-:W-:Y:S02]  /*fad0*/  FADD.FTZ R191, R191, R190 ;  /* 0x000000bebfbf7221 */ /* 0x000fe40000010000 */
[----:B------:R-:W-:Y:S02]  /*fae0*/  FADD.FTZ R178, R178, R177 ;  /* 0x000000b1b2b27221 */ /* 0x000fe40000010000 */
[----:B------:R-:W-:Y:S03]  /*faf0*/  FADD.FTZ R235, R158, R191 ;  /* 0x000000bf9eeb7221 */ /* 0x000fe60000010000 */
[----:B------:R-:W-:Y:S01]  /*fb00*/  FADD.FTZ R239, R179, R178 ;  /* 0x000000b2b3ef7221 */ /* 0x000fe20000010000 */
[----:B-1----:R-:W-:-:S05]  /*fb10*/  @P0 BRA `(.L_x_1114) ;  /* 0xffffcce000000947 */ /* 0x002fca000383ffff */
[----:B------:R-:W-:Y:S01]  /*fb20*/  IMAD.SHL.U32 R180, R180, 0x80, RZ ;  /* 0x00000080b4b47824 */ /* 0x000fe200078e00ff */
[----:B------:R-:W-:Y:S01]  /*fb30*/  MOV R157, R2 ;  /* 0x00000002009d7202 */ /* 0x000fe20000000f00 */
[----:B------:R-:W-:Y:S01]  /*fb40*/  IMAD.MOV.U32 R159, RZ, RZ, R0 ;  /* 0x000000ffff9f7224 */ /* 0x000fe200078e0000 */
[----:B------:R-:W-:-:S03]  /*fb50*/  MOV R238, R4 ;  /* 0x0000000400ee7202 */ /* 0x000fc60000000f00 */
.L_x_1101:
[----:B------:R-:W2:Y:S04]  /*fb60*/  LDL R2, [R1+0x64] ;  /* 0x0000640001027983 */ /* 0x000ea80000100800 */
[----:B------:R-:W3:Y:S01]  /*fb70*/  LDL R0, [R1+0x58] ;  /* 0x0000580001007983 */ /* 0x000ee20000100800 */
[----:B------:R-:W-:Y:S01]  /*fb80*/  IMAD.MOV.U32 R242, RZ, RZ, c[0x0][0x2c4] ;  /* 0x0000b100fff27624 */ /* 0x000fe200078e00ff */
[----:B------:R-:W-:Y:S01]  /*fb90*/  IADD3 R5, R180, 0x7f, RZ ;  /* 0x0000007fb4057810 */ /* 0x000fe20007ffe0ff */
[----:B------:R-:W-:-:S03]  /*fba0*/  IMAD.MOV.U32 R241, RZ, RZ, c[0x0][0x32c] ;  /* 0x0000cb00fff17624 */ /* 0x000fc600078e00ff */
[----:B------:R-:W-:-:S13]  /*fbb0*/  ISETP.NE.AND P0, PT, R242, 0x1, PT ;  /* 0x00000001f200780c */ /* 0x000fda0003f05270 */
[----:B------:R-:W-:-:S05]  /*fbc0*/  @P0 IMAD.HI.U32 R4, R5, c[0x0][0x2c8], RZ ;  /* 0x0000b20005040a27 */ /* 0x000fca00078e00ff */
[----:B------:R-:W-:Y:S02]  /*fbd0*/  @P0 SHF.R.U32.HI R5, RZ, c[0x0][0x2cc], R4 ;  /* 0x0000b300ff050a19 */ /* 0x000fe40000011604 */
[----:B------:R-:W-:Y:S02]  /*fbe0*/  ISETP.GE.AND P0, PT, R241, 0x1, PT ;  /* 0x00000001f100780c */ /* 0x000fe40003f06270 */
[----:B--2---:R-:W-:-:S05]  /*fbf0*/  IADD3 R5, R5, 0x1, R2 ;  /* 0x0000000105057810 */ /* 0x004fca0007ffe002 */
[----:B---3--:R-:W-:-:S05]  /*fc00*/  IMAD.IADD R4, R5, 0x1, -R0 ;  /* 0x0000000105047824 */ /* 0x008fca00078e0a00 */
[----:B------:R-:W-:Y:S01]  /*fc10*/  IADD3 R0, R4, -c[0x0][0x324], RZ ;  /* 0x8000c90004007a10 */ /* 0x000fe20007ffe0ff */
        /* <DEDUP_REMOVED lines=10> */
.L_x_1117:
[----:B------:R-:W-:-:S13]  /*fcc0*/  ISETP.NE.AND P0, PT, R241, 0x1, PT ;  /* 0x00000001f100780c */ /* 0x000fda0003f05270 */
[----:B------:R-:W-:-:S05]  /*fcd0*/  @P0 IMAD.HI.U32 R2, R4, c[0x0][0x330], RZ ;  /* 0x0000cc0004020a27 */ /* 0x000fca00078e00ff */
[----:B------:R-:W-:Y:S02]  /*fce0*/  @P0 SHF.R.U32.HI R4, RZ, c[0x0][0x334], R2 ;  /* 0x0000cd00ff040a19 */ /* 0x000fe40000011602 */
.L_x_1118:
[----:B------:R-:W-:Y:S05]  /*fcf0*/  BSYNC B0 ;  /* 0x0000000000007941 */ /* 0x000fea0003800000 */
.L_x_1116:
[----:B------:R-:W-:-:S05]  /*fd00*/  IMAD R5, R4, c[0x0][0x32c], RZ ;  /* 0x0000cb0004057a24 */ /* 0x000fca00078e02ff */
[----:B------:R-:W-:-:S04]  /*fd10*/  IMNMX R0, R0, R5, !PT ;  /* 0x0000000500007217 */ /* 0x000fc80007800200 */
.L_x_1115:
[----:B------:R-:W-:-:S05]  /*fd20*/  IADD3 R5, R0, 0x2f, RZ ;  /* 0x0000002f00057810 */ /* 0x000fca0007ffe0ff */
[----:B------:R-:W-:-:S05]  /*fd30*/  IMAD.HI R5, R5, 0x2aaaaaab, RZ ;  /* 0x2aaaaaab05057827 */ /* 0x000fca00078e02ff */
[----:B------:R-:W-:-:S04]  /*fd40*/  SHF.R.U32.HI R0, RZ, 0x1f, R5 ;  /* 0x0000001fff007819 */ /* 0x000fc80000011605 */
[----:B------:R-:W-:-:S04]  /*fd50*/  LEA.HI.SX32 R0, R5, R0, 0x1d ;  /* 0x0000000005007211 */ /* 0x000fc800078feaff */
[----:B------:R-:W-:-:S04]  /*fd60*/  IMNMX R244, R221, R0, !PT ;  /* 0x00000000ddf47217 */ /* 0x000fc80007800200 */
[----:B------:R-:W-:-:S13]  /*fd70*/  ISETP.GE.AND P0, PT, R238, R244, PT ;  /* 0x000000f4ee00720c */ /* 0x000fda0003f06270 */
[----:B------:R-:W-:Y:S05]  /*fd80*/  @!P0 BRA `(.L_x_1119) ;  /* 0x0000286000008947 */ /* 0x000fea0003800000 */
.L_x_1124:
[----:B------:R-:W-:Y:S04]  /*fd90*/  DEPBAR.LE SB0, 0x0 ;  /* 0x000080000000791a */ /* 0x000fe80000000000 */
[----:B------:R-:W-:Y:S01]  /*fda0*/  WARPSYNC 0xffffffff ;  /* 0xffffffff00007948 */ /* 0x000fe20003800000 */
[----:B------:R-:W-:Y:S01]  /*fdb0*/  BAR.SYNC.DEFER_BLOCKING 0x0 ;  /* 0x0000000000007b1d */ /* 0x000fe20000010000 */
[----:B------:R-:W-:Y:S01]  /*fdc0*/  ISETP.GT.AND P0, PT, R221, R238, PT ;  /* 0x000000eedd00720c */ /* 0x000fe20003f04270 */
[----:B------:R-:W-:Y:S01]  /*fdd0*/  IMAD.MOV.U32 R0, RZ, RZ, R157 ;  /* 0x000000ffff007224 */ /* 0x000fe200078e009d */
[----:B------:R-:W-:Y:S01]  /*fde0*/  ISETP.GE.AND P3, PT, R217, c[0x0][0x1d4], PT ;  /* 0x00007500d9007a0c */ /* 0x000fe20003f66270 */
[----:B------:R-:W-:Y:S01]  /*fdf0*/  IMAD.MOV.U32 R243, RZ, RZ, R238 ;  /* 0x000000fffff37224 */ /* 0x000fe200078e00ee */
        /* <DEDUP_REMOVED lines=45> */
.L_x_1121:
[----:B------:R-:W-:Y:S05]  /*100d0*/  BSYNC B0 ;  /* 0x0000000000007941 */ /* 0x000fea0003800000 */
.L_x_1120:
[C---:B--234-:R-:W-:Y:S01]  /*100e0*/  HMMA.16816.F32.BF16 R4, R160.reuse, R164, RZ ;  /* 0x000000a4a004723c */ /* 0x05cfe200000418ff */
[----:B------:R-:W-:Y:S01]  /*100f0*/  LDSM.16.M88.4 R184, [R207+0xa080] ;  /* 0x00a08000cfb8783b */ /* 0x000fe20000000200 */
[----:B------:R-:W-:Y:S01]  /*10100*/  BSSY B0, `(.L_x_1122) ;  /* 0x00000bd000007945 */ /* 0x000fe20003800000 */
[----:B------:R-:W-:Y:S03]  /*10110*/  ISETP.GT.AND P0, PT, R238, R221, PT ;  /* 0x000000ddee00720c */ /* 0x000fe60003f04270 */
[----:B------:R-:W0:Y:S02]  /*10120*/  LDGDEPBAR ;  /* 0x00000000000079af */ /* 0x000e240000000000 */
[C---:B------:R-:W-:Y:S03]  /*10130*/  HMMA.16816.F32.BF16 R8, R160.reuse, R166, RZ ;  /* 0x000000a6a008723c */ /* 0x040fe600000418ff */
[----:B------:R-:W2:Y:S05]  /*10140*/  LDSM.16.M88.4 R164, [R210] ;  /* 0x00000000d2a4783b */ /* 0x000eaa0000000200 */
[C---:B------:R-:W-:Y:S01]  /*10150*/  HMMA.16816.F32.BF16 R12, R160.reuse, R16, RZ ;  /* 0x00000010a00c723c */ /* 0x040fe200000418ff */
[----:B------:R-:W-:Y:S07]  /*10160*/  LDSM.16.M88.4 R188, [R207+0xb080] ;  /* 0x00b08000cfbc783b */ /* 0x000fee0000000200 */
[C---:B------:R-:W-:Y:S08]  /*10170*/  HMMA.16816.F32.BF16 R16, R160.reuse, R18, RZ ;  /* 0x00000012a010723c */ /* 0x040ff000000418ff */
[C---:B-1----:R-:W-:Y:S08]  /*10180*/  HMMA.16816.F32.BF16 R20, R160.reuse, R24, RZ ;  /* 0x00000018a014723c */ /* 0x042ff000000418ff */
[----:B------:R-:W-:Y:S01]  /*10190*/  HMMA.16816.F32.BF16 R24, R160, R26, RZ ;  /* 0x0000001aa018723c */ /* 0x000fe200000418ff */
[----:B------:R-:W1:Y:S07]  /*101a0*/  LDSM.16.M88.4 R160, [R207+0xa880] ;  /* 0x00a88000cfa0783b */ /* 0x000e6e0000000200 */
[C---:B------:R-:W-:Y:S08]  /*101b0*/  HMMA.16816.F32.BF16 R4, R168.reuse, R172, R4 ;  /* 0x000000aca804723c */ /* 0x040ff00000041804 */
[C---:B------:R-:W-:Y:S01]  /*101c0*/  HMMA.16816.F32.BF16 R8, R168.reuse, R174, R8 ;  /* 0x000000aea808723c */ /* 0x040fe20000041808 */
[----:B------:R-:W-:Y:S07]  /*101d0*/  LDSM.16.M88.4 R172, [R209] ;  /* 0x00000000d1ac783b */ /* 0x000fee0000000200 */
[C---:B------:R-:W-:Y:S08]  /*101e0*/  HMMA.16816.F32.BF16 R12, R168.reuse, R176, R12 ;  /* 0x000000b0a80c723c */ /* 0x040ff0000004180c */
[C---:B------:R-:W-:Y:S01]  /*101f0*/  HMMA.16816.F32.BF16 R16, R168.reuse, R178, R16 ;  /* 0x000000b2a810723c */ /* 0x040fe20000041810 */
[----:B------:R-:W3:Y:S07]  /*10200*/  LDSM.16.M88.4 R176, [R201] ;  /* 0x00000000c9b0783b */ /* 0x000eee0000000200 */
[C---:B------:R-:W-:Y:S08]  /*10210*/  HMMA.16816.F32.BF16 R20, R168.reuse, R180, R20 ;  /* 0x000000b4a814723c */ /* 0x040ff00000041814 */
[----:B------:R-:W-:Y:S01]  /*10220*/  HMMA.16816.F32.BF16 R24, R168, R182, R24 ;  /* 0x000000b6a818723c */ /* 0x000fe20000041818 */
[----:B------:R-:W4:Y:S05]  /*10230*/  LDSM.16.M88.4 R168, [R201+0x800] ;  /* 0x00080000c9a8783b */ /* 0x000f2a0000000200 */
[----:B------:R-:W5:Y:S02]  /*10240*/  LDSM.16.M88.4 R180, [R201+0x1000] ;  /* 0x00100000c9b4783b */ /* 0x000f640000000200 */
[C---:B--2---:R-:W-:Y:S08]  /*10250*/  HMMA.16816.F32.BF16 R4, R164.reuse, R184, R4 ;  /* 0x000000b8a404723c */ /* 0x044ff00000041804 */
[C---:B------:R-:W-:Y:S01]  /*10260*/  HMMA.16816.F32.BF16 R8, R164.reuse, R186, R8 ;  /* 0x000000baa408723c */ /* 0x040fe20000041808 */
[----:B------:R-:W-:Y:S07]  /*10270*/  LDSM.16.M88.4 R184, [R213+0xb880] ;  /* 0x00b88000d5b8783b */ /* 0x000fee0000000200 */
[C---:B-1----:R-:W-:Y:S08]  /*10280*/  HMMA.16816.F32.BF16 R12, R164.reuse, R160, R12 ;  /* 0x000000a0a40c723c */ /* 0x042ff0000004180c */
[C---:B------:R-:W-:Y:S01]  /*10290*/  HMMA.16816.F32.BF16 R16, R164.reuse, R162, R16 ;  /* 0x000000a2a410723c */ /* 0x040fe20000041810 */
[----:B------:R-:W1:Y:S07]  /*102a0*/  LDSM.16.M88.4 R160, [R214+0x4000] ;  /* 0x00400000d6a0783b */ /* 0x000e6e0000000200 */
[C---:B------:R-:W-:Y:S08]  /*102b0*/  HMMA.16816.F32.BF16 R20, R164.reuse, R188, R20 ;  /* 0x000000bca414723c */ /* 0x040ff00000041814 */
[----:B------:R-:W-:Y:S01]  /*102c0*/  HMMA.16816.F32.BF16 R24, R164, R190, R24 ;  /* 0x000000bea418723c */ /* 0x000fe20000041818 */
[----:B------:R-:W2:Y:S05]  /*102d0*/  LDSM.16.M88.4 R164, [R213+0xc080] ;  /* 0x00c08000d5a4783b */ /* 0x000eaa0000000200 */
[----:B------:R-:W1:Y:S02]  /*102e0*/  LDSM.16.M88.4 R188, [R213+0xc880] ;  /* 0x00c88000d5bc783b */ /* 0x000e640000000200 */
[C---:B---3--:R-:W-:Y:S08]  /*102f0*/  HMMA.16816.F32.BF16 R4, R172.reuse, R176, R4 ;  /* 0x000000b0ac04723c */ /* 0x048ff00000041804 */
[C---:B------:R-:W-:Y:S01]  /*10300*/  HMMA.16816.F32.BF16 R8, R172.reuse, R178, R8 ;  /* 0x000000b2ac08723c */ /* 0x040fe20000041808 */
[----:B------:R-:W-:Y:S07]  /*10310*/  LDSM.16.M88.4 R176, [R200] ;  /* 0x00000000c8b0783b */ /* 0x000fee0000000200 */
[C---:B----4-:R-:W-:Y:S08]  /*10320*/  HMMA.16816.F32.BF16 R12, R172.reuse, R168, R12 ;  /* 0x000000a8ac0c723c */ /* 0x050ff0000004180c */
[C---:B------:R-:W-:Y:S01]  /*10330*/  HMMA.16816.F32.BF16 R16, R172.reuse, R170, R16 ;  /* 0x000000aaac10723c */ /* 0x040fe20000041810 */
[----:B------:R-:W3:Y:S07]  /*10340*/  LDSM.16.M88.4 R168, [R212+0x4000] ;  /* 0x00400000d4a8783b */ /* 0x000eee0000000200 */
[C---:B-----5:R-:W-:Y:S08]  /*10350*/  HMMA.16816.F32.BF16 R20, R172.reuse, R180, R20 ;  /* 0x000000b4ac14723c */ /* 0x060ff00000041814 */
[----:B------:R-:W-:Y:S01]  /*10360*/  HMMA.16816.F32.BF16 R24, R172, R182, R24 ;  /* 0x000000b6ac18723c */ /* 0x000fe20000041818 */
[----:B------:R-:W4:Y:S05]  /*10370*/  LDSM.16.M88.4 R172, [R199] ;  /* 0x00000000c7ac783b */ /* 0x000f2a0000000200 */
[----:B------:R-:W5:Y:S02]  /*10380*/  LDSM.16.M88.4 R180, [R198] ;  /* 0x00000000c6b4783b */ /* 0x000f640000000200 */
[C---:B-1----:R-:W-:Y:S08]  /*10390*/  HMMA.16816.F32.BF16 R4, R160.reuse, R184, R4 ;  /* 0x000000b8a004723c */ /* 0x042ff00000041804 */
[C---:B------:R-:W-:Y:S01]  /*103a0*/  HMMA.16816.F32.BF16 R8, R160.reuse, R186, R8 ;  /* 0x000000baa008723c */ /* 0x040fe20000041808 */
[----:B------:R-:W-:Y:S07]  /*103b0*/  LDSM.16.M88.4 R184, [R207+0xb880] ;  /* 0x00b88000cfb8783b */ /* 0x000fee0000000200 */
[C---:B--2---:R-:W-:Y:S08]  /*103c0*/  HMMA.16816.F32.BF16 R12, R160.reuse, R164, R12 ;  /* 0x000000a4a00c723c */ /* 0x044ff0000004180c */
        /* <DEDUP_REMOVED lines=14> */
[----:B------:R-:W4:Y:S05]  /*104b0*/  LDSM.16.M88.4 R168, [R201+0x2000] ;  /* 0x00200000c9a8783b */ /* 0x000f2a0000000200 */
[----:B------:R-:W5:Y:S02]  /*104c0*/  LDSM.16.M88.4 R180, [R201+0x2800] ;  /* 0x00280000c9b4783b */ /* 0x000f640000000200 */
        /* <DEDUP_REMOVED lines=80> */
[C---:B-1----:R-:W-:Y:S01]  /*109d0*/  HMMA.16816.F32.BF16 R4, R164.reuse, R184, R4 ;  /* 0x000000b8a404723c */ /* 0x042fe20000041804 */
[----:B------:R-:W-:Y:S04]  /*109e0*/  DEPBAR.LE SB0, 0x0 ;  /* 0x000080000000791a */ /* 0x000fe80000000000 */
[----:B------:R-:W-:Y:S03]  /*109f0*/  BAR.SYNC.DEFER_BLOCKING 0x0 ;  /* 0x0000000000007b1d */ /* 0x000fe60000010000 */
[C---:B------:R-:W-:Y:S08]  /*10a00*/  HMMA.16816.F32.BF16 R8, R164.reuse, R186, R8 ;  /* 0x000000baa408723c */ /* 0x040ff00000041808 */
[C---:B--2---:R-:W-:Y:S08]  /*10a10*/  HMMA.16816.F32.BF16 R12, R164.reuse, R160, R12 ;  /* 0x000000a0a40c723c */ /* 0x044ff0000004180c */
[C---:B------:R-:W-:Y:S08]  /*10a20*/  HMMA.16816.F32.BF16 R16, R164.reuse, R162, R16 ;  /* 0x000000a2a410723c */ /* 0x040ff00000041810 */
[C---:B------:R-:W-:Y:S08]  /*10a30*/  HMMA.16816.F32.BF16 R20, R164.reuse, R188, R20 ;  /* 0x000000bca414723c */ /* 0x040ff00000041814 */
[----:B------:R-:W-:Y:S08]  /*10a40*/  HMMA.16816.F32.BF16 R24, R164, R190, R24 ;  /* 0x000000bea418723c */ /* 0x000ff00000041818 */
[C---:B---3--:R-:W-:Y:S08]  /*10a50*/  HMMA.16816.F32.BF16 R4, R172.reuse, R176, R4 ;  /* 0x000000b0ac04723c */ /* 0x048ff00000041804 */
[C---:B------:R-:W-:Y:S08]  /*10a60*/  HMMA.16816.F32.BF16 R8, R172.reuse, R178, R8 ;  /* 0x000000b2ac08723c */ /* 0x040ff00000041808 */
[C---:B----4-:R-:W-:Y:S08]  /*10a70*/  HMMA.16816.F32.BF16 R12, R172.reuse, R168, R12 ;  /* 0x000000a8ac0c723c */ /* 0x050ff0000004180c */
[C---:B------:R-:W-:Y:S08]  /*10a80*/  HMMA.16816.F32.BF16 R16, R172.reuse, R170, R16 ;  /* 0x000000aaac10723c */ /* 0x040ff00000041810 */
[C---:B-----5:R-:W-:Y:S08]  /*10a90*/  HMMA.16816.F32.BF16 R20, R172.reuse, R180, R20 ;  /* 0x000000b4ac14723c */ /* 0x060ff00000041814 */
        /* <DEDUP_REMOVED lines=35> */
.L_x_1123:
[----:B------:R-:W-:Y:S05]  /*10cd0*/  BSYNC B0 ;  /* 0x0000000000007941 */ /* 0x000fea0003800000 */
.L_x_1122:
[----:B------:R-:W-:Y:S01]  /*10ce0*/  FMNMX.FTZ R2, R4, R157, !PT ;  /* 0x0000009d04027209 */ /* 0x000fe20007810000 */
[----:B------:R-:W-:Y:S01]  /*10cf0*/  LDSM.16.MT88.4 R168, [R205+0x4080] ;  /* 0x00408000cda8783b */ /* 0x000fe20000004200 */
[----:B------:R-:W-:Y:S02]  /*10d00*/  FMNMX.FTZ R156, R6, R159, !PT ;  /* 0x0000009f069c7209 */ /* 0x000fe40007810000 */
[----:B------:R-:W-:Y:S02]  /*10d10*/  FMNMX.FTZ R161, R5, R2, !PT ;  /* 0x0000000205a17209 */ /* 0x000fe40007810000 */
[----:B-1----:R-:W-:Y:S02]  /*10d20*/  FMNMX.FTZ R163, R7, R156, !PT ;  /* 0x0000009c07a37209 */ /* 0x002fe40007810000 */
[----:B------:R-:W-:Y:S01]  /*10d30*/  FMNMX.FTZ R2, R8, R161, !PT ;  /* 0x000000a108027209 */ /* 0x000fe20007810000 */
[----:B------:R-:W-:Y:S01]  /*10d40*/  LDSM.16.MT88.4 R172, [R205+0x6080] ;  /* 0x00608000cdac783b */ /* 0x000fe20000004200 */
[----:B------:R-:W-:Y:S02]  /*10d50*/  FMNMX.FTZ R156, R10, R163, !PT ;  /* 0x000000a30a9c7209 */ /* 0x000fe40007810000 */
[----:B------:R-:W-:Y:S02]  /*10d60*/  FMNMX.FTZ R161, R9, R2, !PT ;  /* 0x0000000209a17209 */ /* 0x000fe40007810000 */
[----:B------:R-:W-:Y:S02]  /*10d70*/  FMNMX.FTZ R163, R11, R156, !PT ;  /* 0x0000009c0ba37209 */ /* 0x000fe40007810000 */
[----:B------:R-:W-:Y:S01]  /*10d80*/  FMNMX.FTZ R2, R12, R161, !PT ;  /* 0x000000a10c027209 */ /* 0x000fe20007810000 */
[----:B------:R-:W0:Y:S01]  /*10d90*/  LDGDEPBAR ;  /* 0x00000000000079af */ /* 0x000e220000000000 */
        /* <DEDUP_REMOVED lines=12> */
[----:B------:R-:W-:Y:S02]  /*10e60*/  ISETP.GT.AND P0, PT, R243, R244, PT ;  /* 0x000000f4f300720c */ /* 0x000fe40003f04270 */
[----:B------:R-:W-:Y:S02]  /*10e70*/  FMNMX.FTZ R156, R25, R2, !PT ;  /* 0x00000002199c7209 */ /* 0x000fe40007810000 */
[----:B------:R-:W-:Y:S02]  /*10e80*/  FMNMX.FTZ R2, R26, R157, !PT ;  /* 0x0000009d1a027209 */ /* 0x000fe40007810000 */
[----:B------:R-:W-:Y:S01]  /*10e90*/  IADD3 R238, R238, -0x1, RZ ;  /* 0xffffffffeeee7810 */ /* 0x000fe20007ffe0ff */
[----:B------:R-:W-:Y:S01]  /*10ea0*/  SHFL.BFLY PT, R167, R156, 0x2, 0x1f ;  /* 0x0c401f009ca77f89 */ /* 0x000fe200000e0000 */
[----:B------:R-:W-:Y:S07]  /*10eb0*/  FMNMX.FTZ R163, R27, R2, !PT ;  /* 0x000000021ba37209 */ /* 0x000fee0007810000 */
[----:B------:R-:W1:Y:S02]  /*10ec0*/  SHFL.BFLY PT, R2, R163, 0x2, 0x1f ;  /* 0x0c401f00a3027f89 */ /* 0x000e6400000e0000 */
[----:B-1----:R-:W-:Y:S02]  /*10ed0*/  FMNMX.FTZ R161, R163, R2, !PT ;  /* 0x00000002a3a17209 */ /* 0x002fe40007810000 */
[----:B------:R-:W-:Y:S04]  /*10ee0*/  FMNMX.FTZ R165, R156, R167, !PT ;  /* 0x000000a79ca57209 */ /* 0x000fe80007810000 */
[----:B------:R-:W1:Y:S08]  /*10ef0*/  SHFL.BFLY PT, R2, R161, 0x1, 0x1f ;  /* 0x0c201f00a1027f89 */ /* 0x000e7000000e0000 */
[----:B------:R-:W2:Y:S01]  /*10f00*/  SHFL.BFLY PT, R158, R165, 0x1, 0x1f ;  /* 0x0c201f00a59e7f89 */ /* 0x000ea200000e0000 */
[----:B-1----:R-:W-:Y:S05]  /*10f10*/  FMNMX.FTZ R2, R161, R2, !PT ;  /* 0x00000002a1027209 */ /* 0x002fea0007810000 */
[C---:B------:R-:W-:Y:S01]  /*10f20*/  FMUL.FTZ R176, R2.reuse, c[0x0][0x2d0] ;  /* 0x0000b40002b07a20 */ /* 0x040fe20000410000 */
[----:B--2---:R-:W-:Y:S01]  /*10f30*/  FMNMX.FTZ R157, R165, R158, !PT ;  /* 0x0000009ea59d7209 */ /* 0x004fe20007810000 */
[----:B------:R-:W-:Y:S01]  /*10f40*/  FADD.FTZ R158, -R2, R159 ;  /* 0x0000009f029e7221 */ /* 0x000fe20000010100 */
[----:B------:R-:W-:Y:S01]  /*10f50*/  LDSM.16.MT88.4 R164, [R206+0x4080] ;  /* 0x00408000cea4783b */ /* 0x000fe20000004200 */
[----:B------:R-:W-:Y:S02]  /*10f60*/  FFMA.FTZ R6, R6, c[0x0][0x2d0], -R176 ;  /* 0x0000b40006067a23 */ /* 0x000fe400000108b0 */
[C---:B------:R-:W-:Y:S02]  /*10f70*/  FADD.FTZ R0, -R157.reuse, R0 ;  /* 0x000000009d007221 */ /* 0x040fe40000010100 */
[----:B------:R-:W-:Y:S02]  /*10f80*/  FMUL.FTZ R177, R157, c[0x0][0x2d0] ;  /* 0x0000b4009db17a20 */ /* 0x000fe40000410000 */
[----:B------:R-:W-:Y:S01]  /*10f90*/  FMUL.FTZ R160, R0, c[0x0][0x2d0] ;  /* 0x0000b40000a07a20 */ /* 0x000fe20000410000 */
[----:B------:R-:W-:Y:S01]  /*10fa0*/  MUFU.EX2 R6, R6 ;  /* 0x0000000600067308 */ /* 0x000fe20000000800 */
[--C-:B------:R-:W-:Y:S02]  /*10fb0*/  FFMA.FTZ R162, R4, c[0x0][0x2d0], -R177.reuse ;  /* 0x0000b40004a27a23 */ /* 0x100fe400000108b1 */
[----:B------:R-:W-:Y:S02]  /*10fc0*/  FMUL.FTZ R156, R158, c[0x0][0x2d0] ;  /* 0x0000b4009e9c7a20 */ /* 0x000fe40000410000 */
        /* <DEDUP_REMOVED lines=9> */
[----:B------:R2:W-:Y:S01]  /*11060*/  MUFU.EX2 R158, R162 ;  /* 0x000000a2009e7308 */ /* 0x0005e20000000800 */
[--C-:B------:R-:W-:Y:S02]  /*11070*/  FFMA.FTZ R185, R14, c[0x0][0x2d0], -R176.reuse ;  /* 0x0000b4000eb97a23 */ /* 0x100fe400000108b0 */
[--C-:B------:R-:W-:Y:S02]  /*11080*/  FFMA.FTZ R186, R15, c[0x0][0x2d0], -R176.reuse ;  /* 0x0000b4000fba7a23 */ /* 0x100fe400000108b0 */
[----:B------:R-:W-:Y:S01]  /*11090*/  LDSM.16.MT88.4 R12, [R204+0x8880] ;  /* 0x00888000cc0c783b */ /* 0x000fe20000004200 */
[--C-:B------:R-:W-:Y:S02]  /*110a0*/  FFMA.FTZ R187, R16, c[0x0][0x2d0], -R177.reuse ;  /* 0x0000b40010bb7a23 */ /* 0x100fe400000108b1 */
[--C-:B------:R-:W-:Y:S02]  /*110b0*/  FFMA.FTZ R188, R17, c[0x0][0x2d0], -R177.reuse ;  /* 0x0000b40011bc7a23 */ /* 0x100fe400000108b1 */
[----:B------:R-:W3:Y:S01]  /*110c0*/  MUFU.EX2 R5, R5 ;  /* 0x0000000500057308 */ /* 0x000ee20000000800 */
[--C-:B------:R-:W-:Y:S02]  /*110d0*/  FFMA.FTZ R189, R18, c[0x0][0x2d0], -R176.reuse ;  /* 0x0000b40012bd7a23 */ /* 0x100fe400000108b0 */
[--C-:B------:R-:W-:Y:S02]  /*110e0*/  FFMA.FTZ R190, R19, c[0x0][0x2d0], -R176.reuse ;  /* 0x0000b40013be7a23 */ /* 0x100fe400000108b0 */
[C---:B-1----:R-:W-:Y:S01]  /*110f0*/  FMUL.FTZ R8, R0.reuse, R152 ;  /* 0x0000009800087220 */ /* 0x042fe20000410000 */
[----:B------:R-:W-:Y:S01]  /*11100*/  LDSM.16.MT88.4 R16, [R206+0x4880] ;  /* 0x00488000ce10783b */ /* 0x000fe20000004200 */
[C---:B------:R-:W-:Y:S02]  /*11110*/  FMUL.FTZ R9, R0.reuse, R153 ;  /* 0x0000009900097220 */ /* 0x040fe40000410000 */
[C---:B------:R-:W-:Y:S01]  /*11120*/  FMUL.FTZ R132, R0.reuse, R132 ;  /* 0x0000008400847220 */ /* 0x040fe20000410000 */
[----:B------:R-:W-:Y:S01]  /*11130*/  MUFU.EX2 R159, R159 ;  /* 0x0000009f009f7308 */ /* 0x000fe20000000800 */
[C---:B------:R-:W-:Y:S02]  /*11140*/  FMUL.FTZ R133, R0.reuse, R133 ;  /* 0x0000008500857220 */ /* 0x040fe40000410000 */
[C---:B------:R-:W-:Y:S01]  /*11150*/  FMUL.FTZ R136, R0.reuse, R136 ;  /* 0x0000008800887220 */ /* 0x040fe20000410000 */
[----:B--2---:R-:W1:Y:S01]  /*11160*/  LDSM.16.MT88.4 R160, [R208+0x4080] ;  /* 0x00408000d0a0783b */ /* 0x004e620000004200 */
[C---:B------:R-:W-:Y:S02]  /*11170*/  FMUL.FTZ R137, R0.reuse, R137 ;  /* 0x0000008900897220 */ /* 0x040fe40000410000 */
[C---:B------:R-:W-:Y:S02]  /*11180*/  FMUL.FTZ R140, R0.reuse, R140 ;  /* 0x0000008c008c7220 */ /* 0x040fe40000410000 */
[C---:B------:R-:W-:Y:S01]  /*11190*/  FMUL.FTZ R141, R0.reuse, R141 ;  /* 0x0000008d008d7220 */ /* 0x040fe20000410000 */
[----:B------:R-:W-:Y:S01]  /*111a0*/  MUFU.EX2 R180, R180 ;  /* 0x000000b400b47308 */ /* 0x000fe20000000800 */
[C---:B------:R-:W-:Y:S02]  /*111b0*/  FMUL.FTZ R144, R0.reuse, R144 ;  /* 0x0000009000907220 */ /* 0x040fe40000410000 */
[----:B------:R-:W-:Y:S01]  /*111c0*/  FMUL.FTZ R145, R0, R145 ;  /* 0x0000009100917220 */ /* 0x000fe20000410000 */
[----:B---3--:R-:W-:Y:S01]  /*111d0*/  F2FP.BF16.PACK_AB R152, R5, R158 ;  /* 0x0000009e0598723e */ /* 0x008fe200000010ff */
[--C-:B------:R-:W-:Y:S02]  /*111e0*/  FFMA.FTZ R191, R20, c[0x0][0x2d0], -R177.reuse ;  /* 0x0000b40014bf7a23 */ /* 0x100fe400000108b1 */
[--C-:B------:R-:W-:Y:S02]  /*111f0*/  FFMA.FTZ R246, R21, c[0x0][0x2d0], -R177.reuse ;  /* 0x0000b40015f67a23 */ /* 0x100fe400000108b1 */
[--C-:B------:R-:W-:Y:S01]  /*11200*/  FFMA.FTZ R245, R22, c[0x0][0x2d0], -R176.reuse ;  /* 0x0000b40016f57a23 */ /* 0x100fe200000108b0 */
[----:B------:R-:W2:Y:S01]  /*11210*/  MUFU.EX2 R7, R7 ;  /* 0x0000000700077308 */ /* 0x000ea20000000800 */
[--C-:B------:R-:W-:Y:S02]  /*11220*/  FFMA.FTZ R248, R23, c[0x0][0x2d0], -R176.reuse ;  /* 0x0000b40017f87a23 */ /* 0x100fe400000108b0 */
[----:B------:R-:W-:Y:S01]  /*11230*/  LDSM.16.MT88.4 R20, [R205+0x9080] ;  /* 0x00908000cd14783b */ /* 0x000fe20000004200 */
[--C-:B------:R-:W-:Y:S02]  /*11240*/  FFMA.FTZ R247, R24, c[0x0][0x2d0], -R177.reuse ;  /* 0x0000b40018f77a23 */ /* 0x100fe400000108b1 */
[--C-:B------:R-:W-:Y:S02]  /*11250*/  FFMA.FTZ R249, R26, c[0x0][0x2d0], -R176.reuse ;  /* 0x0000b4001af97a23 */ /* 0x100fe400000108b0 */
[----:B------:R-:W-:Y:S02]  /*11260*/  FFMA.FTZ R177, R25, c[0x0][0x2d0], -R177 ;  /* 0x0000b40019b17a23 */ /* 0x000fe400000108b1 */
[----:B------:R-:W-:Y:S01]  /*11270*/  MUFU.EX2 R181, R181 ;  /* 0x000000b500b57308 */ /* 0x000fe20000000800 */
[----:B------:R-:W-:Y:S02]  /*11280*/  FFMA.FTZ R176, R27, c[0x0][0x2d0], -R176 ;  /* 0x0000b4001bb07a23 */ /* 0x000fe400000108b0 */
[----:B------:R-:W-:Y:S01]  /*11290*/  LDSM.16.MT88.4 R24, [R206+0x5080] ;  /* 0x00508000ce18783b */ /* 0x000fe20000004200 */
[C---:B------:R-:W-:Y:S02]  /*112a0*/  FMUL.FTZ R148, R0.reuse, R148 ;  /* 0x0000009400947220 */ /* 0x040fe40000410000 */
[C---:B------:R-:W-:Y:S02]  /*112b0*/  FMUL.FTZ R149, R0.reuse, R149 ;  /* 0x0000009500957220 */ /* 0x040fe40000410000 */
[C---:B------:R-:W-:Y:S02]  /*112c0*/  FMUL.FTZ R28, R0.reuse, R28 ;  /* 0x0000001c001c7220 */ /* 0x040fe40000410000 */
[----:B------:R-:W-:Y:S01]  /*112d0*/  MUFU.EX2 R182, R182 ;  /* 0x000000b600b67308 */ /* 0x000fe20000000800 */
[C---:B------:R-:W-:Y:S02]  /*112e0*/  FMUL.FTZ R29, R0.reuse, R29 ;  /* 0x0000001d001d7220 */ /* 0x040fe40000410000 */
[C---:B------:R-:W-:Y:S01]  /*112f0*/  FMUL.FTZ R32, R0.reuse, R32 ;  /* 0x0000002000207220 */ /* 0x040fe20000410000 */
[----:B--2---:R-:W-:Y:S01]  /*11300*/  F2FP.BF16.PACK_AB R153, R7, R6 ;  /* 0x000000060799723e */ /* 0x004fe200000010ff */
        /* <DEDUP_REMOVED lines=17> */
[----:B------:R-:W-:Y:S02]  /*11420*/  FMUL.FTZ R61, R0, R61 ;  /* 0x0000003d003d7220 */ /* 0x000fe40000410000 */
[----:B--2---:R-:W-:Y:S01]  /*11430*/  FMUL.FTZ R10, R156, R154 ;  /* 0x0000009a9c0a7220 */ /* 0x004fe20000410000 */
[----:B------:R-:W-:Y:S01]  /*11440*/  F2FP.BF16.PACK_AB R154, R180, R159 ;  /* 0x0000009fb49a723e */ /* 0x000fe200000010ff */
[----:B------:R-:W-:Y:S01]  /*11450*/  FMUL.FTZ R11, R156, R155 ;  /* 0x0000009b9c0b7220 */ /* 0x000fe20000410000 */
[----:B------:R-:W-:Y:S01]  /*11460*/  F2FP.BF16.PACK_AB R155, R182, R181 ;  /* 0x000000b5b69b723e */ /* 0x000fe200000010ff */
[C---:B------:R-:W-:Y:S01]  /*11470*/  FMUL.FTZ R134, R156.reuse, R134 ;  /* 0x000000869c867220 */ /* 0x040fe20000410000 */
[----:B------:R-:W-:Y:S01]  /*11480*/  MUFU.EX2 R183, R183 ;  /* 0x000000b700b77308 */ /* 0x000fe20000000800 */
[C---:B------:R-:W-:Y:S02]  /*11490*/  FMUL.FTZ R135, R156.reuse, R135 ;  /* 0x000000879c877220 */ /* 0x040fe40000410000 */
[C---:B------:R-:W-:Y:S02]  /*114a0*/  FMUL.FTZ R138, R156.reuse, R138 ;  /* 0x0000008a9c8a7220 */ /* 0x040fe40000410000 */
[C---:B-1----:R-:W-:Y:S05]  /*114b0*/  HMMA.16816.F32.BF16 R8, R152.reuse, R160, R8 ;  /* 0x000000a09808723c */ /* 0x042fea0000041808 */
[C---:B------:R-:W-:Y:S01]  /*114c0*/  FMUL.FTZ R139, R156.reuse, R139 ;  /* 0x0000008b9c8b7220 */ /* 0x040fe20000410000 */
[----:B------:R-:W1:Y:S01]  /*114d0*/  MUFU.EX2 R184, R184 ;  /* 0x000000b800b87308 */ /* 0x000e620000000800 */
[C---:B------:R-:W-:Y:S01]  /*114e0*/  FMUL.FTZ R142, R156.reuse, R142 ;  /* 0x0000008e9c8e7220 */ /* 0x040fe20000410000 */
[C---:B------:R-:W-:Y:S01]  /*114f0*/  HMMA.16816.F32.BF16 R132, R152.reuse, R162, R132 ;  /* 0x000000a29884723c */ /* 0x040fe20000041884 */
[----:B------:R-:W2:Y:S03]  /*11500*/  LDSM.16.MT88.4 R160, [R204+0x4080] ;  /* 0x00408000cca0783b */ /* 0x000ea60000004200 */
[C---:B------:R-:W-:Y:S02]  /*11510*/  FMUL.FTZ R143, R156.reuse, R143 ;  /* 0x0000008f9c8f7220 */ /* 0x040fe40000410000 */
[C---:B------:R-:W-:Y:S02]  /*11520*/  FMUL.FTZ R146, R156.reuse, R146 ;  /* 0x000000929c927220 */ /* 0x040fe40000410000 */
[C---:B------:R-:W-:Y:S01]  /*11530*/  HMMA.16816.F32.BF16 R136, R152.reuse, R164, R136 ;  /* 0x000000a49888723c */ /* 0x040fe20000041888 */
[----:B---3--:R-:W-:Y:S01]  /*11540*/  LDSM.16.MT88.4 R176, [R204+0x8080] ;  /* 0x00808000ccb0783b */ /* 0x008fe20000004200 */
[----:B------:R-:W-:Y:S02]  /*11550*/  MUFU.EX2 R185, R185 ;  /* 0x000000b900b97308 */ /* 0x000fe40000000800 */
[C---:B------:R-:W-:Y:S02]  /*11560*/  FMUL.FTZ R147, R156.reuse, R147 ;  /* 0x000000939c937220 */ /* 0x040fe40000410000 */
[C---:B------:R-:W-:Y:S02]  /*11570*/  FMUL.FTZ R150, R156.reuse, R150 ;  /* 0x000000969c967220 */ /* 0x040fe40000410000 */
[C---:B------:R-:W-:Y:S01]  /*11580*/  HMMA.16816.F32.BF16 R140, R152.reuse, R166, R140 ;  /* 0x000000a6988c723c */ /* 0x040fe2000004188c */
[----:B------:R-:W3:Y:S03]  /*11590*/  LDSM.16.MT88.4 R164, [R208+0x5880] ;  /* 0x00588000d0a4783b */ /* 0x000ee60000004200 */
[C---:B------:R-:W-:Y:S01]  /*115a0*/  FMUL.FTZ R151, R156.reuse, R151 ;  /* 0x000000979c977220 */ /* 0x040fe20000410000 */
[----:B------:R-:W4:Y:S01]  /*115b0*/  MUFU.EX2 R186, R186 ;  /* 0x000000ba00ba7308 */ /* 0x000f220000000800 */
[C---:B------:R-:W-:Y:S02]  /*115c0*/  FMUL.FTZ R30, R156.reuse, R30 ;  /* 0x0000001e9c1e7220 */ /* 0x040fe40000410000 */
[C---:B------:R-:W-:Y:S04]  /*115d0*/  HMMA.16816.F32.BF16 R144, R152.reuse, R168, R144 ;  /* 0x000000a89890723c */ /* 0x040fe80000041890 */
[C---:B------:R-:W-:Y:S02]  /*115e0*/  FMUL.FTZ R31, R156.reuse, R31 ;  /* 0x0000001f9c1f7220 */ /* 0x040fe40000410000 */
[C---:B------:R-:W-:Y:S01]  /*115f0*/  FMUL.FTZ R34, R156.reuse, R34 ;  /* 0x000000229c227220 */ /* 0x040fe20000410000 */
[----:B------:R-:W-:Y:S01]  /*11600*/  MUFU.EX2 R187, R187 ;  /* 0x000000bb00bb7308 */ /* 0x000fe20000000800 */
[C---:B------:R-:W-:Y:S01]  /*11610*/  HMMA.16816.F32.BF16 R148, R152.reuse, R170, R148 ;  /* 0x000000aa9894723c */ /* 0x040fe20000041894 */
[----:B------:R-:W5:Y:S03]  /*11620*/  LDSM.16.MT88.4 R168, [R206+0x5880] ;  /* 0x00588000cea8783b */ /* 0x000f660000004200 */
[C---:B------:R-:W-:Y:S02]  /*11630*/  FMUL.FTZ R35, R156.reuse, R35 ;  /* 0x000000239c237220 */ /* 0x040fe40000410000 */
[C---:B------:R-:W-:Y:S02]  /*11640*/  FMUL.FTZ R38, R156.reuse, R38 ;  /* 0x000000269c267220 */ /* 0x040fe40000410000 */
[C---:B------:R-:W-:Y:S01]  /*11650*/  FMUL.FTZ R39, R156.reuse, R39 ;  /* 0x000000279c277220 */ /* 0x040fe20000410000 */
[C---:B--2---:R-:W-:Y:S01]  /*11660*/  HMMA.16816.F32.BF16 R28, R152.reuse, R160, R28 ;  /* 0x000000a0981c723c */ /* 0x044fe2000004181c */
[----:B------:R-:W2:Y:S02]  /*11670*/  MUFU.EX2 R188, R188 ;  /* 0x000000bc00bc7308 */ /* 0x000ea40000000800 */
[C---:B------:R-:W-:Y:S02]  /*11680*/  FMUL.FTZ R42, R156.reuse, R42 ;  /* 0x0000002a9c2a7220 */ /* 0x040fe40000410000 */
[C---:B------:R-:W-:Y:S02]  /*11690*/  FMUL.FTZ R43, R156.reuse, R43 ;  /* 0x0000002b9c2b7220 */ /* 0x040fe40000410000 */
[C---:B------:R-:W-:Y:S01]  /*116a0*/  FMUL.FTZ R46, R156.reuse, R46 ;  /* 0x0000002e9c2e7220 */ /* 0x040fe20000410000 */
[C---:B------:R-:W-:Y:S01]  /*116b0*/  HMMA.16816.F32.BF16 R32, R152.reuse, R162, R32 ;  /* 0x000000a29820723c */ /* 0x040fe20000041820 */
[----:B------:R-:W1:Y:S02]  /*116c0*/  LDSM.16.MT88.4 R160, [R205+0x5880] ;  /* 0x00588000cda0783b */ /* 0x000e640000004200 */
[----:B------:R-:W-:Y:S01]  /*116d0*/  MUFU.EX2 R189, R189 ;  /* 0x000000bd00bd7308 */ /* 0x000fe20000000800 */
[C---:B------:R-:W-:Y:S02]  /*116e0*/  FMUL.FTZ R47, R156.reuse, R47 ;  /* 0x0000002f9c2f7220 */ /* 0x040fe40000410000 */
[C---:B------:R-:W-:Y:S02]  /*116f0*/  FMUL.FTZ R50, R156.reuse, R50 ;  /* 0x000000329c327220 */ /* 0x040fe40000410000 */
[C---:B---3--:R-:W-:Y:S04]  /*11700*/  HMMA.16816.F32.BF16 R36, R152.reuse, R164, R36 ;  /* 0x000000a49824723c */ /* 0x048fe80000041824 */
[C---:B------:R-:W-:Y:S01]  /*11710*/  FMUL.FTZ R51, R156.reuse, R51 ;  /* 0x000000339c337220 */ /* 0x040fe20000410000 */
[----:B------:R-:W3:Y:S01]  /*11720*/  MUFU.EX2 R190, R190 ;  /* 0x000000be00be7308 */ /* 0x000ee20000000800 */
[C---:B------:R-:W-:Y:S02]  /*11730*/  FMUL.FTZ R54, R156.reuse, R54 ;  /* 0x000000369c367220 */ /* 0x040fe40000410000 */
[C---:B------:R-:W-:Y:S01]  /*11740*/  HMMA.16816.F32.BF16 R40, R152.reuse, R166, R40 ;  /* 0x000000a69828723c */ /* 0x040fe20000041828 */
[----:B------:R-:W2:Y:S03]  /*11750*/  LDSM.16.MT88.4 R164, [R204+0x5880] ;  /* 0x00588000cca4783b */ /* 0x000ea60000004200 */
[C---:B------:R-:W-:Y:S02]  /*11760*/  FMUL.FTZ R55, R156.reuse, R55 ;  /* 0x000000379c377220 */ /* 0x040fe40000410000 */
[C---:B------:R-:W-:Y:S01]  /*11770*/  FMUL.FTZ R58, R156.reuse, R58 ;  /* 0x0000003a9c3a7220 */ /* 0x040fe20000410000 */
[----:B------:R-:W-:Y:S01]  /*11780*/  MUFU.EX2 R191, R191 ;  /* 0x000000bf00bf7308 */ /* 0x000fe20000000800 */
[C---:B-----5:R-:W-:Y:S04]  /*11790*/  HMMA.16816.F32.BF16 R44, R152.reuse, R168, R44 ;  /* 0x000000a8982c723c */ /* 0x060fe8000004182c */
[C---:B------:R-:W-:Y:S02]  /*117a0*/  FMUL.FTZ R59, R156.reuse, R59 ;  /* 0x0000003b9c3b7220 */ /* 0x040fe40000410000 */
[C---:B------:R-:W-:Y:S02]  /*117b0*/  FMUL.FTZ R62, R156.reuse, R62 ;  /* 0x0000003e9c3e7220 */ /* 0x040fe40000410000 */
[C---:B------:R-:W-:Y:S01]  /*117c0*/  HMMA.16816.F32.BF16 R48, R152.reuse, R170, R48 ;  /* 0x000000aa9830723c */ /* 0x040fe20000041830 */
[----:B------:R-:W5:Y:S01]  /*117d0*/  LDSM.16.MT88.4 R168, [R208+0x7080] ;  /* 0x00708000d0a8783b */ /* 0x000f620000004200 */
[----:B------:R-:W3:Y:S02]  /*117e0*/  MUFU.EX2 R246, R246 ;  /* 0x000000f600f67308 */ /* 0x000ee40000000800 */
        /* <DEDUP_REMOVED lines=12> */
[----:B------:R-:W1:Y:S01]  /*118b0*/  MUFU.EX2 R248, R248 ;  /* 0x000000f800f87308 */ /* 0x000e620000000800 */
[C---:B--2---:R-:W-:Y:S04]  /*118c0*/  HMMA.16816.F32.BF16 R60, R152.reuse, R164, R60 ;  /* 0x000000a4983c723c */ /* 0x044fe8000004183c */
[----:B------:R-:W-:Y:S02]  /*118d0*/  FMUL.FTZ R71, R156, R71 ;  /* 0x000000479c477220 */ /* 0x000fe40000410000 */
[C---:B------:R-:W-:Y:S02]  /*118e0*/  FMUL.FTZ R72, R0.reuse, R72 ;  /* 0x0000004800487220 */ /* 0x040fe40000410000 */
[C---:B------:R-:W-:Y:S01]  /*118f0*/  HMMA.16816.F32.BF16 R64, R152.reuse, R166, R64 ;  /* 0x000000a69840723c */ /* 0x040fe20000041840 */
[----:B------:R-:W2:Y:S01]  /*11900*/  LDSM.16.MT88.4 R164, [R205+0x7080] ;  /* 0x00708000cda4783b */ /* 0x000ea20000004200 */
[----:B------:R-:W1:Y:S02]  /*11910*/  MUFU.EX2 R247, R247 ;  /* 0x000000f700f77308 */ /* 0x000e640000000800 */
[----:B------:R-:W-:Y:S02]  /*11920*/  FMUL.FTZ R73, R0, R73 ;  /* 0x0000004900497220 */ /* 0x000fe40000410000 */
[C---:B------:R-:W-:Y:S02]  /*11930*/  FMUL.FTZ R74, R156.reuse, R74 ;  /* 0x0000004a9c4a7220 */ /* 0x040fe40000410000 */
[C---:B-----5:R-:W-:Y:S04]  /*11940*/  HMMA.16816.F32.BF16 R68, R152.reuse, R168, R68 ;  /* 0x000000a89844723c */ /* 0x060fe80000041844 */
[----:B------:R-:W-:Y:S01]  /*11950*/  FMUL.FTZ R75, R156, R75 ;  /* 0x0000004b9c4b7220 */ /* 0x000fe20000410000 */
[----:B------:R-:W5:Y:S01]  /*11960*/  MUFU.EX2 R249, R249 ;  /* 0x000000f900f97308 */ /* 0x000f620000000800 */
[C---:B------:R-:W-:Y:S02]  /*11970*/  FMUL.FTZ R76, R0.reuse, R76 ;  /* 0x0000004c004c7220 */ /* 0x040fe40000410000 */
[----:B------:R-:W-:Y:S03]  /*11980*/  FMUL.FTZ R77, R0, R77 ;  /* 0x0000004d004d7220 */ /* 0x000fe60000410000 */
        /* <DEDUP_REMOVED lines=28> */
[C---:B---3--:R-:W-:Y:S03]  /*11b50*/  HMMA.16816.F32.BF16 R92, R152.reuse, R168, R92 ;  /* 0x000000a8985c723c */ /* 0x048fe6000004185c */
[C---:B------:R-:W-:Y:S02]  /*11b60*/  FMUL.FTZ R98, R156.reuse, R98 ;  /* 0x000000629c627220 */ /* 0x040fe40000410000 */
[----:B------:R-:W-:Y:S02]  /*11b70*/  FMUL.FTZ R99, R156, R99 ;  /* 0x000000639c637220 */ /* 0x000fe40000410000 */
        /* <DEDUP_REMOVED lines=41> */
[C---:B------:R-:W-:Y:S03]  /*11e10*/  HMMA.16816.F32.BF16 R124, R152.reuse, R12, R124 ;  /* 0x0000000c987c723c */ /* 0x040fe6000004187c */
[C---:B------:R-:W-:Y:S02]  /*11e20*/  FMUL.FTZ R130, R156.reuse, R130 ;  /* 0x000000829c827220 */ /* 0x040fe40000410000 */
[----:B------:R-:W-:Y:S02]  /*11e30*/  FMUL.FTZ R131, R156, R131 ;  /* 0x000000839c837220 */ /* 0x000fe40000410000 */
[----:B------:R-:W-:Y:S01]  /*11e40*/  F2FP.BF16.PACK_AB R12, R184, R183 ;  /* 0x000000b7b80c723e */ /* 0x000fe200000010ff */
[----:B------:R-:W-:Y:S01]  /*11e50*/  FFMA.FTZ R158, R0, R239, R158 ;  /* 0x000000ef009e7223 */ /* 0x000fe2000001009e */
[----:B----4-:R-:W-:Y:S03]  /*11e60*/  F2FP.BF16.PACK_AB R13, R186, R185 ;  /* 0x000000b9ba0d723e */ /* 0x010fe600000010ff */
[----:B------:R-:W-:Y:S01]  /*11e70*/  HMMA.16816.F32.BF16 R128, R152, R14, R128 ;  /* 0x0000000e9880723c */ /* 0x000fe20000041880 */
[----:B------:R-:W4:Y:S02]  /*11e80*/  LDSM.16.MT88.4 R152, [R208+0x6080] ;  /* 0x00608000d098783b */ /* 0x000f240000004200 */
[----:B------:R-:W-:Y:S02]  /*11e90*/  FFMA.FTZ R6, R156, R235, R6 ;  /* 0x000000eb9c067223 */ /* 0x000fe40000010006 */
[----:B------:R-:W-:Y:S02]  /*11ea0*/  FADD.FTZ R158, R5, R158 ;  /* 0x0000009e059e7221 */ /* 0x000fe40000010000 */
[----:B------:R-:W-:Y:S01]  /*11eb0*/  F2FP.BF16.PACK_AB R14, R188, R187 ;  /* 0x000000bbbc0e723e */ /* 0x000fe200000010ff */
[----:B------:R-:W-:Y:S01]  /*11ec0*/  FADD.FTZ R6, R7, R6 ;  /* 0x0000000607067221 */ /* 0x000fe20000010000 */
[----:B------:R-:W-:Y:S03]  /*11ed0*/  F2FP.BF16.PACK_AB R15, R190, R189 ;  /* 0x000000bdbe0f723e */ /* 0x000fe600000010ff */
[----:B------:R-:W-:Y:S02]  /*11ee0*/  FADD.FTZ R159, R159, R158 ;  /* 0x0000009e9f9f7221 */ /* 0x000fe40000010000 */
[----:B------:R-:W-:Y:S02]  /*11ef0*/  FADD.FTZ R181, R181, R6 ;  /* 0x00000006b5b57221 */ /* 0x000fe40000010000 */
[C---:B-1----:R-:W-:Y:S05]  /*11f00*/  HMMA.16816.F32.BF16 R8, R12.reuse, R160, R8 ;  /* 0x000000a00c08723c */ /* 0x042fea0000041808 */
[----:B------:R-:W-:Y:S01]  /*11f10*/  FADD.FTZ R180, R180, R159 ;  /* 0x0000009fb4b47221 */ /* 0x000fe20000010000 */
[----:B------:R-:W-:Y:S01]  /*11f20*/  MOV R159, R2 ;  /* 0x00000002009f7202 */ /* 0x000fe20000000f00 */
[----:B------:R-:W-:Y:S01]  /*11f30*/  FADD.FTZ R182, R182, R181 ;  /* 0x000000b5b6b67221 */ /* 0x000fe20000010000 */
[C---:B------:R-:W-:Y:S01]  /*11f40*/  HMMA.16816.F32.BF16 R132, R12.reuse, R162, R132 ;  /* 0x000000a20c84723c */ /* 0x040fe20000041884 */
[----:B------:R-:W1:Y:S03]  /*11f50*/  LDSM.16.MT88.4 R160, [R206+0x6080] ;  /* 0x00608000cea0783b */ /* 0x000e660000004200 */
[----:B------:R-:W-:Y:S02]  /*11f60*/  FADD.FTZ R183, R183, R180 ;  /* 0x000000b4b7b77221 */ /* 0x000fe40000010000 */
[----:B------:R-:W-:Y:S02]  /*11f70*/  FADD.FTZ R185, R185, R182 ;  /* 0x000000b6b9b97221 */ /* 0x000fe40000010000 */
[C---:B------:R-:W-:Y:S04]  /*11f80*/  HMMA.16816.F32.BF16 R136, R12.reuse, R16, R136 ;  /* 0x000000100c88723c */ /* 0x040fe80000041888 */
        /* <DEDUP_REMOVED lines=25> */
[----:B------:R-:W1:Y:S07]  /*12120*/  LDSM.16.MT88.4 R16, [R208+0x9080] ;  /* 0x00908000d010783b */ /* 0x000e6e0000004200 */
[C---:B--2---:R-:W-:Y:S08]  /*12130*/  HMMA.16816.F32.BF16 R68, R12.reuse, R164, R68 ;  /* 0x000000a40c44723c */ /* 0x044ff00000041844 */
[C---:B------:R-:W-:Y:S01]  /*12140*/  HMMA.16816.F32.BF16 R72, R12.reuse, R166, R72 ;  /* 0x000000a60c48723c */ /* 0x040fe20000041848 */
[----:B------:R-:W2:Y:S07]  /*12150*/  LDSM.16.MT88.4 R164, [R206+0x9080] ;  /* 0x00908000cea4783b */ /* 0x000eae0000004200 */
[C---:B---3--:R-:W-:Y:S08]  /*12160*/  HMMA.16816.F32.BF16 R76, R12.reuse, R168, R76 ;  /* 0x000000a80c4c723c */ /* 0x048ff0000004184c */
[C---:B------:R-:W-:Y:S01]  /*12170*/  HMMA.16816.F32.BF16 R80, R12.reuse, R170, R80 ;  /* 0x000000aa0c50723c */ /* 0x040fe20000041850 */
[----:B------:R-:W-:Y:S07]  /*12180*/  LDSM.16.MT88.4 R168, [R208+0x8080] ;  /* 0x00808000d0a8783b */ /* 0x000fee0000004200 */
[C---:B----4-:R-:W-:Y:S08]  /*12190*/  HMMA.16816.F32.BF16 R84, R12.reuse, R152, R84 ;  /* 0x000000980c54723c */ /* 0x050ff00000041854 */
[C---:B------:R-:W-:Y:S01]  /*121a0*/  HMMA.16816.F32.BF16 R88, R12.reuse, R154, R88 ;  /* 0x0000009a0c58723c */ /* 0x040fe20000041858 */
[----:B------:R-:W3:Y:S07]  /*121b0*/  LDSM.16.MT88.4 R152, [R204+0x9080] ;  /* 0x00908000cc98783b */ /* 0x000eee0000004200 */
[C---:B-1----:R-:W-:Y:S08]  /*121c0*/  HMMA.16816.F32.BF16 R92, R12.reuse, R160, R92 ;  /* 0x000000a00c5c723c */ /* 0x042ff0000004185c */
[C---:B------:R-:W-:Y:S01]  /*121d0*/  HMMA.16816.F32.BF16 R96, R12.reuse, R162, R96 ;  /* 0x000000a20c60723c */ /* 0x040fe20000041860 */
[----:B------:R-:W-:Y:S07]  /*121e0*/  LDSM.16.MT88.4 R160, [R205+0x5080] ;  /* 0x00508000cda0783b */ /* 0x000fee0000004200 */
[C---:B------:R-:W-:Y:S08]  /*121f0*/  HMMA.16816.F32.BF16 R100, R12.reuse, R16, R100 ;  /* 0x000000100c64723c */ /* 0x040ff00000041864 */
[C---:B------:R-:W-:Y:S01]  /*12200*/  HMMA.16816.F32.BF16 R104, R12.reuse, R18, R104 ;  /* 0x000000120c68723c */ /* 0x040fe20000041868 */
[----:B------:R-:W1:Y:S07]  /*12210*/  LDSM.16.MT88.4 R16, [R208+0x5080] ;  /* 0x00508000d010783b */ /* 0x000e6e0000004200 */
[C---:B--2---:R-:W-:Y:S08]  /*12220*/  HMMA.16816.F32.BF16 R108, R12.reuse, R164, R108 ;  /* 0x000000a40c6c723c */ /* 0x044ff0000004186c */
[C---:B------:R-:W-:Y:S01]  /*12230*/  HMMA.16816.F32.BF16 R112, R12.reuse, R166, R112 ;  /* 0x000000a60c70723c */ /* 0x040fe20000041870 */
[----:B------:R-:W-:Y:S07]  /*12240*/  LDSM.16.MT88.4 R164, [R204+0x6880] ;  /* 0x00688000cca4783b */ /* 0x000fee0000004200 */
[C---:B------:R-:W-:Y:S08]  /*12250*/  HMMA.16816.F32.BF16 R116, R12.reuse, R20, R116 ;  /* 0x000000140c74723c */ /* 0x040ff00000041874 */
[C---:B------:R-:W-:Y:S01]  /*12260*/  HMMA.16816.F32.BF16 R120, R12.reuse, R22, R120 ;  /* 0x000000160c78723c */ /* 0x040fe20000041878 */
[----:B------:R-:W2:Y:S07]  /*12270*/  LDSM.16.MT88.4 R20, [R204+0x5080] ;  /* 0x00508000cc14783b */ /* 0x000eae0000004200 */
[C---:B---3--:R-:W-:Y:S08]  /*12280*/  HMMA.16816.F32.BF16 R124, R12.reuse, R152, R124 ;  /* 0x000000980c7c723c */ /* 0x048ff0000004187c */
[----:B------:R-:W-:Y:S07]  /*12290*/  HMMA.16816.F32.BF16 R128, R12, R154, R128 ;  /* 0x0000009a0c80723c */ /* 0x000fee0000041880 */
[----:B------:R-:W-:Y:S01]  /*122a0*/  F2FP.BF16.PACK_AB R12, R246, R191 ;  /* 0x000000bff60c723e */ /* 0x000fe200000010ff */
[----:B------:R-:W-:Y:S01]  /*122b0*/  FADD.FTZ R191, R191, R188 ;  /* 0x000000bcbfbf7221 */ /* 0x000fe20000010000 */
[----:B------:R-:W-:Y:S03]  /*122c0*/  F2FP.BF16.PACK_AB R13, R248, R245 ;  /* 0x000000f5f80d723e */ /* 0x000fe600000010ff */
[----:B------:R-:W-:Y:S01]  /*122d0*/  F2FP.BF16.PACK_AB R14, R250, R247 ;  /* 0x000000f7fa0e723e */ /* 0x000fe200000010ff */
[----:B------:R-:W-:Y:S01]  /*122e0*/  FADD.FTZ R245, R245, R190 ;  /* 0x000000bef5f57221 */ /* 0x000fe20000010000 */
[----:B-----5:R-:W-:Y:S01]  /*122f0*/  F2FP.BF16.PACK_AB R15, R252, R249 ;  /* 0x000000f9fc0f723e */ /* 0x020fe200000010ff */
[----:B------:R-:W-:Y:S02]  /*12300*/  FADD.FTZ R246, R246, R191 ;  /* 0x000000bff6f67221 */ /* 0x000fe40000010000 */
[----:B------:R-:W-:Y:S02]  /*12310*/  FADD.FTZ R248, R248, R245 ;  /* 0x000000f5f8f87221 */ /* 0x000fe40000010000 */
[----:B------:R-:W-:Y:S02]  /*12320*/  FADD.FTZ R239, R247, R246 ;  /* 0x000000f6f7ef7221 */ /* 0x000fe40000010000 */
[C---:B-1----:R-:W-:Y:S01]  /*12330*/  HMMA.16816.F32.BF16 R152, R12.reuse, R16, R8 ;  /* 0x000000100c98723c */ /* 0x042fe20000041808 */
[----:B------:R-:W1:Y:S02]  /*12340*/  LDSM.16.MT88.4 R8, [R208+0x6880] ;  /* 0x00688000d008783b */ /* 0x000e640000004200 */
[----:B------:R-:W-:Y:S02]  /*12350*/  FADD.FTZ R235, R249, R248 ;  /* 0x000000f8f9eb7221 */ /* 0x000fe40000010000 */
[----:B------:R-:W-:Y:S02]  /*12360*/  FADD.FTZ R239, R250, R239 ;  /* 0x000000effaef7221 */ /* 0x000fe40000010000 */
[----:B------:R-:W-:Y:S01]  /*12370*/  FADD.FTZ R235, R252, R235 ;  /* 0x000000ebfceb7221 */ /* 0x000fe20000010000 */
        /* <DEDUP_REMOVED lines=14> */
[C---:B---3--:R-:W-:Y:S08]  /*12460*/  HMMA.16816.F32.BF16 R44, R12.reuse, R16, R44 ;  /* 0x000000100c2c723c */ /* 0x048ff0000004182c */
[C---:B------:R-:W-:Y:S01]  /*12470*/  HMMA.16816.F32.BF16 R48, R12.reuse, R18, R48 ;  /* 0x000000120c30723c */ /* 0x040fe20000041830 */
[----:B------:R-:W3:Y:S07]  /*12480*/  LDSM.16.MT88.4 R16, [R205+0x9880] ;  /* 0x00988000cd10783b */ /* 0x000eee0000004200 */
[C---:B----4-:R-:W-:Y:S08]  /*12490*/  HMMA.16816.F32.BF16 R52, R12.reuse, R24, R52 ;  /* 0x000000180c34723c */ /* 0x050ff00000041834 */
        /* <DEDUP_REMOVED lines=14> */
[C---:B-1----:R-:W-:Y:S08]  /*12580*/  HMMA.16816.F32.BF16 R108, R12.reuse, R8, R108 ;  /* 0x000000080c6c723c */ /* 0x042ff0000004186c */
[C---:B------:R-:W-:Y:S08]  /*12590*/  HMMA.16816.F32.BF16 R112, R12.reuse, R10, R112 ;  /* 0x0000000a0c70723c */ /* 0x040ff00000041870 */
[C---:B---3--:R-:W-:Y:S08]  /*125a0*/  HMMA.16816.F32.BF16 R116, R12.reuse, R16, R116 ;  /* 0x000000100c74723c */ /* 0x048ff00000041874 */
[C---:B------:R-:W-:Y:S08]  /*125b0*/  HMMA.16816.F32.BF16 R120, R12.reuse, R18, R120 ;  /* 0x000000120c78723c */ /* 0x040ff00000041878 */
[C---:B--2---:R-:W-:Y:S08]  /*125c0*/  HMMA.16816.F32.BF16 R124, R12.reuse, R20, R124 ;  /* 0x000000140c7c723c */ /* 0x044ff0000004187c */
[----:B------:R-:W-:Y:S01]  /*125d0*/  HMMA.16816.F32.BF16 R128, R12, R22, R128 ;  /* 0x000000160c80723c */ /* 0x000fe20000041880 */
[----:B------:R-:W-:-:S07]  /*125e0*/  @P0 BRA `(.L_x_1124) ;  /* 0xffffd7a000000947 */ /* 0x000fce000383ffff */
.L_x_1119:
[----:B------:R-:W-:-:S13]  /*125f0*/  ISETP.GE.AND P0, PT, R238, R221, PT ;  /* 0x000000ddee00720c */ /* 0x000fda0003f06270 */
[----:B------:R-:W-:Y:S05]  /*12600*/  @!P0 BRA `(.L_x_1125) ;  /* 0x0000371000008947 */ /* 0x000fea0003800000 */
[----:B------:R-:W-:Y:S01]  /*12610*/  IMAD.MOV.U32 R189, RZ, RZ, c[0x0][0x20c] ;  /* 0x00008300ffbd7624 */ /* 0x000fe200078e00ff */
[----:B------:R-:W-:Y:S01]  /*12620*/  ULDC UR4, c[0x0][0x208] ;  /* 0x0000820000047ab9 */ /* 0x000fe20000000800 */
[----:B------:R-:W-:Y:S01]  /*12630*/  IADD3 R240, -R240, 0x30, RZ ;  /* 0x00000030f0f07810 */ /* 0x000fe20007ffe1ff */
[----:B------:R-:W-:Y:S01]  /*12640*/  UIMAD.WIDE.U32 UR8, UR4, 0x30, URZ ;  /* 0x00000030040878a5 */ /* 0x000fe2000f8e003f */
[----:B------:R-:W-:Y:S01]  /*12650*/  IMAD R189, R189, 0x30, RZ ;  /* 0x00000030bdbd7824 */ /* 0x000fe200078e02ff */
[----:B------:R-:W-:Y:S01]  /*12660*/  MOV R0, R159 ;  /* 0x0000009f00007202 */ /* 0x000fe20000000f00 */
[----:B------:R-:W-:-:S03]  /*12670*/  IMAD.MOV.U32 R2, RZ, RZ, R157 ;  /* 0x000000ffff027224 */ /* 0x000fc600078e009d */
[----:B------:R-:W-:Y:S02]  /*12680*/  IADD3 R189, R189, UR9, RZ ;  /* 0x00000009bdbd7c10 */ /* 0x000fe4000fffe0ff */
.L_x_1136:
[----:B------:R-:W-:Y:S01]  /*12690*/  ISETP.GT.AND P1, PT, R216, 0x7f, PT ;  /* 0x0000007fd800780c */ /* 0x000fe20003f24270 */
[----:B------:R-:W-:Y:S01]  /*126a0*/  IMAD.MOV.U32 R11, RZ, RZ, c[0x0][0x208] ;  /* 0x00008200ff0b7624 */ /* 0x000fe200078e00ff */
[----:B------:R-:W-:Y:S01]  /*126b0*/  SHF.R.S32.HI R4, RZ, 0x1f, R238 ;  /* 0x0000001fff047819 */ /* 0x000fe200000114ee */
[----:B------:R-:W-:Y:S01]  /*126c0*/  IMAD R5, R189, R238, RZ ;  /* 0x000000eebd057224 */ /* 0x000fe200078e02ff */
[----:B------:R-:W-:Y:S01]  /*126d0*/  IADD3 R14, P0, R224, 0x40, RZ ;  /* 0x00000040e00e7810 */ /* 0x000fe20007f1e0ff */
[----:B------:R-:W-:Y:S01]  /*126e0*/  IMAD R16, R11, 0x30, RZ ;  /* 0x000000300b107824 */ /* 0x000fe200078e02ff */
[----:B------:R-:W-:Y:S04]  /*126f0*/  DEPBAR.LE SB0, 0x0 ;  /* 0x000080000000791a */ /* 0x000fe80000000000 */
[----:B------:R-:W-:Y:S01]  /*12700*/  IMAD R5, R4, R16, R5 ;  /* 0x0000001004057224 */ /* 0x000fe200078e0205 */
[----:B------:R-:W-:Y:S01]  /*12710*/  WARPSYNC 0xffffffff ;  /* 0xffffffff00007948 */ /* 0x000fe20003800000 */
[----:B------:R-:W-:Y:S01]  /*12720*/  IMAD.WIDE.U32 R16, R16, R238, RZ ;  /* 0x000000ee10107225 */ /* 0x000fe200078e00ff */
[----:B------:R-:W-:Y:S01]  /*12730*/  BAR.SYNC.DEFER_BLOCKING 0x0 ;  /* 0x0000000000007b1d */ /* 0x000fe20000010000 */
[----:B------:R-:W-:Y:S02]  /*12740*/  ISETP.GE.AND P6, PT, R220, c[0x0][0x1d4], PT ;  /* 0x00007500dc007a0c */ /* 0x000fe40003fc6270 */
[----:B------:R-:W-:Y:S01]  /*12750*/  IMAD.IADD R5, R17, 0x1, R5 ;  /* 0x0000000111057824 */ /* 0x000fe200078e0205 */
[----:B------:R-:W-:Y:S01]  /*12760*/  ISETP.GE.AND P5, PT, R222, c[0x0][0x1d4], PT ;  /* 0x00007500de007a0c */ /* 0x000fe20003fa6270 */
[----:B------:R-:W-:Y:S01]  /*12770*/  @!P1 IMAD.MOV.U32 R4, RZ, RZ, c[0x0][0x20c] ;  /* 0x00008300ff049624 */ /* 0x000fe200078e00ff */
[----:B------:R-:W-:Y:S01]  /*12780*/  ISETP.GE.AND P4, PT, R219, c[0x0][0x1d4], PT ;  /* 0x00007500db007a0c */ /* 0x000fe20003f86270 */
[--C-:B------:R-:W-:Y:S01]  /*12790*/  IMAD.X R8, RZ, RZ, R229.reuse, P0 ;  /* 0x000000ffff087224 */ /* 0x100fe200000e06e5 */
[-C--:B------:R-:W-:Y:S02]  /*127a0*/  @!P1 LEA R13, P0, R11, R16.reuse, 0x5 ;  /* 0x000000100b0d9211 */ /* 0x080fe400078028ff */
[----:B------:R-:W-:Y:S02]  /*127b0*/  ISETP.GE.AND P3, PT, R217, c[0x0][0x1d4], PT ;  /* 0x00007500d9007a0c */ /* 0x000fe40003f66270 */
[----:B------:R-:W-:Y:S02]  /*127c0*/  @!P1 LEA.HI.X R11, R11, R5, R4, 0x5, P0 ;  /* 0x000000050b0b9211 */ /* 0x000fe400000f2c04 */
[-C--:B------:R-:W-:Y:S05]  /*127d0*/  IADD3 R9, P0, R224, R16.reuse, RZ ;  /* 0x00000010e0097210 */ /* 0x080fea0007f1e0ff */
[C-C-:B------:R-:W-:Y:S01]  /*127e0*/  IMAD.X R6, R5.reuse, 0x1, R229.reuse, P0 ;  /* 0x0000000105067824 */ /* 0x140fe200000e06e5 */
[-C--:B------:R-:W-:Y:S01]  /*127f0*/  IADD3 R7, P0, R14, R16.reuse, RZ ;  /* 0x000000100e077210 */ /* 0x080fe20007f1e0ff */
[----:B------:R-:W-:Y:S04]  /*12800*/  LDSM.16.M88.4 R24, [R214] ;  /* 0x00000000d618783b */ /* 0x000fe80000000200 */
[----:B------:R-:W-:Y:S01]  /*12810*/  IMAD.X R4, R5, 0x1, R8, P0 ;  /* 0x0000000105047824 */ /* 0x000fe200000e0608 */
[C---:B------:R-:W-:Y:S01]  /*12820*/  LEA R180, P0, R9.reuse, c[0x0][0x1f8], 0x1 ;  /* 0x00007e0009b47a11 */ /* 0x040fe200078008ff */
[----:B------:R-:W-:Y:S01]  /*12830*/  BSSY B0, `(.L_x_1126) ;  /* 0x000010e000007945 */ /* 0x000fe20003800000 */
[----:B------:R-:W-:Y:S02]  /*12840*/  LDSM.16.M88.4 R156, [R213+0xb080] ;  /* 0x00b08000d59c783b */ /* 0x000fe40000000200 */
[----:B------:R-:W-:Y:S02]  /*12850*/  LEA.HI.X R181, R9, c[0x0][0x1fc], R6, 0x1, P0 ;  /* 0x00007f0009b57a11 */ /* 0x000fe400000f0c06 */
[C---:B------:R-:W-:Y:S01]  /*12860*/  LEA R186, P0, R7.reuse, c[0x0][0x1f8], 0x1 ;  /* 0x00007e0007ba7a11 */ /* 0x040fe200078008ff */
[----:B------:R-:W-:Y:S03]  /*12870*/  LDSM.16.M88.4 R160, [R212] ;  /* 0x00000000d4a0783b */ /* 0x000fe60000000200 */
[----:B------:R-:W-:Y:S02]  /*12880*/  LEA.HI.X R187, R7, c[0x0][0x1fc], R4, 0x1, P0 ;  /* 0x00007f0007bb7a11 */ /* 0x000fe400000f0c04 */
[----:B------:R-:W-:Y:S01]  /*12890*/  IADD3 R12, P0, R224, 0x80, RZ ;  /* 0x00000080e00c7810 */ /* 0x000fe20007f1e0ff */
[----:B------:R-:W-:Y:S04]  /*128a0*/  LDSM.16.M88.4 R164, [R211] ;  /* 0x00000000d3a4783b */ /* 0x000fe80000000200 */
[--C-:B------:R-:W-:Y:S01]  /*128b0*/  IMAD.X R6, RZ, RZ, R229.reuse, P0 ;  /* 0x000000ffff067224 */ /* 0x100fe200000e06e5 */
[-C--:B------:R-:W-:Y:S01]  /*128c0*/  IADD3 R7, P0, R12, R16.reuse, RZ ;  /* 0x000000100c077210 */ /* 0x080fe20007f1e0ff */
[----:B------:R-:W-:Y:S04]  /*128d0*/  LDSM.16.M88.4 R168, [R203] ;  /* 0x00000000cba8783b */ /* 0x000fe80000000200 */
[----:B------:R-:W-:Y:S01]  /*128e0*/  IMAD.X R4, R5, 0x1, R6, P0 ;  /* 0x0000000105047824 */ /* 0x000fe200000e0606 */
[C---:B------:R-:W-:Y:S01]  /*128f0*/  LEA R184, P0, R7.reuse, c[0x0][0x1f8], 0x1 ;  /* 0x00007e0007b87a11 */ /* 0x040fe200078008ff */
[----:B------:R-:W-:Y:S03]  /*12900*/  LDSM.16.M88.4 R172, [R202] ;  /* 0x00000000caac783b */ /* 0x000fe60000000200 */
[----:B------:R-:W-:Y:S02]  /*12910*/  LEA.HI.X R185, R7, c[0x0][0x1fc], R4, 0x1, P0 ;  /* 0x00007f0007b97a11 */ /* 0x000fe400000f0c04 */
[----:B------:R-:W-:Y:S05]  /*12920*/  IADD3 R10, P0, R224, 0xc0, RZ ;  /* 0x000000c0e00a7810 */ /* 0x000fea0007f1e0ff */
[----:B------:R-:W-:Y:S01]  /*12930*/  IMAD.X R4, RZ, RZ, R229, P0 ;  /* 0x000000ffff047224 */ /* 0x000fe200000e06e5 */
[----:B------:R-:W-:Y:S05]  /*12940*/  IADD3 R16, P0, R10, R16, RZ ;  /* 0x000000100a107210 */ /* 0x000fea0007f1e0ff */
[----:B------:R-:W-:Y:S01]  /*12950*/  IMAD.X R5, R5, 0x1, R4, P0 ;  /* 0x0000000105057824 */ /* 0x000fe200000e0604 */
[C---:B------:R-:W-:Y:S04]  /*12960*/  LEA R250, P0, R16.reuse, c[0x0][0x1f8], 0x1 ;  /* 0x00007e0010fa7a11 */ /* 0x040fe800078008ff */
[----:B------:R-:W-:Y:S02]  /*12970*/  LEA.HI.X R251, R16, c[0x0][0x1fc], R5, 0x1, P0 ;  /* 0x00007f0010fb7a11 */ /* 0x000fe400000f0c05 */
[----:B------:R-:W-:Y:S01]  /*12980*/  @!P1 IADD3 R9, P0, R13, R14, RZ ;  /* 0x0000000e0d099210 */ /* 0x000fe20007f1e0ff */
[----:B------:R-:W-:Y:S04]  /*12990*/  LDSM.16.M88.4 R16, [R213+0xa880] ;  /* 0x00a88000d510783b */ /* 0x000fe80000000200 */
[----:B------:R-:W-:Y:S01]  /*129a0*/  @!P1 IMAD.X R8, R11, 0x1, R8, P0 ;  /* 0x000000010b089824 */ /* 0x000fe200000e0608 */
[----:B------:R-:W-:Y:S05]  /*129b0*/  @!P1 IADD3 R7, P0, R13, R12, RZ ;  /* 0x0000000c0d079210 */ /* 0x000fea0007f1e0ff */
[----:B------:R-:W-:Y:S01]  /*129c0*/  @!P1 IMAD.X R6, R11, 0x1, R6, P0 ;  /* 0x000000010b069824 */ /* 0x000fe200000e0606 */
[----:B------:R-:W-:Y:S05]  /*129d0*/  @!P1 IADD3 R5, P0, R13, R10, RZ ;  /* 0x0000000a0d059210 */ /* 0x000fea0007f1e0ff */
[----:B------:R-:W-:Y:S01]  /*129e0*/  @!P1 IMAD.X R4, R11, 0x1, R4, P0 ;  /* 0x000000010b049824 */ /* 0x000fe200000e0604 */
[----:B------:R-:W-:Y:S05]  /*129f0*/  @!P1 IADD3 R13, P0, R13, R224, RZ ;  /* 0x000000e00d0d9210 */ /* 0x000fea0007f1e0ff */
[----:B------:R-:W-:Y:S01]  /*12a00*/  @!P1 IMAD.X R10, R11, 0x1, R229, P0 ;  /* 0x000000010b0a9824 */ /* 0x000fe200000e06e5 */
[C---:B------:R-:W-:Y:S04]  /*12a10*/  @!P1 LEA R248, P0, R13.reuse, c[0x0][0x1f8], 0x1 ;  /* 0x00007e000df89a11 */ /* 0x040fe800078008ff */
[----:B------:R-:W-:Y:S02]  /*12a20*/  @!P1 LEA.HI.X R249, R13, c[0x0][0x1fc], R10, 0x1, P0 ;  /* 0x00007f000df99a11 */ /* 0x000fe400000f0c0a */
[C---:B------:R-:W-:Y:S04]  /*12a30*/  @!P1 LEA R246, P0, R9.reuse, c[0x0][0x1f8], 0x1 ;  /* 0x00007e0009f69a11 */ /* 0x040fe800078008ff */
[----:B------:R-:W-:Y:S02]  /*12a40*/  @!P1 LEA.HI.X R247, R9, c[0x0][0x1fc], R8, 0x1, P0 ;  /* 0x00007f0009f79a11 */ /* 0x000fe400000f0c08 */
[----:B------:R-:W1:Y:S01]  /*12a50*/  LDSM.16.M88.4 R8, [R213+0xa080] ;  /* 0x00a08000d508783b */ /* 0x000e620000000200 */
[C---:B------:R-:W-:Y:S04]  /*12a60*/  @!P1 LEA R244, P0, R7.reuse, c[0x0][0x1f8], 0x1 ;  /* 0x00007e0007f49a11 */ /* 0x040fe800078008ff */
[----:B------:R-:W-:Y:S01]  /*12a70*/  @!P1 LEA.HI.X R245, R7, c[0x0][0x1fc], R6, 0x1, P0 ;  /* 0x00007f0007f59a11 */ /* 0x000fe200000f0c06 */
[----:B------:R-:W-:Y:S01]  /*12a80*/  @!PT LDS RZ, [RZ] ;  /* 0x00000000fffff984 */ /* 0x000fe20000000800 */
[----:B------:R-:W-:Y:S01]  /*12a90*/  @!PT LDS RZ, [RZ] ;  /* 0x00000000fffff984 */ /* 0x000fe20000000800 */
[----:B------:R-:W-:Y:S01]  /*12aa0*/  @!PT LDS RZ, [RZ] ;  /* 0x00000000fffff984 */ /* 0x000fe20000000800 */
[----:B------:R2:W-:Y:S01]  /*12ab0*/  LDGSTS.E.BYPASS.LTC128B.128 [R223+0x4080], [R180.64], !P6 ;  /* 0x04080000b4df7fae */ /* 0x0005e2000f101d56 */
[C---:B------:R-:W-:Y:S04]  /*12ac0*/  @!P1 LEA R190, P0, R5.reuse, c[0x0][0x1f8], 0x1 ;  /* 0x00007e0005be9a11 */ /* 0x040fe800078008ff */
[----:B------:R-:W-:Y:S01]  /*12ad0*/  @!P1 LEA.HI.X R191, R5, c[0x0][0x1fc], R4, 0x1, P0 ;  /* 0x00007f0005bf9a11 */ /* 0x000fe200000f0c04 */
[----:B------:R3:W-:Y:S01]  /*12ae0*/  LDGSTS.E.BYPASS.LTC128B.128 [R223+0x5880], [R186.64], !P5 ;  /* 0x05880000badf7fae */ /* 0x0007e2000e901d56 */
[----:B------:R-:W-:Y:S04]  /*12af0*/  ISETP.GT.AND P0, PT, R238, R221, PT ;  /* 0x000000ddee00720c */ /* 0x000fe80003f04270 */
[----:B------:R3:W-:Y:S05]  /*12b00*/  LDGSTS.E.BYPASS.LTC128B.128 [R223+0x7080], [R184.64], !P4 ;  /* 0x07080000b8df7fae */ /* 0x0007ea000e101d56 */
[----:B------:R4:W-:Y:S05]  /*12b10*/  LDGSTS.E.BYPASS.LTC128B.128 [R223+0x8880], [R250.64], !P3 ;  /* 0x08880000fadf7fae */ /* 0x0009ea000d901d56 */
[----:B------:R4:W-:Y:S05]  /*12b20*/  @!P1 LDGSTS.E.BYPASS.LTC128B.128 [R223+0x5080], [R248.64], !P6 ;  /* 0x05080000f8df9fae */ /* 0x0009ea000f101d56 */
[----:B------:R4:W-:Y:S05]  /*12b30*/  @!P1 LDGSTS.E.BYPASS.LTC128B.128 [R223+0x6880], [R246.64], !P5 ;  /* 0x06880000f6df9fae */ /* 0x0009ea000e901d56 */
[----:B------:R4:W-:Y:S01]  /*12b40*/  @!P1 LDGSTS.E.BYPASS.LTC128B.128 [R223+0x8080], [R244.64], !P4 ;  /* 0x08080000f4df9fae */ /* 0x0009e2000e101d56 */
[C---:B-1----:R-:W-:Y:S04]  /*12b50*/  HMMA.16816.F32.BF16 R4, R24.reuse, R8, RZ ;  /* 0x000000081804723c */ /* 0x042fe800000418ff */
[----:B------:R4:W-:Y:S05]  /*12b60*/  @!P1 LDGSTS.E.BYPASS.LTC128B.128 [R223+0x9880], [R190.64], !P3 ;  /* 0x09880000bedf9fae */ /* 0x0009ea000d901d56 */
[----:B------:R-:W-:Y:S01]  /*12b70*/  LDSM.16.M88.4 R176, [R210] ;  /* 0x00000000d2b0783b */ /* 0x000fe20000000200 */
[C---:B------:R-:W-:Y:S04]  /*12b80*/  HMMA.16816.F32.BF16 R8, R24.reuse, R10, RZ ;  /* 0x0000000a1808723c */ /* 0x040fe800000418ff */
[----:B------:R-:W0:Y:S04]  /*12b90*/  LDGDEPBAR ;  /* 0x00000000000079af */ /* 0x000e280000000000 */
[C---:B------:R-:W-:Y:S01]  /*12ba0*/  HMMA.16816.F32.BF16 R12, R24.reuse, R16, RZ ;  /* 0x00000010180c723c */ /* 0x040fe200000418ff */
[----:B--2---:R-:W1:Y:S05]  /*12bb0*/  LDSM.16.M88.4 R180, [R207+0xa080] ;  /* 0x00a08000cfb4783b */ /* 0x004e6a0000000200 */
[----:B---3--:R-:W-:Y:S02]  /*12bc0*/  LDSM.16.M88.4 R184, [R207+0xb080] ;  /* 0x00b08000cfb8783b */ /* 0x008fe40000000200 */
[C---:B------:R-:W-:Y:S08]  /*12bd0*/  HMMA.16816.F32.BF16 R16, R24.reuse, R18, RZ ;  /* 0x000000121810723c */ /* 0x040ff000000418ff */
[C---:B------:R-:W-:Y:S08]  /*12be0*/  HMMA.16816.F32.BF16 R20, R24.reuse, R156, RZ ;  /* 0x0000009c1814723c */ /* 0x040ff000000418ff */
[----:B------:R-:W-:Y:S01]  /*12bf0*/  HMMA.16816.F32.BF16 R24, R24, R158, RZ ;  /* 0x0000009e1818723c */ /* 0x000fe200000418ff */
[----:B------:R-:W2:Y:S07]  /*12c00*/  LDSM.16.M88.4 R156, [R207+0xa880] ;  /* 0x00a88000cf9c783b */ /* 0x000eae0000000200 */
        /* <DEDUP_REMOVED lines=8> */
[----:B------:R-:W5:Y:S05]  /*12c90*/  LDSM.16.M88.4 R160, [R201+0x800] ;  /* 0x00080000c9a0783b */ /* 0x000f6a0000000200 */
[----:B------:R-:W3:Y:S02]  /*12ca0*/  LDSM.16.M88.4 R172, [R201+0x1000] ;  /* 0x00100000c9ac783b */ /* 0x000ee40000000200 */
        /* <DEDUP_REMOVED lines=13> */
[C---:B-----5:R-:W-:Y:S08]  /*12d80*/  HMMA.16816.F32.BF16 R12, R164.reuse, R160, R12 ;  /* 0x000000a0a40c723c */ /* 0x060ff0000004180c */
[C---:B------:R-:W-:Y:S01]  /*12d90*/  HMMA.16816.F32.BF16 R16, R164.reuse, R162, R16 ;  /* 0x000000a2a410723c */ /* 0x040fe20000041810 */
[----:B------:R-:W3:Y:S07]  /*12da0*/  LDSM.16.M88.4 R160, [R212+0x4000] ;  /* 0x00400000d4a0783b */ /* 0x000eee0000000200 */
[C---:B------:R-:W-:Y:S08]  /*12db0*/  HMMA.16816.F32.BF16 R20, R164.reuse, R172, R20 ;  /* 0x000000aca414723c */ /* 0x040ff00000041814 */
[----:B------:R-:W-:Y:S01]  /*12dc0*/  HMMA.16816.F32.BF16 R24, R164, R174, R24 ;  /* 0x000000aea418723c */ /* 0x000fe20000041818 */
[----:B------:R-:W5:Y:S05]  /*12dd0*/  LDSM.16.M88.4 R164, [R199] ;  /* 0x00000000c7a4783b */ /* 0x000f6a0000000200 */
[----:B------:R-:W3:Y:S02]  /*12de0*/  LDSM.16.M88.4 R172, [R198] ;  /* 0x00000000c6ac783b */ /* 0x000ee40000000200 */
        /* <DEDUP_REMOVED lines=13> */
[C---:B-----5:R-:W-:Y:S08]  /*12ec0*/  HMMA.16816.F32.BF16 R12, R160.reuse, R164, R12 ;  /* 0x000000a4a00c723c */ /* 0x060ff0000004180c */
[C---:B------:R-:W-:Y:S01]  /*12ed0*/  HMMA.16816.F32.BF16 R16, R160.reuse, R166, R16 ;  /* 0x000000a6a010723c */ /* 0x040fe20000041810 */
[----:B------:R-:W3:Y:S07]  /*12ee0*/  LDSM.16.M88.4 R164, [R209+0x4000] ;  /* 0x00400000d1a4783b */ /* 0x000eee0000000200 */
        /* <DEDUP_REMOVED lines=94> */
[C---:B-----5:R-:W-:Y:S08]  /*134d0*/  HMMA.16816.F32.BF16 R12, R164.reuse, R160, R12 ;  /* 0x000000a0a40c723c */ /* 0x060ff0000004180c */
[C---:B------:R-:W-:Y:S08]  /*134e0*/  HMMA.16816.F32.BF16 R16, R164.reuse, R162, R16 ;  /* 0x000000a2a410723c */ /* 0x040ff00000041810 */
[C---:B------:R-:W-:Y:S08]  /*134f0*/  HMMA.16816.F32.BF16 R20, R164.reuse, R172, R20 ;  /* 0x000000aca414723c */ /* 0x040ff00000041814 */
[----:B------:R-:W-:Y:S01]  /*13500*/  HMMA.16816.F32.BF16 R24, R164, R174, R24 ;  /* 0x000000aea418723c */ /* 0x000fe20000041818 */
[----:B------:R-:W-:Y:S07]  /*13510*/  @!UPT UIADD3 URZ, URZ, URZ, URZ ;  /* 0x0000003f3f3ff290 */ /* 0x000fee000fffe03f */
[----:B------:R-:W-:-:S11]  /*13520*/  @!P0 BRA `(.L_x_1127) ;  /* 0x000003e000008947 */ /* 0x000fd60003800000 */
[----:B----4-:R-:W-:Y:S02]  /*13530*/  IADD3 R156, R238, -0x1, RZ ;  /* 0xffffffffee9c7810 */ /* 0x010fe40007ffe0ff */
[----:B------:R-:W-:Y:S02]  /*13540*/  ISETP.GE.AND P1, PT, R240, 0x1, PT ;  /* 0x00000001f000780c */ /* 0x000fe40003f26270 */
[----:B------:R-:W-:Y:S01]  /*13550*/  SHF.R.S32.HI R163, RZ, 0x1f, R156 ;  /* 0x0000001fffa37819 */ /* 0x000fe2000001149c */
[----:B------:R-:W-:Y:S01]  /*13560*/  IMAD.WIDE.U32 R172, R156, c[0x0][0x1e0], RZ ;  /* 0x000078009cac7a25 */ /* 0x000fe200078e00ff */
[C---:B------:R-:W-:Y:S03]  /*13570*/  IADD3 R161, P0, R226.reuse, 0x40, RZ ;  /* 0x00000040e2a17810 */ /* 0x040fe60007f1e0ff */
[----:B------:R-:W-:Y:S02]  /*13580*/  IMAD R163, R163, c[0x0][0x1e0], RZ ;  /* 0x00007800a3a37a24 */ /* 0x000fe400078e02ff */
[----:B------:R-:W-:Y:S01]  /*13590*/  IMAD.X R158, RZ, RZ, R237, P0 ;  /* 0x000000ffff9e7224 */ /* 0x000fe200000e06ed */
[----:B------:R-:W-:Y:S01]  /*135a0*/  IADD3 R160, P0, R226, 0x80, RZ ;  /* 0x00000080e2a07810 */ /* 0x000fe20007f1e0ff */
[----:B------:R-:W-:Y:S04]  /*135b0*/  IMAD R163, R156, c[0x0][0x1e4], R163 ;  /* 0x000079009ca37a24 */ /* 0x000fe800078e02a3 */
[----:B------:R-:W-:Y:S02]  /*135c0*/  IMAD.IADD R163, R173, 0x1, R163 ;  /* 0x00000001ada37824 */ /* 0x000fe400078e02a3 */
[----:B------:R-:W-:Y:S04]  /*135d0*/  IMAD.WIDE.U32 R172, R172, 0x30, RZ ;  /* 0x00000030acac7825 */ /* 0x000fe800078e00ff */
[----:B------:R-:W-:Y:S02]  /*135e0*/  IMAD R163, R163, 0x30, RZ ;  /* 0x00000030a3a37824 */ /* 0x000fe400078e02ff */
[----:B------:R-:W-:Y:S01]  /*135f0*/  IMAD.X R157, RZ, RZ, R237, P0 ;  /* 0x000000ffff9d7224 */ /* 0x000fe200000e06ed */
[-C--:B------:R-:W-:Y:S01]  /*13600*/  @P1 IADD3 R167, P0, R226, R172.reuse, RZ ;  /* 0x000000ace2a71210 */ /* 0x080fe20007f1e0ff */
[----:B------:R-:W-:Y:S04]  /*13610*/  IMAD.IADD R163, R173, 0x1, R163 ;  /* 0x00000001ada37824 */ /* 0x000fe800078e02a3 */
[----:B------:R-:W-:Y:S01]  /*13620*/  @P1 IMAD.X R164, R163, 0x1, R237, P0 ;  /* 0x00000001a3a41824 */ /* 0x000fe200000e06ed */
[-C--:B------:R-:W-:Y:S05]  /*13630*/  @P1 IADD3 R165, P0, R161, R172.reuse, RZ ;  /* 0x000000aca1a51210 */ /* 0x080fea0007f1e0ff */
[C---:B------:R-:W-:Y:S01]  /*13640*/  @P1 IMAD.X R162, R163.reuse, 0x1, R158, P0 ;  /* 0x00000001a3a21824 */ /* 0x040fe200000e069e */
[-C--:B------:R-:W-:Y:S05]  /*13650*/  @P1 IADD3 R159, P0, R160, R172.reuse, RZ ;  /* 0x000000aca09f1210 */ /* 0x080fea0007f1e0ff */
        /* <DEDUP_REMOVED lines=9> */
[C---:B------:R-:W-:Y:S03]  /*136f0*/  @P1 LEA R166, P0, R159.reuse, c[0x0][0x1c8], 0x1 ;  /* 0x000072009fa61a11 */ /* 0x040fe600078008ff */
[----:B------:R1:W-:Y:S01]  /*13700*/  @P1 LDGSTS.E.BYPASS.LTC128B.128 [R223+0xb880], [R168.64], !P5 ;  /* 0x0b880000a8df1fae */ /* 0x0003e2000e901d56 */
[----:B------:R-:W-:Y:S02]  /*13710*/  @P1 LEA.HI.X R167, R159, c[0x0][0x1cc], R156, 0x1, P0 ;  /* 0x000073009fa71a11 */ /* 0x000fe400000f0c9c */
[----:B------:R-:W-:Y:S03]  /*13720*/  IADD3 R159, P0, R226, 0xc0, RZ ;  /* 0x000000c0e29f7810 */ /* 0x000fe60007f1e0ff */
[----:B------:R1:W-:Y:S02]  /*13730*/  @P1 LDGSTS.E.BYPASS.LTC128B.128 [R223+0xd080], [R166.64], !P4 ;  /* 0x0d080000a6df1fae */ /* 0x0003e4000e101d56 */
[----:B------:R-:W-:Y:S01]  /*13740*/  IMAD.X R156, RZ, RZ, R237, P0 ;  /* 0x000000ffff9c7224 */ /* 0x000fe200000e06ed */
[----:B------:R-:W-:Y:S05]  /*13750*/  @P1 IADD3 R165, P0, R159, R172, RZ ;  /* 0x000000ac9fa51210 */ /* 0x000fea0007f1e0ff */
[----:B------:R-:W-:Y:S01]  /*13760*/  @P1 IMAD.X R162, R163, 0x1, R156, P0 ;  /* 0x00000001a3a21824 */ /* 0x000fe200000e069c */
[C---:B------:R-:W-:Y:S04]  /*13770*/  @P1 LEA R164, P0, R165.reuse, c[0x0][0x1c8], 0x1 ;  /* 0x00007200a5a41a11 */ /* 0x040fe800078008ff */
[----:B------:R-:W-:Y:S02]  /*13780*/  @P1 LEA.HI.X R165, R165, c[0x0][0x1cc], R162, 0x1, P0 ;  /* 0x00007300a5a51a11 */ /* 0x000fe400000f0ca2 */
[----:B------:R-:W-:Y:S03]  /*13790*/  ISETP.GE.AND P0, PT, R240, 0x21, PT ;  /* 0x00000021f000780c */ /* 0x000fe60003f06270 */
[----:B------:R1:W-:Y:S10]  /*137a0*/  @P1 LDGSTS.E.BYPASS.LTC128B.128 [R223+0xe880], [R164.64], !P3 ;  /* 0x0e880000a4df1fae */ /* 0x0003f4000d901d56 */
[----:B------:R-:W-:Y:S04]  /*137b0*/  @P0 IADD3 R162, P2, R172, UR6, RZ ;  /* 0x00000006aca20c10 */ /* 0x000fe8000ff5e0ff */
[----:B------:R-:W-:Y:S02]  /*137c0*/  @P0 IADD3.X R163, R163, UR5, RZ, P2, !PT ;  /* 0x00000005a3a30c10 */ /* 0x000fe400097fe4ff */
[C---:B------:R-:W-:Y:S05]  /*137d0*/  @P0 IADD3 R161, P2, R162.reuse, R161, RZ ;  /* 0x000000a1a2a10210 */ /* 0x040fea0007f5e0ff */
[C---:B------:R-:W-:Y:S01]  /*137e0*/  @P0 IMAD.X R158, R163.reuse, 0x1, R158, P2 ;  /* 0x00000001a39e0824 */ /* 0x040fe200010e069e */
[C---:B------:R-:W-:Y:S05]  /*137f0*/  @P0 IADD3 R160, P2, R162.reuse, R160, RZ ;  /* 0x000000a0a2a00210 */ /* 0x040fea0007f5e0ff */
[C---:B------:R-:W-:Y:S01]  /*13800*/  @P0 IMAD.X R157, R163.reuse, 0x1, R157, P2 ;  /* 0x00000001a39d0824 */ /* 0x040fe200010e069d */
[C---:B------:R-:W-:Y:S05]  /*13810*/  @P0 IADD3 R159, P2, R162.reuse, R159, RZ ;  /* 0x0000009fa29f0210 */ /* 0x040fea0007f5e0ff */
[C---:B------:R-:W-:Y:S01]  /*13820*/  @P0 IMAD.X R156, R163.reuse, 0x1, R156, P2 ;  /* 0x00000001a39c0824 */ /* 0x040fe200010e069c */
[----:B------:R-:W-:Y:S05]  /*13830*/  @P0 IADD3 R162, P2, R162, R226, RZ ;  /* 0x000000e2a2a20210 */ /* 0x000fea0007f5e0ff */
[----:B------:R-:W-:Y:S01]  /*13840*/  @P0 IMAD.X R163, R163, 0x1, R237, P2 ;  /* 0x00000001a3a30824 */ /* 0x000fe200010e06ed */
[C---:B------:R-:W-:Y:S04]  /*13850*/  @P0 LEA R172, P2, R162.reuse, c[0x0][0x1c8], 0x1 ;  /* 0x00007200a2ac0a11 */ /* 0x040fe800078408ff */
[----:B------:R-:W-:Y:S02]  /*13860*/  @P0 LEA.HI.X R173, R162, c[0x0][0x1cc], R163, 0x1, P2 ;  /* 0x00007300a2ad0a11 */ /* 0x000fe400010f0ca3 */
[C---:B------:R-:W-:Y:S03]  /*13870*/  @P0 LEA R162, P2, R161.reuse, c[0x0][0x1c8], 0x1 ;  /* 0x00007200a1a20a11 */ /* 0x040fe600078408ff */
[----:B------:R1:W-:Y:S01]  /*13880*/  @P0 LDGSTS.E.BYPASS.LTC128B.128 [R223+0xb080], [R172.64], !P6 ;  /* 0x0b080000acdf0fae */ /* 0x0003e2000f101d56 */
[----:B------:R-:W-:Y:S02]  /*13890*/  @P0 LEA.HI.X R163, R161, c[0x0][0x1cc], R158, 0x1, P2 ;  /* 0x00007300a1a30a11 */ /* 0x000fe400010f0c9e */
[C---:B------:R-:W-:Y:S03]  /*138a0*/  @P0 LEA R174, P2, R160.reuse, c[0x0][0x1c8], 0x1 ;  /* 0x00007200a0ae0a11 */ /* 0x040fe600078408ff */
[----:B------:R1:W-:Y:S01]  /*138b0*/  @P0 LDGSTS.E.BYPASS.LTC128B.128 [R223+0xc880], [R162.64], !P5 ;  /* 0x0c880000a2df0fae */ /* 0x0003e2000e901d56 */
[----:B------:R-:W-:Y:S02]  /*138c0*/  @P0 LEA.HI.X R175, R160, c[0x0][0x1cc], R157, 0x1, P2 ;  /* 0x00007300a0af0a11 */ /* 0x000fe400010f0c9d */
[C---:B------:R-:W-:Y:S03]  /*138d0*/  @P0 LEA R158, P2, R159.reuse, c[0x0][0x1c8], 0x1 ;  /* 0x000072009f9e0a11 */ /* 0x040fe600078408ff */
[----:B------:R1:W-:Y:S01]  /*138e0*/  @P0 LDGSTS.E.BYPASS.LTC128B.128 [R223+0xe080], [R174.64], !P4 ;  /* 0x0e080000aedf0fae */ /* 0x0003e2000e101d56 */
[----:B------:R-:W-:Y:S05]  /*138f0*/  @P0 LEA.HI.X R159, R159, c[0x0][0x1cc], R156, 0x1, P2 ;  /* 0x000073009f9f0a11 */ /* 0x000fea00010f0c9c */
[----:B------:R1:W-:Y:S04]  /*13900*/  @P0 LDGSTS.E.BYPASS.LTC128B.128 [R223+0xf880], [R158.64], !P3 ;  /* 0x0f8800009edf0fae */ /* 0x0003e8000d901d56 */
.L_x_1127:
[----:B----4-:R-:W-:Y:S05]  /*13910*/  BSYNC B0 ;  /* 0x0000000000007941 */ /* 0x010fea0003800000 */
.L_x_1126:
[----:B------:R-:W-:Y:S01]  /*13920*/  ISETP.NE.AND P0, PT, R242, 0x1, PT ;  /* 0x00000001f200780c */ /* 0x000fe20003f05270 */
[----:B------:R-:W2:Y:S01]  /*13930*/  LDL R156, [R1+0x4] ;  /* 0x00000400019c7983 */ /* 0x000ea20000100800 */
[----:B-1----:R-:W-:Y:S01]  /*13940*/  IMAD R165, R238, -0x30, RZ ;  /* 0xffffffd0eea57824 */ /* 0x002fe200078e02ff */
[----:B------:R-:W-:Y:S02]  /*13950*/  ULDC UR4, c[0x0][0x324] ;  /* 0x0000c90000047ab9 */ /* 0x000fe40000000800 */
[----:B------:R-:W-:Y:S01]  /*13960*/  ULOP3.LUT UR4, URZ, UR4, URZ, 0x33, !UPT ;  /* 0x000000043f047292 */ /* 0x000fe2000f8e333f */
[----:B------:R-:W0:Y:S01]  /*13970*/  LDGDEPBAR ;  /* 0x00000000000079af */ /* 0x000e220000000000 */
[----:B------:R-:W-:Y:S01]  /*13980*/  IADD3 R162, -R232, 0x1, R165 ;  /* 0x00000001e8a27810 */ /* 0x000fe20007ffe1a5 */
[----:B------:R-:W-:Y:S03]  /*13990*/  IMAD.IADD R161, R165, 0x1, -R232 ;  /* 0x00000001a5a17824 */ /* 0x000fe600078e0ae8 */
        /* <DEDUP_REMOVED lines=25> */
.L_x_1130:
[----:B------:R-:W-:Y:S04]  /*13b30*/  MOV R156, c[0x0][0x32c] ;  /* 0x0000cb00009c7a02 */ /* 0x000fe80000000f00 */
[----:B------:R-:W-:Y:S11]  /*13b40*/  ISETP.NE.AND P0, PT, R156, 0x1, PT ;  /* 0x000000019c00780c */ /* 0x000ff60003f05270 */
[----:B------:R-:W-:Y:S02]  /*13b50*/  @!UPT UIADD3 URZ, URZ, URZ, URZ ;  /* 0x0000003f3f3ff290 */ /* 0x000fe4000fffe03f */
[----:B------:R-:W-:Y:S05]  /*13b60*/  @P0 IMAD.HI.U32 R156, R158, c[0x0][0x330], RZ ;  /* 0x0000cc009e9c0a27 */ /* 0x000fea00078e00ff */
[----:B------:R-:W-:Y:S02]  /*13b70*/  @P0 SHF.R.U32.HI R158, RZ, c[0x0][0x334], R156 ;  /* 0x0000cd00ff9e0a19 */ /* 0x000fe4000001169c */
.L_x_1131:
[----:B------:R-:W-:Y:S05]  /*13b80*/  BSYNC B0 ;  /* 0x0000000000007941 */ /* 0x000fea0003800000 */
.L_x_1129:
[----:B------:R-:W-:Y:S05]  /*13b90*/  IMAD R158, R158, c[0x0][0x32c], R161 ;  /* 0x0000cb009e9e7a24 */ /* 0x000fea00078e02a1 */
[----:B------:R-:W-:Y:S02]  /*13ba0*/  IADD3 R157, R158, c[0x0][0x32c], RZ ;  /* 0x0000cb009e9d7a10 */ /* 0x000fe40007ffe0ff */
[----:B------:R-:W-:Y:S02]  /*13bb0*/  IMNMX R167, R167, R158, !PT ;  /* 0x0000009ea7a77217 */ /* 0x000fe40007800200 */
[----:B------:R-:W-:Y:S02]  /*13bc0*/  IMNMX R168, R168, R157, PT ;  /* 0x0000009da8a87217 */ /* 0x000fe40003800200 */
.L_x_1128:
[C---:B------:R-:W-:Y:S01]  /*13bd0*/  ISETP.GE.AND P0, PT, R165.reuse, 0x2, PT ;  /* 0x00000002a500780c */ /* 0x040fe20003f06270 */
[----:B------:R-:W1:Y:S01]  /*13be0*/  SHFL.IDX PT, R164, R164, 0x1, 0x1c1f ;  /* 0x003c1f00a4a47f89 */ /* 0x000e6200000e0000 */
[----:B------:R-:W-:Y:S02]  /*13bf0*/  ISETP.GE.AND P1, PT, R165, 0x9, PT ;  /* 0x00000009a500780c */ /* 0x000fe40003f26270 */
[----:B------:R-:W-:Y:S02]  /*13c00*/  P2R R160, PR, RZ, 0x1 ;  /* 0x00000001ffa07803 */ /* 0x000fe40000000000 */
[----:B------:R-:W-:Y:S02]  /*13c10*/  ISETP.GT.AND P0, PT, R167, 0x1, !P0 ;  /* 0x00000001a700780c */ /* 0x000fe40004704270 */
[----:B------:R-:W-:Y:S02]  /*13c20*/  P2R R159, PR, RZ, 0x2 ;  /* 0x00000002ff9f7803 */ /* 0x000fe40000000000 */
[C---:B------:R-:W-:Y:S02]  /*13c30*/  ISETP.LT.OR P0, PT, R168.reuse, 0x2, P0 ;  /* 0x00000002a800780c */ /* 0x040fe40000701670 */
[----:B------:R-:W-:Y:S02]  /*13c40*/  ISETP.GE.AND P6, PT, R165, 0x19, PT ;  /* 0x00000019a500780c */ /* 0x000fe40003fc6270 */
[----:B------:R-:W-:Y:S02]  /*13c50*/  FSEL R158, R5, -INF , !P0 ;  /* 0xff800000059e7808 */ /* 0x000fe40004000000 */
[----:B------:R-:W-:Y:S02]  /*13c60*/  ISETP.GT.AND P0, PT, R167, 0x8, !P1 ;  /* 0x00000008a700780c */ /* 0x000fe40004f04270 */
[----:B------:R-:W-:Y:S02]  /*13c70*/  ISETP.GE.AND P1, PT, R165, 0xa, PT ;  /* 0x0000000aa500780c */ /* 0x000fe40003f26270 */
[----:B------:R-:W-:Y:S02]  /*13c80*/  ISETP.LT.OR P0, PT, R168, 0x9, P0 ;  /* 0x00000009a800780c */ /* 0x000fe40000701670 */
[----:B------:R-:W-:Y:S02]  /*13c90*/  P2R R157, PR, RZ, 0x2 ;  /* 0x00000002ff9d7803 */ /* 0x000fe40000000000 */
[----:B------:R-:W-:Y:S01]  /*13ca0*/  FSEL R176, R8, -INF , !P0 ;  /* 0xff80000008b07808 */ /* 0x000fe20004000000 */
[--C-:B-1----:R-:W-:Y:S01]  /*13cb0*/  IMAD.IADD R163, R163, 0x1, R164.reuse ;  /* 0x00000001a3a37824 */ /* 0x102fe200078e02a4 */
[----:B------:R-:W-:Y:S02]  /*13cc0*/  ISETP.GT.AND P0, PT, R167, 0x9, !P1 ;  /* 0x00000009a700780c */ /* 0x000fe40004f04270 */
[----:B------:R-:W-:Y:S02]  /*13cd0*/  ISETP.GE.AND P1, PT, R165, 0x11, PT ;  /* 0x00000011a500780c */ /* 0x000fe40003f26270 */
[C---:B------:R-:W-:Y:S02]  /*13ce0*/  ISETP.LT.OR P0, PT, R168.reuse, 0xa, P0 ;  /* 0x0000000aa800780c */ /* 0x040fe40000701670 */
[----:B------:R-:W-:Y:S02]  /*13cf0*/  P2R R8, PR, RZ, 0x2 ;  /* 0x00000002ff087803 */ /* 0x000fe40000000000 */
        /* <DEDUP_REMOVED lines=8> */
[C---:B------:R-:W-:Y:S02]  /*13d80*/  ISETP.LT.OR P0, PT, R168.reuse, 0x12, P0 ;  /* 0x00000012a800780c */ /* 0x040fe40000701670 */
[----:B------:R-:W-:Y:S02]  /*13d90*/  ISETP.GE.AND P3, PT, R165, 0x22, PT ;  /* 0x00000022a500780c */ /* 0x000fe40003f66270 */
[----:B------:R-:W-:Y:S02]  /*13da0*/  FSEL R172, R13, -INF , !P0 ;  /* 0xff8000000dac7808 */ /* 0x000fe40004000000 */
[----:B------:R-:W-:Y:S02]  /*13db0*/  ISETP.GT.AND P0, PT, R167, 0x18, !P6 ;  /* 0x00000018a700780c */ /* 0x000fe40007704270 */
[----:B------:R-:W-:Y:S02]  /*13dc0*/  ISETP.GE.AND P2, PT, R165, 0x29, PT ;  /* 0x00000029a500780c */ /* 0x000fe40003f46270 */
[----:B------:R-:W-:Y:S02]  /*13dd0*/  ISETP.LT.OR P0, PT, R168, 0x19, P0 ;  /* 0x00000019a800780c */ /* 0x000fe40000701670 */
[----:B------:R-:W-:Y:S02]  /*13de0*/  P2R R5, PR, RZ, 0x2 ;  /* 0x00000002ff057803 */ /* 0x000fe40000000000 */
[----:B------:R-:W-:Y:S02]  /*13df0*/  FSEL R170, R16, -INF , !P0 ;  /* 0xff80000010aa7808 */ /* 0x000fe40004000000 */
[----:B------:R-:W-:Y:S02]  /*13e00*/  ISETP.GT.AND P0, PT, R167, 0x19, !P5 ;  /* 0x00000019a700780c */ /* 0x000fe40006f04270 */
[----:B------:R-:W-:Y:S02]  /*13e10*/  ISETP.GE.AND P1, PT, R165, 0x1, PT ;  /* 0x00000001a500780c */ /* 0x000fe40003f26270 */
[C---:B------:R-:W-:Y:S04]  /*13e20*/  ISETP.LT.OR P0, PT, R168.reuse, 0x1a, P0 ;  /* 0x0000001aa800780c */ /* 0x040fe80000701670 */
[----:B------:R-:W-:Y:S02]  /*13e30*/  FSEL R166, R17, -INF , !P0 ;  /* 0xff80000011a67808 */ /* 0x000fe40004000000 */
[C---:B------:R-:W-:Y:S04]  /*13e40*/  ISETP.GT.AND P0, PT, R167.reuse, 0x20, !P4 ;  /* 0x00000020a700780c */ /* 0x040fe80006704270 */
[----:B------:R-:W-:Y:S04]  /*13e50*/  ISETP.LT.OR P0, PT, R168, 0x21, P0 ;  /* 0x00000021a800780c */ /* 0x000fe80000701670 */
[----:B------:R-:W-:Y:S02]  /*13e60*/  FSEL R243, R20, -INF , !P0 ;  /* 0xff80000014f37808 */ /* 0x000fe40004000000 */
[----:B------:R-:W-:Y:S04]  /*13e70*/  ISETP.GT.AND P0, PT, R167, 0x21, !P3 ;  /* 0x00000021a700780c */ /* 0x000fe80005f04270 */
[C---:B------:R-:W-:Y:S04]  /*13e80*/  ISETP.LT.OR P0, PT, R168.reuse, 0x22, P0 ;  /* 0x00000022a800780c */ /* 0x040fe80000701670 */
[----:B------:R-:W-:Y:S02]  /*13e90*/  FSEL R191, R21, -INF , !P0 ;  /* 0xff80000015bf7808 */ /* 0x000fe40004000000 */
[C---:B------:R-:W-:Y:S04]  /*13ea0*/  ISETP.GT.AND P0, PT, R167.reuse, 0x28, !P2 ;  /* 0x00000028a700780c */ /* 0x040fe80005704270 */
        /* <DEDUP_REMOVED lines=27> */
.L_x_1134:
[----:B------:R-:W-:Y:S04]  /*14060*/  MOV R12, c[0x0][0x32c] ;  /* 0x0000cb00000c7a02 */ /* 0x000fe80000000f00 */
[----:B------:R-:W-:Y:S11]  /*14070*/  ISETP.NE.AND P0, PT, R12, 0x1, PT ;  /* 0x000000010c00780c */ /* 0x000ff60003f05270 */
[----:B------:R-:W-:Y:S02]  /*14080*/  @!UPT UIADD3 URZ, URZ, URZ, URZ ;  /* 0x0000003f3f3ff290 */ /* 0x000fe4000fffe03f */
[----:B------:R-:W-:Y:S05]  /*14090*/  @P0 IMAD.HI.U32 R12, R164, c[0x0][0x330], RZ ;  /* 0x0000cc00a40c0a27 */ /* 0x000fea00078e00ff */
[----:B------:R-:W-:Y:S02]  /*140a0*/  @P0 SHF.R.U32.HI R164, RZ, c[0x0][0x334], R12 ;  /* 0x0000cd00ffa40a19 */ /* 0x000fe4000001160c */
.L_x_1135:
[----:B------:R-:W-:Y:S05]  /*140b0*/  BSYNC B0 ;  /* 0x0000000000007941 */ /* 0x000fea0003800000 */
.L_x_1133:
[----:B------:R-:W-:Y:S05]  /*140c0*/  IMAD R161, R164, c[0x0][0x32c], R161 ;  /* 0x0000cb00a4a17a24 */ /* 0x000fea00078e02a1 */
[----:B------:R-:W-:Y:S02]  /*140d0*/  IADD3 R12, R161, c[0x0][0x32c], RZ ;  /* 0x0000cb00a10c7a10 */ /* 0x000fe40007ffe0ff */
[----:B------:R-:W-:Y:S02]  /*140e0*/  IMNMX R4, R4, R161, !PT ;  /* 0x000000a104047217 */ /* 0x000fe40007800200 */
[----:B------:R-:W-:Y:S02]  /*140f0*/  IMNMX R163, R163, R12, PT ;  /* 0x0000000ca3a37217 */ /* 0x000fe40003800200 */
.L_x_1132:
[----:B------:R-:W-:Y:S02]  /*14100*/  ISETP.GT.AND P0, PT, R4, RZ, !P1 ;  /* 0x000000ff0400720c */ /* 0x000fe40004f04270 */
[----:B------:R-:W-:Y:S02]  /*14110*/  ISETP.NE.AND P1, PT, R9, RZ, PT ;  /* 0x000000ff0900720c */ /* 0x000fe40003f25270 */
[C---:B------:R-:W-:Y:S04]  /*14120*/  ISETP.LT.OR P0, PT, R163.reuse, 0x1, P0 ;  /* 0x00000001a300780c */ /* 0x040fe80000701670 */
[----:B------:R-:W-:Y:S02]  /*14130*/  FSEL R13, R6, -INF , !P0 ;  /* 0xff800000060d7808 */ /* 0x000fe40004000000 */
[----:B------:R-:W-:Y:S04]  /*14140*/  ISETP.NE.AND P0, PT, R160, RZ, PT ;  /* 0x000000ffa000720c */ /* 0x000fe80003f05270 */
[C---:B------:R-:W-:Y:S04]  /*14150*/  ISETP.GT.AND P0, PT, R4.reuse, 0x1, !P0 ;  /* 0x000000010400780c */ /* 0x040fe80004704270 */
        /* <DEDUP_REMOVED lines=24> */
[C---:B------:R-:W-:Y:S02]  /*142e0*/  ISETP.LT.OR P0, PT, R163.reuse, 0x19, P0 ;  /* 0x00000019a300780c */ /* 0x040fe40000701670 */
        /* <DEDUP_REMOVED lines=14> */
[C---:B------:R-:W-:Y:S01]  /*143d0*/  ISETP.GT.AND P0, PT, R4.reuse, 0x21, !P3 ;  /* 0x000000210400780c */ /* 0x040fe20005f04270 */
[----:B------:R-:W1:Y:S03]  /*143e0*/  SHFL.BFLY PT, R5, R6, 0x2, 0x1f ;  /* 0x0c401f0006057f89 */ /* 0x000e6600000e0000 */
[----:B------:R-:W-:Y:S04]  /*143f0*/  ISETP.LT.OR P0, PT, R163, 0x22, P0 ;  /* 0x00000022a300780c */ /* 0x000fe80000701670 */
[----:B------:R-:W-:Y:S02]  /*14400*/  FSEL R184, R23, -INF , !P0 ;  /* 0xff80000017b87808 */ /* 0x000fe40004000000 */
[----:B------:R-:W-:Y:S04]  /*14410*/  ISETP.GT.AND P0, PT, R4, 0x28, !P2 ;  /* 0x000000280400780c */ /* 0x000fe80005704270 */
[C---:B------:R-:W-:Y:S04]  /*14420*/  ISETP.LT.OR P0, PT, R163.reuse, 0x29, P0 ;  /* 0x00000029a300780c */ /* 0x040fe80000701670 */
[----:B------:R-:W-:Y:S02]  /*14430*/  FSEL R10, R26, -INF , !P0 ;  /* 0xff8000001a0a7808 */ /* 0x000fe40004000000 */
[----:B------:R-:W-:Y:S04]  /*14440*/  ISETP.GT.AND P0, PT, R4, 0x29, !P1 ;  /* 0x000000290400780c */ /* 0x000fe80004f04270 */
[----:B------:R-:W-:Y:S02]  /*14450*/  ISETP.LT.OR P0, PT, R163, 0x2a, P0 ;  /* 0x0000002aa300780c */ /* 0x000fe40000701670 */
[----:B-1----:R-:W-:Y:S02]  /*14460*/  FMNMX.FTZ R4, R6, R5, !PT ;  /* 0x0000000506047209 */ /* 0x002fe40007810000 */
[----:B------:R-:W-:Y:S02]  /*14470*/  FMNMX.FTZ R5, R13, R0, !PT ;  /* 0x000000000d057209 */ /* 0x000fe40007810000 */
[----:B------:R-:W-:Y:S01]  /*14480*/  FSEL R8, R27, -INF , !P0 ;  /* 0xff8000001b087808 */ /* 0x000fe20004000000 */
[----:B------:R-:W1:Y:S01]  /*14490*/  SHFL.BFLY PT, R157, R4, 0x1, 0x1f ;  /* 0x0c201f00049d7f89 */ /* 0x000e6200000e0000 */
[----:B------:R-:W-:Y:S04]  /*144a0*/  FMNMX.FTZ R5, R20, R5, !PT ;  /* 0x0000000514057209 */ /* 0x000fe80007810000 */
[----:B------:R-:W-:Y:S03]  /*144b0*/  FMNMX.FTZ R5, R16, R5, !PT ;  /* 0x0000000510057209 */ /* 0x000fe60007810000 */
[----:B------:R-:W-:Y:S01]  /*144c0*/  LDSM.16.MT88.4 R24, [R205+0x4080] ;  /* 0x00408000cd18783b */ /* 0x000fe20000004200 */
[----:B------:R-:W-:Y:S04]  /*144d0*/  FMNMX.FTZ R5, R12, R5, !PT ;  /* 0x000000050c057209 */ /* 0x000fe80007810000 */
[----:B------:R-:W-:Y:S04]  /*144e0*/  FMNMX.FTZ R5, R168, R5, !PT ;  /* 0x00000005a8057209 */ /* 0x000fe80007810000 */
[----:B------:R-:W-:Y:S04]  /*144f0*/  FMNMX.FTZ R5, R164, R5, !PT ;  /* 0x00000005a4057209 */ /* 0x000fe80007810000 */
[----:B------:R-:W-:Y:S02]  /*14500*/  FMNMX.FTZ R5, R162, R5, !PT ;  /* 0x00000005a2057209 */ /* 0x000fe40007810000 */
[----:B-1----:R-:W-:Y:S02]  /*14510*/  FMNMX.FTZ R157, R4, R157, !PT ;  /* 0x0000009d049d7209 */ /* 0x002fe40007810000 */
[----:B------:R-:W-:Y:S02]  /*14520*/  FMNMX.FTZ R5, R160, R5, !PT ;  /* 0x00000005a0057209 */ /* 0x000fe40007810000 */
[C---:B------:R-:W-:Y:S01]  /*14530*/  FSETP.NEU.FTZ.AND P0, PT, R157.reuse, -INF , PT ;  /* 0xff8000009d00780b */ /* 0x040fe20003f1d000 */
[C---:B------:R-:W-:Y:S01]  /*14540*/  FMUL.FTZ R11, R157.reuse, c[0x0][0x2d0] ;  /* 0x0000b4009d0b7a20 */ /* 0x040fe20000410000 */
[----:B------:R-:W-:Y:S02]  /*14550*/  FMNMX.FTZ R5, R188, R5, !PT ;  /* 0x00000005bc057209 */ /* 0x000fe40007810000 */
[----:B------:R-:W-:Y:S02]  /*14560*/  FSEL R7, R157, RZ, P0 ;  /* 0x000000ff9d077208 */ /* 0x000fe40000000000 */
[----:B------:R-:W-:Y:S02]  /*14570*/  FMNMX.FTZ R5, R184, R5, !PT ;  /* 0x00000005b8057209 */ /* 0x000fe40007810000 */
[----:B------:R-:W-:Y:S01]  /*14580*/  FSEL R11, R11, RZ, P0 ;  /* 0x000000ff0b0b7208 */ /* 0x000fe20000000000 */
[----:B------:R-:W-:Y:S01]  /*14590*/  FADD.FTZ R7, -R7, R2 ;  /* 0x0000000207077221 */ /* 0x000fe20000010100 */
[----:B------:R-:W-:Y:S03]  /*145a0*/  FMNMX.FTZ R5, R10, R5, !PT ;  /* 0x000000050a057209 */ /* 0x000fe60007810000 */
[--C-:B------:R-:W-:Y:S01]  /*145b0*/  FFMA.FTZ R183, R17, c[0x0][0x2d0], -R11.reuse ;  /* 0x0000b40011b77a23 */ /* 0x100fe2000001080b */
[----:B------:R-:W-:Y:S01]  /*145c0*/  FMNMX.FTZ R6, R8, R5, !PT ;  /* 0x0000000508067209 */ /* 0x000fe20007810000 */
[--C-:B------:R-:W-:Y:S02]  /*145d0*/  FFMA.FTZ R181, R176, c[0x0][0x2d0], -R11.reuse ;  /* 0x0000b400b0b57a23 */ /* 0x100fe4000001080b */
[----:B------:R-:W-:Y:S01]  /*145e0*/  FMUL.FTZ R2, R7, c[0x0][0x2d0] ;  /* 0x0000b40007027a20 */ /* 0x000fe20000410000 */
[----:B------:R-:W-:Y:S01]  /*145f0*/  LDSM.16.MT88.4 R176, [R206+0x7880] ;  /* 0x00788000ceb0783b */ /* 0x000fe20000004200 */
[--C-:B------:R-:W-:Y:S01]  /*14600*/  FFMA.FTZ R158, R158, c[0x0][0x2d0], -R11.reuse ;  /* 0x0000b4009e9e7a23 */ /* 0x100fe2000001080b */
[----:B------:R-:W-:Y:S01]  /*14610*/  MUFU.EX2 R183, R183 ;  /* 0x000000b700b77308 */ /* 0x000fe20000000800 */
[--C-:B------:R-:W-:Y:S02]  /*14620*/  FFMA.FTZ R156, R156, c[0x0][0x2d0], -R11.reuse ;  /* 0x0000b4009c9c7a23 */ /* 0x100fe4000001080b */
[--C-:B------:R-:W-:Y:S02]  /*14630*/  FFMA.FTZ R244, R174, c[0x0][0x2d0], -R11.reuse ;  /* 0x0000b400aef47a23 */ /* 0x100fe4000001080b */
[--C-:B------:R-:W-:Y:S01]  /*14640*/  FFMA.FTZ R245, R172, c[0x0][0x2d0], -R11.reuse ;  /* 0x0000b400acf57a23 */ /* 0x100fe2000001080b */
[----:B------:R-:W1:Y:S01]  /*14650*/  SHFL.BFLY PT, R5, R6, 0x2, 0x1f ;  /* 0x0c401f0006057f89 */ /* 0x000e6200000e0000 */
[--C-:B------:R-:W-:Y:S02]  /*14660*/  FFMA.FTZ R246, R170, c[0x0][0x2d0], -R11.reuse ;  /* 0x0000b400aaf67a23 */ /* 0x100fe4000001080b */
[----:B------:R-:W-:Y:S01]  /*14670*/  FFMA.FTZ R247, R166, c[0x0][0x2d0], -R11 ;  /* 0x0000b400a6f77a23 */ /* 0x000fe2000001080b */
[----:B------:R-:W2:Y:S04]  /*14680*/  MUFU.EX2 R2, R2 ;  /* 0x0000000200027308 */ /* 0x000ea80000000800 */
[----:B------:R-:W-:Y:S06]  /*14690*/  LDSM.16.MT88.4 R172, [R204+0x6080] ;  /* 0x00608000ccac783b */ /* 0x000fec0000004200 */
[----:B------:R-:W-:Y:S01]  /*146a0*/  MUFU.EX2 R158, R158 ;  /* 0x0000009e009e7308 */ /* 0x000fe20000000800 */
[----:B-1----:R-:W-:Y:S09]  /*146b0*/  FMNMX.FTZ R4, R6, R5, !PT ;  /* 0x0000000506047209 */ /* 0x002ff20007810000 */
[----:B------:R-:W-:Y:S01]  /*146c0*/  MUFU.EX2 R181, R181 ;  /* 0x000000b500b57308 */ /* 0x000fe20000000800 */
[C---:B--2---:R-:W-:Y:S01]  /*146d0*/  FMUL.FTZ R132, R2.reuse, R132 ;  /* 0x0000008402847220 */ /* 0x044fe20000410000 */
[----:B------:R-:W1:Y:S01]  /*146e0*/  SHFL.BFLY PT, R159, R4, 0x1, 0x1f ;  /* 0x0c201f00049f7f89 */ /* 0x000e6200000e0000 */
[C---:B------:R-:W-:Y:S02]  /*146f0*/  FMUL.FTZ R133, R2.reuse, R133 ;  /* 0x0000008502857220 */ /* 0x040fe40000410000 */
[C---:B------:R-:W-:Y:S02]  /*14700*/  FMUL.FTZ R136, R2.reuse, R136 ;  /* 0x0000008802887220 */ /* 0x040fe40000410000 */
[C---:B------:R-:W-:Y:S03]  /*14710*/  FMUL.FTZ R137, R2.reuse, R137 ;  /* 0x0000008902897220 */ /* 0x040fe60000410000 */
        /* <DEDUP_REMOVED lines=10> */
[----:B------:R-:W-:Y:S01]  /*147c0*/  FMUL.FTZ R32, R2, R32 ;  /* 0x0000002002207220 */ /* 0x000fe20000410000 */
[----:B-1----:R-:W-:Y:S01]  /*147d0*/  FMNMX.FTZ R159, R4, R159, !PT ;  /* 0x0000009f049f7209 */ /* 0x002fe20007810000 */
[C---:B------:R-:W-:Y:S01]  /*147e0*/  FMUL.FTZ R4, R2.reuse, R152 ;  /* 0x0000009802047220 */ /* 0x040fe20000410000 */
[----:B------:R-:W-:Y:S01]  /*147f0*/  MUFU.EX2 R245, R245 ;  /* 0x000000f500f57308 */ /* 0x000fe20000000800 */
[----:B------:R-:W-:Y:S01]  /*14800*/  FMUL.FTZ R33, R2, R33 ;  /* 0x0000002102217220 */ /* 0x000fe20000410000 */
[C---:B------:R-:W-:Y:S01]  /*14810*/  FSETP.NEU.FTZ.AND P0, PT, R159.reuse, -INF , PT ;  /* 0xff8000009f00780b */ /* 0x040fe20003f1d000 */
[C---:B------:R-:W-:Y:S01]  /*14820*/  FMUL.FTZ R9, R159.reuse, c[0x0][0x2d0] ;  /* 0x0000b4009f097a20 */ /* 0x040fe20000410000 */
[----:B--2---:R-:W-:Y:S01]  /*14830*/  F2FP.BF16.PACK_AB R14, R156, R181 ;  /* 0x000000b59c0e723e */ /* 0x004fe200000010ff */
[C---:B------:R-:W-:Y:S01]  /*14840*/  FMUL.FTZ R36, R2.reuse, R36 ;  /* 0x0000002402247220 */ /* 0x040fe20000410000 */
[----:B------:R-:W-:Y:S01]  /*14850*/  FSEL R5, R159, RZ, P0 ;  /* 0x000000ff9f057208 */ /* 0x000fe20000000000 */
[C---:B------:R-:W-:Y:S01]  /*14860*/  FMUL.FTZ R37, R2.reuse, R37 ;  /* 0x0000002502257220 */ /* 0x040fe20000410000 */
[----:B------:R-:W-:Y:S01]  /*14870*/  FSEL R9, R9, RZ, P0 ;  /* 0x000000ff09097208 */ /* 0x000fe20000000000 */
[----:B------:R-:W-:Y:S01]  /*14880*/  FMUL.FTZ R40, R2, R40 ;  /* 0x0000002802287220 */ /* 0x000fe20000410000 */
[----:B------:R-:W-:Y:S01]  /*14890*/  MUFU.EX2 R246, R246 ;  /* 0x000000f600f67308 */ /* 0x000fe20000000800 */
[----:B------:R-:W-:Y:S01]  /*148a0*/  FADD.FTZ R5, -R5, R0 ;  /* 0x0000000005057221 */ /* 0x000fe20000010100 */
[----:B------:R-:W-:Y:S01]  /*148b0*/  ISETP.GT.AND P0, PT, R238, R221, PT ;  /* 0x000000ddee00720c */ /* 0x000fe20003f04270 */
[--C-:B------:R-:W-:Y:S02]  /*148c0*/  FFMA.FTZ R185, R16, c[0x0][0x2d0], -R9.reuse ;  /* 0x0000b40010b97a23 */ /* 0x100fe40000010809 */
[----:B------:R-:W1:Y:S01]  /*148d0*/  LDSM.16.MT88.4 R16, [R208+0x4080] ;  /* 0x00408000d010783b */ /* 0x000e620000004200 */
[--C-:B------:R-:W-:Y:S02]  /*148e0*/  FFMA.FTZ R182, R20, c[0x0][0x2d0], -R9.reuse ;  /* 0x0000b40014b67a23 */ /* 0x100fe40000010809 */
[----:B------:R-:W-:Y:S02]  /*148f0*/  FMUL.FTZ R0, R5, c[0x0][0x2d0] ;  /* 0x0000b40005007a20 */ /* 0x000fe40000410000 */
[--C-:B------:R-:W-:Y:S01]  /*14900*/  FFMA.FTZ R187, R13, c[0x0][0x2d0], -R9.reuse ;  /* 0x0000b4000dbb7a23 */ /* 0x100fe20000010809 */
[----:B------:R-:W-:Y:S01]  /*14910*/  MUFU.EX2 R185, R185 ;  /* 0x000000b900b97308 */ /* 0x000fe20000000800 */
[--C-:B------:R-:W-:Y:S01]  /*14920*/  FFMA.FTZ R180, R12, c[0x0][0x2d0], -R9.reuse ;  /* 0x0000b4000cb47a23 */ /* 0x100fe20000010809 */
[----:B------:R-:W2:Y:S01]  /*14930*/  LDSM.16.MT88.4 R20, [R206+0x4080] ;  /* 0x00408000ce14783b */ /* 0x000ea20000004200 */
[----:B------:R-:W-:Y:S01]  /*14940*/  FMUL.FTZ R5, R2, R153 ;  /* 0x0000009902057220 */ /* 0x000fe20000410000 */
[----:B------:R-:W-:Y:S01]  /*14950*/  F2FP.BF16.PACK_AB R12, R158, R183 ;  /* 0x000000b79e0c723e */ /* 0x000fe200000010ff */
[--C-:B------:R-:W-:Y:S02]  /*14960*/  FFMA.FTZ R249, R168, c[0x0][0x2d0], -R9.reuse ;  /* 0x0000b400a8f97a23 */ /* 0x100fe40000010809 */
[--C-:B------:R-:W-:Y:S02]  /*14970*/  FFMA.FTZ R248, R164, c[0x0][0x2d0], -R9.reuse ;  /* 0x0000b400a4f87a23 */ /* 0x100fe40000010809 */
[--C-:B------:R-:W-:Y:S01]  /*14980*/  FFMA.FTZ R250, R162, c[0x0][0x2d0], -R9.reuse ;  /* 0x0000b400a2fa7a23 */ /* 0x100fe20000010809 */
[----:B------:R-:W3:Y:S01]  /*14990*/  MUFU.EX2 R0, R0 ;  /* 0x0000000000007308 */ /* 0x000ee20000000800 */
[----:B------:R-:W-:Y:S01]  /*149a0*/  LDSM.16.MT88.4 R164, [R208+0x6080] ;  /* 0x00608000d0a4783b */ /* 0x000fe20000004200 */
[----:B------:R-:W-:Y:S02]  /*149b0*/  FFMA.FTZ R251, R160, c[0x0][0x2d0], -R9 ;  /* 0x0000b400a0fb7a23 */ /* 0x000fe40000010809 */
[C---:B------:R-:W-:Y:S02]  /*149c0*/  FMUL.FTZ R41, R2.reuse, R41 ;  /* 0x0000002902297220 */ /* 0x040fe40000410000 */
[C---:B------:R-:W-:Y:S02]  /*149d0*/  FMUL.FTZ R44, R2.reuse, R44 ;  /* 0x0000002c022c7220 */ /* 0x040fe40000410000 */
[C---:B------:R-:W-:Y:S01]  /*149e0*/  FMUL.FTZ R45, R2.reuse, R45 ;  /* 0x0000002d022d7220 */ /* 0x040fe20000410000 */
[----:B------:R-:W-:Y:S01]  /*149f0*/  LDSM.16.MT88.4 R160, [R204+0x4880] ;  /* 0x00488000cca0783b */ /* 0x000fe20000004200 */
[----:B------:R-:W-:Y:S01]  /*14a00*/  MUFU.EX2 R187, R187 ;  /* 0x000000bb00bb7308 */ /* 0x000fe20000000800 */
[C---:B------:R-:W-:Y:S02]  /*14a10*/  FMUL.FTZ R48, R2.reuse, R48 ;  /* 0x0000003002307220 */ /* 0x040fe40000410000 */
[C---:B------:R-:W-:Y:S02]  /*14a20*/  FMUL.FTZ R49, R2.reuse, R49 ;  /* 0x0000003102317220 */ /* 0x040fe40000410000 */
[C---:B------:R-:W-:Y:S02]  /*14a30*/  FMUL.FTZ R52, R2.reuse, R52 ;  /* 0x0000003402347220 */ /* 0x040fe40000410000 */
[----:B------:R-:W-:Y:S01]  /*14a40*/  LDSM.16.MT88.4 R168, [R205+0x6080] ;  /* 0x00608000cda8783b */ /* 0x000fe20000004200 */
[C---:B------:R-:W-:Y:S02]  /*14a50*/  FMUL.FTZ R53, R2.reuse, R53 ;  /* 0x0000003502357220 */ /* 0x040fe40000410000 */
[----:B------:R-:W4:Y:S01]  /*14a60*/  MUFU.EX2 R182, R182 ;  /* 0x000000b600b67308 */ /* 0x000f220000000800 */
[C---:B------:R-:W-:Y:S02]  /*14a70*/  FMUL.FTZ R56, R2.reuse, R56 ;  /* 0x0000003802387220 */ /* 0x040fe40000410000 */
[----:B------:R-:W-:Y:S02]  /*14a80*/  FMUL.FTZ R57, R2, R57 ;  /* 0x0000003902397220 */ /* 0x000fe40000410000 */
[C---:B---3--:R-:W-:Y:S02]  /*14a90*/  FMUL.FTZ R6, R0.reuse, R154 ;  /* 0x0000009a00067220 */ /* 0x048fe40000410000 */
[C---:B------:R-:W-:Y:S02]  /*14aa0*/  FMUL.FTZ R7, R0.reuse, R155 ;  /* 0x0000009b00077220 */ /* 0x040fe40000410000 */
[C---:B------:R-:W-:Y:S01]  /*14ab0*/  FMUL.FTZ R134, R0.reuse, R134 ;  /* 0x0000008600867220 */ /* 0x040fe20000410000 */
[----:B------:R-:W3:Y:S01]  /*14ac0*/  MUFU.EX2 R180, R180 ;  /* 0x000000b400b47308 */ /* 0x000ee20000000800 */
[C---:B------:R-:W-:Y:S01]  /*14ad0*/  FMUL.FTZ R135, R0.reuse, R135 ;  /* 0x0000008700877220 */ /* 0x040fe20000410000 */
[----:B------:R-:W-:Y:S01]  /*14ae0*/  LDSM.16.MT88.4 R152, [R205+0x4880] ;  /* 0x00488000cd98783b */ /* 0x000fe20000004200 */
        /* <DEDUP_REMOVED lines=11> */
[----:B------:R-:W-:Y:S01]  /*14ba0*/  MUFU.EX2 R249, R249 ;  /* 0x000000f900f97308 */ /* 0x000fe20000000800 */
[C---:B------:R-:W-:Y:S02]  /*14bb0*/  FMUL.FTZ R31, R0.reuse, R31 ;  /* 0x0000001f001f7220 */ /* 0x040fe40000410000 */
[----:B------:R-:W-:Y:S01]  /*14bc0*/  FMUL.FTZ R34, R0, R34 ;  /* 0x0000002200227220 */ /* 0x000fe20000410000 */
[----:B---3--:R-:W-:Y:S01]  /*14bd0*/  F2FP.BF16.PACK_AB R15, R180, R185 ;  /* 0x000000b9b40f723e */ /* 0x008fe200000010ff */
[C---:B------:R-:W-:Y:S02]  /*14be0*/  FMUL.FTZ R35, R0.reuse, R35 ;  /* 0x0000002300237220 */ /* 0x040fe40000410000 */
[C---:B------:R-:W-:Y:S02]  /*14bf0*/  FMUL.FTZ R38, R0.reuse, R38 ;  /* 0x0000002600267220 */ /* 0x040fe40000410000 */
[C---:B------:R-:W-:Y:S01]  /*14c00*/  FMUL.FTZ R39, R0.reuse, R39 ;  /* 0x0000002700277220 */ /* 0x040fe20000410000 */
[----:B------:R-:W3:Y:S01]  /*14c10*/  MUFU.EX2 R248, R248 ;  /* 0x000000f800f87308 */ /* 0x000ee20000000800 */
        /* <DEDUP_REMOVED lines=8> */
[C---:B--2---:R-:W-:Y:S04]  /*14ca0*/  HMMA.16816.F32.BF16 R136, R12.reuse, R20, R136 ;  /* 0x000000140c88723c */ /* 0x044fe80000041888 */
[C---:B------:R-:W-:Y:S01]  /*14cb0*/  FMUL.FTZ R50, R0.reuse, R50 ;  /* 0x0000003200327220 */ /* 0x040fe20000410000 */
[----:B------:R-:W2:Y:S01]  /*14cc0*/  MUFU.EX2 R251, R251 ;  /* 0x000000fb00fb7308 */ /* 0x000ea20000000800 */
[C---:B------:R-:W-:Y:S02]  /*14cd0*/  FMUL.FTZ R51, R0.reuse, R51 ;  /* 0x0000003300337220 */ /* 0x040fe40000410000 */
[C---:B------:R-:W-:Y:S01]  /*14ce0*/  HMMA.16816.F32.BF16 R140, R12.reuse, R22, R140 ;  /* 0x000000160c8c723c */ /* 0x040fe2000004188c */
[----:B------:R-:W4:Y:S03]  /*14cf0*/  LDSM.16.MT88.4 R20, [R208+0x5880] ;  /* 0x00588000d014783b */ /* 0x000f260000004200 */
[C---:B------:R-:W-:Y:S02]  /*14d00*/  FMUL.FTZ R54, R0.reuse, R54 ;  /* 0x0000003600367220 */ /* 0x040fe40000410000 */
[C---:B------:R-:W-:Y:S02]  /*14d10*/  FMUL.FTZ R55, R0.reuse, R55 ;  /* 0x0000003700377220 */ /* 0x040fe40000410000 */
[C---:B------:R-:W-:Y:S04]  /*14d20*/  HMMA.16816.F32.BF16 R144, R12.reuse, R24, R144 ;  /* 0x000000180c90723c */ /* 0x040fe80000041890 */
[C---:B------:R-:W-:Y:S02]  /*14d30*/  FMUL.FTZ R58, R0.reuse, R58 ;  /* 0x0000003a003a7220 */ /* 0x040fe40000410000 */
[----:B------:R-:W-:Y:S02]  /*14d40*/  FMUL.FTZ R59, R0, R59 ;  /* 0x0000003b003b7220 */ /* 0x000fe40000410000 */
[C---:B------:R-:W-:Y:S01]  /*14d50*/  HMMA.16816.F32.BF16 R148, R12.reuse, R26, R148 ;  /* 0x0000001a0c94723c */ /* 0x040fe20000041894 */
[----:B------:R-:W2:Y:S03]  /*14d60*/  LDSM.16.MT88.4 R24, [R206+0x5880] ;  /* 0x00588000ce18783b */ /* 0x000ea60000004200 */
[C---:B------:R-:W-:Y:S02]  /*14d70*/  FMUL.FTZ R60, R2.reuse, R60 ;  /* 0x0000003c023c7220 */ /* 0x040fe40000410000 */
[----:B------:R-:W-:Y:S02]  /*14d80*/  FMUL.FTZ R61, R2, R61 ;  /* 0x0000003d023d7220 */ /* 0x000fe40000410000 */
[C---:B------:R-:W-:Y:S01]  /*14d90*/  FMUL.FTZ R62, R0.reuse, R62 ;  /* 0x0000003e003e7220 */ /* 0x040fe20000410000 */
[C---:B-1----:R-:W-:Y:S03]  /*14da0*/  HMMA.16816.F32.BF16 R28, R12.reuse, R16, R28 ;  /* 0x000000100c1c723c */ /* 0x042fe6000004181c */
[----:B------:R-:W-:Y:S02]  /*14db0*/  FMUL.FTZ R63, R0, R63 ;  /* 0x0000003f003f7220 */ /* 0x000fe40000410000 */
[C---:B------:R-:W-:Y:S02]  /*14dc0*/  FMUL.FTZ R64, R2.reuse, R64 ;  /* 0x0000004002407220 */ /* 0x040fe40000410000 */
[----:B------:R-:W-:Y:S01]  /*14dd0*/  FMUL.FTZ R65, R2, R65 ;  /* 0x0000004102417220 */ /* 0x000fe20000410000 */
[C---:B------:R-:W-:Y:S01]  /*14de0*/  HMMA.16816.F32.BF16 R32, R12.reuse, R18, R32 ;  /* 0x000000120c20723c */ /* 0x040fe20000041820 */
[----:B------:R-:W1:Y:S03]  /*14df0*/  LDSM.16.MT88.4 R16, [R205+0x5880] ;  /* 0x00588000cd10783b */ /* 0x000e660000004200 */
[C---:B------:R-:W-:Y:S02]  /*14e00*/  FMUL.FTZ R66, R0.reuse, R66 ;  /* 0x0000004200427220 */ /* 0x040fe40000410000 */
[----:B------:R-:W-:Y:S02]  /*14e10*/  FMUL.FTZ R67, R0, R67 ;  /* 0x0000004300437220 */ /* 0x000fe40000410000 */
[C---:B----4-:R-:W-:Y:S04]  /*14e20*/  HMMA.16816.F32.BF16 R36, R12.reuse, R20, R36 ;  /* 0x000000140c24723c */ /* 0x050fe80000041824 */
[C---:B------:R-:W-:Y:S02]  /*14e30*/  FMUL.FTZ R68, R2.reuse, R68 ;  /* 0x0000004402447220 */ /* 0x040fe40000410000 */
[----:B------:R-:W-:Y:S02]  /*14e40*/  FMUL.FTZ R69, R2, R69 ;  /* 0x0000004502457220 */ /* 0x000fe40000410000 */
[C---:B------:R-:W-:Y:S01]  /*14e50*/  HMMA.16816.F32.BF16 R40, R12.reuse, R22, R40 ;  /* 0x000000160c28723c */ /* 0x040fe20000041828 */
[----:B------:R-:W4:Y:S03]  /*14e60*/  LDSM.16.MT88.4 R20, [R204+0x5880] ;  /* 0x00588000cc14783b */ /* 0x000f260000004200 */
[C---:B------:R-:W-:Y:S02]  /*14e70*/  FMUL.FTZ R70, R0.reuse, R70 ;  /* 0x0000004600467220 */ /* 0x040fe40000410000 */
[----:B------:R-:W-:Y:S02]  /*14e80*/  FMUL.FTZ R71, R0, R71 ;  /* 0x0000004700477220 */ /* 0x000fe40000410000 */
[C---:B--2---:R-:W-:Y:S04]  /*14e90*/  HMMA.16816.F32.BF16 R44, R12.reuse, R24, R44 ;  /* 0x000000180c2c723c */ /* 0x044fe8000004182c */
        /* <DEDUP_REMOVED lines=52> */
[C---:B------:R-:W-:Y:S04]  /*151e0*/  FMUL.FTZ R104, R2.reuse, R104 ;  /* 0x0000006802687220 */ /* 0x040fe80000410000 */
[----:B------:R-:W-:Y:S01]  /*151f0*/  FMUL.FTZ R105, R2, R105 ;  /* 0x0000006902697220 */ /* 0x000fe20000410000 */
        /* <DEDUP_REMOVED lines=36> */
[----:B------:R-:W-:Y:S01]  /*15440*/  FFMA.FTZ R183, R2, R239, R183 ;  /* 0x000000ef02b77223 */ /* 0x000fe200000100b7 */
[----:B------:R-:W-:Y:S01]  /*15450*/  MOV R2, R157 ;  /* 0x0000009d00027202 */ /* 0x000fe20000000f00 */
[----:B------:R-:W-:Y:S03]  /*15460*/  FFMA.FTZ R187, R0, R235, R187 ;  /* 0x000000eb00bb7223 */ /* 0x000fe600000100bb */
[----:B------:R-:W-:Y:S01]  /*15470*/  HMMA.16816.F32.BF16 R128, R12, R18, R128 ;  /* 0x000000120c80723c */ /* 0x000fe20000041880 */
[----:B------:R-:W1:Y:S02]  /*15480*/  LDSM.16.MT88.4 R16, [R206+0x6080] ;  /* 0x00608000ce10783b */ /* 0x000e640000004200 */
[----:B------:R-:W-:Y:S01]  /*15490*/  FADD.FTZ R158, R158, R183 ;  /* 0x000000b79e9e7221 */ /* 0x000fe20000010000 */
[----:B------:R-:W-:Y:S01]  /*154a0*/  IADD3 R0, R238, -0x1, RZ ;  /* 0xffffffffee007810 */ /* 0x000fe20007ffe0ff */
[----:B------:R-:W-:Y:S02]  /*154b0*/  FADD.FTZ R182, R182, R187 ;  /* 0x000000bbb6b67221 */ /* 0x000fe40000010000 */
[----:B------:R-:W-:Y:S02]  /*154c0*/  F2FP.BF16.PACK_AB R12, R245, R244 ;  /* 0x000000f4f50c723e */ /* 0x000fe400000010ff */
[----:B-----5:R-:W-:Y:S03]  /*154d0*/  F2FP.BF16.PACK_AB R14, R247, R246 ;  /* 0x000000f6f70e723e */ /* 0x020fe600000010ff */
[----:B---3--:R-:W-:Y:S01]  /*154e0*/  F2FP.BF16.PACK_AB R13, R248, R249 ;  /* 0x000000f9f80d723e */ /* 0x008fe200000010ff */
[----:B------:R-:W-:Y:S01]  /*154f0*/  FADD.FTZ R185, R185, R182 ;  /* 0x000000b6b9b97221 */ /* 0x000fe20000010000 */
[----:B------:R-:W-:Y:S02]  /*15500*/  F2FP.BF16.PACK_AB R15, R251, R250 ;  /* 0x000000fafb0f723e */ /* 0x000fe400000010ff */
[----:B------:R-:W-:Y:S01]  /*15510*/  MOV R238, R0 ;  /* 0x0000000000ee7202 */ /* 0x000fe20000000f00 */
[----:B------:R-:W-:Y:S01]  /*15520*/  FADD.FTZ R180, R180, R185 ;  /* 0x000000b9b4b47221 */ /* 0x000fe20000010000 */
[----:B------:R-:W-:Y:S03]  /*15530*/  MOV R0, R159 ;  /* 0x0000009f00007202 */ /* 0x000fe60000000f00 */
[C---:B----4-:R-:W-:Y:S03]  /*15540*/  HMMA.16816.F32.BF16 R4, R12.reuse, R20, R4 ;  /* 0x000000140c04723c */ /* 0x050fe60000041804 */
[----:B------:R-:W-:Y:S04]  /*15550*/  FADD.FTZ R249, R249, R180 ;  /* 0x000000b4f9f97221 */ /* 0x000fe80000010000 */
[----:B------:R-:W-:Y:S01]  /*15560*/  FADD.FTZ R249, R248, R249 ;  /* 0x000000f9f8f97221 */ /* 0x000fe20000010000 */
[C---:B------:R-:W-:Y:S01]  /*15570*/  HMMA.16816.F32.BF16 R132, R12.reuse, R22, R132 ;  /* 0x000000160c84723c */ /* 0x040fe20000041884 */
[----:B------:R-:W3:Y:S03]  /*15580*/  LDSM.16.MT88.4 R20, [R208+0x7880] ;  /* 0x00788000d014783b */ /* 0x000ee60000004200 */
[----:B------:R-:W-:Y:S04]  /*15590*/  FADD.FTZ R250, R250, R249 ;  /* 0x000000f9fafa7221 */ /* 0x000fe80000010000 */
[C---:B--2---:R-:W-:Y:S04]  /*155a0*/  HMMA.16816.F32.BF16 R136, R12.reuse, R24, R136 ;  /* 0x000000180c88723c */ /* 0x044fe80000041888 */
[----:B------:R-:W-:Y:S04]  /*155b0*/  FADD.FTZ R251, R251, R250 ;  /* 0x000000fafbfb7221 */ /* 0x000fe80000010000 */
[C---:B------:R-:W-:Y:S01]  /*155c0*/  HMMA.16816.F32.BF16 R140, R12.reuse, R26, R140 ;  /* 0x0000001a0c8c723c */ /* 0x040fe2000004188c */
[----:B------:R-:W2:Y:S07]  /*155d0*/  LDSM.16.MT88.4 R24, [R205+0x7880] ;  /* 0x00788000cd18783b */ /* 0x000eae0000004200 */
        /* <DEDUP_REMOVED lines=25> */
[----:B------:R-:W-:Y:S01]  /*15770*/  MUFU.EX2 R176, R176 ;  /* 0x000000b000b07308 */ /* 0x000fe20000000800 */
[--C-:B------:R-:W-:Y:S02]  /*15780*/  FFMA.FTZ R191, R184, c[0x0][0x2d0], -R9.reuse ;  /* 0x0000b400b8bf7a23 */ /* 0x100fe40000010809 */
[C---:B--2---:R-:W-:Y:S04]  /*15790*/  HMMA.16816.F32.BF16 R84, R12.reuse, R24, R84 ;  /* 0x000000180c54723c */ /* 0x044fe80000041854 */
[----:B------:R-:W-:Y:S02]  /*157a0*/  FFMA.FTZ R184, R10, c[0x0][0x2d0], -R9 ;  /* 0x0000b4000ab87a23 */ /* 0x000fe40000010809 */
[--C-:B------:R-:W-:Y:S01]  /*157b0*/  FFMA.FTZ R178, R190, c[0x0][0x2d0], -R11.reuse ;  /* 0x0000b400beb27a23 */ /* 0x100fe2000001080b */
[----:B------:R-:W2:Y:S01]  /*157c0*/  MUFU.EX2 R177, R177 ;  /* 0x000000b100b17308 */ /* 0x000ea20000000800 */
[C---:B------:R-:W-:Y:S01]  /*157d0*/  HMMA.16816.F32.BF16 R88, R12.reuse, R26, R88 ;  /* 0x0000001a0c58723c */ /* 0x040fe20000041858 */
[----:B------:R-:W5:Y:S03]  /*157e0*/  LDSM.16.MT88.4 R24, [R205+0x9080] ;  /* 0x00908000cd18783b */ /* 0x000f660000004200 */
[----:B------:R-:W-:Y:S02]  /*157f0*/  FFMA.FTZ R11, R186, c[0x0][0x2d0], -R11 ;  /* 0x0000b400ba0b7a23 */ /* 0x000fe4000001080b */
[--C-:B------:R-:W-:Y:S02]  /*15800*/  FFMA.FTZ R186, R188, c[0x0][0x2d0], -R9.reuse ;  /* 0x0000b400bcba7a23 */ /* 0x100fe40000010809 */
[C---:B----4-:R-:W-:Y:S01]  /*15810*/  HMMA.16816.F32.BF16 R92, R12.reuse, R152, R92 ;  /* 0x000000980c5c723c */ /* 0x050fe2000004185c */
[----:B------:R-:W-:Y:S03]  /*15820*/  MUFU.EX2 R178, R178 ;  /* 0x000000b200b27308 */ /* 0x000fe60000000800 */
[----:B------:R-:W-:Y:S04]  /*15830*/  FFMA.FTZ R9, R8, c[0x0][0x2d0], -R9 ;  /* 0x0000b40008097a23 */ /* 0x000fe80000010809 */
[C---:B------:R-:W-:Y:S01]  /*15840*/  HMMA.16816.F32.BF16 R96, R12.reuse, R154, R96 ;  /* 0x0000009a0c60723c */ /* 0x040fe20000041860 */
[----:B------:R-:W4:Y:S02]  /*15850*/  LDSM.16.MT88.4 R152, [R204+0x9080] ;  /* 0x00908000cc98783b */ /* 0x000f240000004200 */
[----:B------:R-:W5:Y:S01]  /*15860*/  MUFU.EX2 R179, R11 ;  /* 0x0000000b00b37308 */ /* 0x000f620000000800 */
[----:B--2---:R-:W-:Y:S04]  /*15870*/  F2FP.BF16.PACK_AB R8, R177, R176 ;  /* 0x000000b0b108723e */ /* 0x004fe800000010ff */
[C---:B-1----:R-:W-:Y:S05]  /*15880*/  HMMA.16816.F32.BF16 R100, R12.reuse, R16, R100 ;  /* 0x000000100c64723c */ /* 0x042fea0000041864 */
[----:B------:R-:W-:Y:S03]  /*15890*/  MUFU.EX2 R186, R186 ;  /* 0x000000ba00ba7308 */ /* 0x000fe60000000800 */
[C---:B------:R-:W-:Y:S01]  /*158a0*/  HMMA.16816.F32.BF16 R104, R12.reuse, R18, R104 ;  /* 0x000000120c68723c */ /* 0x040fe20000041868 */
[----:B------:R-:W1:Y:S06]  /*158b0*/  LDSM.16.MT88.4 R16, [R208+0x5080] ;  /* 0x00508000d010783b */ /* 0x000e6c0000004200 */
[----:B------:R-:W2:Y:S01]  /*158c0*/  MUFU.EX2 R191, R191 ;  /* 0x000000bf00bf7308 */ /* 0x000ea20000000800 */
[C---:B---3--:R-:W-:Y:S04]  /*158d0*/  HMMA.16816.F32.BF16 R108, R12.reuse, R20, R108 ;  /* 0x000000140c6c723c */ /* 0x048fe8000004186c */
[----:B-----5:R-:W-:Y:S04]  /*158e0*/  F2FP.BF16.PACK_AB R10, R179, R178 ;  /* 0x000000b2b30a723e */ /* 0x020fe800000010ff */
[C---:B------:R-:W-:Y:S01]  /*158f0*/  HMMA.16816.F32.BF16 R112, R12.reuse, R22, R112 ;  /* 0x000000160c70723c */ /* 0x040fe20000041870 */
[----:B------:R-:W3:Y:S01]  /*15900*/  LDSM.16.MT88.4 R20, [R206+0x5080] ;  /* 0x00508000ce14783b */ /* 0x000ee20000004200 */
[----:B------:R-:W-:Y:S06]  /*15910*/  MUFU.EX2 R184, R184 ;  /* 0x000000b800b87308 */ /* 0x000fec0000000800 */
[C---:B------:R-:W-:Y:S04]  /*15920*/  HMMA.16816.F32.BF16 R116, R12.reuse, R24, R116 ;  /* 0x000000180c74723c */ /* 0x040fe80000041874 */
[----:B------:R2:W5:Y:S04]  /*15930*/  MUFU.EX2 R243, R9 ;  /* 0x0000000900f37308 */ /* 0x0005680000000800 */
[C---:B------:R-:W-:Y:S01]  /*15940*/  HMMA.16816.F32.BF16 R120, R12.reuse, R26, R120 ;  /* 0x0000001a0c78723c */ /* 0x040fe20000041878 */
[----:B------:R-:W3:Y:S07]  /*15950*/  LDSM.16.MT88.4 R24, [R205+0x5080] ;  /* 0x00508000cd18783b */ /* 0x000eee0000004200 */
[C---:B----4-:R-:W-:Y:S08]  /*15960*/  HMMA.16816.F32.BF16 R124, R12.reuse, R152, R124 ;  /* 0x000000980c7c723c */ /* 0x050ff0000004187c */
[----:B------:R-:W-:Y:S01]  /*15970*/  HMMA.16816.F32.BF16 R128, R12, R154, R128 ;  /* 0x0000009a0c80723c */ /* 0x000fe20000041880 */
[----:B------:R-:W4:Y:S03]  /*15980*/  LDSM.16.MT88.4 R12, [R208+0x6880] ;  /* 0x00688000d00c783b */ /* 0x000f260000004200 */
[----:B--2---:R-:W-:Y:S01]  /*15990*/  F2FP.BF16.PACK_AB R9, R191, R186 ;  /* 0x000000babf09723e */ /* 0x004fe200000010ff */
[----:B------:R-:W-:Y:S01]  /*159a0*/  FADD.FTZ R186, R186, R251 ;  /* 0x000000fbbaba7221 */ /* 0x000fe20000010000 */
[----:B-----5:R-:W-:Y:S03]  /*159b0*/  F2FP.BF16.PACK_AB R11, R243, R184 ;  /* 0x000000b8f30b723e */ /* 0x020fe600000010ff */
[----:B------:R-:W-:Y:S04]  /*159c0*/  FADD.FTZ R191, R191, R186 ;  /* 0x000000babfbf7221 */ /* 0x000fe80000010000 */
[C---:B-1----:R-:W-:Y:S01]  /*159d0*/  HMMA.16816.F32.BF16 R152, R8.reuse, R16, R4 ;  /* 0x000000100898723c */ /* 0x042fe20000041804 */
[----:B------:R-:W1:Y:S04]  /*159e0*/  LDSM.16.MT88.4 R4, [R206+0x6880] ;  /* 0x00688000ce04783b */ /* 0x000e680000004200 */
[----:B------:R-:W-:Y:S03]  /*159f0*/  FADD.FTZ R184, R184, R191 ;  /* 0x000000bfb8b87221 */ /* 0x000fe60000010000 */
[C---:B------:R-:W-:Y:S01]  /*15a00*/  HMMA.16816.F32.BF16 R132, R8.reuse, R18, R132 ;  /* 0x000000120884723c */ /* 0x040fe20000041884 */
[----:B------:R-:W2:Y:S03]  /*15a10*/  LDSM.16.MT88.4 R16, [R205+0x6880] ;  /* 0x00688000cd10783b */ /* 0x000ea60000004200 */
[----:B------:R-:W-:Y:S04]  /*15a20*/  FADD.FTZ R235, R243, R184 ;  /* 0x000000b8f3eb7221 */ /* 0x000fe80000010000 */
        /* <DEDUP_REMOVED lines=30> */
[C---:B----4-:R-:W-:Y:S07]  /*15c10*/  HMMA.16816.F32.BF16 R108, R8.reuse, R12, R108 ;  /* 0x0000000c086c723c */ /* 0x050fee000004186c */
[----:B------:R-:W-:Y:S01]  /*15c20*/  FADD.FTZ R13, R181, R158 ;  /* 0x0000009eb50d7221 */ /* 0x000fe20000010000 */
[C---:B------:R-:W-:Y:S04]  /*15c30*/  HMMA.16816.F32.BF16 R112, R8.reuse, R14, R112 ;  /* 0x0000000e0870723c */ /* 0x040fe80000041870 */
[----:B------:R-:W-:Y:S04]  /*15c40*/  FADD.FTZ R13, R156, R13 ;  /* 0x0000000d9c0d7221 */ /* 0x000fe80000010000 */
[C---:B-1----:R-:W-:Y:S04]  /*15c50*/  HMMA.16816.F32.BF16 R116, R8.reuse, R4, R116 ;  /* 0x000000040874723c */ /* 0x042fe80000041874 */
[----:B------:R-:W-:Y:S04]  /*15c60*/  FADD.FTZ R244, R244, R13 ;  /* 0x0000000df4f47221 */ /* 0x000fe80000010000 */
[C---:B------:R-:W-:Y:S04]  /*15c70*/  HMMA.16816.F32.BF16 R120, R8.reuse, R6, R120 ;  /* 0x000000060878723c */ /* 0x040fe80000041878 */
[----:B------:R-:W-:Y:S04]  /*15c80*/  FADD.FTZ R245, R245, R244 ;  /* 0x000000f4f5f57221 */ /* 0x000fe80000010000 */
[C---:B--2---:R-:W-:Y:S04]  /*15c90*/  HMMA.16816.F32.BF16 R124, R8.reuse, R16, R124 ;  /* 0x00000010087c723c */ /* 0x044fe8000004187c */
[----:B------:R-:W-:Y:S04]  /*15ca0*/  FADD.FTZ R246, R246, R245 ;  /* 0x000000f5f6f67221 */ /* 0x000fe80000010000 */
[----:B------:R-:W-:Y:S01]  /*15cb0*/  FADD.FTZ R247, R247, R246 ;  /* 0x000000f6f7f77221 */ /* 0x000fe20000010000 */
[----:B------:R-:W-:Y:S03]  /*15cc0*/  HMMA.16816.F32.BF16 R128, R8, R18, R128 ;  /* 0x000000120880723c */ /* 0x000fe60000041880 */
[----:B------:R-:W-:Y:S04]  /*15cd0*/  FADD.FTZ R176, R176, R247 ;  /* 0x000000f7b0b07221 */ /* 0x000fe80000010000 */
[----:B------:R-:W-:Y:S05]  /*15ce0*/  FADD.FTZ R177, R177, R176 ;  /* 0x000000b0b1b17221 */ /* 0x000fea0000010000 */
[----:B------:R-:W-:Y:S04]  /*15cf0*/  FADD.FTZ R178, R178, R177 ;  /* 0x000000b1b2b27221 */ /* 0x000fe80000010000 */
[----:B------:R-:W-:Y:S01]  /*15d00*/  FADD.FTZ R239, R179, R178 ;  /* 0x000000b2b3ef7221 */ /* 0x000fe20000010000 */
[----:B------:R-:W-:-:S05]  /*15d10*/  @P0 BRA `(.L_x_1136) ;  /* 0xffffc97000000947 */ /* 0x000fca000383ffff */
.L_x_1125:
[----:B------:R-:W-:Y:S02]  /*15d20*/  MOV R3, 0x1f ;  /* 0x0000001f00037802 */ /* 0x000fe40000000f00 */
[----:B------:R-:W-:Y:S01]  /*15d30*/  MOV R0, 0xffffffff ;  /* 0xffffffff00007802 */ /* 0x000fe20000000f00 */
[----:B------:R-:W-:Y:S05]  /*15d40*/  BRA.DIV ~URZ, `(.L_x_1137) ;  /* 0x000036327f007947 */ /* 0x000fea000b800000 */
[----:B------:R1:W2:Y:S02]  /*15d50*/  SHFL.BFLY PT, R2, R239, 0x2, 0x1f ;  /* 0x0c401f00ef027f89 */ /* 0x0002a400000e0000 */
.L_x_1168:
[----:B-12---:R-:W-:Y:S01]  /*15d60*/  FADD.FTZ R239, R2, R239 ;  /* 0x000000ef02ef7221 */ /* 0x006fe20000010000 */
[----:B------:R-:W-:Y:S05]  /*15d70*/  BRA.DIV ~URZ, `(.L_x_1138) ;  /* 0x000036427f007947 */ /* 0x000fea000b800000 */
[----:B------:R-:W1:Y:S04]  /*15d80*/  SHFL.BFLY PT, R8, R235, 0x2, 0x1f ;  /* 0x0c401f00eb087f89 */ /* 0x000e6800000e0000 */
[----:B------:R-:W2:Y:S01]  /*15d90*/  SHFL.BFLY PT, R0, R239, 0x1, 0x1f ;  /* 0x0c201f00ef007f89 */ /* 0x000ea200000e0000 */
[----:B-1----:R-:W-:-:S02]  /*15da0*/  FADD.FTZ R8, R8, R235 ;  /* 0x000000eb08087221 */ /* 0x002fc40000010000 */
[----:B--2---:R-:W-:-:S03]  /*15db0*/  FADD.FTZ R7, R239, R0 ;  /* 0x00000000ef077221 */ /* 0x004fc60000010000 */
[----:B------:R1:W2:Y:S04]  /*15dc0*/  SHFL.BFLY PT, R2, R8, 0x1, 0x1f ;  /* 0x0c201f0008027f89 */ /* 0x0002a800000e0000 */
.L_x_1169:
[----:B--2---:R-:W-:Y:S01]  /*15dd0*/  FADD.FTZ R2, R2, R8 ;  /* 0x0000000802027221 */ /* 0x004fe20000010000 */
[----:B------:R-:W-:Y:S02]  /*15de0*/  FSETP.NE.FTZ.AND P1, PT, R7, RZ, PT ;  /* 0x000000ff0700720b */ /* 0x000fe40003f35000 */
[----:B------:R-:W-:Y:S02]  /*15df0*/  MOV R4, RZ ;  /* 0x000000ff00047202 */ /* 0x000fe40000000f00 */
[----:B------:R-:W-:Y:S02]  /*15e00*/  FSETP.NE.FTZ.AND P0, PT, R2, RZ, PT ;  /* 0x000000ff0200720b */ /* 0x000fe40003f15000 */
[----:B------:R-:W-:Y:S02]  /*15e10*/  MOV R6, RZ ;  /* 0x000000ff00067202 */ /* 0x000fe40000000f00 */
[----:B------:R-:W-:-:S05]  /*15e20*/  MOV R0, 0xff800000 ;  /* 0xff80000000007802 */ /* 0x000fca0000000f00 */
[----:B------:R-:W2:Y:S01]  /*15e30*/  @P1 MUFU.LG2 R5, R7 ;  /* 0x0000000700051308 */ /* 0x000ea20000000c00 */
[----:B------:R-:W-:-:S03]  /*15e40*/  @P1 MOV R3, 0x3f317218 ;  /* 0x3f31721800031802 */ /* 0x000fc60000000f00 */
[----:B------:R-:W-:Y:S02]  /*15e50*/  @P0 MOV R9, 0x3f317218 ;  /* 0x3f31721800090802 */ /* 0x000fe40000000f00 */
[----:B------:R-:W-:Y:S02]  /*15e60*/  @P1 FMUL.FTZ R3, R3, c[0x0][0x2d0] ;  /* 0x0000b40003031a20 */ /* 0x000fe40000410000 */
[----:B------:R-:W3:Y:S08]  /*15e70*/  @P0 MUFU.RCP R4, R2 ;  /* 0x0000000200040308 */ /* 0x000ef00000001000 */
[----:B------:R-:W4:Y:S01]  /*15e80*/  @P0 MUFU.LG2 R2, R2 ;  /* 0x0000000200020308 */ /* 0x000f220000000c00 */
[----:B-12---:R-:W-:-:S04]  /*15e90*/  @P1 FMUL.FTZ R8, R5, 0.69314718246459960938 ;  /* 0x3f31721805081820 */ /* 0x006fc80000410000 */
[----:B------:R-:W-:Y:S01]  /*15ea0*/  @P1 FFMA.FTZ R0, R3, R157, R8 ;  /* 0x0000009d03001223 */ /* 0x000fe20000010008 */
[----:B------:R-:W-:Y:S02]  /*15eb0*/  MOV R8, 0xff800000 ;  /* 0xff80000000087802 */ /* 0x000fe40000000f00 */
[----:B------:R-:W1:Y:S01]  /*15ec0*/  @P1 MUFU.RCP R6, R7 ;  /* 0x0000000700061308 */ /* 0x000e620000001000 */
[C---:B---3--:R-:W-:Y:S01]  /*15ed0*/  FMUL.FTZ R154, R4.reuse, R154 ;  /* 0x0000009a049a7220 */ /* 0x048fe20000410000 */
[----:B------:R-:W-:Y:S01]  /*15ee0*/  PLOP3.LUT P1, PT, PT, PT, PT, 0x8, 0x0 ;  /* 0x000000000000781c */ /* 0x000fe20003f2e170 */
[C---:B------:R-:W-:Y:S02]  /*15ef0*/  FMUL.FTZ R155, R4.reuse, R155 ;  /* 0x0000009b049b7220 */ /* 0x040fe40000410000 */
[C---:B------:R-:W-:Y:S02]  /*15f00*/  FMUL.FTZ R134, R4.reuse, R134 ;  /* 0x0000008604867220 */ /* 0x040fe40000410000 */
[----:B------:R-:W-:-:S02]  /*15f10*/  FMUL.FTZ R135, R4, R135 ;  /* 0x0000008704877220 */ /* 0x000fc40000410000 */
[----:B----4-:R-:W-:Y:S02]  /*15f20*/  @P0 FMUL.FTZ R3, R2, 0.69314718246459960938 ;  /* 0x3f31721802030820 */ /* 0x010fe40000410000 */
[----:B------:R-:W-:Y:S02]  /*15f30*/  @P0 FMUL.FTZ R2, R9, c[0x0][0x2d0] ;  /* 0x0000b40009020a20 */ /* 0x000fe40000410000 */
[C---:B------:R-:W-:Y:S02]  /*15f40*/  FMUL.FTZ R138, R4.reuse, R138 ;  /* 0x0000008a048a7220 */ /* 0x040fe40000410000 */
[----:B------:R-:W-:Y:S02]  /*15f50*/  FMUL.FTZ R139, R4, R139 ;  /* 0x0000008b048b7220 */ /* 0x000fe40000410000 */
[C---:B-1----:R-:W-:Y:S02]  /*15f60*/  FMUL.FTZ R152, R6.reuse, R152 ;  /* 0x0000009806987220 */ /* 0x042fe40000410000 */
        /* <DEDUP_REMOVED lines=121> */
[----:B------:R-:W-:Y:S02]  /*16700*/  @P0 FFMA.FTZ R8, R2, R159, R3 ;  /* 0x0000009f02080223 */ /* 0x000fe40000010003 */
.L_x_1071:
[----:B------:R-:W-:Y:S01]  /*16710*/  SHF.R.S32.HI R2, RZ, 0x1f, R215 ;  /* 0x0000001fff027819 */ /* 0x000fe200000114d7 */
[----:B------:R-:W-:Y:S05]  /*16720*/  @P1 BRA `(.L_x_1139) ;  /* 0x00001a9000001947 */ /* 0x000fea0003800000 */
[----:B------:R-:W1:Y:S01]  /*16730*/  S2R R3, SR_TID.X ;  /* 0x0000000000037919 */ /* 0x000e620000002100 */
[----:B------:R-:W-:Y:S01]  /*16740*/  F2FP.BF16.PACK_AB R5, R6, R5 ;  /* 0x000000050605723e */ /* 0x000fe200000010ff */
[----:B------:R-:W-:Y:S01]  /*16750*/  WARPSYNC 0xffffffff ;  /* 0xffffffff00007948 */ /* 0x000fe20003800000 */
        /* <DEDUP_REMOVED lines=12> */
[----:B-12---:R-:W-:Y:S02]  /*16820*/  SHF.R.S32.HI R4, RZ, 0x1f, R3 ;  /* 0x0000001fff047819 */ /* 0x006fe40000011403 */
[----:B------:R-:W-:Y:S02]  /*16830*/  F2FP.BF16.PACK_AB R150, R151, R150 ;  /* 0x000000969796723e */ /* 0x000fe400000010ff */
[CC--:B------:R-:W-:Y:S02]  /*16840*/  LEA.HI R9, R4.reuse, R3.reuse, RZ, 0x2 ;  /* 0x0000000304097211 */ /* 0x0c0fe400078f10ff */
[----:B------:R-:W-:Y:S02]  /*16850*/  LEA.HI R6, R4, R3, RZ, 0x5 ;  /* 0x0000000304067211 */ /* 0x000fe400078f28ff */
[----:B------:R-:W-:-:S02]  /*16860*/  SHF.R.S32.HI R11, RZ, 0x2, R9 ;  /* 0x00000002ff0b7819 */ /* 0x000fc40000011409 */
[----:B------:R-:W-:Y:S02]  /*16870*/  SHF.R.S32.HI R10, RZ, 0x1f, R9 ;  /* 0x0000001fff0a7819 */ /* 0x000fe40000011409 */
[----:B------:R-:W-:Y:S02]  /*16880*/  LOP3.LUT R12, R9, 0xfffffffc, RZ, 0xc0, !PT ;  /* 0xfffffffc090c7812 */ /* 0x000fe400078ec0ff */
[----:B------:R-:W-:Y:S02]  /*16890*/  LEA.HI R10, R10, R11, RZ, 0x3 ;  /* 0x0000000b0a0a7211 */ /* 0x000fe400078f18ff */
[----:B------:R-:W-:Y:S01]  /*168a0*/  SHF.R.S32.HI R9, RZ, 0x5, R6 ;  /* 0x00000005ff097819 */ /* 0x000fe20000011406 */
[----:B------:R-:W-:Y:S01]  /*168b0*/  IMAD.IADD R12, R3, 0x1, -R12 ;  /* 0x00000001030c7824 */ /* 0x000fe200078e0a0c */
[----:B------:R-:W-:Y:S02]  /*168c0*/  LOP3.LUT R10, R10, 0xfffffff8, RZ, 0xc0, !PT ;  /* 0xfffffff80a0a7812 */ /* 0x000fe400078ec0ff */
[----:B------:R-:W-:Y:S01]  /*168d0*/  F2FP.BF16.PACK_AB R28, R29, R28 ;  /* 0x0000001c1d1c723e */ /* 0x000fe200000010ff */
[----:B------:R-:W-:Y:S01]  /*168e0*/  IMAD R13, R9, 0x200, R12 ;  /* 0x00000200090d7824 */ /* 0x000fe200078e020c */
[----:B------:R-:W-:Y:S01]  /*168f0*/  F2FP.BF16.PACK_AB R30, R31, R30 ;  /* 0x0000001e1f1e723e */ /* 0x000fe200000010ff */
[----:B------:R-:W-:Y:S01]  /*16900*/  IMAD.IADD R10, R11, 0x1, -R10 ;  /* 0x000000010b0a7824 */ /* 0x000fe200078e0a0a */
[----:B------:R-:W-:-:S02]  /*16910*/  F2FP.BF16.PACK_AB R32, R33, R32 ;  /* 0x000000202120723e */ /* 0x000fc400000010ff */
[----:B------:R-:W-:Y:S01]  /*16920*/  F2FP.BF16.PACK_AB R34, R35, R34 ;  /* 0x000000222322723e */ /* 0x000fe200000010ff */
[C---:B------:R-:W-:Y:S01]  /*16930*/  IMAD.SHL.U32 R11, R10.reuse, 0x40, RZ ;  /* 0x000000400a0b7824 */ /* 0x040fe200078e00ff */
[----:B------:R-:W-:Y:S02]  /*16940*/  LOP3.LUT R14, R10, 0x1, RZ, 0xc0, !PT ;  /* 0x000000010a0e7812 */ /* 0x000fe400078ec0ff */
[----:B------:R-:W-:Y:S02]  /*16950*/  F2FP.BF16.PACK_AB R36, R37, R36 ;  /* 0x000000242524723e */ /* 0x000fe400000010ff */
[----:B------:R-:W-:Y:S02]  /*16960*/  LOP3.LUT R11, R11, 0x1c0, RZ, 0xc0, !PT ;  /* 0x000001c00b0b7812 */ /* 0x000fe400078ec0ff */
        /* <DEDUP_REMOVED lines=19> */
[--C-:B------:R-:W-:Y:S01]  /*16aa0*/  IMAD.IADD R17, R10, 0x1, R11.reuse ;  /* 0x000000010a117824 */ /* 0x100fe200078e020b */
[----:B------:R-:W-:Y:S01]  /*16ab0*/  SEL R14, R14, 0xffffffc0, !P2 ;  /* 0xffffffc00e0e7807 */ /* 0x000fe20005000000 */
[----:B------:R-:W-:Y:S01]  /*16ac0*/  STS [R11], R132 ;  /* 0x000000840b007388 */ /* 0x000fe20000000800 */
[----:B------:R-:W-:Y:S02]  /*16ad0*/  F2FP.BF16.PACK_AB R48, R49, R48 ;  /* 0x000000303130723e */ /* 0x000fe400000010ff */
[----:B------:R-:W-:Y:S01]  /*16ae0*/  F2FP.BF16.PACK_AB R50, R51, R50 ;  /* 0x000000323332723e */ /* 0x000fe200000010ff */
[--C-:B------:R-:W-:Y:S01]  /*16af0*/  IMAD.IADD R19, R13, 0x1, R14.reuse ;  /* 0x000000010d137824 */ /* 0x100fe200078e020e */
[----:B------:R-:W-:Y:S01]  /*16b00*/  STS [R11+0x400], R134 ;  /* 0x000400860b007388 */ /* 0x000fe20000000800 */
[C---:B------:R-:W-:Y:S01]  /*16b10*/  IMAD.IADD R21, R14.reuse, 0x1, R11 ;  /* 0x000000010e157824 */ /* 0x040fe200078e020b */
[----:B------:R-:W-:Y:S01]  /*16b20*/  F2FP.BF16.PACK_AB R52, R53, R52 ;  /* 0x000000343534723e */ /* 0x000fe200000010ff */
[----:B------:R-:W-:Y:S01]  /*16b30*/  IMAD.IADD R23, R14, 0x1, R15 ;  /* 0x000000010e177824 */ /* 0x000fe200078e020f */
[----:B------:R-:W-:Y:S01]  /*16b40*/  STS [R15+0x80], R136 ;  /* 0x000080880f007388 */ /* 0x000fe20000000800 */
[----:B------:R-:W-:Y:S01]  /*16b50*/  IMAD.IADD R25, R17, 0x1, R14 ;  /* 0x0000000111197824 */ /* 0x000fe200078e020e */
[----:B------:R-:W-:-:S02]  /*16b60*/  F2FP.BF16.PACK_AB R54, R55, R54 ;  /* 0x000000363736723e */ /* 0x000fc400000010ff */
[----:B------:R-:W-:Y:S01]  /*16b70*/  STS [R15+0x480], R138 ;  /* 0x0004808a0f007388 */ /* 0x000fe20000000800 */
[----:B------:R-:W-:Y:S02]  /*16b80*/  F2FP.BF16.PACK_AB R56, R57, R56 ;  /* 0x000000383938723e */ /* 0x000fe400000010ff */
        /* <DEDUP_REMOVED lines=54> */
[----:B------:R-:W-:Y:S01]  /*16ef0*/  ISETP.NE.U32.AND P1, PT, RZ, c[0x0][0x508], PT ;  /* 0x00014200ff007a0c */ /* 0x000fe20003f25070 */
[----:B------:R-:W-:Y:S01]  /*16f00*/  STS [R19+0x4080], R52 ;  /* 0x0040803413007388 */ /* 0x000fe20000000800 */
[----:B------:R-:W-:Y:S02]  /*16f10*/  ISETP.NE.U32.AND P0, PT, RZ, c[0x0][0x500], PT ;  /* 0x00014000ff007a0c */ /* 0x000fe40003f05070 */
[----:B------:R-:W-:Y:S01]  /*16f20*/  ISETP.NE.AND.EX P1, PT, RZ, c[0x0][0x50c], PT, P1 ;  /* 0x00014300ff007a0c */ /* 0x000fe20003f25310 */
[----:B------:R-:W-:Y:S01]  /*16f30*/  STS [R19+0x4480], R54 ;  /* 0x0044803613007388 */ /* 0x000fe20000000800 */
[----:B------:R-:W-:-:S03]  /*16f40*/  ISETP.NE.AND.EX P0, PT, RZ, c[0x0][0x504], PT, P0 ;  /* 0x00014100ff007a0c */ /* 0x000fc60003f05300 */
        /* <DEDUP_REMOVED lines=28> */
[----:B------:R-:W-:Y:S04]  /*17110*/  STS [R17+0xc000], R112 ;  /* 0x00c0007011007388 */ /* 0x000fe80000000800 */
[----:B------:R3:W-:Y:S04]  /*17120*/  STS [R17+0xc400], R114 ;  /* 0x00c4007211007388 */ /* 0x0007e80000000800 */
[----:B------:R4:W-:Y:S01]  /*17130*/  STS [R19+0xc080], R116 ;  /* 0x00c0807413007388 */ /* 0x0009e20000000800 */
[----:B-1----:R-:W-:-:S03]  /*17140*/  IMAD.MOV.U32 R7, RZ, RZ, 0x4 ;  /* 0x00000004ff077424 */ /* 0x002fc600078e00ff */
[----:B------:R4:W-:Y:S04]  /*17150*/  STS [R19+0xc480], R118 ;  /* 0x00c4807613007388 */ /* 0x0009e80000000800 */
[----:B------:R4:W-:Y:S04]  /*17160*/  STS [R21+0xc000], R120 ;  /* 0x00c0007815007388 */ /* 0x0009e80000000800 */
[----:B------:R4:W-:Y:S01]  /*17170*/  STS [R21+0xc400], R122 ;  /* 0x00c4007a15007388 */ /* 0x0009e20000000800 */
[----:B--2---:R-:W-:-:S03]  /*17180*/  IMAD.WIDE R14, R218, R7, c[0x0][0x500] ;  /* 0x00014000da0e7625 */ /* 0x004fc600078e0207 */
        /* <DEDUP_REMOVED lines=9> */
[----:B------:R-:W-:Y:S02]  /*17220*/  CS2R R10, SRZ ;  /* 0x00000000000a7805 */ /* 0x000fe4000001ff00 */
[--C-:B--2---:R-:W-:Y:S01]  /*17230*/  @P0 SHF.R.S32.HI R11, RZ, 0x1f, R13.reuse ;  /* 0x0000001fff0b0819 */ /* 0x104fe2000001140d */
[----:B------:R-:W-:Y:S01]  /*17240*/  @P0 IMAD.MOV.U32 R10, RZ, RZ, R13 ;  /* 0x000000ffff0a0224 */ /* 0x000fe200078e000d */
[----:B------:R-:W-:Y:S05]  /*17250*/  @P1 BRA `(.L_x_1140) ;  /* 0x0000004000001947 */ /* 0x000fea0003800000 */
[----:B----4-:R-:W-:Y:S05]  /*17260*/  @!P0 BRA `(.L_x_1140) ;  /* 0x0000003000008947 */ /* 0x010fea0003800000 */
[----:B-----5:R-:W2:Y:S04]  /*17270*/  LDG.E R5, [R14.64] ;  /* 0x000000160e057981 */ /* 0x020ea8000c1e1900 */
[----:B------:R-:W2:Y:S02]  /*17280*/  LDG.E R16, [R14.64+0x4] ;  /* 0x000004160e107981 */ /* 0x000ea4000c1e1900 */
[----:B--2---:R-:W-:-:S02]  /*17290*/  IADD3 R5, -R5, R16, RZ ;  /* 0x0000001005057210 */ /* 0x004fc40007ffe1ff */
.L_x_1140:
[----:B----4-:R-:W-:Y:S01]  /*172a0*/  LOP3.LUT R14, R6, 0xffffffe0, RZ, 0xc0, !PT ;  /* 0xffffffe0060e7812 */ /* 0x010fe200078ec0ff */
        /* <DEDUP_REMOVED lines=10> */
[----:B------:R-:W-:Y:S01]  /*17350*/  LOP3.LUT R16, R16, 0xffffff8, RZ, 0xc0, !PT ;  /* 0x0ffffff810107812 */ /* 0x000fe200078ec0ff */
[----:B------:R-:W-:Y:S01]  /*17360*/  IMAD.IADD R12, R12, 0x1, -R7 ;  /* 0x000000010c0c7824 */ /* 0x000fe200078e0a07 */
[----:B------:R-:W-:Y:S02]  /*17370*/  LEA.HI R13, R13, R14, RZ, 0x2 ;  /* 0x0000000e0d0d7211 */ /* 0x000fe400078f10ff */
[----:B------:R-:W-:Y:S02]  /*17380*/  IADD3 R9, R9, -R16, RZ ;  /* 0x8000001009097210 */ /* 0x000fe40007ffe0ff */
[----:B------:R-:W-:Y:S02]  /*17390*/  SHF.R.S32.HI R16, RZ, 0x2, R13 ;  /* 0x00000002ff107819 */ /* 0x000fe4000001140d */
[----:B------:R-:W-:Y:S01]  /*173a0*/  ISETP.NE.AND P1, PT, R6, 0x1, PT ;  /* 0x000000010600780c */ /* 0x000fe20003f25270 */
[----:B------:R-:W-:Y:S01]  /*173b0*/  IMAD R6, R2, c[0x0][0x490], RZ ;  /* 0x0001240002067a24 */ /* 0x000fe200078e02ff */
[----:B------:R-:W-:Y:S01]  /*173c0*/  MOV R18, R10 ;  /* 0x0000000a00127202 */ /* 0x000fe20000000f00 */
[----:B------:R-:W-:Y:S01]  /*173d0*/  IMAD R7, R9, 0x10, R16 ;  /* 0x0000001009077824 */ /* 0x000fe200078e0210 */
[CC--:B------:R-:W-:Y:S01]  /*173e0*/  LEA.HI R17, R4.reuse, R3.reuse, RZ, 0x3 ;  /* 0x0000000304117211 */ /* 0x0c0fe200078f18ff */
[----:B------:R-:W-:Y:S01]  /*173f0*/  IMAD R9, R11, c[0x0][0x3a0], RZ ;  /* 0x0000e8000b097a24 */ /* 0x000fe200078e02ff */
[----:B------:R-:W-:Y:S01]  /*17400*/  LEA.HI R4, R4, R3, RZ, 0x6 ;  /* 0x0000000304047211 */ /* 0x000fe200078f30ff */
[----:B------:R-:W-:Y:S01]  /*17410*/  IMAD R15, R12, 0x8, R7 ;  /* 0x000000080c0f7824 */ /* 0x000fe200078e0207 */
[----:B------:R-:W-:Y:S01]  /*17420*/  LOP3.LUT P2, RZ, R14, 0x3, RZ, 0xc0, !PT ;  /* 0x000000030eff7812 */ /* 0x000fe2000784c0ff */
[----:B------:R-:W-:-:S02]  /*17430*/  IMAD R9, R10, c[0x0][0x3a4], R9 ;  /* 0x0000e9000a097a24 */ /* 0x000fc400078e0209 */
[----:B------:R-:W-:Y:S01]  /*17440*/  IMAD.WIDE.U32 R12, R10, c[0x0][0x3a0], RZ ;  /* 0x0000e8000a0c7a25 */ /* 0x000fe200078e00ff */
[----:B-1----:R-:W-:-:S03]  /*17450*/  LEA R10, R76, R15, 0x7 ;  /* 0x0000000f4c0a7211 */ /* 0x002fc600078e38ff */
[----:B------:R-:W-:Y:S01]  /*17460*/  IMAD.WIDE.U32 R18, R215, c[0x0][0x490], R18 ;  /* 0x00012400d7127a25 */ /* 0x000fe200078e0012 */
[----:B------:R-:W-:-:S03]  /*17470*/  IADD3 R13, R13, R9, RZ ;  /* 0x000000090d0d7210 */ /* 0x000fc60007ffe0ff */
[----:B------:R-:W-:Y:S01]  /*17480*/  IMAD R11, R215, c[0x0][0x494], R6 ;  /* 0x00012500d70b7a24 */ /* 0x000fe200078e0206 */
[----:B------:R-:W-:Y:S01]  /*17490*/  LOP3.LUT R6, R17, 0xfffffff8, RZ, 0xc0, !PT ;  /* 0xfffffff811067812 */ /* 0x000fe200078ec0ff */
[----:B------:R-:W-:Y:S01]  /*174a0*/  IMAD.MOV.U32 R9, RZ, RZ, R10 ;  /* 0x000000ffff097224 */ /* 0x000fe200078e000a */
[----:B------:R-:W-:Y:S01]  /*174b0*/  SHF.R.S32.HI R17, RZ, 0x3, R17 ;  /* 0x00000003ff117819 */ /* 0x000fe20000011411 */
[----:B------:R-:W-:Y:S02]  /*174c0*/  IMAD.IADD R19, R19, 0x1, R11 ;  /* 0x0000000113137824 */ /* 0x000fe400078e020b */
[----:B------:R-:W-:-:S04]  /*174d0*/  @P1 IMAD.HI.U32 R11, R10, c[0x0][0x4ec], RZ ;  /* 0x00013b000a0b1a27 */ /* 0x000fc800078e00ff */
[----:B------:R-:W-:Y:S01]  /*174e0*/  IMAD.IADD R6, R3, 0x1, -R6 ;  /* 0x0000000103067824 */ /* 0x000fe200078e0a06 */
[----:B------:R-:W-:Y:S01]  /*174f0*/  SHF.R.S32.HI R3, RZ, 0x1f, R218 ;  /* 0x0000001fff037819 */ /* 0x000fe200000114da */
[----:B------:R-:W-:Y:S01]  /*17500*/  IMAD R2, R2, c[0x0][0x3e8], RZ ;  /* 0x0000fa0002027a24 */ /* 0x000fe200078e02ff */
[----:B------:R-:W-:Y:S01]  /*17510*/  @P1 SHF.R.U32.HI R9, RZ, c[0x0][0x4f0], R11 ;  /* 0x00013c00ff091a19 */ /* 0x000fe2000001160b */
[----:B------:R-:W-:Y:S01]  /*17520*/  IMAD.WIDE.U32 R12, R215, c[0x0][0x3e8], R12 ;  /* 0x0000fa00d70c7a25 */ /* 0x000fe200078e000c */
[----:B------:R-:W-:Y:S02]  /*17530*/  SEL R218, R218, RZ, !P0 ;  /* 0x000000ffdada7207 */ /* 0x000fe40004000000 */
[----:B------:R-:W-:Y:S01]  /*17540*/  SEL R3, R3, RZ, !P0 ;  /* 0x000000ff03037207 */ /* 0x000fe20004000000 */
[----:B------:R-:W-:Y:S01]  /*17550*/  IMAD.MOV R11, RZ, RZ, -R9 ;  /* 0x000000ffff0b7224 */ /* 0x000fe200078e0a09 */
[----:B------:R-:W-:Y:S01]  /*17560*/  LEA R23, R6, R17, 0x5 ;  /* 0x0000001106177211 */ /* 0x000fe200078e28ff */
[----:B------:R-:W-:-:S02]  /*17570*/  IMAD R15, R215, c[0x0][0x3ec], R2 ;  /* 0x0000fb00d70f7a24 */ /* 0x000fc400078e0202 */
[----:B------:R-:W-:-:S03]  /*17580*/  IMAD.WIDE.U32 R18, R218, c[0x0][0x498], R18 ;  /* 0x00012600da127a25 */ /* 0x000fc600078e0012 */
[----:B------:R-:W-:Y:S01]  /*17590*/  IADD3 R13, R13, R15, RZ ;  /* 0x0000000f0d0d7210 */ /* 0x000fe20007ffe0ff */
[----:B------:R-:W-:Y:S01]  /*175a0*/  IMAD R11, R11, c[0x0][0x4e8], R10 ;  /* 0x00013a000b0b7a24 */ /* 0x000fe200078e020a */
[----:B------:R-:W-:Y:S01]  /*175b0*/  IADD3 R20, P0, R9, R18, RZ ;  /* 0x0000001209147210 */ /* 0x000fe20007f1e0ff */
[----:B------:R-:W-:Y:S01]  /*175c0*/  IMAD R21, R3, c[0x0][0x498], RZ ;  /* 0x0001260003157a24 */ /* 0x000fe200078e02ff */
[----:B------:R-:W-:Y:S01]  /*175d0*/  SHF.R.S32.HI R15, RZ, 0x1f, R9 ;  /* 0x0000001fff0f7819 */ /* 0x000fe20000011409 */
[----:B------:R-:W-:Y:S01]  /*175e0*/  IMAD.SHL.U32 R2, R17, 0x40, RZ ;  /* 0x0000004011027824 */ /* 0x000fe200078e00ff */
[----:B------:R-:W-:Y:S01]  /*175f0*/  SHF.R.S32.HI R18, RZ, 0x1f, R11 ;  /* 0x0000001fff127819 */ /* 0x000fe2000001140b */
[----:B------:R-:W-:Y:S02]  /*17600*/  IMAD R14, R218, c[0x0][0x49c], R21 ;  /* 0x00012700da0e7a24 */ /* 0x000fe400078e0215 */
[----:B------:R-:W-:Y:S02]  /*17610*/  IMAD R10, R76, 0x80, R23 ;  /* 0x000000804c0a7824 */ /* 0x000fe400078e0217 */
[----:B------:R-:W-:Y:S01]  /*17620*/  IMAD R18, R18, c[0x0][0x488], RZ ;  /* 0x0001220012127a24 */ /* 0x000fe200078e02ff */
[----:B------:R-:W-:Y:S01]  /*17630*/  IADD3.X R21, R15, R19, R14, P0, !PT ;  /* 0x000000130f157210 */ /* 0x000fe200007fe40e */
[----:B------:R-:W-:Y:S01]  /*17640*/  @P1 IMAD.HI.U32 R16, R10, c[0x0][0x4ec], RZ ;  /* 0x00013b000a101a27 */ /* 0x000fe200078e00ff */
[----:B------:R-:W-:-:S03]  /*17650*/  LOP3.LUT R15, R2, 0x1c0, RZ, 0xc0, !PT ;  /* 0x000001c0020f7812 */ /* 0x000fc600078ec0ff */
[----:B------:R-:W-:Y:S02]  /*17660*/  IMAD.SHL.U32 R2, R6, 0x8, RZ ;  /* 0x0000000806027824 */ /* 0x000fe400078e00ff */
[----:B------:R-:W-:-:S03]  /*17670*/  IMAD.WIDE.U32 R20, R11, c[0x0][0x488], R20 ;  /* 0x000122000b147a25 */ /* 0x000fc600078e0014 */
[----:B------:R-:W-:Y:S01]  /*17680*/  LOP3.LUT R6, R15, 0x38, R2, 0xf8, !PT ;  /* 0x000000380f067812 */ /* 0x000fe200078ef802 */
[----:B------:R-:W-:Y:S01]  /*17690*/  IMAD R18, R11, c[0x0][0x48c], R18 ;  /* 0x000123000b127a24 */ /* 0x000fe200078e0212 */
[----:B------:R-:W-:Y:S01]  /*176a0*/  LEA R14, P0, R20, c[0x0][0x450], 0x2 ;  /* 0x00011400140e7a11 */ /* 0x000fe200078010ff */
[----:B------:R-:W-:Y:S01]  /*176b0*/  IMAD R11, R3, c[0x0][0x3f0], RZ ;  /* 0x0000fc00030b7a24 */ /* 0x000fe200078e02ff */
[----:B------:R-:W-:Y:S01]  /*176c0*/  SHF.R.U32.HI R3, RZ, 0x3, R15 ;  /* 0x00000003ff037819 */ /* 0x000fe2000001160f */
[----:B------:R-:W-:Y:S01]  /*176d0*/  IMAD.MOV.U32 R9, RZ, RZ, R10 ;  /* 0x000000ffff097224 */ /* 0x000fe200078e000a */
[----:B------:R-:W-:Y:S01]  /*176e0*/  IADD3 R15, R21, R18, RZ ;  /* 0x00000012150f7210 */ /* 0x000fe20007ffe0ff */
[----:B------:R-:W-:Y:S01]  /*176f0*/  SHFL.IDX PT, R32, R14, 0x1, 0x1c1f ;  /* 0x003c1f000e207f89 */ /* 0x000fe200000e0000 */
[----:B------:R-:W-:Y:S01]  /*17700*/  @P1 SHF.R.U32.HI R9, RZ, c[0x0][0x4f0], R16 ;  /* 0x00013c00ff091a19 */ /* 0x000fe20000011610 */
[----:B------:R-:W-:Y:S01]  /*17710*/  IMAD R11, R218, c[0x0][0x3f4], R11 ;  /* 0x0000fd00da0b7a24 */ /* 0x000fe200078e020b */
[----:B------:R-:W-:Y:S01]  /*17720*/  LEA.HI.X R15, R20, c[0x0][0x454], R15, 0x2, P0 ;  /* 0x00011500140f7a11 */ /* 0x000fe200000f140f */
[----:B------:R-:W-:Y:S01]  /*17730*/  SHFL.IDX PT, R18, R14, RZ, 0x1c1f ;  /* 0x001c1fff0e127589 */ /* 0x000fe200000e0000 */
[----:B------:R-:W-:Y:S01]  /*17740*/  LOP3.LUT R6, R6, R3, RZ, 0x3c, !PT ;  /* 0x0000000306067212 */ /* 0x000fe200078e3cff */
[--C-:B------:R-:W-:Y:S01]  /*17750*/  IMAD.MOV R3, RZ, RZ, -R9.reuse ;  /* 0x000000ffff037224 */ /* 0x100fe200078e0a09 */
[----:B------:R-:W-:Y:S01]  /*17760*/  SHF.R.S32.HI R16, RZ, 0x1f, R9 ;  /* 0x0000001fff107819 */ /* 0x000fe20000011409 */
[----:B------:R-:W1:Y:S01]  /*17770*/  SHFL.IDX PT, R19, R15, RZ, 0x1c1f ;  /* 0x001c1fff0f137589 */ /* 0x000e6200000e0000 */
[----:B------:R-:W-:-:S03]  /*17780*/  IMAD.WIDE.U32 R12, R218, c[0x0][0x3f0], R12 ;  /* 0x0000fc00da0c7a25 */ /* 0x000fc600078e000c */
[----:B------:R-:W2:Y:S01]  /*17790*/  SHFL.IDX PT, R33, R15, 0x1, 0x1c1f ;  /* 0x003c1f000f217f89 */ /* 0x000ea200000e0000 */
[----:B------:R-:W-:Y:S01]  /*177a0*/  IMAD R72, R3, c[0x0][0x4e8], R10 ;  /* 0x00013a0003487a24 */ /* 0x000fe200078e020a */
[----:B------:R-:W-:Y:S01]  /*177b0*/  IADD3 R13, R13, R11, RZ ;  /* 0x0000000b0d0d7210 */ /* 0x000fe20007ffe0ff */
[----:B------:R-:W-:Y:S01]  /*177c0*/  IMAD R10, R76, 0x80, R7 ;  /* 0x000000804c0a7824 */ /* 0x000fe200078e0207 */
[----:B------:R-:W-:Y:S01]  /*177d0*/  SHF.L.U32 R7, R4, 0x3, RZ ;  /* 0x0000000304077819 */ /* 0x000fe200000006ff */
[----:B-----5:R-:W-:Y:S01]  /*177e0*/  IMAD R3, R5, c[0x0][0x4e8], RZ ;  /* 0x00013a0005037a24 */ /* 0x020fe200078e02ff */
[----:B------:R-:W-:Y:S01]  /*177f0*/  SHF.R.S32.HI R5, RZ, 0x1f, R72 ;  /* 0x0000001fff057819 */ /* 0x000fe20000011448 */
[----:B------:R-:W-:Y:S01]  /*17800*/  IMAD R16, R16, c[0x0][0x3e0], RZ ;  /* 0x0000f80010107a24 */ /* 0x000fe200078e02ff */
[C---:B------:R-:W-:Y:S01]  /*17810*/  IADD3 R20, R10.reuse, 0x8, RZ ;  /* 0x000000080a147810 */ /* 0x040fe20007ffe0ff */
[----:B------:R-:W-:Y:S01]  /*17820*/  IMAD.WIDE.U32 R12, R9, c[0x0][0x3e0], R12 ;  /* 0x0000f800090c7a25 */ /* 0x000fe200078e000c */
[----:B------:R-:W-:-:S02]  /*17830*/  ISETP.GE.OR P1, PT, R10, R3, P2 ;  /* 0x000000030a00720c */ /* 0x000fc40001726670 */
[----:B------:R-:W-:Y:S01]  /*17840*/  ISETP.GE.OR P0, PT, R20, R3, P2 ;  /* 0x000000031400720c */ /* 0x000fe20001706670 */
[----:B------:R-:W-:Y:S01]  /*17850*/  IMAD R16, R9, c[0x0][0x3e4], R16 ;  /* 0x0000f90009107a24 */ /* 0x000fe200078e0210 */
[----:B------:R-:W-:Y:S01]  /*17860*/  LOP3.LUT R6, R6, 0x7ffffe00, R7, 0xf8, !PT ;  /* 0x7ffffe0006067812 */ /* 0x000fe200078ef807 */
[----:B------:R-:W-:Y:S01]  /*17870*/  IMAD R5, R5, c[0x0][0x3d8], RZ ;  /* 0x0000f60005057a24 */ /* 0x000fe200078e02ff */
[----:B------:R-:W-:Y:S01]  /*17880*/  LEA R76, R76, R17, 0x7 ;  /* 0x000000114c4c7211 */ /* 0x000fe200078e38ff */
[----:B------:R-:W-:Y:S01]  /*17890*/  IMAD.IADD R13, R13, 0x1, R16 ;  /* 0x000000010d0d7824 */ /* 0x000fe200078e0210 */
[----:B------:R-:W-:Y:S01]  /*178a0*/  SHF.L.U32 R75, R6, 0x1, RZ ;  /* 0x00000001064b7819 */ /* 0x000fe200000006ff */
[C---:B------:R-:W-:Y:S02]  /*178b0*/  IMAD R16, R72.reuse, c[0x0][0x3dc], R5 ;  /* 0x0000f70048107a24 */ /* 0x040fe400078e0205 */
[----:B------:R-:W-:Y:S02]  /*178c0*/  IMAD.WIDE.U32 R72, R72, c[0x0][0x3d8], R12 ;  /* 0x0000f60048487a25 */ /* 0x000fe400078e000c */
[----:B-1----:R1:W-:Y:S02]  /*178d0*/  @!P1 ST.E [R18.64], R0 ;  /* 0x0000000012009985 */ /* 0x0023e4000c101916 */
[----:B------:R-:W-:-:S02]  /*178e0*/  IMAD.IADD R16, R73, 0x1, R16 ;  /* 0x0000000149107824 */ /* 0x000fc400078e0210 */
[----:B--2---:R1:W-:Y:S01]  /*178f0*/  @!P0 ST.E [R32.64], R8 ;  /* 0x0000000820008985 */ /* 0x0043e2000c101916 */
        /* <DEDUP_REMOVED lines=22> */
[C---:B------:R-:W-:Y:S02]  /*17a60*/  IADD3 R69, R2.reuse, 0xc0, RZ ;  /* 0x000000c002457810 */ /* 0x040fe40007ffe0ff */
[----:B------:R-:W-:Y:S01]  /*17a70*/  ISETP.GE.AND P2, PT, R73, c[0x0][0x3c8], PT ;  /* 0x0000f20049007a0c */ /* 0x000fe20003f46270 */
[----:B-1----:R-:W1:Y:S01]  /*17a80*/  LDS.128 R32, [R75+0x8080] ;  /* 0x008080004b207984 */ /* 0x002e620000000c00 */
[----:B------:R-:W-:Y:S02]  /*17a90*/  ISETP.GE.AND P1, PT, R71, c[0x0][0x3c8], PT ;  /* 0x0000f20047007a0c */ /* 0x000fe40003f26270 */
[----:B------:R-:W-:Y:S01]  /*17aa0*/  ISETP.GE.AND P0, PT, R69, c[0x0][0x3c8], PT ;  /* 0x0000f20045007a0c */ /* 0x000fe20003f06270 */
[----:B------:R-:W4:Y:S01]  /*17ab0*/  LDS.128 R16, [R75+0xc080] ;  /* 0x00c080004b107984 */ /* 0x000f220000000c00 */
        /* <DEDUP_REMOVED lines=16> */
[----:B-1----:R2:W-:Y:S04]  /*17bc0*/  @!P1 ST.E.128 [R68.64], R32 ;  /* 0x0000002044009985 */ /* 0x0025e8000c101d16 */
[----:B----4-:R2:W-:Y:S02]  /*17bd0*/  @!P0 ST.E.128 [R78.64], R16 ;  /* 0x000000104e008985 */ /* 0x0105e4000c101d16 */
.L_x_1142:
[----:B--234-:R-:W-:Y:S05]  /*17be0*/  BSYNC B0 ;  /* 0x0000000000007941 */ /* 0x01cfea0003800000 */
.L_x_1141:
        /* <DEDUP_REMOVED lines=30> */
.L_x_1144:
[----:B------:R-:W-:Y:S05]  /*17dd0*/  BSYNC B0 ;  /* 0x0000000000007941 */ /* 0x000fea0003800000 */
.L_x_1143:
        /* <DEDUP_REMOVED lines=30> */
.L_x_1146:
[----:B------:R-:W-:Y:S05]  /*17fc0*/  BSYNC B0 ;  /* 0x0000000000007941 */ /* 0x000fea0003800000 */
.L_x_1145:
        /* <DEDUP_REMOVED lines=31> */
.L_x_1139:
[----:B------:R-:W-:Y:S01]  /*181c0*/  ISETP.NE.U32.AND P1, PT, RZ, c[0x0][0x508], PT ;  /* 0x00014200ff007a0c */ /* 0x000fe20003f25070 */
[----:B------:R-:W-:Y:S01]  /*181d0*/  IMAD.MOV.U32 R7, RZ, RZ, 0x4 ;  /* 0x00000004ff077424 */ /* 0x000fe200078e00ff */
[----:B------:R-:W-:Y:S02]  /*181e0*/  ISETP.NE.U32.AND P0, PT, RZ, c[0x0][0x500], PT ;  /* 0x00014000ff007a0c */ /* 0x000fe40003f05070 */
[----:B------:R-:W-:Y:S01]  /*181f0*/  ISETP.NE.AND.EX P1, PT, RZ, c[0x0][0x50c], PT, P1 ;  /* 0x00014300ff007a0c */ /* 0x000fe20003f25310 */
[----:B--2---:R-:W-:Y:S01]  /*18200*/  IMAD.WIDE R4, R218, R7, c[0x0][0x500] ;  /* 0x00014000da047625 */ /* 0x004fe200078e0207 */
        /* <DEDUP_REMOVED lines=13> */
.L_x_1147:
        /* <DEDUP_REMOVED lines=41> */
.L_x_1149:
[----:B------:R-:W-:Y:S05]  /*18570*/  BSYNC B0 ;  /* 0x0000000000007941 */ /* 0x000fea0003800000 */
.L_x_1148:
[----:B-1----:R-:W1:Y:S01]  /*18580*/  S2R R4, SR_CTAID.X ;  /* 0x0000000000047919 */ /* 0x002e620000002500 */
[----:B------:R-:W-:Y:S01]  /*18590*/  SHF.R.S32.HI R6, RZ, 0x1f, R3 ;  /* 0x0000001fff067819 */ /* 0x000fe20000011403 */
[----:B------:R-:W-:Y:S01]  /*185a0*/  IMAD R7, R11, c[0x0][0x3a0], RZ ;  /* 0x0000e8000b077a24 */ /* 0x000fe200078e02ff */
[----:B------:R-:W-:Y:S01]  /*185b0*/  MOV R8, c[0x0][0x4e8] ;  /* 0x00013a0000087a02 */ /* 0x000fe20000000f00 */
[----:B------:R-:W-:Y:S01]  /*185c0*/  IMAD.WIDE.U32 R12, R10, c[0x0][0x3a0], RZ ;  /* 0x0000e8000a0c7a25 */ /* 0x000fe200078e00ff */
[----:B------:R-:W-:Y:S02]  /*185d0*/  LEA.HI R6, R6, R3, RZ, 0x3 ;  /* 0x0000000306067211 */ /* 0x000fe400078f18ff */
[----:B------:R-:W-:Y:S01]  /*185e0*/  ISETP.NE.AND P0, PT, R8, 0x1, PT ;  /* 0x000000010800780c */ /* 0x000fe20003f05270 */
[----:B------:R-:W-:Y:S01]  /*185f0*/  IMAD R7, R10, c[0x0][0x3a4], R7 ;  /* 0x0000e9000a077a24 */ /* 0x000fe200078e0207 */
[----:B------:R-:W-:Y:S01]  /*18600*/  LOP3.LUT R10, R6, 0xfffffff8, RZ, 0xc0, !PT ;  /* 0xfffffff8060a7812 */ /* 0x000fe200078ec0ff */
[----:B------:R-:W-:-:S02]  /*18610*/  IMAD R2, R2, c[0x0][0x3e8], RZ ;  /* 0x0000fa0002027a24 */ /* 0x000fc400078e02ff */
[----:B------:R-:W-:Y:S01]  /*18620*/  IMAD R5, R5, c[0x0][0x3f0], RZ ;  /* 0x0000fc0005057a24 */ /* 0x000fe200078e02ff */
[----:B------:R-:W-:Y:S01]  /*18630*/  IADD3 R13, R13, R7, RZ ;  /* 0x000000070d0d7210 */ /* 0x000fe20007ffe0ff */
[----:B------:R-:W-:Y:S01]  /*18640*/  IMAD.IADD R10, R3, 0x1, -R10 ;  /* 0x00000001030a7824 */ /* 0x000fe200078e0a0a */
[----:B------:R-:W-:Y:S01]  /*18650*/  SHF.R.S32.HI R3, RZ, 0x3, R6 ;  /* 0x00000003ff037819 */ /* 0x000fe20000011406 */
[C---:B------:R-:W-:Y:S02]  /*18660*/  IMAD R2, R215.reuse, c[0x0][0x3ec], R2 ;  /* 0x0000fb00d7027a24 */ /* 0x040fe400078e0202 */
[----:B------:R-:W-:Y:S01]  /*18670*/  IMAD.WIDE.U32 R12, R215, c[0x0][0x3e8], R12 ;  /* 0x0000fa00d70c7a25 */ /* 0x000fe200078e000c */
[----:B------:R-:W-:-:S03]  /*18680*/  LEA R7, R10, R3, 0x5 ;  /* 0x000000030a077211 */ /* 0x000fc600078e28ff */
[----:B------:R-:W-:Y:S01]  /*18690*/  IMAD R5, R218, c[0x0][0x3f4], R5 ;  /* 0x0000fd00da057a24 */ /* 0x000fe200078e0205 */
[----:B------:R-:W-:Y:S01]  /*186a0*/  IADD3 R13, R2, R13, RZ ;  /* 0x0000000d020d7210 */ /* 0x000fe20007ffe0ff */
[----:B-1----:R-:W-:-:S04]  /*186b0*/  IMAD R7, R4, 0x80, R7 ;  /* 0x0000008004077824 */ /* 0x002fc800078e0207 */
[----:B------:R-:W-:Y:S01]  /*186c0*/  @P0 IMAD.HI.U32 R2, R7, c[0x0][0x4ec], RZ ;  /* 0x00013b0007020a27 */ /* 0x000fe200078e00ff */
[----:B------:R-:W-:-:S03]  /*186d0*/  MOV R6, R7 ;  /* 0x0000000700067202 */ /* 0x000fc60000000f00 */
[----:B------:R-:W-:Y:S01]  /*186e0*/  IMAD.WIDE.U32 R12, R218, c[0x0][0x3f0], R12 ;  /* 0x0000fc00da0c7a25 */ /* 0x000fe200078e000c */
[----:B------:R-:W-:-:S04]  /*186f0*/  @P0 SHF.R.U32.HI R6, RZ, c[0x0][0x4f0], R2 ;  /* 0x00013c00ff060a19 */ /* 0x000fc80000011602 */
[--C-:B------:R-:W-:Y:S01]  /*18700*/  SHF.R.S32.HI R8, RZ, 0x1f, R6.reuse ;  /* 0x0000001fff087819 */ /* 0x100fe20000011406 */
[----:B------:R-:W-:Y:S01]  /*18710*/  IMAD.MOV R2, RZ, RZ, -R6 ;  /* 0x000000ffff027224 */ /* 0x000fe200078e0a06 */
[----:B------:R-:W-:-:S03]  /*18720*/  IADD3 R13, R13, R5, RZ ;  /* 0x000000050d0d7210 */ /* 0x000fc60007ffe0ff */
[----:B------:R-:W-:Y:S02]  /*18730*/  IMAD R5, R8, c[0x0][0x3e0], RZ ;  /* 0x0000f80008057a24 */ /* 0x000fe400078e02ff */
[----:B------:R-:W-:Y:S02]  /*18740*/  IMAD R2, R2, c[0x0][0x4e8], R7 ;  /* 0x00013a0002027a24 */ /* 0x000fe400078e0207 */
[----:B------:R-:W-:-:S03]  /*18750*/  IMAD.WIDE.U32 R12, R6, c[0x0][0x3e0], R12 ;  /* 0x0000f800060c7a25 */ /* 0x000fc600078e000c */
[----:B------:R-:W-:Y:S01]  /*18760*/  SHF.R.S32.HI R7, RZ, 0x1f, R2 ;  /* 0x0000001fff077819 */ /* 0x000fe20000011402 */
[----:B------:R-:W-:Y:S02]  /*18770*/  IMAD R5, R6, c[0x0][0x3e4], R5 ;  /* 0x0000f90006057a24 */ /* 0x000fe400078e0205 */
[----:B------:R-:W-:Y:S02]  /*18780*/  IMAD.SHL.U32 R6, R10, 0x8, RZ ;  /* 0x000000080a067824 */ /* 0x000fe400078e00ff */
[----:B------:R-:W-:Y:S01]  /*18790*/  IMAD R7, R7, c[0x0][0x3d8], RZ ;  /* 0x0000f60007077a24 */ /* 0x000fe200078e02ff */
[----:B------:R-:W-:Y:S02]  /*187a0*/  IADD3 R13, R13, R5, RZ ;  /* 0x000000050d0d7210 */ /* 0x000fe40007ffe0ff */
[----:B------:R-:W-:Y:S01]  /*187b0*/  IADD3 R5, R6, 0x40, RZ ;  /* 0x0000004006057810 */ /* 0x000fe20007ffe0ff */
[C---:B------:R-:W-:Y:S02]  /*187c0*/  IMAD R7, R2.reuse, c[0x0][0x3dc], R7 ;  /* 0x0000f70002077a24 */ /* 0x040fe400078e0207 */
[----:B------:R-:W-:Y:S01]  /*187d0*/  IMAD.WIDE.U32 R12, R2, c[0x0][0x3d8], R12 ;  /* 0x0000f600020c7a25 */ /* 0x000fe200078e000c */
[----:B------:R-:W-:-:S02]  /*187e0*/  LEA R2, R4, R3, 0x7 ;  /* 0x0000000304027211 */ /* 0x000fc400078e38ff */
[----:B------:R-:W-:Y:S02]  /*187f0*/  IADD3 R4, R6, 0x80, RZ ;  /* 0x0000008006047810 */ /* 0x000fe40007ffe0ff */
[----:B------:R-:W-:Y:S02]  /*18800*/  IADD3 R7, R13, R7, RZ ;  /* 0x000000070d077210 */ /* 0x000fe40007ffe0ff */
[----:B------:R-:W-:Y:S02]  /*18810*/  LEA R8, P0, R12, c[0x0][0x380], 0x1 ;  /* 0x0000e0000c087a11 */ /* 0x000fe400078008ff */
[----:B------:R-:W-:Y:S02]  /*18820*/  IADD3 R3, R6, 0xc0, RZ ;  /* 0x000000c006037810 */ /* 0x000fe40007ffe0ff */
[----:B------:R-:W-:Y:S01]  /*18830*/  LEA.HI.X R7, R12, c[0x0][0x384], R7, 0x1, P0 ;  /* 0x0000e1000c077a11 */ /* 0x000fe200000f0c07 */
[----:B------:R-:W-:Y:S06]  /*18840*/  BRA.DIV ~URZ, `(.L_x_1150) ;  /* 0x00000c527f007947 */ /* 0x000fec000b800000 */
[----:B------:R1:W2:Y:S02]  /*18850*/  SHFL.IDX PT, R9, R7, RZ, 0x181f ;  /* 0x00181fff07097589 */ /* 0x0002a400000e0000 */
.L_x_1170:
[----:B------:R-:W-:Y:S05]  /*18860*/  BRA.DIV ~URZ, `(.L_x_1151) ;  /* 0x00000cb27f007947 */ /* 0x000fea000b800000 */
[----:B------:R3:W4:Y:S02]  /*18870*/  SHFL.IDX PT, R12, R8, RZ, 0x181f ;  /* 0x00181fff080c7589 */ /* 0x00072400000e0000 */
.L_x_1171:
[----:B-----5:R-:W-:Y:S01]  /*18880*/  IMAD R15, R0, c[0x0][0x4e8], RZ ;  /* 0x00013a00000f7a24 */ /* 0x020fe200078e02ff */
[----:B------:R-:W-:Y:S01]  /*18890*/  BSSY B0, `(.L_x_1152) ;  /* 0x0000019000007945 */ /* 0x000fe20003800000 */
[----:B--2---:R-:W-:-:S03]  /*188a0*/  MOV R13, R9 ;  /* 0x00000009000d7202 */ /* 0x004fc60000000f00 */
[----:B------:R-:W-:-:S13]  /*188b0*/  ISETP.GE.AND P0, PT, R2, R15, PT ;  /* 0x0000000f0200720c */ /* 0x000fda0003f06270 */
        /* <DEDUP_REMOVED lines=9> */
[----:B----4-:R-:W-:Y:S01]  /*18950*/  @!P3 IMAD.WIDE R16, R6, 0x2, R12 ;  /* 0x000000020610b825 */ /* 0x010fe200078e020c */
        /* <DEDUP_REMOVED lines=12> */
.L_x_1153:
[----:B------:R-:W-:Y:S05]  /*18a20*/  BSYNC B0 ;  /* 0x0000000000007941 */ /* 0x000fea0003800000 */
.L_x_1152:
[----:B------:R-:W-:Y:S05]  /*18a30*/  BRA.DIV ~URZ, `(.L_x_1154) ;  /* 0x00000b627f007947 */ /* 0x000fea000b800000 */
[----:B------:R1:W2:Y:S04]  /*18a40*/  SHFL.IDX PT, R9, R7, 0x1, 0x181f ;  /* 0x00381f0007097f89 */ /* 0x0002a800000e0000 */
[----:B--2-4-:R1:W2:Y:S02]  /*18a50*/  SHFL.IDX PT, R12, R8, 0x1, 0x181f ;  /* 0x00381f00080c7f89 */ /* 0x0142a400000e0000 */
.L_x_1172:
[----:B------:R-:W-:Y:S01]  /*18a60*/  IADD3 R0, R2, 0x20, RZ ;  /* 0x0000002002007810 */ /* 0x000fe20007ffe0ff */
[----:B------:R-:W-:Y:S01]  /*18a70*/  BSSY B0, `(.L_x_1155) ;  /* 0x0000019000007945 */ /* 0x000fe20003800000 */
[----:B------:R-:W-:-:S02]  /*18a80*/  IMAD.MOV.U32 R13, RZ, RZ, R9 ;  /* 0x000000ffff0d7224 */ /* 0x000fc400078e0009 */
        /* <DEDUP_REMOVED lines=10> */
[----:B--2---:R-:W-:Y:S01]  /*18b30*/  @!P3 IMAD.WIDE R16, R6, 0x2, R12 ;  /* 0x000000020610b825 */ /* 0x004fe200078e020c */
        /* <DEDUP_REMOVED lines=12> */
.L_x_1156:
[----:B------:R-:W-:Y:S05]  /*18c00*/  BSYNC B0 ;  /* 0x0000000000007941 */ /* 0x000fea0003800000 */
.L_x_1155:
[----:B------:R-:W-:Y:S05]  /*18c10*/  BRA.DIV ~URZ, `(.L_x_1157) ;  /* 0x00000a727f007947 */ /* 0x000fea000b800000 */
[----:B------:R4:W1:Y:S02]  /*18c20*/  SHFL.IDX PT, R9, R7, 0x2, 0x181f ;  /* 0x00581f0007097f89 */ /* 0x00086400000e0000 */
.L_x_1173:
[----:B------:R-:W-:Y:S05]  /*18c30*/  BRA.DIV ~URZ, `(.L_x_1158) ;  /* 0x00000ad27f007947 */ /* 0x000fea000b800000 */
[----:B--2---:R2:W3:Y:S02]  /*18c40*/  SHFL.IDX PT, R12, R8, 0x2, 0x181f ;  /* 0x00581f00080c7f89 */ /* 0x0044e400000e0000 */
.L_x_1174:
[----:B------:R-:W-:Y:S01]  /*18c50*/  IADD3 R0, R2, 0x40, RZ ;  /* 0x0000004002007810 */ /* 0x000fe20007ffe0ff */
[----:B------:R-:W-:Y:S01]  /*18c60*/  BSSY B0, `(.L_x_1159) ;  /* 0x0000019000007945 */ /* 0x000fe20003800000 */
[----:B-1----:R-:W-:-:S02]  /*18c70*/  IMAD.MOV.U32 R13, RZ, RZ, R9 ;  /* 0x000000ffff0d7224 */ /* 0x002fc400078e0009 */
        /* <DEDUP_REMOVED lines=10> */
[----:B---3--:R-:W-:Y:S01]  /*18d20*/  @!P3 IMAD.WIDE R16, R6, 0x2, R12 ;  /* 0x000000020610b825 */ /* 0x008fe200078e020c */
        /* <DEDUP_REMOVED lines=12> */
.L_x_1160:
[----:B------:R-:W-:Y:S05]  /*18df0*/  BSYNC B0 ;  /* 0x0000000000007941 */ /* 0x000fea0003800000 */
.L_x_1159:
[----:B------:R-:W-:Y:S05]  /*18e00*/  BRA.DIV ~URZ, `(.L_x_1161) ;  /* 0x000009827f007947 */ /* 0x000fea000b800000 */
[----:B----4-:R-:W4:Y:S04]  /*18e10*/  SHFL.IDX PT, R7, R7, 0x3, 0x181f ;  /* 0x00781f0007077f89 */ /* 0x010f2800000e0000 */
[----:B-1----:R1:W2:Y:S02]  /*18e20*/  SHFL.IDX PT, R16, R8, 0x3, 0x181f ;  /* 0x00781f0008107f89 */ /* 0x0022a400000e0000 */
.L_x_1175:
[----:B------:R-:W-:Y:S01]  /*18e30*/  IADD3 R2, R2, 0x60, RZ ;  /* 0x0000006002027810 */ /* 0x000fe20007ffe0ff */
[----:B----4-:R-:W-:-:S03]  /*18e40*/  IMAD.MOV.U32 R17, RZ, RZ, R7 ;  /* 0x000000ffff117224 */ /* 0x010fc600078e0007 */
[----:B------:R-:W-:-:S13]  /*18e50*/  ISETP.GE.AND P0, PT, R2, R15, PT ;  /* 0x0000000f0200720c */ /* 0x000fda0003f06270 */
[----:B------:R-:W-:Y:S05]  /*18e60*/  @P0 EXIT ;  /* 0x000000000000094d */ /* 0x000fea0003800000 */
[----:B------:R-:W-:Y:S02]  /*18e70*/  ISETP.GE.AND P1, PT, R5, c[0x0][0x3c8], PT ;  /* 0x0000f20005007a0c */ /* 0x000fe40003f26270 */
[----:B------:R-:W-:Y:S02]  /*18e80*/  ISETP.GE.AND P0, PT, R4, c[0x0][0x3c8], PT ;  /* 0x0000f20004007a0c */ /* 0x000fe40003f06270 */
[----:B------:R-:W-:-:S09]  /*18e90*/  ISETP.GE.AND P2, PT, R6, c[0x0][0x3c8], PT ;  /* 0x0000f20006007a0c */ /* 0x000fd20003f46270 */
[----:B------:R-:W-:Y:S02]  /*18ea0*/  @!P1 SHF.R.S32.HI R0, RZ, 0x1f, R5 ;  /* 0x0000001fff009819 */ /* 0x000fe40000011405 */
[----:B------:R-:W-:Y:S02]  /*18eb0*/  @!P0 SHF.R.S32.HI R7, RZ, 0x1f, R4 ;  /* 0x0000001fff078819 */ /* 0x000fe40000011404 */
[----:B------:R-:W-:Y:S01]  /*18ec0*/  @!P1 LEA.HI R0, R0, R5, RZ, 0x3 ;  /* 0x0000000500009211 */ /* 0x000fe200078f18ff */
[--C-:B-123--:R-:W-:Y:S01]  /*18ed0*/  @!P2 IMAD.WIDE R8, R6, 0x2, R16.reuse ;  /* 0x000000020608a825 */ /* 0x10efe200078e0210 */
        /* <DEDUP_REMOVED lines=16> */
.L_x_1072:
[----:B-1----:R-:W-:Y:S01]  /*18fe0*/  IMAD.MOV.U32 R14, RZ, RZ, R15 ;  /* 0x000000ffff0e7224 */ /* 0x002fe200078e000f */
[----:B------:R-:W-:Y:S01]  /*18ff0*/  MOV R12, 0x181f ;  /* 0x0000181f000c7802 */ /* 0x000fe20000000f00 */
[----:B------:R-:W-:Y:S01]  /*19000*/  IMAD.MOV.U32 R13, RZ, RZ, RZ ;  /* 0x000000ffff0d7224 */ /* 0x000fe200078e00ff */
[----:B------:R-:W-:Y:S02]  /*19010*/  MOV R11, 0xffffffff ;  /* 0xffffffff000b7802 */ /* 0x000fe40000000f00 */
[----:B------:R-:W-:Y:S02]  /*19020*/  MOV R10, 0x19040 ;  /* 0x00019040000a7802 */ /* 0x000fe40000000f00 */
[----:B--2---:R-:W-:Y:S05]  /*19030*/  CALL.REL.NOINC `($__internal_3_$__cuda_sm70_shflsync_idx_p) ;  /* 0x0000b9e000007944 */ /* 0x004fea0003c00000 */
[----:B--2---:R-:W-:Y:S01]  /*19040*/  MOV R17, R16 ;  /* 0x0000001000117202 */ /* 0x004fe20000000f00 */
[----:B-1----:R-:W-:Y:S05]  /*19050*/  BRA `(.L_x_1162) ;  /* 0xfffefa1000007947 */ /* 0x002fea000383ffff */
.L_x_1073:
[----:B------:R-:W-:Y:S01]  /*19060*/  IMAD.MOV.U32 R14, RZ, RZ, R8 ;  /* 0x000000ffff0e7224 */ /* 0x000fe200078e0008 */
[----:B------:R-:W-:Y:S01]  /*19070*/  MOV R12, 0x181f ;  /* 0x0000181f000c7802 */ /* 0x000fe20000000f00 */
[----:B------:R-:W-:Y:S01]  /*19080*/  IMAD.MOV.U32 R13, RZ, RZ, RZ ;  /* 0x000000ffff0d7224 */ /* 0x000fe200078e00ff */
[----:B------:R-:W-:-:S02]  /*19090*/  MOV R11, 0xffffffff ;  /* 0xffffffff000b7802 */ /* 0x000fc40000000f00 */
[----:B------:R-:W-:Y:S02]  /*190a0*/  MOV R10, 0x190c0 ;  /* 0x000190c0000a7802 */ /* 0x000fe40000000f00 */
[----:B-123--:R-:W-:Y:S05]  /*190b0*/  CALL.REL.NOINC `($__internal_3_$__cuda_sm70_shflsync_idx_p) ;  /* 0x0000b96000007944 */ /* 0x00efea0003c00000 */
[----:B-12---:R-:W-:Y:S05]  /*190c0*/  BRA `(.L_x_1163) ;  /* 0xfffef9c000007947 */ /* 0x006fea000383ffff */
.L_x_1076:
[----:B------:R-:W-:Y:S01]  /*190d0*/  IMAD.MOV.U32 R14, RZ, RZ, R15 ;  /* 0x000000ffff0e7224 */ /* 0x000fe200078e000f */
[----:B-1----:R-:W-:Y:S01]  /*190e0*/  MOV R12, 0x181f ;  /* 0x0000181f000c7802 */ /* 0x002fe20000000f00 */
[----:B------:R-:W-:Y:S01]  /*190f0*/  IMAD.MOV.U32 R13, RZ, RZ, 0x1 ;  /* 0x00000001ff0d7424 */ /* 0x000fe200078e00ff */
[----:B------:R-:W-:Y:S02]  /*19100*/  MOV R11, 0xffffffff ;  /* 0xffffffff000b7802 */ /* 0x000fe40000000f00 */
[----:B------:R-:W-:Y:S02]  /*19110*/  MOV R10, 0x19130 ;  /* 0x00019130000a7802 */ /* 0x000fe40000000f00 */
[----:B--234-:R-:W-:Y:S05]  /*19120*/  CALL.REL.NOINC `($__internal_3_$__cuda_sm70_shflsync_idx_p) ;  /* 0x0000b8f000007944 */ /* 0x01cfea0003c00000 */
[----:B--2---:R-:W-:Y:S01]  /*19130*/  IMAD.MOV.U32 R17, RZ, RZ, R16 ;  /* 0x000000ffff117224 */ /* 0x004fe200078e0010 */
[----:B-1----:R-:W-:Y:S01]  /*19140*/  MOV R14, R8 ;  /* 0x00000008000e7202 */ /* 0x002fe20000000f00 */
[----:B------:R-:W-:Y:S01]  /*19150*/  IMAD.MOV.U32 R13, RZ, RZ, 0x1 ;  /* 0x00000001ff0d7424 */ /* 0x000fe200078e00ff */
[----:B------:R-:W-:Y:S01]  /*19160*/  MOV R12, 0x181f ;  /* 0x0000181f000c7802 */ /* 0x000fe20000000f00 */
[----:B------:R-:W-:Y:S01]  /*19170*/  IMAD.MOV.U32 R11, RZ, RZ, -0x1 ;  /* 0xffffffffff0b7424 */ /* 0x000fe200078e00ff */
[----:B------:R-:W-:-:S02]  /*19180*/  MOV R10, 0x191a0 ;  /* 0x000191a0000a7802 */ /* 0x000fc40000000f00 */
[----:B------:R-:W-:Y:S05]  /*19190*/  CALL.REL.NOINC `($__internal_3_$__cuda_sm70_shflsync_idx_p) ;  /* 0x0000b88000007944 */ /* 0x000fea0003c00000 */
[----:B-12---:R-:W-:Y:S05]  /*191a0*/  BRA `(.L_x_1164) ;  /* 0xfffefb1000007947 */ /* 0x006fea000383ffff */
.L_x_1079:
[----:B------:R-:W-:Y:S01]  /*191b0*/  IMAD.MOV.U32 R14, RZ, RZ, R15 ;  /* 0x000000ffff0e7224 */ /* 0x000fe200078e000f */
[----:B--2---:R-:W-:Y:S01]  /*191c0*/  MOV R12, 0x181f ;  /* 0x0000181f000c7802 */ /* 0x004fe20000000f00 */
[----:B------:R-:W-:Y:S01]  /*191d0*/  IMAD.MOV.U32 R13, RZ, RZ, 0x2 ;  /* 0x00000002ff0d7424 */ /* 0x000fe200078e00ff */
[----:B------:R-:W-:-:S02]  /*191e0*/  MOV R11, 0xffffffff ;  /* 0xffffffff000b7802 */ /* 0x000fc40000000f00 */
[----:B------:R-:W-:Y:S02]  /*191f0*/  MOV R10, 0x19210 ;  /* 0x00019210000a7802 */ /* 0x000fe40000000f00 */
[----:B-1-34-:R-:W-:Y:S05]  /*19200*/  CALL.REL.NOINC `($__internal_3_$__cuda_sm70_shflsync_idx_p) ;  /* 0x0000b81000007944 */ /* 0x01afea0003c00000 */
[----:B--2---:R-:W-:Y:S01]  /*19210*/  MOV R17, R16 ;  /* 0x0000001000117202 */ /* 0x004fe20000000f00 */
[----:B-1----:R-:W-:Y:S05]  /*19220*/  BRA `(.L_x_1165) ;  /* 0xfffefc8000007947 */ /* 0x002fea000383ffff */
.L_x_1080:
[----:B------:R-:W-:Y:S01]  /*19230*/  IMAD.MOV.U32 R14, RZ, RZ, R8 ;  /* 0x000000ffff0e7224 */ /* 0x000fe200078e0008 */
[----:B------:R-:W-:Y:S01]  /*19240*/  MOV R12, 0x181f ;  /* 0x0000181f000c7802 */ /* 0x000fe20000000f00 */
[----:B------:R-:W-:Y:S01]  /*19250*/  IMAD.MOV.U32 R13, RZ, RZ, 0x2 ;  /* 0x00000002ff0d7424 */ /* 0x000fe200078e00ff */
[----:B------:R-:W-:Y:S02]  /*19260*/  MOV R11, 0xffffffff ;  /* 0xffffffff000b7802 */ /* 0x000fe40000000f00 */
[----:B------:R-:W-:Y:S02]  /*19270*/  MOV R10, 0x19290 ;  /* 0x00019290000a7802 */ /* 0x000fe40000000f00 */
[----:B-1234-:R-:W-:Y:S05]  /*19280*/  CALL.REL.NOINC `($__internal_3_$__cuda_sm70_shflsync_idx_p) ;  /* 0x0000b79000007944 */ /* 0x01efea0003c00000 */
[----:B-12---:R-:W-:Y:S05]  /*19290*/  BRA `(.L_x_1166) ;  /* 0xfffefc3000007947 */ /* 0x006fea000383ffff */
.L_x_1083:
[----:B------:R-:W-:Y:S01]  /*192a0*/  IMAD.MOV.U32 R14, RZ, RZ, R15 ;  /* 0x000000ffff0e7224 */ /* 0x000fe200078e000f */
[----:B--2---:R-:W-:Y:S01]  /*192b0*/  MOV R12, 0x181f ;  /* 0x0000181f000c7802 */ /* 0x004fe20000000f00 */
[----:B------:R-:W-:Y:S01]  /*192c0*/  IMAD.MOV.U32 R13, RZ, RZ, 0x3 ;  /* 0x00000003ff0d7424 */ /* 0x000fe200078e00ff */
[----:B------:R-:W-:Y:S02]  /*192d0*/  MOV R11, 0xffffffff ;  /* 0xffffffff000b7802 */ /* 0x000fe40000000f00 */
[----:B------:R-:W-:-:S02]  /*192e0*/  MOV R10, 0x19300 ;  /* 0x00019300000a7802 */ /* 0x000fc40000000f00 */
[----:B-1-34-:R-:W-:Y:S05]  /*192f0*/  CALL.REL.NOINC `($__internal_3_$__cuda_sm70_shflsync_idx_p) ;  /* 0x0000b72000007944 */ /* 0x01afea0003c00000 */
        /* <DEDUP_REMOVED lines=8> */
.L_x_1137:
[----:B------:R-:W-:Y:S02]  /*19380*/  MOV R2, 0x2 ;  /* 0x0000000200027802 */ /* 0x000fe40000000f00 */
[----:B------:R-:W-:-:S02]  /*19390*/  MOV R4, 0x193b0 ;  /* 0x000193b000047802 */ /* 0x000fc40000000f00 */
[----:B------:R-:W-:Y:S05]  /*193a0*/  CALL.REL.NOINC `($__internal_2_$__cuda_sm70_shflsync_bfly_p) ;  /* 0x0000b63000007944 */ /* 0x000fea0003c00000 */
[----:B-12---:R-:W-:Y:S05]  /*193b0*/  BRA `(.L_x_1168) ;  /* 0xffffc9a000007947 */ /* 0x006fea000383ffff */
.L_x_1138:
[----:B------:R-:W-:Y:S02]  /*193c0*/  MOV R2, 0x1 ;  /* 0x0000000100027802 */ /* 0x000fe40000000f00 */
[----:B------:R-:W-:-:S02]  /*193d0*/  MOV R4, 0x193f0 ;  /* 0x000193f000047802 */ /* 0x000fc40000000f00 */
[----:B------:R-:W-:Y:S05]  /*193e0*/  CALL.REL.NOINC `($__internal_2_$__cuda_sm70_shflsync_bfly_p) ;  /* 0x0000b5f000007944 */ /* 0x000fea0003c00000 */
[----:B--2---:R-:W-:Y:S01]  /*193f0*/  FADD.FTZ R7, R239, R2 ;  /* 0x00000002ef077221 */ /* 0x004fe20000010000 */
[----:B-1----:R-:W-:-:S02]  /*19400*/  MOV R239, R235 ;  /* 0x000000eb00ef7202 */ /* 0x002fc40000000f00 */
[----:B------:R-:W-:Y:S02]  /*19410*/  MOV R2, 0x2 ;  /* 0x0000000200027802 */ /* 0x000fe40000000f00 */
[----:B------:R-:W-:Y:S02]  /*19420*/  MOV R4, 0x19440 ;  /* 0x0001944000047802 */ /* 0x000fe40000000f00 */
[----:B------:R-:W-:Y:S05]  /*19430*/  CALL.REL.NOINC `($__internal_2_$__cuda_sm70_shflsync_bfly_p) ;  /* 0x0000b5a000007944 */ /* 0x000fea0003c00000 */
[----:B--2---:R-:W-:Y:S01]  /*19440*/  FADD.FTZ R8, R235, R2 ;  /* 0x00000002eb087221 */ /* 0x004fe20000010000 */
[----:B------:R-:W-:Y:S02]  /*19450*/  MOV R2, 0x1 ;  /* 0x0000000100027802 */ /* 0x000fe40000000f00 */
[----:B------:R-:W-:Y:S02]  /*19460*/  MOV R4, 0x19490 ;  /* 0x0001949000047802 */ /* 0x000fe40000000f00 */
[----:B-1----:R-:W-:Y:S02]  /*19470*/  MOV R239, R8 ;  /* 0x0000000800ef7202 */ /* 0x002fe40000000f00 */
[----:B------:R-:W-:Y:S05]  /*19480*/  CALL.REL.NOINC `($__internal_2_$__cuda_sm70_shflsync_bfly_p) ;  /* 0x0000b55000007944 */ /* 0x000fea0003c00000 */
[----:B-12---:R-:W-:Y:S05]  /*19490*/  BRA `(.L_x_1169) ;  /* 0xffffc93000007947 */ /* 0x006fea000383ffff */
.L_x_1150:
[----:B------:R-:W-:Y:S01]  /*194a0*/  IMAD.MOV.U32 R14, RZ, RZ, R7 ;  /* 0x000000ffff0e7224 */ /* 0x000fe200078e0007 */
[----:B------:R-:W-:Y:S01]  /*194b0*/  MOV R12, 0x181f ;  /* 0x0000181f000c7802 */ /* 0x000fe20000000f00 */
[----:B------:R-:W-:Y:S01]  /*194c0*/  IMAD.MOV.U32 R13, RZ, RZ, RZ ;  /* 0x000000ffff0d7224 */ /* 0x000fe200078e00ff */
[----:B------:R-:W-:-:S02]  /*194d0*/  MOV R11, 0xffffffff ;  /* 0xffffffff000b7802 */ /* 0x000fc40000000f00 */
[----:B------:R-:W-:Y:S02]  /*194e0*/  MOV R10, 0x19500 ;  /* 0x00019500000a7802 */ /* 0x000fe40000000f00 */
[----:B-----5:R-:W-:Y:S05]  /*194f0*/  CALL.REL.NOINC `($__internal_3_$__cuda_sm70_shflsync_idx_p) ;  /* 0x0000b52000007944 */ /* 0x020fea0003c00000 */
[----:B--2---:R-:W-:Y:S01]  /*19500*/  MOV R9, R16 ;  /* 0x0000001000097202 */ /* 0x004fe20000000f00 */
[----:B-1----:R-:W-:Y:S05]  /*19510*/  BRA `(.L_x_1170) ;  /* 0xfffff34000007947 */ /* 0x002fea000383ffff */
.L_x_1151:
[----:B------:R-:W-:Y:S01]  /*19520*/  IMAD.MOV.U32 R14, RZ, RZ, R8 ;  /* 0x000000ffff0e7224 */ /* 0x000fe200078e0008 */
[----:B------:R-:W-:Y:S01]  /*19530*/  MOV R12, 0x181f ;  /* 0x0000181f000c7802 */ /* 0x000fe20000000f00 */
[----:B------:R-:W-:Y:S01]  /*19540*/  IMAD.MOV.U32 R13, RZ, RZ, RZ ;  /* 0x000000ffff0d7224 */ /* 0x000fe200078e00ff */
[----:B------:R-:W-:Y:S02]  /*19550*/  MOV R11, 0xffffffff ;  /* 0xffffffff000b7802 */ /* 0x000fe40000000f00 */
[----:B------:R-:W-:Y:S02]  /*19560*/  MOV R10, 0x19580 ;  /* 0x00019580000a7802 */ /* 0x000fe40000000f00 */
[----:B-12--5:R-:W-:Y:S05]  /*19570*/  CALL.REL.NOINC `($__internal_3_$__cuda_sm70_shflsync_idx_p) ;  /* 0x0000b4a000007944 */ /* 0x026fea0003c00000 */
[----:B-12---:R-:W-:Y:S01]  /*19580*/  MOV R12, R16 ;  /* 0x00000010000c7202 */ /* 0x006fe20000000f00 */
[----:B------:R-:W-:Y:S05]  /*19590*/  BRA `(.L_x_1171) ;  /* 0xfffff2e000007947 */ /* 0x000fea000383ffff */
.L_x_1154:
[----:B------:R-:W-:Y:S01]  /*195a0*/  IMAD.MOV.U32 R14, RZ, RZ, R7 ;  /* 0x000000ffff0e7224 */ /* 0x000fe200078e0007 */
[----:B--2-4-:R-:W-:Y:S01]  /*195b0*/  MOV R12, 0x181f ;  /* 0x0000181f000c7802 */ /* 0x014fe20000000f00 */
[----:B------:R-:W-:Y:S01]  /*195c0*/  IMAD.MOV.U32 R13, RZ, RZ, 0x1 ;  /* 0x00000001ff0d7424 */ /* 0x000fe200078e00ff */
[----:B------:R-:W-:-:S02]  /*195d0*/  MOV R11, 0xffffffff ;  /* 0xffffffff000b7802 */ /* 0x000fc40000000f00 */
[----:B------:R-:W-:Y:S02]  /*195e0*/  MOV R10, 0x19600 ;  /* 0x00019600000a7802 */ /* 0x000fe40000000f00 */
[----:B-1-3--:R-:W-:Y:S05]  /*195f0*/  CALL.REL.NOINC `($__internal_3_$__cuda_sm70_shflsync_idx_p) ;  /* 0x0000b42000007944 */ /* 0x00afea0003c00000 */
[----:B--2---:R-:W-:Y:S01]  /*19600*/  IMAD.MOV.U32 R9, RZ, RZ, R16 ;  /* 0x000000ffff097224 */ /* 0x004fe200078e0010 */
[----:B-1----:R-:W-:Y:S01]  /*19610*/  MOV R14, R8 ;  /* 0x00000008000e7202 */ /* 0x002fe20000000f00 */
[----:B------:R-:W-:Y:S01]  /*19620*/  IMAD.MOV.U32 R13, RZ, RZ, 0x1 ;  /* 0x00000001ff0d7424 */ /* 0x000fe200078e00ff */
[----:B------:R-:W-:Y:S01]  /*19630*/  MOV R12, 0x181f ;  /* 0x0000181f000c7802 */ /* 0x000fe20000000f00 */
[----:B------:R-:W-:Y:S01]  /*19640*/  IMAD.MOV.U32 R11, RZ, RZ, -0x1 ;  /* 0xffffffffff0b7424 */ /* 0x000fe200078e00ff */
[----:B------:R-:W-:Y:S02]  /*19650*/  MOV R10, 0x19670 ;  /* 0x00019670000a7802 */ /* 0x000fe40000000f00 */
[----:B------:R-:W-:Y:S05]  /*19660*/  CALL.REL.NOINC `($__internal_3_$__cuda_sm70_shflsync_idx_p) ;  /* 0x0000b3b000007944 */ /* 0x000fea0003c00000 */
[----:B-12---:R-:W-:Y:S01]  /*19670*/  MOV R12, R16 ;  /* 0x00000010000c7202 */ /* 0x006fe20000000f00 */
[----:B------:R-:W-:Y:S05]  /*19680*/  BRA `(.L_x_1172) ;  /* 0xfffff3d000007947 */ /* 0x000fea000383ffff */
.L_x_1157:
[----:B------:R-:W-:Y:S01]  /*19690*/  IMAD.MOV.U32 R14, RZ, RZ, R7 ;  /* 0x000000ffff0e7224 */ /* 0x000fe200078e0007 */
[----:B--2---:R-:W-:Y:S01]  /*196a0*/  MOV R12, 0x181f ;  /* 0x0000181f000c7802 */ /* 0x004fe20000000f00 */
[----:B------:R-:W-:Y:S01]  /*196b0*/  IMAD.MOV.U32 R13, RZ, RZ, 0x2 ;  /* 0x00000002ff0d7424 */ /* 0x000fe200078e00ff */
[----:B------:R-:W-:Y:S02]  /*196c0*/  MOV R11, 0xffffffff ;  /* 0xffffffff000b7802 */ /* 0x000fe40000000f00 */
[----:B------:R-:W-:-:S02]  /*196d0*/  MOV R10, 0x196f0 ;  /* 0x000196f0000a7802 */ /* 0x000fc40000000f00 */
[----:B-1-3--:R-:W-:Y:S05]  /*196e0*/  CALL.REL.NOINC `($__internal_3_$__cuda_sm70_shflsync_idx_p) ;  /* 0x0000b33000007944 */ /* 0x00afea0003c00000 */
[----:B--2---:R-:W-:Y:S01]  /*196f0*/  MOV R9, R16 ;  /* 0x0000001000097202 */ /* 0x004fe20000000f00 */
[----:B-1----:R-:W-:Y:S05]  /*19700*/  BRA `(.L_x_1173) ;  /* 0xfffff52000007947 */ /* 0x002fea000383ffff */
.L_x_1158:
[----:B------:R-:W-:Y:S01]  /*19710*/  IMAD.MOV.U32 R14, RZ, RZ, R8 ;  /* 0x000000ffff0e7224 */ /* 0x000fe200078e0008 */
[----:B--2---:R-:W-:Y:S01]  /*19720*/  MOV R12, 0x181f ;  /* 0x0000181f000c7802 */ /* 0x004fe20000000f00 */
[----:B------:R-:W-:Y:S01]  /*19730*/  IMAD.MOV.U32 R13, RZ, RZ, 0x2 ;  /* 0x00000002ff0d7424 */ /* 0x000fe200078e00ff */
[----:B------:R-:W-:-:S02]  /*19740*/  MOV R11, 0xffffffff ;  /* 0xffffffff000b7802 */ /* 0x000fc40000000f00 */
[----:B------:R-:W-:Y:S02]  /*19750*/  MOV R10, 0x19770 ;  /* 0x00019770000a7802 */ /* 0x000fe40000000f00 */
[----:B-1-34-:R-:W-:Y:S05]  /*19760*/  CALL.REL.NOINC `($__internal_3_$__cuda_sm70_shflsync_idx_p) ;  /* 0x0000b2b000007944 */ /* 0x01afea0003c00000 */
[----:B-12---:R-:W-:Y:S01]  /*19770*/  MOV R12, R16 ;  /* 0x00000010000c7202 */ /* 0x006fe20000000f00 */
[----:B------:R-:W-:Y:S05]  /*19780*/  BRA `(.L_x_1174) ;  /* 0xfffff4c000007947 */ /* 0x000fea000383ffff */
.L_x_1161:
[----:B------:R-:W-:Y:S01]  /*19790*/  IMAD.MOV.U32 R14, RZ, RZ, R7 ;  /* 0x000000ffff0e7224 */ /* 0x000fe200078e0007 */
[----:B-1-3--:R-:W-:Y:S01]  /*197a0*/  MOV R12, 0x181f ;  /* 0x0000181f000c7802 */ /* 0x00afe20000000f00 */
[----:B------:R-:W-:Y:S01]  /*197b0*/  IMAD.MOV.U32 R13, RZ, RZ, 0x3 ;  /* 0x00000003ff0d7424 */ /* 0x000fe200078e00ff */
[----:B------:R-:W-:Y:S02]  /*197c0*/  MOV R11, 0xffffffff ;  /* 0xffffffff000b7802 */ /* 0x000fe40000000f00 */
[----:B------:R-:W-:Y:S02]  /*197d0*/  MOV R10, 0x197f0 ;  /* 0x000197f0000a7802 */ /* 0x000fe40000000f00 */
[----:B--2-4-:R-:W-:Y:S05]  /*197e0*/  CALL.REL.NOINC `($__internal_3_$__cuda_sm70_shflsync_idx_p) ;  /* 0x0000b23000007944 */ /* 0x014fea0003c00000 */
        /* <DEDUP_REMOVED lines=8> */
        .type           $_ZN7cutlass13device_kernelIN5flash19enable_sm80_to_sm89INS1_16FlashAttnFwdSm80INS1_25CollectiveMainloopFwdSm80ILi8ELi1ELb0EN4cute5tupleIJNS5_1CILi128EEENS7_ILi48EEENS7_ILi256EEEEEELi256ENS_10bfloat16_tEfNS_4arch4Sm80ELb0ELb1ELb0ELb1ELb0ELb1ELb1ELb0EEENS1_21CollectiveEpilogueFwdINS6_IJS8_SA_S9_EEENS6_IJNS7_ILi1EEESI_SI_EEESC_SE_Li256ELb1ELb1ELb0ELb0EEENS1_19SingleTileSchedulerILb1ELb0ELb1ELi128EEEEEEEEEvNT_6ParamsE$_ZZN5flash25CollectiveMainloopFwdSm80ILi8ELi1ELb0EN4cute5tupleIJNS1_1CILi128EEENS3_ILi48EEENS3_ILi256EEEEEELi256EN7cutlass10bfloat16_tEfNS8_4arch4Sm80ELb0ELb1ELb0ELb1ELb0ELb1ELb1ELb0EE3mmaINS_16FlashAttnFwdSm80ISC_NS_21CollectiveEpilogueFwdINS2_IJS4_S6_S5_EEENS2_IJNS3_ILi1EEESH_SH_EEES9_SB_Li256ELb1ELb1ELb0ELb0EEENS_19SingleTileSchedulerILb1ELb0ELb1ELi128EEEE13SharedStorageENS1_6TensorINS1_11ArrayEngineIfLm128EEENS1_6LayoutINS2_IJNS2_IJNS3_ILi2EEESS_EEESH_NS3_ILi32EEEEEENS2_IJNS2_IJSH_SS_EEENS3_ILi0EEENS3_ILi4EEEEEEEEEENS_7SoftmaxILi2ELi0EEEEEbRKNSC_6ParamsERT0_RT1_iRKNS_16SeqlenInfoQKNewKILb1ELb1EEENS2_IJiiiiEEERT_ENKUlvE_clEv,@function
        .size           $_ZN7cutlass13device_kernelIN5flash19enable_sm80_to_sm89INS1_16FlashAttnFwdSm80INS1_25CollectiveMainloopFwdSm80ILi8ELi1ELb0EN4cute5tupleIJNS5_1CILi128EEENS7_ILi48EEENS7_ILi256EEEEEELi256ENS_10bfloat16_tEfNS_4arch4Sm80ELb0ELb1ELb0ELb1ELb0ELb1ELb1ELb0EEENS1_21CollectiveEpilogueFwdINS6_IJS8_SA_S9_EEENS6_IJNS7_ILi1EEESI_SI_EEESC_SE_Li256ELb1ELb1ELb0ELb0EEENS1_19SingleTileSchedulerILb1ELb0ELb1ELi128EEEEEEEEEvNT_6ParamsE$_ZZN5flash25CollectiveMainloopFwdSm80ILi8ELi1ELb0EN4cute5tupleIJNS1_1CILi128EEENS3_ILi48EEENS3_ILi256EEEEEELi256EN7cutlass10bfloat16_tEfNS8_4arch4Sm80ELb0ELb1ELb0ELb1ELb0ELb1ELb1ELb0EE3mmaINS_16FlashAttnFwdSm80ISC_NS_21CollectiveEpilogueFwdINS2_IJS4_S6_S5_EEENS2_IJNS3_ILi1EEESH_SH_EEES9_SB_Li256ELb1ELb1ELb0ELb0EEENS_19SingleTileSchedulerILb1ELb0ELb1ELi128EEEE13SharedStorageENS1_6TensorINS1_11ArrayEngineIfLm128EEENS1_6LayoutINS2_IJNS2_IJNS3_ILi2EEESS_EEESH_NS3_ILi32EEEEEENS2_IJNS2_IJSH_SS_EEENS3_ILi0EEENS3_ILi4EEEEEEEEEENS_7SoftmaxILi2ELi0EEEEEbRKNSC_6ParamsERT0_RT1_iRKNS_16SeqlenInfoQKNewKILb1ELb1EEENS2_IJiiiiEEERT_ENKUlvE_clEv,($__internal_2_$__cuda_sm70_shflsync_bfly_p - $_ZN7cutlass13device_kernelIN5flash19enable_sm80_to_sm89INS1_16FlashAttnFwdSm80INS1_25CollectiveMainloopFwdSm80ILi8ELi1ELb0EN4cute5tupleIJNS5_1CILi128EEENS7_ILi48EEENS7_ILi256EEEEEELi256ENS_10bfloat16_tEfNS_4arch4Sm80ELb0ELb1ELb0ELb1ELb0ELb1ELb1ELb0EEENS1_21CollectiveEpilogueFwdINS6_IJS8_SA_S9_EEENS6_IJNS7_ILi1EEESI_SI_EEESC_SE_Li256ELb1ELb1ELb0ELb0EEENS1_19SingleTileSchedulerILb1ELb0ELb1ELi128EEEEEEEEEvNT_6ParamsE$_ZZN5flash25CollectiveMainloopFwdSm80ILi8ELi1ELb0EN4cute5tupleIJNS1_1CILi128EEENS3_ILi48EEENS3_ILi256EEEEEELi256EN7cutlass10bfloat16_tEfNS8_4arch4Sm80ELb0ELb1ELb0ELb1ELb0ELb1ELb1ELb0EE3mmaINS_16FlashAttnFwdSm80ISC_NS_21CollectiveEpilogueFwdINS2_IJS4_S6_S5_EEENS2_IJNS3_ILi1EEESH_SH_EEES9_SB_Li256ELb1ELb1ELb0ELb0EEENS_19SingleTileSchedulerILb1ELb0ELb1ELi128EEEE13SharedStorageENS1_6TensorINS1_11ArrayEngineIfLm128EEENS1_6LayoutINS2_IJNS2_IJNS3_ILi2EEESS_EEESH_NS3_ILi32EEEEEENS2_IJNS2_IJSH_SS_EEENS3_ILi0EEENS3_ILi4EEEEEEEEEENS_7SoftmaxILi2ELi0EEEEEbRKNSC_6ParamsERT0_RT1_iRKNS_16SeqlenInfoQKNewKILb1ELb1EEENS2_IJiiiiEEERT_ENKUlvE_clEv)
$_ZN7cutlass13device_kernelIN5flash19enable_sm80_to_sm89INS1_16FlashAttnFwdSm80INS1_25CollectiveMainloopFwdSm80ILi8ELi1ELb0EN4cute5tupleIJNS5_1CILi128EEENS7_ILi48EEENS7_ILi256EEEEEELi256ENS_10bfloat16_tEfNS_4arch4Sm80ELb0ELb1ELb0ELb1ELb0ELb1ELb1ELb0EEENS1_21CollectiveEpilogueFwdINS6_IJS8_SA_S9_EEENS6_IJNS7_ILi1EEESI_SI_EEESC_SE_Li256ELb1ELb1ELb0ELb0EEENS1_19SingleTileSchedulerILb1ELb0ELb1ELi128EEEEEEEEEvNT_6ParamsE$_ZZN5flash25CollectiveMainloopFwdSm80ILi8ELi1ELb0EN4cute5tupleIJNS1_1CILi128EEENS3_ILi48EEENS3_ILi256EEEEEELi256EN7cutlass10bfloat16_tEfNS8_4arch4Sm80ELb0ELb1ELb0ELb1ELb0ELb1ELb1ELb0EE3mmaINS_16FlashAttnFwdSm80ISC_NS_21CollectiveEpilogueFwdINS2_IJS4_S6_S5_EEENS2_IJNS3_ILi1EEESH_SH_EEES9_SB_Li256ELb1ELb1ELb0ELb0EEENS_19SingleTileSchedulerILb1ELb0ELb1ELi128EEEE13SharedStorageENS1_6TensorINS1_11ArrayEngineIfLm128EEENS1_6LayoutINS2_IJNS2_IJNS3_ILi2EEESS_EEESH_NS3_ILi32EEEEEENS2_IJNS2_IJSH_SS_EEENS3_ILi0EEENS3_ILi4EEEEEEEEEENS_7SoftmaxILi2ELi0EEEEEbRKNSC_6ParamsERT0_RT1_iRKNS_16SeqlenInfoQKNewKILb1ELb1EEENS2_IJiiiiEEERT_ENKUlvE_clEv:
[----:B------:R-:W-:-:S05]  /*19870*/  IADD3 R11, R9, -c[0x0][0x20], RZ ;  /* 0x80000800090b7a10 */ /* 0x000fca0007ffe0ff */
[----:B------:R-:W2:Y:S01]  /*19880*/  LDL.64 R30, [R11] ;  /* 0x000000000b1e7983 */ /* 0x000ea20000100a00 */
[----:B------:R-:W-:-:S03]  /*19890*/  ULDC.64 UR8, c[0x0][0x118] ;  /* 0x0000460000087ab9 */ /* 0x000fc60000000a00 */
[----:B--2---:R-:W2:Y:S02]  /*198a0*/  LD.E R83, [R30.64+0x11c] ;  /* 0x00011c081e537980 */ /* 0x004ea4000c101900 */
[----:B--2---:R-:W-:-:S13]  /*198b0*/  ISETP.GT.AND P0, PT, R83, RZ, PT ;  /* 0x000000ff5300720c */ /* 0x004fda0003f04270 */
[----:B------:R-:W-:Y:S05]  /*198c0*/  @P0 BRA `(.L_x_1176) ;  /* 0x0000003000000947 */ /* 0x000fea0003800000 */
[----:B------:R-:W-:Y:S01]  /*198d0*/  MOV R83, 0x0 ;  /* 0x0000000000537802 */ /* 0x000fe20000000f00 */
[----:B------:R-:W-:-:S04]  /*198e0*/  DEPBAR.LE SB0, 0x1 ;  /* 0x000080400000791a */ /* 0x000fc80000000000 */
[----:B------:R-:W-:Y:S05]  /*198f0*/  RET.REL.NODEC R82 `(_ZN7cutlass13device_kernelIN5flash19enable_sm80_to_sm89INS1_16FlashAttnFwdSm80INS1_25CollectiveMainloopFwdSm80ILi8ELi1ELb0EN4cute5tupleIJNS5_1CILi128EEENS7_ILi48EEENS7_ILi256EEEEEELi256ENS_10bfloat16_tEfNS_4arch4Sm80ELb0ELb1ELb0ELb1ELb0ELb1ELb1ELb0EEENS1_21CollectiveEpilogueFwdINS6_IJS8_SA_S9_EEENS6_IJNS7_ILi1EEESI_SI_EEESC_SE_Li256ELb1ELb1ELb0ELb0EEENS1_19SingleTileSchedulerILb1ELb0ELb1ELi128EEEEEEEEEvNT_6ParamsE) ;  /* 0xfffe670052007950 */ /* 0x000fea0003c3ffff */
.L_x_1176:
[----:B------:R-:W2:Y:S04]  /*19900*/  LDL.64 R32, [R11+0x8] ;  /* 0x000008000b207983 */ /* 0x000ea80000100a00 */
[----:B------:R-:W3:Y:S04]  /*19910*/  LDL.64 R18, [R11+0x20] ;  /* 0x000020000b127983 */ /* 0x000ee80000100a00 */
[----:B------:R-:W4:Y:S04]  /*19920*/  LDL.64 R16, [R11+0x18] ;  /* 0x000018000b107983 */ /* 0x000f280000100a00 */
[----:B------:R-:W4:Y:S04]  /*19930*/  LD.E.U8 R10, [R30.64+0x138] ;  /* 0x000138081e0a7980 */ /* 0x000f28000c101100 */
[----:B------:R-:W4:Y:S04]  /*19940*/  LDL.64 R12, [R11+0x10] ;  /* 0x000010000b0c7983 */ /* 0x000f280000100a00 */
[----:B------:R1:W5:Y:S04]  /*19950*/  LD.E R8, [R30.64+0x164] ;  /* 0x000164081e087980 */ /* 0x000368000c101900 */
[----:B------:R1:W5:Y:S04]  /*19960*/  LD.E.64 R28, [R30.64+0x110] ;  /* 0x000110081e1c7980 */ /* 0x000368000c101b00 */
[----:B------:R1:W5:Y:S04]  /*19970*/  LD.E.64 R26, [R30.64+0x128] ;  /* 0x000128081e1a7980 */ /* 0x000368000c101b00 */
[----:B------:R1:W5:Y:S04]  /*19980*/  LD.E.64 R22, [R30.64+0x120] ;  /* 0x000120081e167980 */ /* 0x000368000c101b00 */
[----:B------:R1:W5:Y:S04]  /*19990*/  LD.E.64 R20, [R30.64+0x130] ;  /* 0x000130081e147980 */ /* 0x000368000c101b00 */
[----:B--2---:R-:W2:Y:S04]  /*199a0*/  LD.E R157, [R32.64] ;  /* 0x00000008209d7980 */ /* 0x004ea8000c101900 */
[----:B---3--:R-:W3:Y:S04]  /*199b0*/  LD.E R15, [R18.64] ;  /* 0x00000008120f7980 */ /* 0x008ee8000c101900 */
[----:B----4-:R3:W4:Y:S01]  /*199c0*/  LD.E R16, [R16.64+0x20] ;  /* 0x0000200810107980 */ /* 0x010722000c101900 */
[----:B------:R-:W-:-:S03]  /*199d0*/  ISETP.NE.AND P0, PT, R10, RZ, PT ;  /* 0x000000ff0a00720c */ /* 0x000fc60003f05270 */
[----:B------:R4:W5:Y:S01]  /*199e0*/  LD.E R25, [R12.64] ;  /* 0x000000080c197980 */ /* 0x000962000c101900 */
[----:B--2---:R-:W-:-:S04]  /*199f0*/  SHF.R.S32.HI R106, RZ, 0x1f, R157 ;  /* 0x0000001fff6a7819 */ /* 0x004fc8000001149d */
[----:B------:R-:W-:-:S04]  /*19a00*/  LEA.HI R106, R106, R157, RZ, 0x3 ;  /* 0x0000009d6a6a7211 */ /* 0x000fc800078f18ff */
[----:B------:R-:W-:Y:S02]  /*19a10*/  LOP3.LUT R14, R106, 0xfffffff8, RZ, 0xc0, !PT ;  /* 0xfffffff86a0e7812 */ /* 0x000fe400078ec0ff */
[----:B------:R-:W-:-:S03]  /*19a20*/  SHF.R.S32.HI R106, RZ, 0x3, R106 ;  /* 0x00000003ff6a7819 */ /* 0x000fc6000001146a */
[----:B------:R-:W-:Y:S02]  /*19a30*/  IMAD.IADD R14, R157, 0x1, -R14 ;  /* 0x000000019d0e7824 */ /* 0x000fe400078e0a0e */
[----:B---3--:R-:W-:Y:S01]  /*19a40*/  IMAD R17, R15, 0x80, R106 ;  /* 0x000000800f117824 */ /* 0x008fe200078e026a */
[----:B----4-:R-:W-:-:S03]  /*19a50*/  SHF.R.S32.HI R12, RZ, 0x1f, R16 ;  /* 0x0000001fff0c7819 */ /* 0x010fc60000011410 */
[----:B------:R-:W-:Y:S01]  /*19a60*/  IMAD R14, R14, 0x20, R17 ;  /* 0x000000200e0e7824 */ /* 0x000fe200078e0211 */
[----:B------:R-:W-:Y:S05]  /*19a70*/  @!P0 BRA `(.L_x_1177) ;  /* 0x00004e7000008947 */ /* 0x000fea0003800000 */
[----:B-1---5:R-:W-:-:S13]  /*19a80*/  ISETP.NE.AND P0, PT, R8, 0x1, PT ;  /* 0x000000010800780c */ /* 0x022fda0003f05270 */
[----:B------:R-:W2:Y:S04]  /*19a90*/  @P0 LD.E R11, [R30.64+0x168] ;  /* 0x000168081e0b0980 */ /* 0x000ea8000c101900 */
[----:B------:R-:W3:Y:S01]  /*19aa0*/  @P0 LD.E R10, [R30.64+0x16c] ;  /* 0x00016c081e0a0980 */ /* 0x000ee2000c101900 */
[----:B--2---:R-:W-:-:S05]  /*19ab0*/  @P0 IMAD.HI.U32 R11, R14, R11, RZ ;  /* 0x0000000b0e0b0227 */ /* 0x004fca00078e00ff */
[----:B---3--:R-:W-:-:S04]  /*19ac0*/  @P0 SHF.R.U32.HI R14, RZ, R10, R11 ;  /* 0x0000000aff0e0219 */ /* 0x008fc8000001160b */
[----:B------:R-:W-:Y:S01]  /*19ad0*/  SHF.R.S32.HI R13, RZ, 0x1f, R14 ;  /* 0x0000001fff0d7819 */ /* 0x000fe2000001140e */
[-C--:B------:R-:W-:Y:S02]  /*19ae0*/  IMAD R18, R23, R14.reuse, RZ ;  /* 0x0000000e17127224 */ /* 0x080fe400078e02ff */
[-C--:B------:R-:W-:Y:S02]  /*19af0*/  IMAD R10, R21, R14.reuse, RZ ;  /* 0x0000000e150a7224 */ /* 0x080fe400078e02ff */
[C---:B------:R-:W-:Y:S02]  /*19b00*/  IMAD R11, R22.reuse, R13, R18 ;  /* 0x0000000d160b7224 */ /* 0x040fe400078e0212 */
[----:B------:R-:W-:-:S04]  /*19b10*/  IMAD.WIDE.U32 R32, R22, R14, RZ ;  /* 0x0000000e16207225 */ /* 0x000fc800078e00ff */
[C---:B------:R-:W-:Y:S01]  /*19b20*/  IMAD R10, R20.reuse, R13, R10 ;  /* 0x0000000d140a7224 */ /* 0x040fe200078e020a */
[----:B------:R-:W-:Y:S01]  /*19b30*/  IADD3 R33, R33, R11, RZ ;  /* 0x0000000b21217210 */ /* 0x000fe20007ffe0ff */
[----:B------:R-:W-:-:S04]  /*19b40*/  IMAD.WIDE.U32 R18, R20, R14, RZ ;  /* 0x0000000e14127225 */ /* 0x000fc800078e00ff */
[----:B------:R-:W-:Y:S01]  /*19b50*/  IMAD R13, R23, R16, RZ ;  /* 0x00000010170d7224 */ /* 0x000fe200078e02ff */
[----:B------:R-:W-:Y:S01]  /*19b60*/  IADD3 R19, R19, R10, RZ ;  /* 0x0000000a13137210 */ /* 0x000fe20007ffe0ff */
[----:B------:R-:W-:Y:S02]  /*19b70*/  IMAD R11, R21, R16, RZ ;  /* 0x00000010150b7224 */ /* 0x000fe400078e02ff */
[----:B------:R-:W-:-:S04]  /*19b80*/  IMAD.WIDE.U32 R32, R16, R22, R32 ;  /* 0x0000001610207225 */ /* 0x000fc800078e0020 */
[----:B------:R-:W-:Y:S01]  /*19b90*/  IMAD.WIDE.U32 R30, R16, R20, R18 ;  /* 0x00000014101e7225 */ /* 0x000fe200078e0012 */
[----:B------:R-:W-:-:S03]  /*19ba0*/  LEA R23, P1, R32, R28, 0x1 ;  /* 0x0000001c20177211 */ /* 0x000fc600078208ff */
[----:B------:R-:W-:Y:S01]  /*19bb0*/  IMAD R13, R22, R12, R13 ;  /* 0x0000000c160d7224 */ /* 0x000fe200078e020d */
[----:B------:R-:W-:Y:S01]  /*19bc0*/  LEA R19, P0, R30, R26, 0x1 ;  /* 0x0000001a1e137211 */ /* 0x000fe200078008ff */
[----:B------:R-:W-:-:S03]  /*19bd0*/  IMAD R11, R20, R12, R11 ;  /* 0x0000000c140b7224 */ /* 0x000fc600078e020b */
[----:B------:R-:W-:Y:S02]  /*19be0*/  IADD3 R13, R33, R13, RZ ;  /* 0x0000000d210d7210 */ /* 0x000fe40007ffe0ff */
[----:B------:R-:W-:Y:S02]  /*19bf0*/  IADD3 R11, R31, R11, RZ ;  /* 0x0000000b1f0b7210 */ /* 0x000fe40007ffe0ff */
[----:B------:R-:W-:Y:S02]  /*19c00*/  LEA.HI.X R24, R32, R29, R13, 0x1, P1 ;  /* 0x0000001d20187211 */ /* 0x000fe400008f0c0d */
[----:B------:R-:W-:Y:S01]  /*19c10*/  LEA.HI.X R22, R30, R27, R11, 0x1, P0 ;  /* 0x0000001b1e167211 */ /* 0x000fe200000f0c0b */
[----:B------:R-:W-:Y:S05]  /*19c20*/  BRA.DIV ~URZ, `(.L_x_1178) ;  /* 0x00009ef27f007947 */ /* 0x000fea000b800000 */
[----:B------:R1:W2:Y:S02]  /*19c30*/  SHFL.IDX PT, R27, R24, RZ, 0x181f ;  /* 0x00181fff181b7589 */ /* 0x0002a400000e0000 */
.L_x_1252:
[----:B------:R-:W-:Y:S05]  /*19c40*/  BRA.DIV ~URZ, `(.L_x_1179) ;  /* 0x00009f527f007947 */ /* 0x000fea000b800000 */
[----:B------:R3:W4:Y:S04]  /*19c50*/  SHFL.IDX PT, R26, R23, RZ, 0x181f ;  /* 0x00181fff171a7589 */ /* 0x00072800000e0000 */
[----:B------:R3:W1:Y:S04]  /*19c60*/  SHFL.IDX PT, R21, R22, RZ, 0x181f ;  /* 0x00181fff16157589 */ /* 0x00066800000e0000 */
[----:B------:R3:W2:Y:S02]  /*19c70*/  SHFL.IDX PT, R16, R19, RZ, 0x181f ;  /* 0x00181fff13107589 */ /* 0x0006a400000e0000 */
.L_x_1253:
[----:B------:R-:W-:Y:S01]  /*19c80*/  IMAD R8, R25, R8, RZ ;  /* 0x0000000819087224 */ /* 0x000fe200078e02ff */
[----:B------:R-:W-:Y:S01]  /*19c90*/  SHF.R.S32.HI R18, RZ, 0x1f, R157 ;  /* 0x0000001fff127819 */ /* 0x000fe2000001149d */
[----:B------:R-:W-:Y:S01]  /*19ca0*/  BSSY B0, `(.L_x_1180) ;  /* 0x0000039000007945 */ /* 0x000fe20003800000 */
[----:B------:R-:W-:Y:S01]  /*19cb0*/  CS2R R122, SRZ ;  /* 0x00000000007a7805 */ /* 0x000fe2000001ff00 */
[----:B------:R-:W-:Y:S01]  /*19cc0*/  CS2R R148, SRZ ;  /* 0x0000000000947805 */ /* 0x000fe2000001ff00 */
[----:B------:R-:W-:Y:S01]  /*19cd0*/  ISETP.GE.AND P0, PT, R17, R8, PT ;  /* 0x000000081100720c */ /* 0x000fe20003f06270 */
[----:B------:R-:W-:Y:S01]  /*19ce0*/  CS2R R160, SRZ ;  /* 0x0000000000a07805 */ /* 0x000fe2000001ff00 */
[----:B------:R-:W-:Y:S01]  /*19cf0*/  LEA.HI R18, R18, R157, RZ, 0x3 ;  /* 0x0000009d12127211 */ /* 0x000fe200078f18ff */
[----:B------:R-:W-:Y:S01]  /*19d00*/  CS2R R164, SRZ ;  /* 0x0000000000a47805 */ /* 0x000fe2000001ff00 */
[----:B------:R-:W-:Y:S01]  /*19d10*/  CS2R R150, SRZ ;  /* 0x0000000000967805 */ /* 0x000fe2000001ff00 */
[----:B------:R-:W-:Y:S01]  /*19d20*/  CS2R R144, SRZ ;  /* 0x0000000000907805 */ /* 0x000fe2000001ff00 */
[----:B------:R-:W-:Y:S01]  /*19d30*/  LOP3.LUT R18, R18, 0xfffffff8, RZ, 0xc0, !PT ;  /* 0xfffffff812127812 */ /* 0x000fe200078ec0ff */
[----:B------:R-:W-:Y:S01]  /*19d40*/  CS2R R158, SRZ ;  /* 0x00000000009e7805 */ /* 0x000fe2000001ff00 */
[----:B------:R-:W-:Y:S01]  /*19d50*/  CS2R R162, SRZ ;  /* 0x0000000000a27805 */ /* 0x000fe2000001ff00 */
[----:B------:R-:W-:Y:S01]  /*19d60*/  CS2R R152, SRZ ;  /* 0x0000000000987805 */ /* 0x000fe2000001ff00 */
[----:B--2---:R-:W-:-:S02]  /*19d70*/  IMAD.MOV.U32 R20, RZ, RZ, R16 ;  /* 0x000000ffff147224 */ /* 0x004fc400078e0010 */
[----:B------:R-:W-:-:S04]  /*19d80*/  IMAD.IADD R18, R157, 0x1, -R18 ;  /* 0x000000019d127824 */ /* 0x000fc800078e0a12 */
[----:B------:R-:W-:Y:S01]  /*19d90*/  IMAD.SHL.U32 R18, R18, 0x4, RZ ;  /* 0x0000000412127824 */ /* 0x000fe200078e00ff */
[----:B------:R-:W-:Y:S05]  /*19da0*/  @P0 BRA `(.L_x_1181) ;  /* 0x0000028000000947 */ /* 0x000fea0003800000 */
[CC--:B------:R-:W-:Y:S01]  /*19db0*/  ISETP.GE.AND P0, PT, R18.reuse, R83.reuse, PT ;  /* 0x000000531200720c */ /* 0x0c0fe20003f06270 */
[----:B------:R-:W-:Y:S01]  /*19dc0*/  CS2R R150, SRZ ;  /* 0x0000000000967805 */ /* 0x000fe2000001ff00 */
[----:B------:R-:W-:Y:S01]  /*19dd0*/  CS2R R152, SRZ ;  /* 0x0000000000987805 */ /* 0x000fe2000001ff00 */
[C---:B------:R-:W-:Y:S02]  /*19de0*/  IADD3 R13, R18.reuse, 0x40, RZ ;  /* 0x00000040120d7810 */ /* 0x040fe40007ffe0ff */
[C---:B------:R-:W-:Y:S02]  /*19df0*/  IADD3 R16, R18.reuse, 0x20, RZ ;  /* 0x0000002012107810 */ /* 0x040fe40007ffe0ff */
[----:B------:R-:W-:Y:S02]  /*19e00*/  IADD3 R11, R18, 0x60, RZ ;  /* 0x00000060120b7810 */ /* 0x000fe40007ffe0ff */
[----:B------:R-:W-:-:S04]  /*19e10*/  ISETP.GE.AND P1, PT, R13, R83, PT ;  /* 0x000000530d00720c */ /* 0x000fc80003f26270 */
[----:B----4-:R-:W-:-:S04]  /*19e20*/  @!P0 IMAD.WIDE R30, R18, 0x2, R26 ;  /* 0x00000002121e8825 */ /* 0x010fc800078e021a */
[----:B-1----:R-:W-:Y:S01]  /*19e30*/  @!P0 IMAD.WIDE R28, R18, 0x2, R20 ;  /* 0x00000002121c8825 */ /* 0x002fe200078e0214 */
[----:B------:R1:W5:Y:S01]  /*19e40*/  @!P0 LD.E.64 R150, [R30.64] ;  /* 0x000000081e968980 */ /* 0x000362000c101b00 */
[----:B------:R-:W-:-:S03]  /*19e50*/  ISETP.GE.AND P2, PT, R16, R83, PT ;  /* 0x000000531000720c */ /* 0x000fc60003f46270 */
[----:B------:R2:W5:Y:S01]  /*19e60*/  @!P0 LD.E.64 R152, [R28.64] ;  /* 0x000000081c988980 */ /* 0x000562000c101b00 */
[----:B------:R-:W-:Y:S01]  /*19e70*/  ISETP.GE.AND P0, PT, R11, R83, PT ;  /* 0x000000530b00720c */ /* 0x000fe20003f06270 */
[----:B------:R-:W-:Y:S01]  /*19e80*/  CS2R R164, SRZ ;  /* 0x0000000000a47805 */ /* 0x000fe2000001ff00 */
[----:B------:R-:W-:-:S04]  /*19e90*/  @!P1 SHF.R.S32.HI R12, RZ, 0x1f, R13 ;  /* 0x0000001fff0c9819 */ /* 0x000fc8000001140d */
[----:B------:R-:W-:-:S03]  /*19ea0*/  @!P1 LEA.HI R13, R12, R13, RZ, 0x2 ;  /* 0x0000000d0c0d9211 */ /* 0x000fc600078f10ff */
[----:B------:R-:W-:Y:S02]  /*19eb0*/  @!P2 SHF.R.S32.HI R14, RZ, 0x1f, R16 ;  /* 0x0000001fff0ea819 */ /* 0x000fe40000011410 */
[----:B------:R-:W-:Y:S02]  /*19ec0*/  @!P1 LOP3.LUT R13, R13, 0xfffffffc, RZ, 0xc0, !PT ;  /* 0xfffffffc0d0d9812 */ /* 0x000fe400078ec0ff */
[----:B------:R-:W-:Y:S02]  /*19ed0*/  @!P0 SHF.R.S32.HI R10, RZ, 0x1f, R11 ;  /* 0x0000001fff0a8819 */ /* 0x000fe4000001140b */
[----:B------:R-:W-:Y:S02]  /*19ee0*/  @!P2 LEA.HI R14, R14, R16, RZ, 0x2 ;  /* 0x000000100e0ea211 */ /* 0x000fe400078f10ff */
[----:B------:R-:W-:Y:S02]  /*19ef0*/  @!P0 LEA.HI R11, R10, R11, RZ, 0x2 ;  /* 0x0000000b0a0b8211 */ /* 0x000fe400078f10ff */
[----:B------:R-:W-:-:S02]  /*19f00*/  @!P2 LOP3.LUT R25, R14, 0xfffffffc, RZ, 0xc0, !PT ;  /* 0xfffffffc0e19a812 */ /* 0x000fc400078ec0ff */
[----:B------:R-:W-:Y:S01]  /*19f10*/  @!P0 LOP3.LUT R11, R11, 0xfffffffc, RZ, 0xc0, !PT ;  /* 0xfffffffc0b0b8812 */ /* 0x000fe200078ec0ff */
[----:B------:R-:W-:Y:S01]  /*19f20*/  CS2R R162, SRZ ;  /* 0x0000000000a27805 */ /* 0x000fe2000001ff00 */
[----:B------:R-:W-:Y:S01]  /*19f30*/  CS2R R160, SRZ ;  /* 0x0000000000a07805 */ /* 0x000fe2000001ff00 */
[--C-:B--2---:R-:W-:Y:S01]  /*19f40*/  @!P1 IMAD.WIDE R28, R13, 0x2, R26.reuse ;  /* 0x000000020d1c9825 */ /* 0x104fe200078e021a */
[----:B------:R-:W-:Y:S01]  /*19f50*/  CS2R R148, SRZ ;  /* 0x0000000000947805 */ /* 0x000fe2000001ff00 */
[----:B------:R-:W-:Y:S01]  /*19f60*/  CS2R R158, SRZ ;  /* 0x00000000009e7805 */ /* 0x000fe2000001ff00 */
[----:B------:R-:W-:Y:S01]  /*19f70*/  CS2R R144, SRZ ;  /* 0x0000000000907805 */ /* 0x000fe2000001ff00 */
[C---:B------:R-:W-:Y:S01]  /*19f80*/  @!P2 IMAD.WIDE R32, R25.reuse, 0x2, R26 ;  /* 0x000000021920a825 */ /* 0x040fe200078e021a */
[----:B------:R2:W5:Y:S03]  /*19f90*/  @!P1 LD.E.64 R160, [R28.64] ;  /* 0x000000081ca09980 */ /* 0x000566000c101b00 */
[--C-:B-1----:R-:W-:Y:S01]  /*19fa0*/  @!P2 IMAD.WIDE R30, R25, 0x2, R20.reuse ;  /* 0x00000002191ea825 */ /* 0x102fe200078e0214 */
[----:B------:R2:W5:Y:S03]  /*19fb0*/  @!P2 LD.E.64 R164, [R32.64] ;  /* 0x0000000820a4a980 */ /* 0x000566000c101b00 */
[----:B------:R-:W-:Y:S01]  /*19fc0*/  @!P1 IMAD.WIDE R12, R13, 0x2, R20 ;  /* 0x000000020d0c9825 */ /* 0x000fe200078e0214 */
[----:B------:R2:W5:Y:S03]  /*19fd0*/  @!P2 LD.E.64 R162, [R30.64] ;  /* 0x000000081ea2a980 */ /* 0x000566000c101b00 */
[C---:B------:R-:W-:Y:S01]  /*19fe0*/  @!P0 IMAD.WIDE R26, R11.reuse, 0x2, R26 ;  /* 0x000000020b1a8825 */ /* 0x040fe200078e021a */
[----:B------:R2:W5:Y:S03]  /*19ff0*/  @!P1 LD.E.64 R158, [R12.64] ;  /* 0x000000080c9e9980 */ /* 0x000566000c101b00 */
[----:B------:R-:W-:Y:S01]  /*1a000*/  @!P0 IMAD.WIDE R20, R11, 0x2, R20 ;  /* 0x000000020b148825 */ /* 0x000fe200078e0214 */
[----:B------:R2:W5:Y:S04]  /*1a010*/  @!P0 LD.E.64 R148, [R26.64] ;  /* 0x000000081a948980 */ /* 0x000568000c101b00 */
[----:B------:R2:W5:Y:S02]  /*1a020*/  @!P0 LD.E.64 R144, [R20.64] ;  /* 0x0000000814908980 */ /* 0x000564000c101b00 */
.L_x_1181:
[----:B------:R-:W-:Y:S05]  /*1a030*/  BSYNC B0 ;  /* 0x0000000000007941 */ /* 0x000fea0003800000 */
.L_x_1180:
[----:B--2--5:R-:W-:Y:S02]  /*1a040*/  IMAD.MOV.U32 R13, RZ, RZ, R148 ;  /* 0x000000ffff0d7224 */ /* 0x024fe400078e0094 */
[----:B------:R-:W-:-:S02]  /*1a050*/  IMAD.MOV.U32 R12, RZ, RZ, R149 ;  /* 0x000000ffff0c7224 */ /* 0x000fc400078e0095 */
        /* <DEDUP_REMOVED lines=27> */
[----:B------:R-:W-:-:S02]  /*1a210*/  PRMT R119, R12, 0x7610, R119 ;  /* 0x000076100c777816 */ /* 0x000fc40000000077 */
[----:B------:R-:W-:Y:S02]  /*1a220*/  PRMT R132, R11, 0x7610, R132 ;  /* 0x000076100b847816 */ /* 0x000fe40000000084 */
[----:B------:R-:W-:Y:S01]  /*1a230*/  PRMT R127, R10, 0x7610, R127 ;  /* 0x000076100a7f7816 */ /* 0x000fe2000000007f */
[----:B------:R-:W-:Y:S05]  /*1a240*/  BRA.DIV ~URZ, `(.L_x_1182) ;  /* 0x00009aa27f007947 */ /* 0x000fea000b800000 */
[----:B------:R2:W3:Y:S04]  /*1a250*/  SHFL.IDX PT, R27, R24, 0x1, 0x181f ;  /* 0x00381f00181b7f89 */ /* 0x0004e800000e0000 */
[----:B----4-:R2:W4:Y:S04]  /*1a260*/  SHFL.IDX PT, R26, R23, 0x1, 0x181f ;  /* 0x00381f00171a7f89 */ /* 0x01052800000e0000 */
[----:B-1----:R2:W1:Y:S04]  /*1a270*/  SHFL.IDX PT, R21, R22, 0x1, 0x181f ;  /* 0x00381f0016157f89 */ /* 0x00246800000e0000 */
[----:B------:R2:W1:Y:S02]  /*1a280*/  SHFL.IDX PT, R16, R19, 0x1, 0x181f ;  /* 0x00381f0013107f89 */ /* 0x00046400000e0000 */
.L_x_1254:
[----:B------:R-:W-:Y:S01]  /*1a290*/  IADD3 R11, R17, 0x20, RZ ;  /* 0x00000020110b7810 */ /* 0x000fe20007ffe0ff */
[----:B------:R-:W-:Y:S01]  /*1a2a0*/  BSSY B0, `(.L_x_1183) ;  /* 0x0000034000007945 */ /* 0x000fe20003800000 */
[----:B------:R-:W-:Y:S01]  /*1a2b0*/  CS2R R130, SRZ ;  /* 0x0000000000827805 */ /* 0x000fe2000001ff00 */
[----:B------:R-:W-:Y:S01]  /*1a2c0*/  CS2R R138, SRZ ;  /* 0x00000000008a7805 */ /* 0x000fe2000001ff00 */
[----:B------:R-:W-:Y:S01]  /*1a2d0*/  ISETP.GE.AND P0, PT, R11, R8, PT ;  /* 0x000000080b00720c */ /* 0x000fe20003f06270 */
[----:B------:R-:W-:Y:S01]  /*1a2e0*/  CS2R R142, SRZ ;  /* 0x00000000008e7805 */ /* 0x000fe2000001ff00 */
[----:B------:R-:W-:Y:S01]  /*1a2f0*/  CS2R R120, SRZ ;  /* 0x0000000000787805 */ /* 0x000fe2000001ff00 */
[----:B------:R-:W-:Y:S01]  /*1a300*/  CS2R R128, SRZ ;  /* 0x0000000000807805 */ /* 0x000fe2000001ff00 */
[----:B------:R-:W-:Y:S01]  /*1a310*/  CS2R R136, SRZ ;  /* 0x0000000000887805 */ /* 0x000fe2000001ff00 */
[----:B------:R-:W-:Y:S01]  /*1a320*/  CS2R R140, SRZ ;  /* 0x00000000008c7805 */ /* 0x000fe2000001ff00 */
[----:B-1----:R-:W-:-:S02]  /*1a330*/  IMAD.MOV.U32 R28, RZ, RZ, R16 ;  /* 0x000000ffff1c7224 */ /* 0x002fc400078e0010 */
[----:B------:R-:W-:-:S05]  /*1a340*/  IMAD.MOV.U32 R29, RZ, RZ, R21 ;  /* 0x000000ffff1d7224 */ /* 0x000fca00078e0015 */
        /* <DEDUP_REMOVED lines=8> */
[----:B---34-:R-:W-:-:S04]  /*1a3d0*/  @!P0 IMAD.WIDE R20, R18, 0x2, R26 ;  /* 0x0000000212148825 */ /* 0x018fc800078e021a */
[----:B------:R-:W-:Y:S01]  /*1a3e0*/  @!P0 IMAD.WIDE R30, R18, 0x2, R28 ;  /* 0x00000002121e8825 */ /* 0x000fe200078e021c */
[-C--:B------:R-:W-:Y:S01]  /*1a3f0*/  ISETP.GE.AND P1, PT, R13, R83.reuse, PT ;  /* 0x000000530d00720c */ /* 0x080fe20003f26270 */
[----:B------:R1:W5:Y:S04]  /*1a400*/  @!P0 LD.E.64 R142, [R20.64] ;  /* 0x00000008148e8980 */ /* 0x000368000c101b00 */
[----:B------:R3:W5:Y:S01]  /*1a410*/  @!P0 LD.E.64 R140, [R30.64] ;  /* 0x000000081e8c8980 */ /* 0x000762000c101b00 */
[----:B------:R-:W-:Y:S01]  /*1a420*/  ISETP.GE.AND P0, PT, R11, R83, PT ;  /* 0x000000530b00720c */ /* 0x000fe20003f06270 */
[----:B------:R-:W-:Y:S01]  /*1a430*/  CS2R R138, SRZ ;  /* 0x00000000008a7805 */ /* 0x000fe2000001ff00 */
[----:B------:R-:W-:-:S04]  /*1a440*/  @!P2 SHF.R.S32.HI R14, RZ, 0x1f, R16 ;  /* 0x0000001fff0ea819 */ /* 0x000fc80000011410 */
[----:B------:R-:W-:Y:S02]  /*1a450*/  @!P2 LEA.HI R14, R14, R16, RZ, 0x2 ;  /* 0x000000100e0ea211 */ /* 0x000fe400078f10ff */
[----:B------:R-:W-:-:S04]  /*1a460*/  @!P1 SHF.R.S32.HI R12, RZ, 0x1f, R13 ;  /* 0x0000001fff0c9819 */ /* 0x000fc8000001140d */
[----:B------:R-:W-:Y:S02]  /*1a470*/  @!P1 LEA.HI R13, R12, R13, RZ, 0x2 ;  /* 0x0000000d0c0d9211 */ /* 0x000fe400078f10ff */
[----:B------:R-:W-:Y:S02]  /*1a480*/  @!P0 SHF.R.S32.HI R10, RZ, 0x1f, R11 ;  /* 0x0000001fff0a8819 */ /* 0x000fe4000001140b */
[----:B------:R-:W-:Y:S02]  /*1a490*/  @!P1 LOP3.LUT R13, R13, 0xfffffffc, RZ, 0xc0, !PT ;  /* 0xfffffffc0d0d9812 */ /* 0x000fe400078ec0ff */
[----:B------:R-:W-:Y:S02]  /*1a4a0*/  @!P0 LEA.HI R11, R10, R11, RZ, 0x2 ;  /* 0x0000000b0a0b8211 */ /* 0x000fe400078f10ff */
[----:B-1----:R-:W-:Y:S02]  /*1a4b0*/  @!P2 LOP3.LUT R21, R14, 0xfffffffc, RZ, 0xc0, !PT ;  /* 0xfffffffc0e15a812 */ /* 0x002fe400078ec0ff */
[----:B------:R-:W-:Y:S01]  /*1a4c0*/  @!P0 LOP3.LUT R11, R11, 0xfffffffc, RZ, 0xc0, !PT ;  /* 0xfffffffc0b0b8812 */ /* 0x000fe200078ec0ff */
[----:B------:R-:W-:Y:S01]  /*1a4d0*/  CS2R R136, SRZ ;  /* 0x0000000000887805 */ /* 0x000fe2000001ff00 */
[--C-:B---3--:R-:W-:Y:S01]  /*1a4e0*/  @!P1 IMAD.WIDE R30, R13, 0x2, R26.reuse ;  /* 0x000000020d1e9825 */ /* 0x108fe200078e021a */
[----:B------:R-:W-:Y:S01]  /*1a4f0*/  CS2R R130, SRZ ;  /* 0x0000000000827805 */ /* 0x000fe2000001ff00 */
[----:B------:R-:W-:Y:S01]  /*1a500*/  CS2R R122, SRZ ;  /* 0x00000000007a7805 */ /* 0x000fe2000001ff00 */
[----:B------:R-:W-:Y:S01]  /*1a510*/  CS2R R128, SRZ ;  /* 0x0000000000807805 */ /* 0x000fe2000001ff00 */
[----:B------:R-:W-:Y:S01]  /*1a520*/  @!P2 IMAD.WIDE R32, R21, 0x2, R26 ;  /* 0x000000021520a825 */ /* 0x000fe200078e021a */
[----:B------:R-:W-:-:S02]  /*1a530*/  CS2R R120, SRZ ;  /* 0x0000000000787805 */ /* 0x000fc4000001ff00 */
[----:B------:R1:W5:Y:S01]  /*1a540*/  @!P1 LD.E.64 R130, [R30.64] ;  /* 0x000000081e829980 */ /* 0x000362000c101b00 */
[----:B------:R-:W-:-:S03]  /*1a550*/  @!P2 IMAD.WIDE R20, R21, 0x2, R28 ;  /* 0x000000021514a825 */ /* 0x000fc600078e021c */
[----:B------:R1:W5:Y:S01]  /*1a560*/  @!P2 LD.E.64 R138, [R32.64] ;  /* 0x00000008208aa980 */ /* 0x000362000c101b00 */
[----:B------:R-:W-:-:S03]  /*1a570*/  @!P1 IMAD.WIDE R12, R13, 0x2, R28 ;  /* 0x000000020d0c9825 */ /* 0x000fc600078e021c */
[----:B------:R1:W5:Y:S01]  /*1a580*/  @!P2 LD.E.64 R136, [R20.64] ;  /* 0x000000081488a980 */ /* 0x000362000c101b00 */
[----:B------:R-:W-:-:S03]  /*1a590*/  @!P0 IMAD.WIDE R26, R11, 0x2, R26 ;  /* 0x000000020b1a8825 */ /* 0x000fc600078e021a */
[----:B------:R1:W5:Y:S01]  /*1a5a0*/  @!P1 LD.E.64 R128, [R12.64] ;  /* 0x000000080c809980 */ /* 0x000362000c101b00 */
[----:B------:R-:W-:-:S03]  /*1a5b0*/  @!P0 IMAD.WIDE R28, R11, 0x2, R28 ;  /* 0x000000020b1c8825 */ /* 0x000fc600078e021c */
[----:B------:R1:W5:Y:S04]  /*1a5c0*/  @!P0 LD.E.64 R122, [R26.64] ;  /* 0x000000081a7a8980 */ /* 0x000368000c101b00 */
[----:B------:R1:W5:Y:S02]  /*1a5d0*/  @!P0 LD.E.64 R120, [R28.64] ;  /* 0x000000081c788980 */ /* 0x000364000c101b00 */
.L_x_1184:
[----:B------:R-:W-:Y:S05]  /*1a5e0*/  BSYNC B0 ;  /* 0x0000000000007941 */ /* 0x000fea0003800000 */
.L_x_1183:
[----:B-1---5:R-:W-:Y:S02]  /*1a5f0*/  IMAD.MOV.U32 R13, RZ, RZ, R122 ;  /* 0x000000ffff0d7224 */ /* 0x022fe400078e007a */
        /* <DEDUP_REMOVED lines=32> */
[----:B------:R1:W2:Y:S02]  /*1a800*/  SHFL.IDX PT, R25, R24, 0x2, 0x181f ;  /* 0x00581f0018197f89 */ /* 0x0002a400000e0000 */
.L_x_1255:
[----:B------:R-:W-:Y:S05]  /*1a810*/  BRA.DIV ~URZ, `(.L_x_1186) ;  /* 0x000097227f007947 */ /* 0x000fea000b800000 */
[----:B----4-:R4:W1:Y:S01]  /*1a820*/  SHFL.IDX PT, R26, R23, 0x2, 0x181f ;  /* 0x00581f00171a7f89 */ /* 0x01086200000e0000 */
[----:B--23--:R-:W-:-:S03]  /*1a830*/  MOV R27, R25 ;  /* 0x00000019001b7202 */ /* 0x00cfc60000000f00 */
[----:B------:R4:W2:Y:S04]  /*1a840*/  SHFL.IDX PT, R21, R22, 0x2, 0x181f ;  /* 0x00581f0016157f89 */ /* 0x0008a800000e0000 */
[----:B------:R4:W3:Y:S02]  /*1a850*/  SHFL.IDX PT, R16, R19, 0x2, 0x181f ;  /* 0x00581f0013107f89 */ /* 0x0008e400000e0000 */
.L_x_1256:
        /* <DEDUP_REMOVED lines=10> */
[----:B------:R-:W-:Y:S01]  /*1a900*/  CS2R R112, SRZ ;  /* 0x0000000000707805 */ /* 0x000fe2000001ff00 */
[----:B---3--:R-:W-:-:S06]  /*1a910*/  IMAD.MOV.U32 R20, RZ, RZ, R16 ;  /* 0x000000ffff147224 */ /* 0x008fcc00078e0010 */
[----:B------:R-:W-:Y:S05]  /*1a920*/  @P0 BRA `(.L_x_1188) ;  /* 0x0000028000000947 */ /* 0x000fea0003800000 */
[C---:B------:R-:W-:Y:S01]  /*1a930*/  ISETP.GE.AND P0, PT, R18.reuse, R83, PT ;  /* 0x000000531200720c */ /* 0x040fe20003f06270 */
[----:B------:R-:W-:Y:S01]  /*1a940*/  CS2R R114, SRZ ;  /* 0x0000000000727805 */ /* 0x000fe2000001ff00 */
[----:B------:R-:W-:Y:S01]  /*1a950*/  CS2R R112, SRZ ;  /* 0x0000000000707805 */ /* 0x000fe2000001ff00 */
[C---:B------:R-:W-:Y:S02]  /*1a960*/  IADD3 R16, R18.reuse, 0x20, RZ ;  /* 0x0000002012107810 */ /* 0x040fe40007ffe0ff */
[C---:B------:R-:W-:Y:S02]  /*1a970*/  IADD3 R13, R18.reuse, 0x40, RZ ;  /* 0x00000040120d7810 */ /* 0x040fe40007ffe0ff */
[----:B------:R-:W-:-:S06]  /*1a980*/  IADD3 R11, R18, 0x60, RZ ;  /* 0x00000060120b7810 */ /* 0x000fcc0007ffe0ff */
[----:B-1----:R-:W-:-:S04]  /*1a990*/  @!P0 IMAD.WIDE R30, R18, 0x2, R26 ;  /* 0x00000002121e8825 */ /* 0x002fc800078e021a */
[----:B--2---:R-:W-:Y:S01]  /*1a9a0*/  @!P0 IMAD.WIDE R28, R18, 0x2, R20 ;  /* 0x00000002121c8825 */ /* 0x004fe200078e0214 */
[----:B------:R1:W5:Y:S01]  /*1a9b0*/  @!P0 LD.E.64 R114, [R30.64] ;  /* 0x000000081e728980 */ /* 0x000362000c101b00 */
[-C--:B------:R-:W-:Y:S02]  /*1a9c0*/  ISETP.GE.AND P2, PT, R16, R83.reuse, PT ;  /* 0x000000531000720c */ /* 0x080fe40003f46270 */
[-C--:B------:R-:W-:Y:S01]  /*1a9d0*/  ISETP.GE.AND P1, PT, R13, R83.reuse, PT ;  /* 0x000000530d00720c */ /* 0x080fe20003f26270 */
[----:B------:R2:W5:Y:S01]  /*1a9e0*/  @!P0 LD.E.64 R112, [R28.64] ;  /* 0x000000081c708980 */ /* 0x000562000c101b00 */
[----:B------:R-:W-:Y:S01]  /*1a9f0*/  ISETP.GE.AND P0, PT, R11, R83, PT ;  /* 0x000000530b00720c */ /* 0x000fe20003f06270 */
        /* <DEDUP_REMOVED lines=27> */
.L_x_1188:
[----:B------:R-:W-:Y:S05]  /*1abb0*/  BSYNC B0 ;  /* 0x0000000000007941 */ /* 0x000fea0003800000 */
.L_x_1187:
[----:B-1---5:R-:W-:Y:S01]  /*1abc0*/  IMAD.MOV.U32 R13, RZ, RZ, R88 ;  /* 0x000000ffff0d7224 */ /* 0x022fe200078e0058 */
[----:B--2---:R-:W-:Y:S01]  /*1abd0*/  CS2R R20, SRZ ;  /* 0x0000000000147805 */ /* 0x004fe2000001ff00 */
        /* <DEDUP_REMOVED lines=33> */
.L_x_1257:
[----:B------:R-:W-:Y:S01]  /*1adf0*/  SHF.R.S32.HI R10, RZ, 0x1f, R157 ;  /* 0x0000001fff0a7819 */ /* 0x000fe2000001149d */
[----:B-1----:R-:W-:-:S03]  /*1ae00*/  IMAD.SHL.U32 R24, R15, 0x80, RZ ;  /* 0x000000800f187824 */ /* 0x002fc600078e00ff */
[----:B------:R-:W-:-:S04]  /*1ae10*/  LEA.HI R11, R10, R157, RZ, 0x3 ;  /* 0x0000009d0a0b7211 */ /* 0x000fc800078f18ff */
[----:B------:R-:W-:Y:S01]  /*1ae20*/  LEA.HI.SX32 R24, R11, R24, 0x1d ;  /* 0x000000180b187211 */ /* 0x000fe200078feaff */
[----:B------:R-:W-:Y:S05]  /*1ae30*/  BRA.DIV ~URZ, `(.L_x_1190) ;  /* 0x000092e27f007947 */ /* 0x000fea000b800000 */
[----:B------:R1:W3:Y:S01]  /*1ae40*/  SHFL.IDX PT, R38, R23, 0x3, 0x181f ;  /* 0x00781f0017267f89 */ /* 0x0002e200000e0000 */
[----:B--2---:R-:W-:-:S03]  /*1ae50*/  MOV R39, R17 ;  /* 0x0000001100277202 */ /* 0x004fc60000000f00 */
[----:B------:R1:W2:Y:S04]  /*1ae60*/  SHFL.IDX PT, R15, R22, 0x3, 0x181f ;  /* 0x00781f00160f7f89 */ /* 0x0002a800000e0000 */
[----:B------:R1:W4:Y:S02]  /*1ae70*/  SHFL.IDX PT, R16, R19, 0x3, 0x181f ;  /* 0x00781f0013107f89 */ /* 0x00032400000e0000 */
.L_x_1258:
        /* <DEDUP_REMOVED lines=10> */
[----:B--2---:R-:W-:-:S07]  /*1af20*/  IMAD.MOV.U32 R17, RZ, RZ, R15 ;  /* 0x000000ffff117224 */ /* 0x004fce00078e000f */
[----:B------:R-:W-:Y:S05]  /*1af30*/  @P0 BRA `(.L_x_1192) ;  /* 0x0000028000000947 */ /* 0x000fea0003800000 */
[C---:B------:R-:W-:Y:S01]  /*1af40*/  ISETP.GE.AND P0, PT, R18.reuse, R83, PT ;  /* 0x000000531200720c */ /* 0x040fe20003f06270 */
[----:B------:R-:W-:Y:S01]  /*1af50*/  CS2R R92, SRZ ;  /* 0x00000000005c7805 */ /* 0x000fe2000001ff00 */
[----:B------:R-:W-:Y:S01]  /*1af60*/  CS2R R90, SRZ ;  /* 0x00000000005a7805 */ /* 0x000fe2000001ff00 */
[C---:B------:R-:W-:Y:S02]  /*1af70*/  IADD3 R15, R18.reuse, 0x20, RZ ;  /* 0x00000020120f7810 */ /* 0x040fe40007ffe0ff */
[C---:B------:R-:W-:Y:S02]  /*1af80*/  IADD3 R13, R18.reuse, 0x40, RZ ;  /* 0x00000040120d7810 */ /* 0x040fe40007ffe0ff */
[----:B------:R-:W-:-:S06]  /*1af90*/  IADD3 R11, R18, 0x60, RZ ;  /* 0x00000060120b7810 */ /* 0x000fcc0007ffe0ff */
[----:B-1-34-:R-:W-:-:S04]  /*1afa0*/  @!P0 IMAD.WIDE R22, R18, 0x2, R38 ;  /* 0x0000000212168825 */ /* 0x01afc800078e0226 */
[----:B------:R-:W-:Y:S01]  /*1afb0*/  @!P0 IMAD.WIDE R20, R18, 0x2, R16 ;  /* 0x0000000212148825 */ /* 0x000fe200078e0210 */
        /* <DEDUP_REMOVED lines=16> */
[----:B------:R-:W-:Y:S01]  /*1b0c0*/  CS2R R74, SRZ ;  /* 0x00000000004a7805 */ /* 0x000fe2000001ff00 */
[----:B------:R-:W-:Y:S01]  /*1b0d0*/  CS2R R62, SRZ ;  /* 0x00000000003e7805 */ /* 0x000fe2000001ff00 */
[----:B------:R-:W-:Y:S01]  /*1b0e0*/  CS2R R60, SRZ ;  /* 0x00000000003c7805 */ /* 0x000fe2000001ff00 */
[--C-:B------:R-:W-:Y:S01]  /*1b0f0*/  @!P1 IMAD.WIDE R14, R11, 0x2, R38.reuse ;  /* 0x000000020b0e9825 */ /* 0x100fe200078e0226 */
[----:B--2---:R-:W-:Y:S01]  /*1b100*/  CS2R R20, SRZ ;  /* 0x0000000000147805 */ /* 0x004fe2000001ff00 */
[----:B------:R-:W-:Y:S01]  /*1b110*/  CS2R R54, SRZ ;  /* 0x0000000000367805 */ /* 0x000fe2000001ff00 */
[----:B------:R2:W5:Y:S01]  /*1b120*/  @!P2 LD.E.64 R76, [R30.64] ;  /* 0x000000081e4ca980 */ /* 0x000562000c101b00 */
[----:B------:R-:W-:-:S03]  /*1b130*/  @!P0 IMAD.WIDE R38, R10, 0x2, R38 ;  /* 0x000000020a268825 */ /* 0x000fc600078e0226 */
[----:B------:R2:W5:Y:S01]  /*1b140*/  @!P1 LD.E.64 R62, [R14.64] ;  /* 0x000000080e3e9980 */ /* 0x000562000c101b00 */
[----:B-1----:R-:W-:-:S03]  /*1b150*/  @!P1 IMAD.WIDE R22, R11, 0x2, R16 ;  /* 0x000000020b169825 */ /* 0x002fc600078e0210 */
[----:B------:R2:W5:Y:S01]  /*1b160*/  @!P0 LD.E.64 R20, [R38.64] ;  /* 0x0000000826148980 */ /* 0x000562000c101b00 */
[----:B------:R-:W-:-:S03]  /*1b170*/  @!P2 IMAD.WIDE R12, R12, 0x2, R16 ;  /* 0x000000020c0ca825 */ /* 0x000fc600078e0210 */
[----:B------:R2:W5:Y:S01]  /*1b180*/  @!P1 LD.E.64 R60, [R22.64] ;  /* 0x00000008163c9980 */ /* 0x000562000c101b00 */
[----:B------:R-:W-:-:S03]  /*1b190*/  @!P0 IMAD.WIDE R10, R10, 0x2, R16 ;  /* 0x000000020a0a8825 */ /* 0x000fc600078e0210 */
[----:B------:R2:W5:Y:S04]  /*1b1a0*/  @!P2 LD.E.64 R74, [R12.64] ;  /* 0x000000080c4aa980 */ /* 0x000568000c101b00 */
[----:B------:R2:W5:Y:S02]  /*1b1b0*/  @!P0 LD.E.64 R54, [R10.64] ;  /* 0x000000080a368980 */ /* 0x000564000c101b00 */
.L_x_1192:
[----:B------:R-:W-:Y:S05]  /*1b1c0*/  BSYNC B0 ;  /* 0x0000000000007941 */ /* 0x000fea0003800000 */
.L_x_1191:
[----:B--2---:R-:W-:Y:S01]  /*1b1d0*/  IADD3 R12, R9, -c[0x0][0x20], RZ ;  /* 0x80000800090c7a10 */ /* 0x004fe20007ffe0ff */
[----:B------:R-:W-:-:S04]  /*1b1e0*/  DEPBAR.LE SB0, 0x1 ;  /* 0x000080400000791a */ /* 0x000fc80000000000 */
[----:B------:R-:W2:Y:S04]  /*1b1f0*/  LDL.64 R14, [R12+0x20] ;  /* 0x000020000c0e7983 */ /* 0x000ea80000100a00 */
[----:B----4-:R-:W4:Y:S01]  /*1b200*/  LDL.64 R146, [R12+0x28] ;  /* 0x000028000c927983 */ /* 0x010f220000100a00 */
[----:B------:R-:W-:Y:S03]  /*1b210*/  WARPSYNC 0xffffffff ;  /* 0xffffffff00007948 */ /* 0x000fe60003800000 */
[----:B------:R-:W-:Y:S01]  /*1b220*/  BAR.SYNC.DEFER_BLOCKING 0x0 ;  /* 0x0000000000007b1d */ /* 0x000fe20000010000 */
[----:B------:R-:W-:-:S05]  /*1b230*/  SHF.R.S32.HI R30, RZ, 0x1f, R157 ;  /* 0x0000001fff1e7819 */ /* 0x000fca000001149d */
[----:B--23--:R2:W3:Y:S04]  /*1b240*/  LD.E R45, [R14.64] ;  /* 0x000000080e2d7980 */ /* 0x00c4e8000c101900 */
[----:B----4-:R-:W4:Y:S01]  /*1b250*/  LD.E.64 R146, [R146.64] ;  /* 0x0000000892927980 */ /* 0x010f22000c101b00 */
[----:B------:R-:W-:Y:S01]  /*1b260*/  LEA.HI R24, R30, R157, RZ, 0x3 ;  /* 0x0000009d1e187211 */ /* 0x000fe200078f18ff */
[----:B-----5:R-:W-:Y:S01]  /*1b270*/  IMAD.MOV.U32 R11, RZ, RZ, R21 ;  /* 0x000000ffff0b7224 */ /* 0x020fe200078e0015 */
[----:B------:R-:W-:Y:S01]  /*1b280*/  BSSY B1, `(.L_x_1193) ;  /* 0x00000f9000017945 */ /* 0x000fe20003800000 */
[----:B------:R-:W-:Y:S01]  /*1b290*/  IMAD.MOV.U32 R10, RZ, RZ, R62 ;  /* 0x000000ffff0a7224 */ /* 0x000fe200078e003e */
[----:B------:R-:W-:Y:S01]  /*1b2a0*/  LOP3.LUT R24, R24, 0xfffffff8, RZ, 0xc0, !PT ;  /* 0xfffffff818187812 */ /* 0x000fe200078ec0ff */
[----:B------:R-:W-:Y:S01]  /*1b2b0*/  IMAD.MOV.U32 R9, RZ, RZ, R20 ;  /* 0x000000ffff097224 */ /* 0x000fe200078e0014 */
[----:B------:R-:W-:Y:S01]  /*1b2c0*/  PRMT R12, R11, 0x7610, R12 ;  /* 0x000076100b0c7816 */ /* 0x000fe2000000000c */
[----:B-1----:R-:W-:Y:S01]  /*1b2d0*/  IMAD.SHL.U32 R22, R106, 0x40, RZ ;  /* 0x000000406a167824 */ /* 0x002fe200078e00ff */
[----:B------:R-:W-:Y:S01]  /*1b2e0*/  PRMT R17, R10, 0x7610, R17 ;  /* 0x000076100a117816 */ /* 0x000fe20000000011 */
[----:B------:R-:W-:Y:S01]  /*1b2f0*/  IMAD.IADD R11, R157, 0x1, -R24 ;  /* 0x000000019d0b7824 */ /* 0x000fe200078e0a18 */
[----:B------:R-:W-:Y:S01]  /*1b300*/  PRMT R13, R9, 0x7610, R13 ;  /* 0x00007610090d7816 */ /* 0x000fe2000000000d */
[----:B------:R-:W-:Y:S01]  /*1b310*/  IMAD.MOV.U32 R10, RZ, RZ, R77 ;  /* 0x000000ffff0a7224 */ /* 0x000fe200078e004d */
[----:B------:R-:W-:Y:S01]  /*1b320*/  LOP3.LUT R22, R22, 0x1c0, RZ, 0xc0, !PT ;  /* 0x000001c016167812 */ /* 0x000fe200078ec0ff */
[----:B------:R-:W-:-:S02]  /*1b330*/  IMAD.MOV.U32 R9, RZ, RZ, R63 ;  /* 0x000000ffff097224 */ /* 0x000fc400078e003f */
[----:B------:R-:W-:Y:S01]  /*1b340*/  IMAD.SHL.U32 R11, R11, 0x8, RZ ;  /* 0x000000080b0b7824 */ /* 0x000fe200078e00ff */
[----:B------:R-:W-:Y:S01]  /*1b350*/  PRMT R31, R10, 0x7610, R31 ;  /* 0x000076100a1f7816 */ /* 0x000fe2000000001f */
[----:B------:R-:W-:Y:S01]  /*1b360*/  IMAD.MOV.U32 R10, RZ, RZ, R54 ;  /* 0x000000ffff0a7224 */ /* 0x000fe200078e0036 */
[----:B------:R-:W-:Y:S01]  /*1b370*/  PRMT R16, R9, 0x7610, R16 ;  /* 0x0000761009107816 */ /* 0x000fe20000000010 */
[----:B--2---:R-:W-:Y:S01]  /*1b380*/  IMAD.MOV.U32 R14, RZ, RZ, R76 ;  /* 0x000000ffff0e7224 */ /* 0x004fe200078e004c */
[----:B------:R-:W-:Y:S01]  /*1b390*/  LOP3.LUT R11, R22, 0x38, R11, 0xf8, !PT ;  /* 0x00000038160b7812 */ /* 0x000fe200078ef80b */
[----:B------:R-:W-:Y:S01]  /*1b3a0*/  IMAD.MOV.U32 R15, RZ, RZ, R92 ;  /* 0x000000ffff0f7224 */ /* 0x000fe200078e005c */
[----:B------:R-:W-:Y:S02]  /*1b3b0*/  LEA.HI R9, R30, R157, RZ, 0x6 ;  /* 0x0000009d1e097211 */ /* 0x000fe400078f30ff */
[----:B------:R-:W-:Y:S02]  /*1b3c0*/  SHF.R.U32.HI R22, RZ, 0x3, R22 ;  /* 0x00000003ff167819 */ /* 0x000fe40000011616 */
[----:B------:R-:W-:Y:S01]  /*1b3d0*/  PRMT R32, R14, 0x7610, R32 ;  /* 0x000076100e207816 */ /* 0x000fe20000000020 */
[----:B------:R-:W-:Y:S01]  /*1b3e0*/  IMAD.MOV.U32 R14, RZ, RZ, R93 ;  /* 0x000000ffff0e7224 */ /* 0x000fe200078e005d */
[----:B------:R-:W-:Y:S01]  /*1b3f0*/  PRMT R44, R15, 0x7610, R44 ;  /* 0x000076100f2c7816 */ /* 0x000fe2000000002c */
[----:B------:R-:W-:Y:S01]  /*1b400*/  IMAD.SHL.U32 R9, R9, 0x8, RZ ;  /* 0x0000000809097824 */ /* 0x000fe200078e00ff */
[----:B------:R-:W-:Y:S01]  /*1b410*/  PRMT R15, R10, 0x7610, R15 ;  /* 0x000076100a0f7816 */ /* 0x000fe2000000000f */
[----:B------:R-:W-:Y:S01]  /*1b420*/  IMAD.MOV.U32 R10, RZ, RZ, R60 ;  /* 0x000000ffff0a7224 */ /* 0x000fe200078e003c */
[----:B------:R-:W-:Y:S01]  /*1b430*/  LOP3.LUT R22, R11, R22, RZ, 0x3c, !PT ;  /* 0x000000160b167212 */ /* 0x000fe200078e3cff */
[----:B------:R-:W-:Y:S01]  /*1b440*/  IMAD.MOV.U32 R11, RZ, RZ, R55 ;  /* 0x000000ffff0b7224 */ /* 0x000fe200078e0037 */
[----:B------:R-:W-:-:S02]  /*1b450*/  PRMT R39, R14, 0x7610, R39 ;  /* 0x000076100e277816 */ /* 0x000fc40000000027 */
[----:B------:R-:W-:Y:S01]  /*1b460*/  PRMT R24, R10, 0x7610, R24 ;  /* 0x000076100a187816 */ /* 0x000fe20000000018 */
[----:B------:R-:W-:Y:S01]  /*1b470*/  IMAD.MOV.U32 R10, RZ, RZ, R75 ;  /* 0x000000ffff0a7224 */ /* 0x000fe200078e004b */
[----:B------:R-:W-:Y:S01]  /*1b480*/  PRMT R14, R11, 0x7610, R14 ;  /* 0x000076100b0e7816 */ /* 0x000fe2000000000e */
[----:B------:R-:W-:Y:S01]  /*1b490*/  IMAD.MOV.U32 R11, RZ, RZ, R74 ;  /* 0x000000ffff0b7224 */ /* 0x000fe200078e004a */
[----:B------:R-:W-:Y:S01]  /*1b4a0*/  LOP3.LUT R22, R22, 0xfffffe00, R9, 0xf8, !PT ;  /* 0xfffffe0016167812 */ /* 0x000fe200078ef809 */
[----:B------:R-:W-:Y:S01]  /*1b4b0*/  IMAD.MOV.U32 R9, RZ, RZ, R90 ;  /* 0x000000ffff097224 */ /* 0x000fe200078e005a */
[----:B------:R-:W-:Y:S02]  /*1b4c0*/  PRMT R29, R10, 0x7610, R29 ;  /* 0x000076100a1d7816 */ /* 0x000fe4000000001d */
[----:B------:R-:W-:Y:S02]  /*1b4d0*/  PRMT R30, R11, 0x7610, R30 ;  /* 0x000076100b1e7816 */ /* 0x000fe4000000001e */
[----:B------:R-:W-:Y:S01]  /*1b4e0*/  PRMT R38, R9, 0x7610, R38 ;  /* 0x0000761009267816 */ /* 0x000fe20000000026 */
[----:B---3--:R-:W-:-:S02]  /*1b4f0*/  IMAD R45, R45, -0x80, R8 ;  /* 0xffffff802d2d7824 */ /* 0x008fc400078e0208 */
[----:B------:R-:W-:Y:S02]  /*1b500*/  IMAD.MOV.U32 R8, RZ, RZ, R61 ;  /* 0x000000ffff087224 */ /* 0x000fe400078e003d */
[----:B----4-:R-:W-:Y:S01]  /*1b510*/  IMAD.WIDE.U32 R22, R22, 0x2, R146 ;  /* 0x0000000216167825 */ /* 0x010fe200078e0092 */
[----:B------:R-:W-:Y:S02]  /*1b520*/  IMNMX R45, R45, 0x80, PT ;  /* 0x000000802d2d7817 */ /* 0x000fe40003800200 */
[----:B------:R-:W-:Y:S01]  /*1b530*/  PRMT R19, R8, 0x7610, R19 ;  /* 0x0000761008137816 */ /* 0x000fe20000000013 */
[----:B------:R-:W-:Y:S01]  /*1b540*/  IMAD.MOV.U32 R8, RZ, RZ, R91 ;  /* 0x000000ffff087224 */ /* 0x000fe200078e005b */
[----:B------:R-:W-:-:S04]  /*1b550*/  ISETP.GE.AND P0, PT, R106, R45, PT ;  /* 0x0000002d6a00720c */ /* 0x000fc80003f06270 */
[----:B------:R-:W-:-:S09]  /*1b560*/  PRMT R37, R8, 0x7610, R37 ;  /* 0x0000761008257816 */ /* 0x000fd20000000025 */
[----:B------:R-:W-:Y:S05]  /*1b570*/  @P0 BRA `(.L_x_1194) ;  /* 0x00000c9000000947 */ /* 0x000fea0003800000 */
[----:B------:R-:W-:Y:S01]  /*1b580*/  ISETP.GE.AND P0, PT, R18, R83, PT ;  /* 0x000000531200720c */ /* 0x000fe20003f06270 */
[----:B------:R-:W-:-:S12]  /*1b590*/  BSSY B0, `(.L_x_1195) ;  /* 0x0000030000007945 */ /* 0x000fd80003800000 */
[----:B------:R-:W-:Y:S05]  /*1b5a0*/  @P0 BRA `(.L_x_1196) ;  /* 0x000002e000000947 */ /* 0x000fea0003800000 */
[----:B------:R-:W2:Y:S01]  /*1b5b0*/  LD.E.128 R8, [R22.64] ;  /* 0x0000000816087980 */ /* 0x000ea2000c101d00 */
[----:B------:R-:W-:Y:S02]  /*1b5c0*/  SHF.R.U32.HI R146, RZ, 0x10, R153 ;  /* 0x00000010ff927819 */ /* 0x000fe40000011699 */
[--C-:B------:R-:W-:Y:S02]  /*1b5d0*/  SHF.R.U64 R147, R150, 0x10, R151.reuse ;  /* 0x0000001096937819 */ /* 0x100fe40000001297 */
[----:B------:R-:W-:Y:S02]  /*1b5e0*/  SHF.R.U32.HI R150, RZ, 0x10, R151 ;  /* 0x00000010ff967819 */ /* 0x000fe40000011697 */
[----:B------:R-:W-:Y:S02]  /*1b5f0*/  PRMT R127, R127, 0x5410, R146 ;  /* 0x000054107f7f7816 */ /* 0x000fe40000000092 */
[----:B------:R-:W-:Y:S02]  /*1b600*/  SHF.R.U64 R135, R152, 0x10, R153 ;  /* 0x0000001098877819 */ /* 0x000fe40000001299 */
[----:B------:R-:W-:-:S02]  /*1b610*/  PRMT R133, R133, 0x5410, R150 ;  /* 0x0000541085857816 */ /* 0x000fc40000000096 */
[----:B------:R-:W-:Y:S02]  /*1b620*/  PRMT R134, R134, 0x5410, R147 ;  /* 0x0000541086867816 */ /* 0x000fe40000000093 */
[----:B------:R-:W-:Y:S02]  /*1b630*/  PRMT R132, R132, 0x5410, R135 ;  /* 0x0000541084847816 */ /* 0x000fe40000000087 */
[----:B------:R-:W-:Y:S02]  /*1b640*/  LOP3.LUT R153, R133, 0xffff0000, RZ, 0xc0, !PT ;  /* 0xffff000085997812 */ /* 0x000fe400078ec0ff */
[----:B------:R-:W-:Y:S02]  /*1b650*/  LOP3.LUT R155, R134, 0xffff0000, RZ, 0xc0, !PT ;  /* 0xffff0000869b7812 */ /* 0x000fe400078ec0ff */
[----:B--2---:R-:W-:Y:S01]  /*1b660*/  SHF.L.U32 R152, R8, 0x10, RZ ;  /* 0x0000001008987819 */ /* 0x004fe200000006ff */
        /* <DEDUP_REMOVED lines=33> */
[----:B------:R1:W-:Y:S02]  /*1b880*/  ST.E.128 [R22.64], R8 ;  /* 0x0000000816007985 */ /* 0x0003e4000c101d08 */
.L_x_1196:
[----:B------:R-:W-:Y:S05]  /*1b890*/  BSYNC B0 ;  /* 0x0000000000007941 */ /* 0x000fea0003800000 */
.L_x_1195:
[----:B-1----:R-:W-:Y:S01]  /*1b8a0*/  IADD3 R8, R18, 0x20, RZ ;  /* 0x0000002012087810 */ /* 0x002fe20007ffe0ff */
[----:B------:R-:W-:Y:S03]  /*1b8b0*/  BSSY B0, `(.L_x_1197) ;  /* 0x0000031000007945 */ /* 0x000fe60003800000 */
[----:B------:R-:W-:-:S13]  /*1b8c0*/  ISETP.GE.AND P0, PT, R8, R83, PT ;  /* 0x000000530800720c */ /* 0x000fda0003f06270 */
[----:B------:R-:W-:Y:S05]  /*1b8d0*/  @P0 BRA `(.L_x_1198) ;  /* 0x000002e000000947 */ /* 0x000fea0003800000 */
[----:B------:R-:W2:Y:S01]  /*1b8e0*/  LD.E.128 R8, [R22.64+0x4000] ;  /* 0x0040000816087980 */ /* 0x000ea2000c101d00 */
        /* <DEDUP_REMOVED lines=44> */
[----:B------:R1:W-:Y:S02]  /*1bbb0*/  ST.E.128 [R22.64+0x4000], R8 ;  /* 0x0040000816007985 */ /* 0x0003e4000c101d08 */
.L_x_1198:
[----:B------:R-:W-:Y:S05]  /*1bbc0*/  BSYNC B0 ;  /* 0x0000000000007941 */ /* 0x000fea0003800000 */
.L_x_1197:
        /* <DEDUP_REMOVED lines=50> */
.L_x_1200:
[----:B------:R-:W-:Y:S05]  /*1bef0*/  BSYNC B0 ;  /* 0x0000000000007941 */ /* 0x000fea0003800000 */
.L_x_1199:
[----:B-1----:R-:W-:-:S04]  /*1bf00*/  IADD3 R8, R18, 0x60, RZ ;  /* 0x0000006012087810 */ /* 0x002fc80007ffe0ff */
        /* <DEDUP_REMOVED lines=48> */
.L_x_1194:
[----:B------:R-:W-:Y:S05]  /*1c210*/  BSYNC B1 ;  /* 0x0000000000017941 */ /* 0x000fea0003800000 */
.L_x_1193:
[----:B-1----:R-:W-:Y:S01]  /*1c220*/  IADD3 R8, R106, 0x20, RZ ;  /* 0x000000206a087810 */ /* 0x002fe20007ffe0ff */
[----:B------:R-:W-:Y:S03]  /*1c230*/  BSSY B1, `(.L_x_1201) ;  /* 0x00000cc000017945 */ /* 0x000fe60003800000 */
[----:B------:R-:W-:-:S13]  /*1c240*/  ISETP.GE.AND P0, PT, R8, R45, PT ;  /* 0x0000002d0800720c */ /* 0x000fda0003f06270 */
[----:B------:R-:W-:Y:S05]  /*1c250*/  @P0 BRA `(.L_x_1202) ;  /* 0x00000c9000000947 */ /* 0x000fea0003800000 */
[----:B------:R-:W-:Y:S01]  /*1c260*/  ISETP.GE.AND P0, PT, R18, R83, PT ;  /* 0x000000531200720c */ /* 0x000fe20003f06270 */
[----:B------:R-:W-:-:S12]  /*1c270*/  BSSY B0, `(.L_x_1203) ;  /* 0x0000030000007945 */ /* 0x000fd80003800000 */
[----:B------:R-:W-:Y:S05]  /*1c280*/  @P0 BRA `(.L_x_1204) ;  /* 0x000002e000000947 */ /* 0x000fea0003800000 */
[----:B------:R-:W2:Y:S01]  /*1c290*/  LD.E.128 R8, [R22.64+0x1000] ;  /* 0x0010000816087980 */ /* 0x000ea2000c101d00 */
        /* <DEDUP_REMOVED lines=9> */
[C---:B--2---:R-:W-:Y:S01]  /*1c330*/  IMAD.U32 R108, R10.reuse, 0x10000, RZ ;  /* 0x000100000a6c7824 */ /* 0x044fe200078e00ff */
        /* <DEDUP_REMOVED lines=35> */
.L_x_1204:
[----:B------:R-:W-:Y:S05]  /*1c570*/  BSYNC B0 ;  /* 0x0000000000007941 */ /* 0x000fea0003800000 */
.L_x_1203:
[----:B-1----:R-:W-:Y:S01]  /*1c580*/  IADD3 R8, R18, 0x20, RZ ;  /* 0x0000002012087810 */ /* 0x002fe20007ffe0ff */
[----:B------:R-:W-:Y:S03]  /*1c590*/  BSSY B0, `(.L_x_1205) ;  /* 0x0000031000007945 */ /* 0x000fe60003800000 */
[----:B------:R-:W-:-:S13]  /*1c5a0*/  ISETP.GE.AND P0, PT, R8, R83, PT ;  /* 0x000000530800720c */ /* 0x000fda0003f06270 */
        /* <DEDUP_REMOVED lines=12> */
[C---:B--2---:R-:W-:Y:S01]  /*1c670*/  IMAD.U32 R99, R10.reuse, 0x10000, RZ ;  /* 0x000100000a637824 */ /* 0x044fe200078e00ff */
        /* <DEDUP_REMOVED lines=24> */
[-C--:B------:R-:W-:Y:S02]  /*1c800*/  FMUL.FTZ R80, R80, R87.reuse ;  /* 0x0000005750507220 */ /* 0x080fe40000410000 */
[----:B------:R-:W-:Y:S02]  /*1c810*/  FFMA.FTZ R98, R101, R87, -R98 ;  /* 0x0000005765627223 */ /* 0x000fe40000010862 */
[----:B------:R-:W-:Y:S01]  /*1c820*/  FFMA.FTZ R109, R108, R11, -R10 ;  /* 0x0000000b6c6d7223 */ /* 0x000fe2000001080a */
[----:B------:R-:W-:Y:S01]  /*1c830*/  F2FP.BF16.PACK_AB R11, R100, R9 ;  /* 0x00000009640b723e */ /* 0x000fe200000010ff */
[----:B------:R-:W-:Y:S01]  /*1c840*/  FFMA.FTZ R8, R108, R8, R107 ;  /* 0x000000086c087223 */ /* 0x000fe2000001006b */
[----:B------:R-:W-:Y:S01]  /*1c850*/  F2FP.BF16.PACK_AB R10, R99, R68 ;  /* 0x00000044630a723e */ /* 0x000fe200000010ff */
[----:B------:R-:W-:-:S03]  /*1c860*/  FFMA.FTZ R101, R101, R72, R80 ;  /* 0x0000004865657223 */ /* 0x000fc60000010050 */
[----:B------:R-:W-:Y:S02]  /*1c870*/  F2FP.BF16.PACK_AB R8, R8, R109 ;  /* 0x0000006d0808723e */ /* 0x000fe400000010ff */
[----:B------:R-:W-:-:S05]  /*1c880*/  F2FP.BF16.PACK_AB R9, R101, R98 ;  /* 0x000000626509723e */ /* 0x000fca00000010ff */
[----:B------:R1:W-:Y:S02]  /*1c890*/  ST.E.128 [R22.64+0x5000], R8 ;  /* 0x0050000816007985 */ /* 0x0003e4000c101d08 */
.L_x_1206:
[----:B------:R-:W-:Y:S05]  /*1c8a0*/  BSYNC B0 ;  /* 0x0000000000007941 */ /* 0x000fea0003800000 */
.L_x_1205:
        /* <DEDUP_REMOVED lines=13> */
[----:B------:R-:W-:Y:S01]  /*1c980*/  IMAD.U32 R87, R66, 0x10000, RZ ;  /* 0x0001000042577824 */ /* 0x000fe200078e00ff */
[----:B------:R-:W-:Y:S02]  /*1c990*/  LOP3.LUT R101, R64, 0xffff0000, RZ, 0xc0, !PT ;  /* 0xffff000040657812 */ /* 0x000fe400078ec0ff */
[----:B------:R-:W-:Y:S01]  /*1c9a0*/  LOP3.LUT R107, R66, 0xffff0000, RZ, 0xc0, !PT ;  /* 0xffff0000426b7812 */ /* 0x000fe200078ec0ff */
[C---:B--2---:R-:W-:Y:S01]  /*1c9b0*/  IMAD.U32 R72, R10.reuse, 0x10000, RZ ;  /* 0x000100000a487824 */ /* 0x044fe200078e00ff */
[----:B------:R-:W-:Y:S01]  /*1c9c0*/  LOP3.LUT R68, R10, 0xffff0000, RZ, 0xc0, !PT ;  /* 0xffff00000a447812 */ /* 0x000fe200078ec0ff */
[C---:B------:R-:W-:Y:S01]  /*1c9d0*/  IMAD.U32 R10, R11.reuse, 0x10000, RZ ;  /* 0x000100000b0a7824 */ /* 0x040fe200078e00ff */
[----:B------:R-:W-:Y:S01]  /*1c9e0*/  LOP3.LUT R80, R11, 0xffff0000, RZ, 0xc0, !PT ;  /* 0xffff00000b507812 */ /* 0x000fe200078ec0ff */
[----:B------:R-:W-:Y:S01]  /*1c9f0*/  IMAD.U32 R11, R64, 0x10000, RZ ;  /* 0x00010000400b7824 */ /* 0x000fe200078e00ff */
[----:B------:R-:W-:-:S02]  /*1ca00*/  SHF.L.U32 R99, R8, 0x10, RZ ;  /* 0x0000001008637819 */ /* 0x000fc400000006ff */
[----:B------:R-:W-:Y:S01]  /*1ca10*/  LOP3.LUT R98, R8, 0xffff0000, RZ, 0xc0, !PT ;  /* 0xffff000008627812 */ /* 0x000fe200078ec0ff */
[C---:B------:R-:W-:Y:S01]  /*1ca20*/  FMUL.FTZ R64, R68.reuse, R11 ;  /* 0x0000000b44407220 */ /* 0x040fe20000410000 */
[C---:B------:R-:W-:Y:S01]  /*1ca30*/  SHF.L.U32 R8, R9.reuse, 0x10, RZ ;  /* 0x0000001009087819 */ /* 0x040fe200000006ff */
[----:B------:R-:W-:Y:S01]  /*1ca40*/  FMUL.FTZ R68, R68, R87 ;  /* 0x0000005744447220 */ /* 0x000fe20000410000 */
[----:B------:R-:W-:Y:S01]  /*1ca50*/  LOP3.LUT R66, R9, 0xffff0000, RZ, 0xc0, !PT ;  /* 0xffff000009427812 */ /* 0x000fe200078ec0ff */
[----:B------:R-:W-:Y:S02]  /*1ca60*/  FMUL.FTZ R9, R80, R101 ;  /* 0x0000006550097220 */ /* 0x000fe40000410000 */
[C---:B------:R-:W-:Y:S02]  /*1ca70*/  FFMA.FTZ R11, R72.reuse, R11, R68 ;  /* 0x0000000b480b7223 */ /* 0x040fe40000010044 */
[----:B------:R-:W-:Y:S01]  /*1ca80*/  FFMA.FTZ R64, R72, R87, -R64 ;  /* 0x0000005748407223 */ /* 0x000fe20000010840 */
[----:B------:R-:W-:Y:S01]  /*1ca90*/  SHF.L.U32 R72, R67, 0x10, RZ ;  /* 0x0000001043487819 */ /* 0x000fe200000006ff */
[C---:B------:R-:W-:Y:S01]  /*1caa0*/  IMAD.U32 R68, R65.reuse, 0x10000, RZ ;  /* 0x0001000041447824 */ /* 0x040fe200078e00ff */
[----:B------:R-:W-:Y:S01]  /*1cab0*/  LOP3.LUT R65, R65, 0xffff0000, RZ, 0xc0, !PT ;  /* 0xffff000041417812 */ /* 0x000fe200078ec0ff */
[-C--:B------:R-:W-:Y:S01]  /*1cac0*/  FMUL.FTZ R80, R80, R107.reuse ;  /* 0x0000006b50507220 */ /* 0x080fe20000410000 */
[----:B------:R-:W-:Y:S01]  /*1cad0*/  LOP3.LUT R67, R67, 0xffff0000, RZ, 0xc0, !PT ;  /* 0xffff000043437812 */ /* 0x000fe200078ec0ff */
[----:B------:R-:W-:-:S02]  /*1cae0*/  FFMA.FTZ R9, R10, R107, -R9 ;  /* 0x0000006b0a097223 */ /* 0x000fc40000010809 */
[----:B------:R-:W-:Y:S02]  /*1caf0*/  FFMA.FTZ R80, R10, R101, R80 ;  /* 0x000000650a507223 */ /* 0x000fe40000010050 */
[----:B------:R-:W-:Y:S02]  /*1cb00*/  FMUL.FTZ R10, R98, R68 ;  /* 0x00000044620a7220 */ /* 0x000fe40000410000 */
[----:B------:R-:W-:Y:S02]  /*1cb10*/  FMUL.FTZ R87, R66, R65 ;  /* 0x0000004142577220 */ /* 0x000fe40000410000 */
        /* <DEDUP_REMOVED lines=11> */
.L_x_1208:
[----:B------:R-:W-:Y:S05]  /*1cbd0*/  BSYNC B0 ;  /* 0x0000000000007941 */ /* 0x000fea0003800000 */
.L_x_1207:
        /* <DEDUP_REMOVED lines=14> */
[C---:B--2---:R-:W-:Y:S01]  /*1ccc0*/  LOP3.LUT R64, R10.reuse, 0xffff0000, RZ, 0xc0, !PT ;  /* 0xffff00000a407812 */ /* 0x044fe200078ec0ff */
[----:B------:R-:W-:Y:S01]  /*1ccd0*/  IMAD.U32 R65, R10, 0x10000, RZ ;  /* 0x000100000a417824 */ /* 0x000fe200078e00ff */
[C---:B------:R-:W-:Y:S01]  /*1cce0*/  SHF.L.U32 R72, R8.reuse, 0x10, RZ ;  /* 0x0000001008487819 */ /* 0x040fe200000006ff */
[C---:B------:R-:W-:Y:S01]  /*1ccf0*/  IMAD.U32 R10, R11.reuse, 0x10000, RZ ;  /* 0x000100000b0a7824 */ /* 0x040fe200078e00ff */
[----:B------:R-:W-:Y:S01]  /*1cd00*/  LOP3.LUT R68, R8, 0xffff0000, RZ, 0xc0, !PT ;  /* 0xffff000008447812 */ /* 0x000fe200078ec0ff */
[----:B------:R-:W-:Y:S01]  /*1cd10*/  IMAD.U32 R8, R56, 0x10000, RZ ;  /* 0x0001000038087824 */ /* 0x000fe200078e00ff */
[----:B------:R-:W-:Y:S01]  /*1cd20*/  LOP3.LUT R66, R11, 0xffff0000, RZ, 0xc0, !PT ;  /* 0xffff00000b427812 */ /* 0x000fe200078ec0ff */
[----:B------:R-:W-:Y:S01]  /*1cd30*/  IMAD.U32 R11, R58, 0x10000, RZ ;  /* 0x000100003a0b7824 */ /* 0x000fe200078e00ff */
[C---:B------:R-:W-:Y:S01]  /*1cd40*/  SHF.L.U32 R67, R9.reuse, 0x10, RZ ;  /* 0x0000001009437819 */ /* 0x040fe200000006ff */
[----:B------:R-:W-:Y:S01]  /*1cd50*/  FMUL.FTZ R56, R64, R8 ;  /* 0x0000000840387220 */ /* 0x000fe20000410000 */
[----:B------:R-:W-:Y:S01]  /*1cd60*/  LOP3.LUT R58, R9, 0xffff0000, RZ, 0xc0, !PT ;  /* 0xffff0000093a7812 */ /* 0x000fe200078ec0ff */
[----:B------:R-:W-:-:S02]  /*1cd70*/  FMUL.FTZ R9, R66, R87 ;  /* 0x0000005742097220 */ /* 0x000fc40000410000 */
[-C--:B------:R-:W-:Y:S02]  /*1cd80*/  FMUL.FTZ R64, R64, R11.reuse ;  /* 0x0000000b40407220 */ /* 0x080fe40000410000 */
[----:B------:R-:W-:Y:S02]  /*1cd90*/  FFMA.FTZ R56, R65, R11, -R56 ;  /* 0x0000000b41387223 */ /* 0x000fe40000010838 */
[-C--:B------:R-:W-:Y:S02]  /*1cda0*/  FMUL.FTZ R66, R66, R99.reuse ;  /* 0x0000006342427220 */ /* 0x080fe40000410000 */
[C---:B------:R-:W-:Y:S01]  /*1cdb0*/  FFMA.FTZ R9, R10.reuse, R99, -R9 ;  /* 0x000000630a097223 */ /* 0x040fe20000010809 */
[----:B------:R-:W-:Y:S01]  /*1cdc0*/  SHF.L.U32 R99, R59, 0x10, RZ ;  /* 0x000000103b637819 */ /* 0x000fe200000006ff */
[C---:B------:R-:W-:Y:S01]  /*1cdd0*/  IMAD.U32 R11, R57.reuse, 0x10000, RZ ;  /* 0x00010000390b7824 */ /* 0x040fe200078e00ff */
[----:B------:R-:W-:Y:S01]  /*1cde0*/  LOP3.LUT R57, R57, 0xffff0000, RZ, 0xc0, !PT ;  /* 0xffff000039397812 */ /* 0x000fe200078ec0ff */
[----:B------:R-:W-:Y:S01]  /*1cdf0*/  FFMA.FTZ R65, R65, R8, R64 ;  /* 0x0000000841417223 */ /* 0x000fe20000010040 */
[----:B------:R-:W-:Y:S01]  /*1ce00*/  LOP3.LUT R59, R59, 0xffff0000, RZ, 0xc0, !PT ;  /* 0xffff00003b3b7812 */ /* 0x000fe200078ec0ff */
[----:B------:R-:W-:-:S02]  /*1ce10*/  FFMA.FTZ R66, R10, R87, R66 ;  /* 0x000000570a427223 */ /* 0x000fc40000010042 */
[----:B------:R-:W-:Y:S02]  /*1ce20*/  FMUL.FTZ R8, R68, R11 ;  /* 0x0000000b44087220 */ /* 0x000fe40000410000 */
[----:B------:R-:W-:Y:S02]  /*1ce30*/  FMUL.FTZ R10, R58, R57 ;  /* 0x000000393a0a7220 */ /* 0x000fe40000410000 */
[----:B------:R-:W-:Y:S02]  /*1ce40*/  FMUL.FTZ R68, R68, R99 ;  /* 0x0000006344447220 */ /* 0x000fe40000410000 */
[----:B------:R-:W-:Y:S02]  /*1ce50*/  FMUL.FTZ R58, R58, R59 ;  /* 0x0000003b3a3a7220 */ /* 0x000fe40000410000 */
[C---:B------:R-:W-:Y:S02]  /*1ce60*/  FFMA.FTZ R8, R72.reuse, R99, -R8 ;  /* 0x0000006348087223 */ /* 0x040fe40000010808 */
[----:B------:R-:W-:Y:S01]  /*1ce70*/  FFMA.FTZ R87, R72, R11, R68 ;  /* 0x0000000b48577223 */ /* 0x000fe20000010044 */
[----:B------:R-:W-:Y:S01]  /*1ce80*/  F2FP.BF16.PACK_AB R11, R66, R9 ;  /* 0x00000009420b723e */ /* 0x000fe200000010ff */
[----:B------:R-:W-:Y:S01]  /*1ce90*/  FFMA.FTZ R59, R67, R59, -R10 ;  /* 0x0000003b433b7223 */ /* 0x000fe2000001080a */
[----:B------:R-:W-:Y:S01]  /*1cea0*/  F2FP.BF16.PACK_AB R10, R65, R56 ;  /* 0x00000038410a723e */ /* 0x000fe200000010ff */
[----:B------:R-:W-:Y:S01]  /*1ceb0*/  FFMA.FTZ R58, R67, R57, R58 ;  /* 0x00000039433a7223 */ /* 0x000fe2000001003a */
[----:B------:R-:W-:-:S04]  /*1cec0*/  F2FP.BF16.PACK_AB R8, R87, R8 ;  /* 0x000000085708723e */ /* 0x000fc800000010ff */
[----:B------:R-:W-:-:S05]  /*1ced0*/  F2FP.BF16.PACK_AB R9, R58, R59 ;  /* 0x0000003b3a09723e */ /* 0x000fca00000010ff */
[----:B------:R1:W-:Y:S02]  /*1cee0*/  ST.E.128 [R22.64+0xd000], R8 ;  /* 0x00d0000816007985 */ /* 0x0003e4000c101d08 */
.L_x_1202:
[----:B------:R-:W-:Y:S05]  /*1cef0*/  BSYNC B1 ;  /* 0x0000000000017941 */ /* 0x000fea0003800000 */
.L_x_1201:
        /* <DEDUP_REMOVED lines=52> */
[----:B------:R1:W-:Y:S02]  /*1d240*/  ST.E.128 [R22.64+0x2000], R8 ;  /* 0x0020000816007985 */ /* 0x0003e4000c101d08 */
.L_x_1212:
[----:B------:R-:W-:Y:S05]  /*1d250*/  BSYNC B0 ;  /* 0x0000000000007941 */ /* 0x000fea0003800000 */
.L_x_1211:
        /* <DEDUP_REMOVED lines=50> */
.L_x_1214:
[----:B------:R-:W-:Y:S05]  /*1d580*/  BSYNC B0 ;  /* 0x0000000000007941 */ /* 0x000fea0003800000 */
.L_x_1213:
        /* <DEDUP_REMOVED lines=13> */
[C---:B--2---:R-:W-:Y:S01]  /*1d660*/  IMAD.U32 R47, R10.reuse, 0x10000, RZ ;  /* 0x000100000a2f7824 */ /* 0x044fe200078e00ff */
        /* <DEDUP_REMOVED lines=36> */
.L_x_1216:
[----:B------:R-:W-:Y:S05]  /*1d8b0*/  BSYNC B0 ;  /* 0x0000000000007941 */ /* 0x000fea0003800000 */
.L_x_1215:
[----:B-1----:R-:W-:-:S04]  /*1d8c0*/  IADD3 R8, R18, 0x60, RZ ;  /* 0x0000006012087810 */ /* 0x002fc80007ffe0ff */
        /* <DEDUP_REMOVED lines=48> */
.L_x_1210:
[----:B------:R-:W-:Y:S05]  /*1dbd0*/  BSYNC B1 ;  /* 0x0000000000017941 */ /* 0x000fea0003800000 */
.L_x_1209:
[----:B------:R-:W-:Y:S01]  /*1dbe0*/  IADD3 R106, R106, 0x60, RZ ;  /* 0x000000606a6a7810 */ /* 0x000fe20007ffe0ff */
[----:B-1----:R-:W-:Y:S02]  /*1dbf0*/  IMAD.MOV.U32 R8, RZ, RZ, R82 ;  /* 0x000000ffff087224 */ /* 0x002fe400078e0052 */
[----:B------:R-:W-:Y:S01]  /*1dc00*/  IMAD.MOV.U32 R9, RZ, RZ, 0x0 ;  /* 0x00000000ff097424 */ /* 0x000fe200078e00ff */
[----:B------:R-:W-:-:S13]  /*1dc10*/  ISETP.GE.AND P0, PT, R106, R45, PT ;  /* 0x0000002d6a00720c */ /* 0x000fda0003f06270 */
[----:B------:R-:W-:Y:S05]  /*1dc20*/  @P0 RET.REL.NODEC R8 `(_ZN7cutlass13device_kernelIN5flash19enable_sm80_to_sm89INS1_16FlashAttnFwdSm80INS1_25CollectiveMainloopFwdSm80ILi8ELi1ELb0EN4cute5tupleIJNS5_1CILi128EEENS7_ILi48EEENS7_ILi256EEEEEELi256ENS_10bfloat16_tEfNS_4arch4Sm80ELb0ELb1ELb0ELb1ELb0ELb1ELb1ELb0EEENS1_21CollectiveEpilogueFwdINS6_IJS8_SA_S9_EEENS6_IJNS7_ILi1EEESI_SI_EEESC_SE_Li256ELb1ELb1ELb0ELb0EEENS1_19SingleTileSchedulerILb1ELb0ELb1ELi128EEEEEEEEEvNT_6ParamsE) ;  /* 0xfffe23d008000950 */ /* 0x000fea0003c3ffff */
[----:B------:R-:W-:Y:S01]  /*1dc30*/  ISETP.GE.AND P0, PT, R18, R83, PT ;  /* 0x000000531200720c */ /* 0x000fe20003f06270 */
[----:B------:R-:W-:-:S12]  /*1dc40*/  BSSY B0, `(.L_x_1217) ;  /* 0x0000030000007945 */ /* 0x000fd80003800000 */
        /* <DEDUP_REMOVED lines=22> */
[-C--:B------:R-:W-:Y:S01]  /*1ddb0*/  FMUL.FTZ R25, R25, R11.reuse ;  /* 0x0000000b19197220 */ /* 0x080fe20000410000 */
[----:B------:R-:W-:Y:S01]  /*1ddc0*/  LOP3.LUT R39, R39, 0xffff0000, RZ, 0xc0, !PT ;  /* 0xffff000027277812 */ /* 0x000fe200078ec0ff */
[----:B------:R-:W-:Y:S01]  /*1ddd0*/  FFMA.FTZ R35, R26, R11, -R35 ;  /* 0x0000000b1a237223 */ /* 0x000fe20000010823 */
[----:B------:R-:W-:Y:S01]  /*1dde0*/  LOP3.LUT R36, R9, 0xffff0000, RZ, 0xc0, !PT ;  /* 0xffff000009247812 */ /* 0x000fe200078ec0ff */
[----:B------:R-:W-:-:S02]  /*1ddf0*/  FMUL.FTZ R9, R27, R37 ;  /* 0x000000251b097220 */ /* 0x000fc40000410000 */
[-C--:B------:R-:W-:Y:S02]  /*1de00*/  FMUL.FTZ R27, R27, R39.reuse ;  /* 0x000000271b1b7220 */ /* 0x080fe40000410000 */
[----:B------:R-:W-:Y:S01]  /*1de10*/  FFMA.FTZ R9, R10, R39, -R9 ;  /* 0x000000270a097223 */ /* 0x000fe20000010809 */
[----:B------:R-:W-:Y:S01]  /*1de20*/  LOP3.LUT R39, R38, 0xffff0000, RZ, 0xc0, !PT ;  /* 0xffff000026277812 */ /* 0x000fe200078ec0ff */
[----:B------:R-:W-:Y:S01]  /*1de30*/  FFMA.FTZ R8, R26, R8, R25 ;  /* 0x000000081a087223 */ /* 0x000fe20000010019 */
[----:B------:R-:W-:Y:S01]  /*1de40*/  SHF.L.U32 R25, R44, 0x10, RZ ;  /* 0x000000102c197819 */ /* 0x000fe200000006ff */
[----:B------:R-:W-:Y:S02]  /*1de50*/  IMAD.U32 R11, R38, 0x10000, RZ ;  /* 0x00010000260b7824 */ /* 0x000fe400078e00ff */
[----:B------:R-:W-:Y:S02]  /*1de60*/  FFMA.FTZ R26, R10, R37, R27 ;  /* 0x000000250a1a7223 */ /* 0x000fe4000001001b */
[----:B------:R-:W-:-:S02]  /*1de70*/  FMUL.FTZ R10, R33, R11 ;  /* 0x0000000b210a7220 */ /* 0x000fc40000410000 */
        /* <DEDUP_REMOVED lines=12> */
.L_x_1218:
[----:B------:R-:W-:Y:S05]  /*1df40*/  BSYNC B0 ;  /* 0x0000000000007941 */ /* 0x000fea0003800000 */
.L_x_1217:
        /* <DEDUP_REMOVED lines=50> */
.L_x_1220:
[----:B------:R-:W-:Y:S05]  /*1e270*/  BSYNC B0 ;  /* 0x0000000000007941 */ /* 0x000fea0003800000 */
.L_x_1219:
        /* <DEDUP_REMOVED lines=30> */
[-C--:B------:R-:W-:Y:S01]  /*1e460*/  FMUL.FTZ R27, R27, R31.reuse ;  /* 0x0000001f1b1b7220 */ /* 0x080fe20000410000 */
[----:B------:R-:W-:Y:S01]  /*1e470*/  LOP3.LUT R17, R17, 0xffff0000, RZ, 0xc0, !PT ;  /* 0xffff000011117812 */ /* 0x000fe200078ec0ff */
[----:B------:R-:W-:Y:S01]  /*1e480*/  FFMA.FTZ R9, R10, R31, -R9 ;  /* 0x0000001f0a097223 */ /* 0x000fe20000010809 */
[----:B------:R-:W-:Y:S01]  /*1e490*/  LOP3.LUT R31, R24, 0xffff0000, RZ, 0xc0, !PT ;  /* 0xffff0000181f7812 */ /* 0x000fe200078ec0ff */
[----:B------:R-:W-:Y:S02]  /*1e4a0*/  FFMA.FTZ R25, R26, R8, R25 ;  /* 0x000000081a197223 */ /* 0x000fe40000010019 */
[----:B------:R-:W-:Y:S02]  /*1e4b0*/  IMAD.U32 R8, R24, 0x10000, RZ ;  /* 0x0001000018087824 */ /* 0x000fe400078e00ff */
        /* <DEDUP_REMOVED lines=14> */
.L_x_1222:
[----:B------:R-:W-:Y:S05]  /*1e5a0*/  BSYNC B0 ;  /* 0x0000000000007941 */ /* 0x000fea0003800000 */
.L_x_1221:
[----:B------:R-:W-:-:S04]  /*1e5b0*/  IADD3 R18, R18, 0x60, RZ ;  /* 0x0000006012127810 */ /* 0x000fc80007ffe0ff */
[----:B------:R-:W-:Y:S01]  /*1e5c0*/  ISETP.GE.AND P0, PT, R18, R83, PT ;  /* 0x000000531200720c */ /* 0x000fe20003f06270 */
[----:B------:R-:W-:-:S12]  /*1e5d0*/  IMAD.MOV.U32 R83, RZ, RZ, 0x0 ;  /* 0x00000000ff537424 */ /* 0x000fd800078e00ff */
[----:B------:R-:W-:Y:S05]  /*1e5e0*/  @P0 RET.REL.NODEC R82 `(_ZN7cutlass13device_kernelIN5flash19enable_sm80_to_sm89INS1_16FlashAttnFwdSm80INS1_25CollectiveMainloopFwdSm80ILi8ELi1ELb0EN4cute5tupleIJNS5_1CILi128EEENS7_ILi48EEENS7_ILi256EEEEEELi256ENS_10bfloat16_tEfNS_4arch4Sm80ELb0ELb1ELb0ELb1ELb0ELb1ELb1ELb0EEENS1_21CollectiveEpilogueFwdINS6_IJS8_SA_S9_EEENS6_IJNS7_ILi1EEESI_SI_EEESC_SE_Li256ELb1ELb1ELb0ELb0EEENS1_19SingleTileSchedulerILb1ELb0ELb1ELi128EEEEEEEEEvNT_6ParamsE) ;  /* 0xfffe1a1052000950 */ /* 0x000fea0003c3ffff */
[----:B-1----:R-:W2:Y:S01]  /*1e5f0*/  LD.E.128 R8, [R22.64+0xf000] ;  /* 0x00f0000816087980 */ /* 0x002ea2000c101d00 */
        /* <DEDUP_REMOVED lines=9> */
[----:B------:R-:W-:Y:S02]  /*1e690*/  LOP3.LUT R25, R14, 0xffff0000, RZ, 0xc0, !PT ;  /* 0xffff00000e197812 */ /* 0x000fe400078ec0ff */
[----:B------:R-:W-:Y:S01]  /*1e6a0*/  MOV R83, 0x0 ;  /* 0x0000000000537802 */ /* 0x000fe20000000f00 */
[C---:B--2---:R-:W-:Y:S01]  /*1e6b0*/  IMAD.U32 R17, R10.reuse, 0x10000, RZ ;  /* 0x000100000a117824 */ /* 0x044fe200078e00ff */
[----:B------:R-:W-:Y:S01]  /*1e6c0*/  LOP3.LUT R16, R10, 0xffff0000, RZ, 0xc0, !PT ;  /* 0xffff00000a107812 */ /* 0x000fe200078ec0ff */
[C---:B------:R-:W-:Y:S01]  /*1e6d0*/  IMAD.U32 R10, R11.reuse, 0x10000, RZ ;  /* 0x000100000b0a7824 */ /* 0x040fe200078e00ff */
[----:B------:R-:W-:Y:S01]  /*1e6e0*/  LOP3.LUT R18, R11, 0xffff0000, RZ, 0xc0, !PT ;  /* 0xffff00000b127812 */ /* 0x000fe200078ec0ff */
[----:B------:R-:W-:Y:S01]  /*1e6f0*/  IMAD.U32 R19, R9, 0x10000, RZ ;  /* 0x0001000009137824 */ /* 0x000fe200078e00ff */
[----:B------:R-:W-:-:S02]  /*1e700*/  SHF.L.U32 R21, R8, 0x10, RZ ;  /* 0x0000001008157819 */ /* 0x000fc400000006ff */
[----:B------:R-:W-:Y:S01]  /*1e710*/  LOP3.LUT R20, R8, 0xffff0000, RZ, 0xc0, !PT ;  /* 0xffff000008147812 */ /* 0x000fe200078ec0ff */
[----:B------:R-:W-:Y:S01]  /*1e720*/  IMAD.U32 R8, R14, 0x10000, RZ ;  /* 0x000100000e087824 */ /* 0x000fe200078e00ff */
[----:B------:R-:W-:Y:S02]  /*1e730*/  SHF.L.U32 R11, R12, 0x10, RZ ;  /* 0x000000100c0b7819 */ /* 0x000fe400000006ff */
[----:B------:R-:W-:Y:S01]  /*1e740*/  LOP3.LUT R14, R9, 0xffff0000, RZ, 0xc0, !PT ;  /* 0xffff0000090e7812 */ /* 0x000fe200078ec0ff */
[CC--:B------:R-:W-:Y:S02]  /*1e750*/  FMUL.FTZ R12, R16.reuse, R8.reuse ;  /* 0x00000008100c7220 */ /* 0x0c0fe40000410000 */
[-C--:B------:R-:W-:Y:S02]  /*1e760*/  FMUL.FTZ R16, R16, R11.reuse ;  /* 0x0000000b10107220 */ /* 0x080fe40000410000 */
[C---:B------:R-:W-:Y:S02]  /*1e770*/  FFMA.FTZ R12, R17.reuse, R11, -R12 ;  /* 0x0000000b110c7223 */ /* 0x040fe4000001080c */
[----:B------:R-:W-:Y:S01]  /*1e780*/  FFMA.FTZ R17, R17, R8, R16 ;  /* 0x0000000811117223 */ /* 0x000fe20000010010 */
[C---:B------:R-:W-:Y:S01]  /*1e790*/  SHF.L.U32 R8, R15.reuse, 0x10, RZ ;  /* 0x000000100f087819 */ /* 0x040fe200000006ff */
[C---:B------:R-:W-:Y:S01]  /*1e7a0*/  FMUL.FTZ R9, R18.reuse, R25 ;  /* 0x0000001912097220 */ /* 0x040fe20000410000 */
[----:B------:R-:W-:Y:S01]  /*1e7b0*/  LOP3.LUT R15, R15, 0xffff0000, RZ, 0xc0, !PT ;  /* 0xffff00000f0f7812 */ /* 0x000fe200078ec0ff */
[----:B------:R-:W-:-:S02]  /*1e7c0*/  FMUL.FTZ R18, R18, R27 ;  /* 0x0000001b12127220 */ /* 0x000fc40000410000 */
[C---:B------:R-:W-:Y:S01]  /*1e7d0*/  IMAD.U32 R11, R13.reuse, 0x10000, RZ ;  /* 0x000100000d0b7824 */ /* 0x040fe200078e00ff */
[----:B------:R-:W-:Y:S01]  /*1e7e0*/  LOP3.LUT R13, R13, 0xffff0000, RZ, 0xc0, !PT ;  /* 0xffff00000d0d7812 */ /* 0x000fe200078ec0ff */
[C---:B------:R-:W-:Y:S02]  /*1e7f0*/  FFMA.FTZ R9, R10.reuse, R27, -R9 ;  /* 0x0000001b0a097223 */ /* 0x040fe40000010809 */
[----:B------:R-:W-:Y:S02]  /*1e800*/  FFMA.FTZ R18, R10, R25, R18 ;  /* 0x000000190a127223 */ /* 0x000fe40000010012 */
[----:B------:R-:W-:Y:S02]  /*1e810*/  FMUL.FTZ R10, R20, R8 ;  /* 0x00000008140a7220 */ /* 0x000fe40000410000 */
[----:B------:R-:W-:Y:S02]  /*1e820*/  FMUL.FTZ R16, R14, R15 ;  /* 0x0000000f0e107220 */ /* 0x000fe40000410000 */
[----:B------:R-:W-:-:S02]  /*1e830*/  FMUL.FTZ R20, R20, R11 ;  /* 0x0000000b14147220 */ /* 0x000fc40000410000 */
        /* <DEDUP_REMOVED lines=9> */
[----:B------:R1:W-:Y:S01]  /*1e8d0*/  ST.E.128 [R22.64+0xf000], R8 ;  /* 0x00f0000816007985 */ /* 0x0003e2000c101d08 */
[----:B------:R-:W-:Y:S05]  /*1e8e0*/  RET.REL.NODEC R82 `(_ZN7cutlass13device_kernelIN5flash19enable_sm80_to_sm89INS1_16FlashAttnFwdSm80INS1_25CollectiveMainloopFwdSm80ILi8ELi1ELb0EN4cute5tupleIJNS5_1CILi128EEENS7_ILi48EEENS7_ILi256EEEEEELi256ENS_10bfloat16_tEfNS_4arch4Sm80ELb0ELb1ELb0ELb1ELb0ELb1ELb1ELb0EEENS1_21CollectiveEpilogueFwdINS6_IJS8_SA_S9_EEENS6_IJNS7_ILi1EEESI_SI_EEESC_SE_Li256ELb1ELb1ELb0ELb0EEENS1_19SingleTileSchedulerILb1ELb0ELb1ELi128EEEEEEEEEvNT_6ParamsE) ;  /* 0xfffe171052007950 */ /* 0x000fea0003c3ffff */
.L_x_1177:
        /* <DEDUP_REMOVED lines=28> */
.L_x_1259:
[----:B------:R-:W-:Y:S05]  /*1eab0*/  BRA.DIV ~URZ, `(.L_x_1224) ;  /* 0x000058427f007947 */ /* 0x000fea000b800000 */
[----:B------:R3:W4:Y:S04]  /*1eac0*/  SHFL.IDX PT, R26, R21, RZ, 0x181f ;  /* 0x00181fff151a7589 */ /* 0x00072800000e0000 */
[----:B------:R3:W1:Y:S04]  /*1ead0*/  SHFL.IDX PT, R23, R20, RZ, 0x181f ;  /* 0x00181fff14177589 */ /* 0x00066800000e0000 */
[----:B------:R3:W2:Y:S02]  /*1eae0*/  SHFL.IDX PT, R16, R18, RZ, 0x181f ;  /* 0x00181fff12107589 */ /* 0x0006a400000e0000 */
.L_x_1260:
        /* <DEDUP_REMOVED lines=19> */
[C---:B------:R-:W-:Y:S01]  /*1ec20*/  IADD3 R10, R80.reuse, 0x40, RZ ;  /* 0x00000040500a7810 */ /* 0x040fe20007ffe0ff */
[----:B------:R-:W-:Y:S01]  /*1ec30*/  CS2R R114, SRZ ;  /* 0x0000000000727805 */ /* 0x000fe2000001ff00 */
[-C--:B------:R-:W-:Y:S01]  /*1ec40*/  ISETP.GE.AND P1, PT, R80, R83.reuse, PT ;  /* 0x000000535000720c */ /* 0x080fe20003f26270 */
[----:B------:R-:W-:Y:S01]  /*1ec50*/  CS2R R112, SRZ ;  /* 0x0000000000707805 */ /* 0x000fe2000001ff00 */
[----:B------:R-:W-:Y:S01]  /*1ec60*/  ISETP.GE.AND P0, PT, R10, R83, PT ;  /* 0x000000530a00720c */ /* 0x000fe20003f06270 */
[----:B------:R-:W-:Y:S01]  /*1ec70*/  CS2R R110, SRZ ;  /* 0x00000000006e7805 */ /* 0x000fe2000001ff00 */
[----:B------:R-:W-:Y:S01]  /*1ec80*/  CS2R R108, SRZ ;  /* 0x00000000006c7805 */ /* 0x000fe2000001ff00 */
[----:B------:R-:W-:Y:S01]  /*1ec90*/  CS2R R94, SRZ ;  /* 0x00000000005e7805 */ /* 0x000fe2000001ff00 */
[----:B------:R-:W-:Y:S01]  /*1eca0*/  CS2R R92, SRZ ;  /* 0x00000000005c7805 */ /* 0x000fe2000001ff00 */
[----:B------:R-:W-:Y:S01]  /*1ecb0*/  CS2R R90, SRZ ;  /* 0x00000000005a7805 */ /* 0x000fe2000001ff00 */
[----:B------:R-:W-:-:S05]  /*1ecc0*/  CS2R R88, SRZ ;  /* 0x0000000000587805 */ /* 0x000fca000001ff00 */
[----:B----4-:R-:W-:Y:S02]  /*1ecd0*/  @!P1 IMAD.WIDE R12, R80, 0x2, R26 ;  /* 0x00000002500c9825 */ /* 0x010fe400078e021a */
[----:B------:R-:W-:-:S03]  /*1ece0*/  @!P0 SHF.R.S32.HI R11, RZ, 0x1f, R10 ;  /* 0x0000001fff0b8819 */ /* 0x000fc6000001140a */
[----:B------:R2:W5:Y:S01]  /*1ecf0*/  @!P1 LD.E.128 R112, [R12.64] ;  /* 0x000000080c709980 */ /* 0x000562000c101d00 */
[----:B------:R-:W-:-:S04]  /*1ed00*/  @!P0 LEA.HI R11, R11, R10, RZ, 0x3 ;  /* 0x0000000a0b0b8211 */ /* 0x000fc800078f18ff */
[----:B------:R-:W-:-:S05]  /*1ed10*/  @!P0 LOP3.LUT R11, R11, 0xfffffff8, RZ, 0xc0, !PT ;  /* 0xfffffff80b0b8812 */ /* 0x000fca00078ec0ff */
[----:B------:R-:W-:-:S04]  /*1ed20*/  @!P0 IMAD.WIDE R26, R11, 0x2, R26 ;  /* 0x000000020b1a8825 */ /* 0x000fc800078e021a */
[--C-:B-1----:R-:W-:Y:S01]  /*1ed30*/  @!P0 IMAD.WIDE R10, R11, 0x2, R22.reuse ;  /* 0x000000020b0a8825 */ /* 0x102fe200078e0216 */
[----:B------:R2:W5:Y:S03]  /*1ed40*/  @!P0 LD.E.128 R92, [R26.64] ;  /* 0x000000081a5c8980 */ /* 0x000566000c101d00 */
[----:B------:R-:W-:Y:S01]  /*1ed50*/  @!P1 IMAD.WIDE R22, R80, 0x2, R22 ;  /* 0x0000000250169825 */ /* 0x000fe200078e0216 */
[----:B------:R2:W5:Y:S04]  /*1ed60*/  @!P0 LD.E.128 R88, [R10.64] ;  /* 0x000000080a588980 */ /* 0x000568000c101d00 */
[----:B------:R2:W5:Y:S02]  /*1ed70*/  @!P1 LD.E.128 R108, [R22.64] ;  /* 0x00000008166c9980 */ /* 0x000564000c101d00 */
.L_x_1226:
[----:B------:R-:W-:Y:S05]  /*1ed80*/  BSYNC B0 ;  /* 0x0000000000007941 */ /* 0x000fea0003800000 */
.L_x_1225:
        /* <DEDUP_REMOVED lines=34> */
[----:B------:R2:W4:Y:S04]  /*1efb0*/  SHFL.IDX PT, R24, R21, 0x1, 0x181f ;  /* 0x00381f0015187f89 */ /* 0x00052800000e0000 */
[----:B-1----:R2:W1:Y:S04]  /*1efc0*/  SHFL.IDX PT, R23, R20, 0x1, 0x181f ;  /* 0x00381f0014177f89 */ /* 0x00246800000e0000 */
[----:B------:R2:W1:Y:S02]  /*1efd0*/  SHFL.IDX PT, R16, R18, 0x1, 0x181f ;  /* 0x00381f0012107f89 */ /* 0x00046400000e0000 */
.L_x_1261:
        /* <DEDUP_REMOVED lines=10> */
[----:B-1----:R-:W-:-:S07]  /*1f080*/  IMAD.MOV.U32 R22, RZ, RZ, R16 ;  /* 0x000000ffff167224 */ /* 0x002fce00078e0010 */
        /* <DEDUP_REMOVED lines=12> */
[----:B---34-:R-:W-:Y:S02]  /*1f150*/  @!P1 IMAD.WIDE R12, R80, 0x2, R24 ;  /* 0x00000002500c9825 */ /* 0x018fe400078e0218 */
[----:B------:R-:W-:-:S03]  /*1f160*/  @!P0 SHF.R.S32.HI R10, RZ, 0x1f, R11 ;  /* 0x0000001fff0a8819 */ /* 0x000fc6000001140b */
[----:B------:R1:W5:Y:S01]  /*1f170*/  @!P1 LD.E.128 R64, [R12.64] ;  /* 0x000000080c409980 */ /* 0x000362000c101d00 */
[----:B------:R-:W-:-:S04]  /*1f180*/  @!P0 LEA.HI R10, R10, R11, RZ, 0x3 ;  /* 0x0000000b0a0a8211 */ /* 0x000fc800078f18ff */
[----:B------:R-:W-:-:S05]  /*1f190*/  @!P0 LOP3.LUT R10, R10, 0xfffffff8, RZ, 0xc0, !PT ;  /* 0xfffffff80a0a8812 */ /* 0x000fca00078ec0ff */
[----:B------:R-:W-:-:S04]  /*1f1a0*/  @!P0 IMAD.WIDE R24, R10, 0x2, R24 ;  /* 0x000000020a188825 */ /* 0x000fc800078e0218 */
[--C-:B------:R-:W-:Y:S01]  /*1f1b0*/  @!P0 IMAD.WIDE R10, R10, 0x2, R22.reuse ;  /* 0x000000020a0a8825 */ /* 0x100fe200078e0216 */
[----:B------:R1:W5:Y:S03]  /*1f1c0*/  @!P0 LD.E.128 R56, [R24.64] ;  /* 0x0000000818388980 */ /* 0x000366000c101d00 */
[----:B------:R-:W-:Y:S01]  /*1f1d0*/  @!P1 IMAD.WIDE R22, R80, 0x2, R22 ;  /* 0x0000000250169825 */ /* 0x000fe200078e0216 */
[----:B------:R1:W5:Y:S04]  /*1f1e0*/  @!P0 LD.E.128 R52, [R10.64] ;  /* 0x000000080a348980 */ /* 0x000368000c101d00 */
[----:B------:R1:W5:Y:S02]  /*1f1f0*/  @!P1 LD.E.128 R60, [R22.64] ;  /* 0x00000008163c9980 */ /* 0x000364000c101d00 */
.L_x_1229:
[----:B------:R-:W-:Y:S05]  /*1f200*/  BSYNC B0 ;  /* 0x0000000000007941 */ /* 0x000fea0003800000 */
.L_x_1228:
[----:B-1---5:R-:W-:Y:S02]  /*1f210*/  IMAD.MOV.U32 R13, RZ, RZ, R58 ;  /* 0x000000ffff0d7224 */ /* 0x022fe400078e003a */
        /* <DEDUP_REMOVED lines=32> */
[----:B---3--:R1:W3:Y:S02]  /*1f420*/  SHFL.IDX PT, R25, R19, 0x2, 0x181f ;  /* 0x00581f0013197f89 */ /* 0x0082e400000e0000 */
.L_x_1262:
[----:B------:R-:W-:Y:S05]  /*1f430*/  BRA.DIV ~URZ, `(.L_x_1231) ;  /* 0x000052627f007947 */ /* 0x000fea000b800000 */
[----:B----4-:R4:W1:Y:S04]  /*1f440*/  SHFL.IDX PT, R24, R21, 0x2, 0x181f ;  /* 0x00581f0015187f89 */ /* 0x01086800000e0000 */
[----:B------:R4:W2:Y:S04]  /*1f450*/  SHFL.IDX PT, R23, R20, 0x2, 0x181f ;  /* 0x00581f0014177f89 */ /* 0x0008a800000e0000 */
[----:B------:R4:W3:Y:S02]  /*1f460*/  SHFL.IDX PT, R16, R18, 0x2, 0x181f ;  /* 0x00581f0012107f89 */ /* 0x0008e400000e0000 */
.L_x_1263:
        /* <DEDUP_REMOVED lines=11> */
[----:B--2---:R-:W-:-:S06]  /*1f520*/  IMAD.MOV.U32 R17, RZ, RZ, R23 ;  /* 0x000000ffff117224 */ /* 0x004fcc00078e0017 */
        /* <DEDUP_REMOVED lines=12> */
[----:B-1-3--:R-:W-:Y:S02]  /*1f5f0*/  @!P1 IMAD.WIDE R12, R80, 0x2, R24 ;  /* 0x00000002500c9825 */ /* 0x00afe400078e0218 */
        /* <DEDUP_REMOVED lines=10> */
.L_x_1233:
[----:B------:R-:W-:Y:S05]  /*1f6a0*/  BSYNC B0 ;  /* 0x0000000000007941 */ /* 0x000fea0003800000 */
.L_x_1232:
[----:B-1---5:R-:W-:Y:S01]  /*1f6b0*/  IMAD.MOV.U32 R13, RZ, RZ, R38 ;  /* 0x000000ffff0d7224 */ /* 0x022fe200078e0026 */
[----:B------:R-:W-:Y:S01]  /*1f6c0*/  CS2R R22, SRZ ;  /* 0x0000000000167805 */ /* 0x000fe2000001ff00 */
        /* <DEDUP_REMOVED lines=33> */
.L_x_1264:
[----:B------:R-:W-:Y:S01]  /*1f8e0*/  SHF.R.S32.HI R10, RZ, 0x1f, R157 ;  /* 0x0000001fff0a7819 */ /* 0x000fe2000001149d */
[----:B-1----:R-:W-:-:S03]  /*1f8f0*/  IMAD.SHL.U32 R19, R15, 0x80, RZ ;  /* 0x000000800f137824 */ /* 0x002fc600078e00ff */
[----:B------:R-:W-:-:S04]  /*1f900*/  LEA.HI R10, R10, R157, RZ, 0x3 ;  /* 0x0000009d0a0a7211 */ /* 0x000fc800078f18ff */
[----:B------:R-:W-:Y:S01]  /*1f910*/  LEA.HI.SX32 R19, R10, R19, 0x1d ;  /* 0x000000130a137211 */ /* 0x000fe200078feaff */
[----:B------:R-:W-:Y:S05]  /*1f920*/  BRA.DIV ~URZ, `(.L_x_1235) ;  /* 0x00004f427f007947 */ /* 0x000fea000b800000 */
[----:B------:R1:W4:Y:S01]  /*1f930*/  SHFL.IDX PT, R74, R21, 0x3, 0x181f ;  /* 0x00781f00154a7f89 */ /* 0x00032200000e0000 */
[----:B--2---:R-:W-:-:S03]  /*1f940*/  MOV R75, R17 ;  /* 0x00000011004b7202 */ /* 0x004fc60000000f00 */
[----:B------:R1:W2:Y:S04]  /*1f950*/  SHFL.IDX PT, R15, R20, 0x3, 0x181f ;  /* 0x00781f00140f7f89 */ /* 0x0002a800000e0000 */
[----:B------:R1:W3:Y:S02]  /*1f960*/  SHFL.IDX PT, R14, R18, 0x3, 0x181f ;  /* 0x00781f00120e7f89 */ /* 0x0002e400000e0000 */
.L_x_1265:
[----:B------:R-:W-:Y:S01]  /*1f970*/  IADD3 R19, R19, 0x60, RZ ;  /* 0x0000006013137810 */ /* 0x000fe20007ffe0ff */
[----:B------:R-:W-:Y:S01]  /*1f980*/  BSSY B0, `(.L_x_1236) ;  /* 0x0000020000007945 */ /* 0x000fe20003800000 */
[----:B-1--4-:R-:W-:Y:S01]  /*1f990*/  CS2R R20, SRZ ;  /* 0x0000000000147805 */ /* 0x012fe2000001ff00 */
[----:B------:R-:W-:Y:S01]  /*1f9a0*/  CS2R R30, SRZ ;  /* 0x00000000001e7805 */ /* 0x000fe2000001ff00 */
[----:B------:R-:W-:Y:S01]  /*1f9b0*/  ISETP.GE.AND P0, PT, R19, R8, PT ;  /* 0x000000081300720c */ /* 0x000fe20003f06270 */
[----:B------:R-:W-:Y:S01]  /*1f9c0*/  CS2R R28, SRZ ;  /* 0x00000000001c7805 */ /* 0x000fe2000001ff00 */
[----:B------:R-:W-:Y:S01]  /*1f9d0*/  CS2R R18, SRZ ;  /* 0x0000000000127805 */ /* 0x000fe2000001ff00 */
[----:B---3--:R-:W-:Y:S01]  /*1f9e0*/  CS2R R16, SRZ ;  /* 0x0000000000107805 */ /* 0x008fe2000001ff00 */
[----:B------:R-:W-:Y:S01]  /*1f9f0*/  CS2R R26, SRZ ;  /* 0x00000000001a7805 */ /* 0x000fe2000001ff00 */
[----:B------:R-:W-:-:S08]  /*1fa00*/  CS2R R24, SRZ ;  /* 0x0000000000187805 */ /* 0x000fd0000001ff00 */
        /* <DEDUP_REMOVED lines=12> */
[----:B------:R-:W-:Y:S02]  /*1fad0*/  @!P1 IMAD.WIDE R12, R80, 0x2, R74 ;  /* 0x00000002500c9825 */ /* 0x000fe400078e024a */
[----:B------:R-:W-:-:S03]  /*1fae0*/  @!P0 SHF.R.S32.HI R10, RZ, 0x1f, R11 ;  /* 0x0000001fff0a8819 */ /* 0x000fc6000001140b */
[----:B------:R1:W5:Y:S01]  /*1faf0*/  @!P1 LD.E.128 R28, [R12.64] ;  /* 0x000000080c1c9980 */ /* 0x000362000c101d00 */
[----:B------:R-:W-:-:S04]  /*1fb00*/  @!P0 LEA.HI R10, R10, R11, RZ, 0x3 ;  /* 0x0000000b0a0a8211 */ /* 0x000fc800078f18ff */
[----:B------:R-:W-:-:S05]  /*1fb10*/  @!P0 LOP3.LUT R10, R10, 0xfffffff8, RZ, 0xc0, !PT ;  /* 0xfffffff80a0a8812 */ /* 0x000fca00078ec0ff */
[----:B------:R-:W-:-:S04]  /*1fb20*/  @!P0 IMAD.WIDE R74, R10, 0x2, R74 ;  /* 0x000000020a4a8825 */ /* 0x000fc800078e024a */
[--C-:B--2---:R-:W-:Y:S01]  /*1fb30*/  @!P0 IMAD.WIDE R10, R10, 0x2, R14.reuse ;  /* 0x000000020a0a8825 */ /* 0x104fe200078e020e */
[----:B------:R1:W5:Y:S03]  /*1fb40*/  @!P0 LD.E.128 R20, [R74.64] ;  /* 0x000000084a148980 */ /* 0x000366000c101d00 */
[----:B------:R-:W-:Y:S01]  /*1fb50*/  @!P1 IMAD.WIDE R14, R80, 0x2, R14 ;  /* 0x00000002500e9825 */ /* 0x000fe200078e020e */
[----:B------:R1:W5:Y:S04]  /*1fb60*/  @!P0 LD.E.128 R16, [R10.64] ;  /* 0x000000080a108980 */ /* 0x000368000c101d00 */
[----:B------:R1:W5:Y:S02]  /*1fb70*/  @!P1 LD.E.128 R24, [R14.64] ;  /* 0x000000080e189980 */ /* 0x000364000c101d00 */
.L_x_1237:
[----:B------:R-:W-:Y:S05]  /*1fb80*/  BSYNC B0 ;  /* 0x0000000000007941 */ /* 0x000fea0003800000 */
.L_x_1236:
[----:B-1----:R-:W-:Y:S01]  /*1fb90*/  IADD3 R13, R9, -c[0x0][0x20], RZ ;  /* 0x80000800090d7a10 */ /* 0x002fe20007ffe0ff */
[----:B------:R-:W-:-:S04]  /*1fba0*/  DEPBAR.LE SB0, 0x1 ;  /* 0x000080400000791a */ /* 0x000fc80000000000 */
[----:B--2---:R-:W2:Y:S04]  /*1fbb0*/  LDL.64 R14, [R13+0x20] ;  /* 0x000020000d0e7983 */ /* 0x004ea80000100a00 */
[----:B------:R-:W3:Y:S01]  /*1fbc0*/  LDL.64 R146, [R13+0x28] ;  /* 0x000028000d927983 */ /* 0x000ee20000100a00 */
[----:B------:R-:W-:Y:S03]  /*1fbd0*/  WARPSYNC 0xffffffff ;  /* 0xffffffff00007948 */ /* 0x000fe60003800000 */
[----:B------:R-:W-:Y:S06]  /*1fbe0*/  BAR.SYNC.DEFER_BLOCKING 0x0 ;  /* 0x0000000000007b1d */ /* 0x000fec0000010000 */
[----:B--2---:R-:W2:Y:S04]  /*1fbf0*/  LD.E R103, [R14.64] ;  /* 0x000000080e677980 */ /* 0x004ea8000c101900 */
[----:B---3--:R-:W5:Y:S02]  /*1fc00*/  LD.E.64 R146, [R146.64] ;  /* 0x0000000892927980 */ /* 0x008f64000c101b00 */
[----:B-----5:R-:W-:Y:S01]  /*1fc10*/  IMAD.MOV.U32 R11, RZ, RZ, R23 ;  /* 0x000000ffff0b7224 */ /* 0x020fe200078e0017 */
[----:B------:R-:W-:Y:S01]  /*1fc20*/  BSSY B1, `(.L_x_1238) ;  /* 0x0000112000017945 */ /* 0x000fe20003800000 */
        /* <DEDUP_REMOVED lines=27> */
[----:B--2---:R-:W-:Y:S02]  /*1fde0*/  IMAD R103, R103, -0x80, R8 ;  /* 0xffffff8067677824 */ /* 0x004fe400078e0208 */
[----:B------:R-:W-:-:S03]  /*1fdf0*/  IMAD.MOV.U32 R8, RZ, RZ, R17 ;  /* 0x000000ffff087224 */ /* 0x000fc600078e0011 */
        /* <DEDUP_REMOVED lines=9> */
[----:B------:R-:W-:Y:S01]  /*1fe90*/  SHF.R.S32.HI R8, RZ, 0x1f, R157 ;  /* 0x0000001fff087819 */ /* 0x000fe2000001149d */
[----:B------:R-:W-:Y:S01]  /*1fea0*/  IMAD.SHL.U32 R9, R106, 0x40, RZ ;  /* 0x000000406a097824 */ /* 0x000fe200078e00ff */
[----:B------:R-:W-:Y:S02]  /*1feb0*/  LEA.HI R12, R83, R104, RZ, 0x1d ;  /* 0x00000068530c7211 */ /* 0x000fe400078fe8ff */
[----:B------:R-:W-:Y:S02]  /*1fec0*/  LEA.HI R171, R8, R157, RZ, 0x6 ;  /* 0x0000009d08ab7211 */ /* 0x000fe400078f30ff */
[----:B------:R-:W-:Y:S02]  /*1fed0*/  SHF.R.S32.HI R11, RZ, 0x1f, R12 ;  /* 0x0000001fff0b7819 */ /* 0x000fe4000001140c */
[----:B------:R-:W-:Y:S01]  /*1fee0*/  LOP3.LUT R9, R9, 0x1c0, RZ, 0xc0, !PT ;  /* 0x000001c009097812 */ /* 0x000fe200078ec0ff */
[----:B------:R-:W-:Y:S01]  /*1fef0*/  IMAD.SHL.U32 R171, R171, 0x8, RZ ;  /* 0x00000008abab7824 */ /* 0x000fe200078e00ff */
[----:B------:R-:W-:Y:S01]  /*1ff00*/  LEA.HI R10, R11, R12, RZ, 0x3 ;  /* 0x0000000c0b0a7211 */ /* 0x000fe200078f18ff */
[----:B------:R-:W-:Y:S01]  /*1ff10*/  IMAD.SHL.U32 R12, R12, 0x8, RZ ;  /* 0x000000080c0c7824 */ /* 0x000fe200078e00ff */
[----:B------:R-:W-:-:S02]  /*1ff20*/  LOP3.LUT R11, R9, 0x38, R80, 0xf8, !PT ;  /* 0x00000038090b7812 */ /* 0x000fc400078ef850 */
[----:B------:R-:W-:Y:S01]  /*1ff30*/  SHF.R.U32.HI R8, RZ, 0x3, R9 ;  /* 0x00000003ff087819 */ /* 0x000fe20000011609 */
[----:B------:R-:W-:Y:S01]  /*1ff40*/  IMAD.SHL.U32 R10, R10, 0x400, RZ ;  /* 0x000004000a0a7824 */ /* 0x000fe200078e00ff */
[----:B------:R-:W-:Y:S02]  /*1ff50*/  LOP3.LUT R171, R171, 0xfffffe00, RZ, 0xc0, !PT ;  /* 0xfffffe00abab7812 */ /* 0x000fe400078ec0ff */
[----:B------:R-:W-:Y:S02]  /*1ff60*/  LOP3.LUT R9, R9, 0x38, R12, 0xf8, !PT ;  /* 0x0000003809097812 */ /* 0x000fe400078ef80c */
[----:B------:R-:W-:Y:S02]  /*1ff70*/  LOP3.LUT R11, R171, R11, R8, 0xf6, !PT ;  /* 0x0000000bab0b7212 */ /* 0x000fe400078ef608 */
[----:B------:R-:W-:Y:S02]  /*1ff80*/  LOP3.LUT R8, R9, R8, RZ, 0x3c, !PT ;  /* 0x0000000809087212 */ /* 0x000fe400078e3cff */
[----:B------:R-:W-:Y:S01]  /*1ff90*/  LOP3.LUT R10, R10, 0xffffe000, RZ, 0xc0, !PT ;  /* 0xffffe0000a0a7812 */ /* 0x000fe200078ec0ff */
[----:B------:R-:W-:-:S03]  /*1ffa0*/  IMAD.WIDE.U32 R172, R11, 0x2, R146 ;  /* 0x000000020bac7825 */ /* 0x000fc600078e0092 */
[----:B------:R-:W-:Y:S02]  /*1ffb0*/  IADD3 R171, R8, R10, R171 ;  /* 0x0000000a08ab7210 */ /* 0x000fe40007ffe0ab */
[----:B------:R-:W2:Y:S03]  /*1ffc0*/  LD.E.128 R12, [R172.64] ;  /* 0x00000008ac0c7980 */ /* 0x000ea6000c101d00 */
[----:B------:R-:W-:-:S05]  /*1ffd0*/  IMAD.WIDE.U32 R170, R171, 0x2, R146 ;  /* 0x00000002abaa7825 */ /* 0x000fca00078e0092 */
[----:B------:R-:W3:Y:S01]  /*1ffe0*/  LD.E.128 R8, [R170.64] ;  /* 0x00000008aa087980 */ /* 0x000ee2000c101d00 */
[--C-:B------:R-:W-:Y:S02]  /*1fff0*/  SHF.R.U64 R108, R108, 0x10, R109.reuse ;  /* 0x000000106c6c7819 */ /* 0x100fe4000000126d */
[----:B------:R-:W-:Y:S02]  /*20000*/  SHF.R.U32.HI R109, RZ, 0x10, R109 ;  /* 0x00000010ff6d7819 */ /* 0x000fe4000001166d */
[----:B------:R-:W-:Y:S02]  /*20010*/  SHF.R.U64 R110, R110, 0x10, R111 ;  /* 0x000000106e6e7819 */ /* 0x000fe4000000126f */
[----:B------:R-:W-:Y:S02]  /*20020*/  SHF.R.U64 R112, R112, 0x10, R113 ;  /* 0x0000001070707819 */ /* 0x000fe40000001271 */
[----:B------:R-:W-:Y:S02]  /*20030*/  SHF.R.U32.HI R111, RZ, 0x10, R111 ;  /* 0x00000010ff6f7819 */ /* 0x000fe4000001166f */
[----:B------:R-:W-:-:S02]  /*20040*/  SHF.R.U32.HI R113, RZ, 0x10, R113 ;  /* 0x00000010ff717819 */ /* 0x000fc40000011671 */
[----:B------:R-:W-:Y:S02]  /*20050*/  PRMT R159, R159, 0x5410, R108 ;  /* 0x000054109f9f7816 */ /* 0x000fe4000000006c */
[----:B------:R-:W-:Y:S02]  /*20060*/  PRMT R158, R158, 0x5410, R109 ;  /* 0x000054109e9e7816 */ /* 0x000fe4000000006d */
[----:B------:R-:W-:Y:S02]  /*20070*/  SHF.R.U64 R114, R114, 0x10, R115 ;  /* 0x0000001072727819 */ /* 0x000fe40000001273 */
[----:B------:R-:W-:Y:S02]  /*20080*/  PRMT R160, R160, 0x5410, R111 ;  /* 0x00005410a0a07816 */ /* 0x000fe4000000006f */
[----:B------:R-:W-:Y:S02]  /*20090*/  SHF.R.U32.HI R115, RZ, 0x10, R115 ;  /* 0x00000010ff737819 */ /* 0x000fe40000011673 */
[----:B------:R-:W-:-:S02]  /*200a0*/  PRMT R163, R163, 0x5410, R112 ;  /* 0x00005410a3a37816 */ /* 0x000fc40000000070 */
[----:B------:R-:W-:Y:S02]  /*200b0*/  PRMT R162, R162, 0x5410, R113 ;  /* 0x00005410a2a27816 */ /* 0x000fe40000000071 */
[----:B------:R-:W-:Y:S01]  /*200c0*/  PRMT R164, R164, 0x5410, R115 ;  /* 0x00005410a4a47816 */ /* 0x000fe20000000073 */
[C---:B------:R-:W-:Y:S01]  /*200d0*/  IMAD.U32 R115, R163.reuse, 0x10000, RZ ;  /* 0x00010000a3737824 */ /* 0x040fe200078e00ff */
[----:B------:R-:W-:Y:S01]  /*200e0*/  LOP3.LUT R174, R163, 0xffff0000, RZ, 0xc0, !PT ;  /* 0xffff0000a3ae7812 */ /* 0x000fe200078ec0ff */
[C---:B------:R-:W-:Y:S01]  /*200f0*/  IMAD.U32 R163, R158.reuse, 0x10000, RZ ;  /* 0x000100009ea37824 */ /* 0x040fe200078e00ff */
[----:B------:R-:W-:Y:S02]  /*20100*/  LOP3.LUT R158, R158, 0xffff0000, RZ, 0xc0, !PT ;  /* 0xffff00009e9e7812 */ /* 0x000fe400078ec0ff */
[----:B------:R-:W-:Y:S02]  /*20110*/  PRMT R161, R161, 0x5410, R110 ;  /* 0x00005410a1a17816 */ /* 0x000fe4000000006e */
[----:B------:R-:W-:Y:S01]  /*20120*/  PRMT R165, R165, 0x5410, R114 ;  /* 0x00005410a5a57816 */ /* 0x000fe20000000072 */
[C---:B--2---:R-:W-:Y:S01]  /*20130*/  IMAD.U32 R109, R12.reuse, 0x10000, RZ ;  /* 0x000100000c6d7824 */ /* 0x044fe200078e00ff */
[----:B------:R-:W-:Y:S01]  /*20140*/  LOP3.LUT R108, R12, 0xffff0000, RZ, 0xc0, !PT ;  /* 0xffff00000c6c7812 */ /* 0x000fe200078ec0ff */
[C---:B------:R-:W-:Y:S01]  /*20150*/  IMAD.U32 R12, R13.reuse, 0x10000, RZ ;  /* 0x000100000d0c7824 */ /* 0x040fe200078e00ff */
[----:B------:R-:W-:Y:S01]  /*20160*/  LOP3.LUT R111, R13, 0xffff0000, RZ, 0xc0, !PT ;  /* 0xffff00000d6f7812 */ /* 0x000fe200078ec0ff */
[C---:B------:R-:W-:Y:S01]  /*20170*/  IMAD.U32 R13, R15.reuse, 0x10000, RZ ;  /* 0x000100000f0d7824 */ /* 0x040fe200078e00ff */
[----:B------:R-:W-:Y:S01]  /*20180*/  LOP3.LUT R113, R15, 0xffff0000, RZ, 0xc0, !PT ;  /* 0xffff00000f717812 */ /* 0x000fe200078ec0ff */
[C---:B------:R-:W-:Y:S01]  /*20190*/  IMAD.U32 R110, R14.reuse, 0x10000, RZ ;  /* 0x000100000e6e7824 */ /* 0x040fe200078e00ff */
[----:B------:R-:W-:Y:S01]  /*201a0*/  LOP3.LUT R14, R14, 0xffff0000, RZ, 0xc0, !PT ;  /* 0xffff00000e0e7812 */ /* 0x000fe200078ec0ff */
[C---:B---3--:R-:W-:Y:S01]  /*201b0*/  IMAD.U32 R112, R8.reuse, 0x10000, RZ ;  /* 0x0001000008707824 */ /* 0x048fe200078e00ff */
        /* <DEDUP_REMOVED lines=11> */
[----:B------:R-:W-:Y:S02]  /*20270*/  IMAD.U32 R9, R162, 0x10000, RZ ;  /* 0x00010000a2097824 */ /* 0x000fe400078e00ff */
[C---:B------:R-:W-:Y:S02]  /*20280*/  FMUL.FTZ R115, R15.reuse, R159 ;  /* 0x0000009f0f737220 */ /* 0x040fe40000410000 */
[----:B------:R-:W-:-:S02]  /*20290*/  FMUL.FTZ R15, R15, R174 ;  /* 0x000000ae0f0f7220 */ /* 0x000fc40000410000 */
[C---:B------:R-:W-:Y:S02]  /*202a0*/  FMUL.FTZ R109, R8.reuse, R163 ;  /* 0x000000a3086d7220 */ /* 0x040fe40000410000 */
[----:B------:R-:W-:Y:S02]  /*202b0*/  FMUL.FTZ R8, R8, R9 ;  /* 0x0000000908087220 */ /* 0x000fe40000410000 */
[C---:B------:R-:W-:Y:S02]  /*202c0*/  FFMA.FTZ R115, R108.reuse, R174, -R115 ;  /* 0x000000ae6c737223 */ /* 0x040fe40000010873 */
[----:B------:R-:W-:Y:S01]  /*202d0*/  FFMA.FTZ R15, R108, R159, R15 ;  /* 0x0000009f6c0f7223 */ /* 0x000fe2000001000f */
[----:B------:R-:W-:Y:S01]  /*202e0*/  LOP3.LUT R108, R162, 0xffff0000, RZ, 0xc0, !PT ;  /* 0xffff0000a26c7812 */ /* 0x000fe200078ec0ff */
[C---:B------:R-:W-:Y:S02]  /*202f0*/  FFMA.FTZ R109, R12.reuse, R9, -R109 ;  /* 0x000000090c6d7223 */ /* 0x040fe4000001086d */
[----:B------:R-:W-:-:S02]  /*20300*/  FFMA.FTZ R9, R12, R163, R8 ;  /* 0x000000a30c097223 */ /* 0x000fc40000010008 */
[C---:B------:R-:W-:Y:S02]  /*20310*/  FMUL.FTZ R12, R168.reuse, R158 ;  /* 0x0000009ea80c7220 */ /* 0x040fe40000410000 */
[-C--:B------:R-:W-:Y:S02]  /*20320*/  FMUL.FTZ R168, R168, R108.reuse ;  /* 0x0000006ca8a87220 */ /* 0x080fe40000410000 */
[----:B------:R-:W-:Y:S02]  /*20330*/  FFMA.FTZ R108, R111, R108, -R12 ;  /* 0x0000006c6f6c7223 */ /* 0x000fe4000001080c */
[C---:B------:R-:W-:Y:S01]  /*20340*/  IMAD.U32 R114, R11.reuse, 0x10000, RZ ;  /* 0x000100000b727824 */ /* 0x040fe200078e00ff */
[----:B------:R-:W-:Y:S01]  /*20350*/  LOP3.LUT R11, R11, 0xffff0000, RZ, 0xc0, !PT ;  /* 0xffff00000b0b7812 */ /* 0x000fe200078ec0ff */
        /* <DEDUP_REMOVED lines=8> */
[----:B------:R-:W-:-:S02]  /*203e0*/  FFMA.FTZ R158, R111, R158, R168 ;  /* 0x0000009e6f9e7223 */ /* 0x000fc400000100a8 */
[C---:B------:R-:W-:Y:S02]  /*203f0*/  FMUL.FTZ R163, R167.reuse, R8 ;  /* 0x00000008a7a37220 */ /* 0x040fe40000410000 */
[----:B------:R-:W-:Y:S01]  /*20400*/  FMUL.FTZ R168, R114, R12 ;  /* 0x0000000c72a87220 */ /* 0x000fe20000410000 */
[----:B------:R-:W-:Y:S01]  /*20410*/  F2FP.BF16.PACK_AB R9, R158, R9 ;  /* 0x000000099e09723e */ /* 0x000fe200000010ff */
[-C--:B------:R-:W-:Y:S02]  /*20420*/  FMUL.FTZ R167, R167, R162.reuse ;  /* 0x000000a2a7a77220 */ /* 0x080fe40000410000 */
[----:B------:R-:W-:Y:S02]  /*20430*/  FMUL.FTZ R114, R114, R159 ;  /* 0x0000009f72727220 */ /* 0x000fe40000410000 */
[C---:B------:R-:W-:Y:S02]  /*20440*/  FFMA.FTZ R111, R110.reuse, R162, -R163 ;  /* 0x000000a26e6f7223 */ /* 0x040fe400000108a3 */
[----:B------:R-:W-:-:S02]  /*20450*/  FFMA.FTZ R167, R110, R8, R167 ;  /* 0x000000086ea77223 */ /* 0x000fc400000100a7 */
[----:B------:R-:W-:Y:S02]  /*20460*/  FFMA.FTZ R114, R13, R12, R114 ;  /* 0x0000000c0d727223 */ /* 0x000fe40000010072 */
[C---:B------:R-:W-:Y:S02]  /*20470*/  FMUL.FTZ R110, R166.reuse, R161 ;  /* 0x000000a1a66e7220 */ /* 0x040fe40000410000 */
[C---:B------:R-:W-:Y:S02]  /*20480*/  FMUL.FTZ R12, R11.reuse, R160 ;  /* 0x000000a00b0c7220 */ /* 0x040fe40000410000 */
[----:B------:R-:W-:Y:S02]  /*20490*/  FMUL.FTZ R162, R166, R165 ;  /* 0x000000a5a6a27220 */ /* 0x000fe40000410000 */
[----:B------:R-:W-:Y:S02]  /*204a0*/  FMUL.FTZ R8, R11, R164 ;  /* 0x000000a40b087220 */ /* 0x000fe40000410000 */
[----:B------:R-:W-:Y:S01]  /*204b0*/  FFMA.FTZ R168, R13, R159, -R168 ;  /* 0x0000009f0da87223 */ /* 0x000fe200000108a8 */
[----:B------:R-:W-:Y:S01]  /*204c0*/  F2FP.BF16.PACK_AB R13, R108, R109 ;  /* 0x0000006d6c0d723e */ /* 0x000fe200000010ff */
[----:B------:R-:W-:-:S02]  /*204d0*/  FFMA.FTZ R110, R14, R165, -R110 ;  /* 0x000000a50e6e7223 */ /* 0x000fc4000001086e */
[----:B------:R-:W-:Y:S01]  /*204e0*/  FFMA.FTZ R11, R113, R164, -R12 ;  /* 0x000000a4710b7223 */ /* 0x000fe2000001080c */
[----:B------:R-:W-:Y:S01]  /*204f0*/  F2FP.BF16.PACK_AB R12, R115, R10 ;  /* 0x0000000a730c723e */ /* 0x000fe200000010ff */
[----:B------:R-:W-:Y:S01]  /*20500*/  FFMA.FTZ R162, R14, R161, R162 ;  /* 0x000000a10ea27223 */ /* 0x000fe200000100a2 */
[----:B------:R-:W-:Y:S01]  /*20510*/  F2FP.BF16.PACK_AB R14, R110, R111 ;  /* 0x0000006f6e0e723e */ /* 0x000fe200000010ff */
[----:B------:R-:W-:Y:S01]  /*20520*/  FFMA.FTZ R113, R113, R160, R8 ;  /* 0x000000a071717223 */ /* 0x000fe20000010008 */
[----:B------:R-:W-:Y:S02]  /*20530*/  F2FP.BF16.PACK_AB R8, R15, R112 ;  /* 0x000000700f08723e */ /* 0x000fe400000010ff */
[----:B------:R-:W-:Y:S02]  /*20540*/  F2FP.BF16.PACK_AB R15, R11, R168 ;  /* 0x000000a80b0f723e */ /* 0x000fe400000010ff */
[----:B------:R-:W-:Y:S02]  /*20550*/  F2FP.BF16.PACK_AB R10, R162, R167 ;  /* 0x000000a7a20a723e */ /* 0x000fe400000010ff */
[----:B------:R-:W-:Y:S01]  /*20560*/  F2FP.BF16.PACK_AB R11, R113, R114 ;  /* 0x00000072710b723e */ /* 0x000fe200000010ff */
[----:B------:R1:W-:Y:S04]  /*20570*/  ST.E.128 [R172.64], R12 ;  /* 0x0000000cac007985 */ /* 0x0003e8000c101d08 */
[----:B------:R1:W-:Y:S02]  /*20580*/  ST.E.128 [R170.64], R8 ;  /* 0x00000008aa007985 */ /* 0x0003e4000c101d08 */
.L_x_1241:
[----:B------:R-:W-:Y:S05]  /*20590*/  BSYNC B0 ;  /* 0x0000000000007941 */ /* 0x000fea0003800000 */
.L_x_1240:
[----:B-1----:R-:W-:-:S04]  /*205a0*/  IADD3 R11, R80, 0x40, RZ ;  /* 0x00000040500b7810 */ /* 0x002fc80007ffe0ff */
[----:B------:R-:W-:-:S13]  /*205b0*/  ISETP.GE.AND P0, PT, R11, R83, PT ;  /* 0x000000530b00720c */ /* 0x000fda0003f06270 */
[----:B------:R-:W-:Y:S05]  /*205c0*/  @P0 BRA `(.L_x_1239) ;  /* 0x0000077000000947 */ /* 0x000fea0003800000 */
[----:B------:R-:W-:Y:S01]  /*205d0*/  SHF.R.S32.HI R14, RZ, 0x1f, R11 ;  /* 0x0000001fff0e7819 */ /* 0x000fe2000001140b */
[----:B------:R-:W-:Y:S01]  /*205e0*/  IMAD.SHL.U32 R10, R106, 0x40, RZ ;  /* 0x000000406a0a7824 */ /* 0x000fe200078e00ff */
[----:B------:R-:W-:Y:S02]  /*205f0*/  SHF.R.S32.HI R8, RZ, 0x1f, R157 ;  /* 0x0000001fff087819 */ /* 0x000fe4000001149d */
        /* <DEDUP_REMOVED lines=21> */
[----:B------:R-:W-:-:S03]  /*20750*/  IADD3 R113, R113, R9, R8 ;  /* 0x0000000971717210 */ /* 0x000fc60007ffe008 */
[----:B------:R-:W-:-:S04]  /*20760*/  IMAD.WIDE.U32 R114, R15, 0x2, R146 ;  /* 0x000000020f727825 */ /* 0x000fc800078e0092 */
[----:B------:R-:W-:Y:S01]  /*20770*/  IMAD.WIDE.U32 R112, R113, 0x2, R146 ;  /* 0x0000000271707825 */ /* 0x000fe200078e0092 */
[----:B------:R-:W2:Y:S04]  /*20780*/  LD.E.128 R12, [R114.64] ;  /* 0x00000008720c7980 */ /* 0x000ea8000c101d00 */
[----:B------:R-:W3:Y:S01]  /*20790*/  LD.E.128 R8, [R112.64] ;  /* 0x0000000870087980 */ /* 0x000ee2000c101d00 */
[--C-:B------:R-:W-:Y:S02]  /*207a0*/  SHF.R.U64 R88, R88, 0x10, R89.reuse ;  /* 0x0000001058587819 */ /* 0x100fe40000001259 */
[----:B------:R-:W-:Y:S02]  /*207b0*/  SHF.R.U32.HI R89, RZ, 0x10, R89 ;  /* 0x00000010ff597819 */ /* 0x000fe40000011659 */
[----:B------:R-:W-:-:S02]  /*207c0*/  SHF.R.U64 R90, R90, 0x10, R91 ;  /* 0x000000105a5a7819 */ /* 0x000fc4000000125b */
[----:B------:R-:W-:Y:S02]  /*207d0*/  SHF.R.U64 R92, R92, 0x10, R93 ;  /* 0x000000105c5c7819 */ /* 0x000fe4000000125d */
[----:B------:R-:W-:Y:S02]  /*207e0*/  SHF.R.U32.HI R91, RZ, 0x10, R91 ;  /* 0x00000010ff5b7819 */ /* 0x000fe4000001165b */
[----:B------:R-:W-:Y:S02]  /*207f0*/  SHF.R.U32.HI R93, RZ, 0x10, R93 ;  /* 0x00000010ff5d7819 */ /* 0x000fe4000001165d */
[----:B------:R-:W-:Y:S02]  /*20800*/  PRMT R149, R149, 0x5410, R88 ;  /* 0x0000541095957816 */ /* 0x000fe40000000058 */
[----:B------:R-:W-:Y:S02]  /*20810*/  PRMT R148, R148, 0x5410, R89 ;  /* 0x0000541094947816 */ /* 0x000fe40000000059 */
[----:B------:R-:W-:-:S02]  /*20820*/  SHF.R.U64 R94, R94, 0x10, R95 ;  /* 0x000000105e5e7819 */ /* 0x000fc4000000125f */
[----:B------:R-:W-:Y:S01]  /*20830*/  PRMT R150, R150, 0x5410, R91 ;  /* 0x0000541096967816 */ /* 0x000fe2000000005b */
[----:B------:R-:W-:Y:S01]  /*20840*/  IMAD.U32 R111, R148, 0x10000, RZ ;  /* 0x00010000946f7824 */ /* 0x000fe200078e00ff */
[----:B------:R-:W-:Y:S02]  /*20850*/  SHF.R.U32.HI R95, RZ, 0x10, R95 ;  /* 0x00000010ff5f7819 */ /* 0x000fe4000001165f */
[----:B------:R-:W-:Y:S02]  /*20860*/  PRMT R153, R153, 0x5410, R92 ;  /* 0x0000541099997816 */ /* 0x000fe4000000005c */
[----:B------:R-:W-:Y:S02]  /*20870*/  PRMT R152, R152, 0x5410, R93 ;  /* 0x0000541098987816 */ /* 0x000fe4000000005d */
[----:B------:R-:W-:Y:S01]  /*20880*/  PRMT R154, R154, 0x5410, R95 ;  /* 0x000054109a9a7816 */ /* 0x000fe2000000005f */
[C---:B------:R-:W-:Y:S01]  /*20890*/  IMAD.U32 R95, R153.reuse, 0x10000, RZ ;  /* 0x00010000995f7824 */ /* 0x040fe200078e00ff */
[----:B------:R-:W-:-:S02]  /*208a0*/  LOP3.LUT R158, R153, 0xffff0000, RZ, 0xc0, !PT ;  /* 0xffff0000999e7812 */ /* 0x000fc400078ec0ff */
        /* <DEDUP_REMOVED lines=48> */
[C---:B------:R-:W-:Y:S01]  /*20bb0*/  IMAD.U32 R90, R14.reuse, 0x10000, RZ ;  /* 0x000100000e5a7824 */ /* 0x040fe200078e00ff */
[----:B------:R-:W-:Y:S01]  /*20bc0*/  LOP3.LUT R14, R14, 0xffff0000, RZ, 0xc0, !PT ;  /* 0xffff00000e0e7812 */ /* 0x000fe200078ec0ff */
[-C--:B------:R-:W-:Y:S02]  /*20bd0*/  FMUL.FTZ R109, R109, R111.reuse ;  /* 0x0000006f6d6d7220 */ /* 0x080fe40000410000 */
[----:B------:R-:W-:Y:S02]  /*20be0*/  FMUL.FTZ R94, R94, R110 ;  /* 0x0000006e5e5e7220 */ /* 0x000fe40000410000 */
[----:B------:R-:W-:-:S02]  /*20bf0*/  FFMA.FTZ R91, R90, R111, -R149 ;  /* 0x0000006f5a5b7223 */ /* 0x000fc40000010895 */
[----:B------:R-:W-:Y:S02]  /*20c00*/  FFMA.FTZ R109, R90, R8, R109 ;  /* 0x000000085a6d7223 */ /* 0x000fe4000001006d */
[----:B------:R-:W-:Y:S02]  /*20c10*/  FFMA.FTZ R94, R13, R12, R94 ;  /* 0x0000000c0d5e7223 */ /* 0x000fe4000001005e */
[C---:B------:R-:W-:Y:S02]  /*20c20*/  FMUL.FTZ R90, R108.reuse, R151 ;  /* 0x000000976c5a7220 */ /* 0x040fe40000410000 */
[C---:B------:R-:W-:Y:S02]  /*20c30*/  FMUL.FTZ R12, R11.reuse, R150 ;  /* 0x000000960b0c7220 */ /* 0x040fe40000410000 */
[----:B------:R-:W-:Y:S02]  /*20c40*/  FMUL.FTZ R108, R108, R155 ;  /* 0x0000009b6c6c7220 */ /* 0x000fe40000410000 */
[----:B------:R-:W-:-:S02]  /*20c50*/  FMUL.FTZ R8, R11, R154 ;  /* 0x0000009a0b087220 */ /* 0x000fc40000410000 */
[----:B------:R-:W-:Y:S01]  /*20c60*/  FFMA.FTZ R152, R13, R110, -R152 ;  /* 0x0000006e0d987223 */ /* 0x000fe20000010898 */
[----:B------:R-:W-:Y:S01]  /*20c70*/  F2FP.BF16.PACK_AB R13, R88, R89 ;  /* 0x00000059580d723e */ /* 0x000fe200000010ff */
[C---:B------:R-:W-:Y:S02]  /*20c80*/  FFMA.FTZ R90, R14.reuse, R155, -R90 ;  /* 0x0000009b0e5a7223 */ /* 0x040fe4000001085a */
[----:B------:R-:W-:Y:S01]  /*20c90*/  FFMA.FTZ R11, R93, R154, -R12 ;  /* 0x0000009a5d0b7223 */ /* 0x000fe2000001080c */
[----:B------:R-:W-:Y:S01]  /*20ca0*/  F2FP.BF16.PACK_AB R12, R95, R10 ;  /* 0x0000000a5f0c723e */ /* 0x000fe200000010ff */
[----:B------:R-:W-:Y:S01]  /*20cb0*/  FFMA.FTZ R108, R14, R151, R108 ;  /* 0x000000970e6c7223 */ /* 0x000fe2000001006c */
[----:B------:R-:W-:Y:S01]  /*20cc0*/  F2FP.BF16.PACK_AB R14, R90, R91 ;  /* 0x0000005b5a0e723e */ /* 0x000fe200000010ff */
[----:B------:R-:W-:Y:S01]  /*20cd0*/  FFMA.FTZ R93, R93, R150, R8 ;  /* 0x000000965d5d7223 */ /* 0x000fe20000010008 */
[----:B------:R-:W-:Y:S02]  /*20ce0*/  F2FP.BF16.PACK_AB R8, R15, R92 ;  /* 0x0000005c0f08723e */ /* 0x000fe400000010ff */
[----:B------:R-:W-:-:S02]  /*20cf0*/  F2FP.BF16.PACK_AB R15, R11, R152 ;  /* 0x000000980b0f723e */ /* 0x000fc400000010ff */
[----:B------:R-:W-:Y:S02]  /*20d00*/  F2FP.BF16.PACK_AB R10, R108, R109 ;  /* 0x0000006d6c0a723e */ /* 0x000fe400000010ff */
[----:B------:R-:W-:Y:S01]  /*20d10*/  F2FP.BF16.PACK_AB R11, R93, R94 ;  /* 0x0000005e5d0b723e */ /* 0x000fe200000010ff */
[----:B------:R1:W-:Y:S04]  /*20d20*/  ST.E.128 [R114.64], R12 ;  /* 0x0000000c72007985 */ /* 0x0003e8000c101d08 */
[----:B------:R1:W-:Y:S02]  /*20d30*/  ST.E.128 [R112.64], R8 ;  /* 0x0000000870007985 */ /* 0x0003e4000c101d08 */
.L_x_1239:
[----:B------:R-:W-:Y:S05]  /*20d40*/  BSYNC B1 ;  /* 0x0000000000017941 */ /* 0x000fea0003800000 */
.L_x_1238:
[----:B------:R-:W-:Y:S01]  /*20d50*/  IADD3 R88, R106, 0x20, RZ ;  /* 0x000000206a587810 */ /* 0x000fe20007ffe0ff */
[----:B------:R-:W-:Y:S03]  /*20d60*/  BSSY B1, `(.L_x_1242) ;  /* 0x00000f1000017945 */ /* 0x000fe60003800000 */
[----:B------:R-:W-:-:S13]  /*20d70*/  ISETP.GE.AND P0, PT, R88, R103, PT ;  /* 0x000000675800720c */ /* 0x000fda0003f06270 */
[----:B------:R-:W-:Y:S05]  /*20d80*/  @P0 BRA `(.L_x_1243) ;  /* 0x00000ee000000947 */ /* 0x000fea0003800000 */
[----:B------:R-:W-:Y:S01]  /*20d90*/  ISETP.GE.AND P0, PT, R80, R83, PT ;  /* 0x000000535000720c */ /* 0x000fe20003f06270 */
[----:B------:R-:W-:-:S12]  /*20da0*/  BSSY B0, `(.L_x_1244) ;  /* 0x0000072000007945 */ /* 0x000fd80003800000 */
[----:B------:R-:W-:Y:S05]  /*20db0*/  @P0 BRA `(.L_x_1245) ;  /* 0x0000070000000947 */ /* 0x000fea0003800000 */
[----:B-1----:R-:W-:Y:S01]  /*20dc0*/  LEA.HI R8, R83, R104, RZ, 0x1d ;  /* 0x0000006853087211 */ /* 0x002fe200078fe8ff */
[----:B------:R-:W-:Y:S01]  /*20dd0*/  IMAD.SHL.U32 R11, R88, 0x40, RZ ;  /* 0x00000040580b7824 */ /* 0x000fe200078e00ff */
[----:B------:R-:W-:Y:S02]  /*20de0*/  SHF.R.S32.HI R9, RZ, 0x1f, R88 ;  /* 0x0000001fff097819 */ /* 0x000fe40000011458 */
[----:B------:R-:W-:Y:S02]  /*20df0*/  SHF.R.S32.HI R91, RZ, 0x1f, R8 ;  /* 0x0000001fff5b7819 */ /* 0x000fe40000011408 */
[----:B------:R-:W-:Y:S02]  /*20e00*/  LEA.HI R9, R9, R88, RZ, 0x3 ;  /* 0x0000005809097211 */ /* 0x000fe400078f18ff */
[----:B------:R-:W-:Y:S01]  /*20e10*/  LEA.HI R91, R91, R8, RZ, 0x3 ;  /* 0x000000085b5b7211 */ /* 0x000fe200078f18ff */
[----:B------:R-:W-:Y:S01]  /*20e20*/  IMAD.SHL.U32 R8, R8, 0x8, RZ ;  /* 0x0000000808087824 */ /* 0x000fe200078e00ff */
[----:B------:R-:W-:Y:S01]  /*20e30*/  LOP3.LUT R11, R11, 0x1c0, RZ, 0xc0, !PT ;  /* 0x000001c00b0b7812 */ /* 0x000fe200078ec0ff */
[----:B------:R-:W-:-:S02]  /*20e40*/  IMAD.SHL.U32 R9, R9, 0x40, RZ ;  /* 0x0000004009097824 */ /* 0x000fc400078e00ff */
[----:B------:R-:W-:Y:S01]  /*20e50*/  IMAD.SHL.U32 R91, R91, 0x400, RZ ;  /* 0x000004005b5b7824 */ /* 0x000fe200078e00ff */
[----:B------:R-:W-:Y:S02]  /*20e60*/  SHF.R.U32.HI R10, RZ, 0x3, R11 ;  /* 0x00000003ff0a7819 */ /* 0x000fe4000001160b */
[C---:B------:R-:W-:Y:S02]  /*20e70*/  LOP3.LUT R8, R11.reuse, 0x38, R8, 0xf8, !PT ;  /* 0x000000380b087812 */ /* 0x040fe400078ef808 */
[----:B------:R-:W-:Y:S02]  /*20e80*/  LOP3.LUT R93, R11, 0x38, R80, 0xf8, !PT ;  /* 0x000000380b5d7812 */ /* 0x000fe400078ef850 */
[----:B------:R-:W-:Y:S02]  /*20e90*/  LOP3.LUT R9, R9, 0xfffffe00, RZ, 0xc0, !PT ;  /* 0xfffffe0009097812 */ /* 0x000fe400078ec0ff */
[----:B------:R-:W-:Y:S02]  /*20ea0*/  LOP3.LUT R8, R8, R10, RZ, 0x3c, !PT ;  /* 0x0000000a08087212 */ /* 0x000fe400078e3cff */
[----:B------:R-:W-:-:S02]  /*20eb0*/  LOP3.LUT R91, R91, 0xffffe000, RZ, 0xc0, !PT ;  /* 0xffffe0005b5b7812 */ /* 0x000fc400078ec0ff */
[----:B------:R-:W-:Y:S02]  /*20ec0*/  LOP3.LUT R93, R9, R93, R10, 0xf6, !PT ;  /* 0x0000005d095d7212 */ /* 0x000fe400078ef60a */
        /* <DEDUP_REMOVED lines=24> */
[----:B------:R-:W-:-:S05]  /*21050*/  PRMT R145, R145, 0x5410, R66 ;  /* 0x0000541091917816 */ /* 0x000fca0000000042 */
[C---:B------:R-:W-:Y:S01]  /*21060*/  IMAD.U32 R111, R145.reuse, 0x10000, RZ ;  /* 0x00010000916f7824 */ /* 0x040fe200078e00ff */
[----:B------:R-:W-:Y:S01]  /*21070*/  LOP3.LUT R145, R145, 0xffff0000, RZ, 0xc0, !PT ;  /* 0xffff000091917812 */ /* 0x000fe200078ec0ff */
        /* <DEDUP_REMOVED lines=30> */
[C---:B------:R-:W-:Y:S01]  /*21260*/  IMAD.U32 R109, R141.reuse, 0x10000, RZ ;  /* 0x000100008d6d7824 */ /* 0x040fe200078e00ff */
[----:B------:R-:W-:Y:S01]  /*21270*/  LOP3.LUT R141, R141, 0xffff0000, RZ, 0xc0, !PT ;  /* 0xffff00008d8d7812 */ /* 0x000fe200078ec0ff */
[----:B------:R-:W-:Y:S02]  /*21280*/  FFMA.FTZ R60, R63, R60, -R8 ;  /* 0x0000003c3f3c7223 */ /* 0x000fe40000010808 */
[C---:B------:R-:W-:Y:S01]  /*21290*/  IMAD.U32 R66, R11.reuse, 0x10000, RZ ;  /* 0x000100000b427824 */ /* 0x040fe200078e00ff */
[----:B------:R-:W-:Y:S01]  /*212a0*/  LOP3.LUT R11, R11, 0xffff0000, RZ, 0xc0, !PT ;  /* 0xffff00000b0b7812 */ /* 0x000fe200078ec0ff */
[C---:B------:R-:W-:Y:S01]  /*212b0*/  IMAD.U32 R8, R140.reuse, 0x10000, RZ ;  /* 0x000100008c087824 */ /* 0x040fe200078e00ff */
[----:B------:R-:W-:Y:S01]  /*212c0*/  LOP3.LUT R140, R140, 0xffff0000, RZ, 0xc0, !PT ;  /* 0xffff00008c8c7812 */ /* 0x000fe200078ec0ff */
[C---:B------:R-:W-:Y:S01]  /*212d0*/  IMAD.U32 R12, R144.reuse, 0x10000, RZ ;  /* 0x00010000900c7824 */ /* 0x040fe200078e00ff */
[----:B------:R-:W-:Y:S01]  /*212e0*/  LOP3.LUT R144, R144, 0xffff0000, RZ, 0xc0, !PT ;  /* 0xffff000090907812 */ /* 0x000fe200078ec0ff */
[----:B------:R-:W-:-:S02]  /*212f0*/  FMUL.FTZ R95, R94, R109 ;  /* 0x0000006d5e5f7220 */ /* 0x000fc40000410000 */
[----:B------:R-:W-:Y:S02]  /*21300*/  FFMA.FTZ R138, R63, R138, R108 ;  /* 0x0000008a3f8a7223 */ /* 0x000fe4000001006c */
[C---:B------:R-:W-:Y:S01]  /*21310*/  IMAD.U32 R62, R14.reuse, 0x10000, RZ ;  /* 0x000100000e3e7824 */ /* 0x040fe200078e00ff */
[----:B------:R-:W-:Y:S01]  /*21320*/  LOP3.LUT R14, R14, 0xffff0000, RZ, 0xc0, !PT ;  /* 0xffff00000e0e7812 */ /* 0x000fe200078ec0ff */
[----:B------:R-:W-:Y:S01]  /*21330*/  FMUL.FTZ R94, R94, R111 ;  /* 0x0000006f5e5e7220 */ /* 0x000fe20000410000 */
[----:B------:R-:W-:Y:S01]  /*21340*/  F2FP.BF16.PACK_AB R9, R138, R9 ;  /* 0x000000098a09723e */ /* 0x000fe200000010ff */
[C---:B------:R-:W-:Y:S02]  /*21350*/  FMUL.FTZ R108, R66.reuse, R8 ;  /* 0x00000008426c7220 */ /* 0x040fe40000410000 */
[----:B------:R-:W-:Y:S02]  /*21360*/  FMUL.FTZ R66, R66, R12 ;  /* 0x0000000c42427220 */ /* 0x000fe40000410000 */
[----:B------:R-:W-:-:S02]  /*21370*/  FFMA.FTZ R63, R62, R111, -R95 ;  /* 0x0000006f3e3f7223 */ /* 0x000fc4000001085f */
[----:B------:R-:W-:Y:S02]  /*21380*/  FFMA.FTZ R94, R62, R109, R94 ;  /* 0x0000006d3e5e7223 */ /* 0x000fe4000001005e */
[C---:B------:R-:W-:Y:S02]  /*21390*/  FFMA.FTZ R108, R13.reuse, R12, -R108 ;  /* 0x0000000c0d6c7223 */ /* 0x040fe4000001086c */
[----:B------:R-:W-:Y:S01]  /*213a0*/  FFMA.FTZ R66, R13, R8, R66 ;  /* 0x000000080d427223 */ /* 0x000fe20000010042 */
[----:B------:R-:W-:Y:S01]  /*213b0*/  F2FP.BF16.PACK_AB R13, R60, R61 ;  /* 0x0000003d3c0d723e */ /* 0x000fe200000010ff */
[----:B------:R-:W-:Y:S02]  /*213c0*/  FMUL.FTZ R62, R89, R141 ;  /* 0x0000008d593e7220 */ /* 0x000fe40000410000 */
[----:B------:R-:W-:Y:S02]  /*213d0*/  FMUL.FTZ R12, R11, R140 ;  /* 0x0000008c0b0c7220 */ /* 0x000fe40000410000 */
[----:B------:R-:W-:-:S02]  /*213e0*/  FMUL.FTZ R89, R89, R145 ;  /* 0x0000009159597220 */ /* 0x000fc40000410000 */
[-C--:B------:R-:W-:Y:S02]  /*213f0*/  FMUL.FTZ R8, R11, R144.reuse ;  /* 0x000000900b087220 */ /* 0x080fe40000410000 */
        /* <DEDUP_REMOVED lines=12> */
.L_x_1245:
[----:B------:R-:W-:Y:S05]  /*214c0*/  BSYNC B0 ;  /* 0x0000000000007941 */ /* 0x000fea0003800000 */
.L_x_1244:
        /* <DEDUP_REMOVED lines=81> */
[C---:B------:R-:W-:Y:S01]  /*219e0*/  IMAD.U32 R8, R133.reuse, 0x10000, RZ ;  /* 0x0001000085087824 */ /* 0x040fe200078e00ff */
[----:B------:R-:W-:Y:S01]  /*219f0*/  LOP3.LUT R133, R133, 0xffff0000, RZ, 0xc0, !PT ;  /* 0xffff000085857812 */ /* 0x000fe200078ec0ff */
[C---:B------:R-:W-:Y:S01]  /*21a00*/  IMAD.U32 R67, R137.reuse, 0x10000, RZ ;  /* 0x0001000089437824 */ /* 0x040fe200078e00ff */
[----:B------:R-:W-:Y:S01]  /*21a10*/  LOP3.LUT R137, R137, 0xffff0000, RZ, 0xc0, !PT ;  /* 0xffff000089897812 */ /* 0x000fe200078ec0ff */
[-C--:B------:R-:W-:Y:S02]  /*21a20*/  FMUL.FTZ R89, R66, R52.reuse ;  /* 0x0000003442597220 */ /* 0x080fe40000410000 */
[----:B------:R-:W-:Y:S02]  /*21a30*/  FFMA.FTZ R52, R55, R52, -R12 ;  /* 0x0000003437347223 */ /* 0x000fe4000001080c */
[C---:B------:R-:W-:Y:S01]  /*21a40*/  IMAD.U32 R58, R11.reuse, 0x10000, RZ ;  /* 0x000100000b3a7824 */ /* 0x040fe200078e00ff */
[----:B------:R-:W-:Y:S01]  /*21a50*/  LOP3.LUT R11, R11, 0xffff0000, RZ, 0xc0, !PT ;  /* 0xffff00000b0b7812 */ /* 0x000fe200078ec0ff */
[C---:B------:R-:W-:Y:S01]  /*21a60*/  IMAD.U32 R12, R132.reuse, 0x10000, RZ ;  /* 0x00010000840c7824 */ /* 0x040fe200078e00ff */
[----:B------:R-:W-:Y:S01]  /*21a70*/  LOP3.LUT R132, R132, 0xffff0000, RZ, 0xc0, !PT ;  /* 0xffff000084847812 */ /* 0x000fe200078ec0ff */
[----:B------:R-:W-:-:S02]  /*21a80*/  FMUL.FTZ R88, R65, R8 ;  /* 0x0000000841587220 */ /* 0x000fc40000410000 */
[C---:B------:R-:W-:Y:S01]  /*21a90*/  IMAD.U32 R54, R14.reuse, 0x10000, RZ ;  /* 0x000100000e367824 */ /* 0x040fe200078e00ff */
[----:B------:R-:W-:Y:S01]  /*21aa0*/  LOP3.LUT R14, R14, 0xffff0000, RZ, 0xc0, !PT ;  /* 0xffff00000e0e7812 */ /* 0x000fe200078ec0ff */
[C---:B------:R-:W-:Y:S01]  /*21ab0*/  IMAD.U32 R66, R136.reuse, 0x10000, RZ ;  /* 0x0001000088427824 */ /* 0x040fe200078e00ff */
[----:B------:R-:W-:Y:S01]  /*21ac0*/  LOP3.LUT R136, R136, 0xffff0000, RZ, 0xc0, !PT ;  /* 0xffff000088887812 */ /* 0x000fe200078ec0ff */
[-C--:B------:R-:W-:Y:S02]  /*21ad0*/  FMUL.FTZ R65, R65, R67.reuse ;  /* 0x0000004341417220 */ /* 0x080fe40000410000 */
[----:B------:R-:W-:Y:S02]  /*21ae0*/  FFMA.FTZ R130, R55, R130, R89 ;  /* 0x0000008237827223 */ /* 0x000fe40000010059 */
[C---:B------:R-:W-:Y:S02]  /*21af0*/  FFMA.FTZ R55, R54.reuse, R67, -R88 ;  /* 0x0000004336377223 */ /* 0x040fe40000010858 */
[----:B------:R-:W-:Y:S01]  /*21b00*/  FFMA.FTZ R65, R54, R8, R65 ;  /* 0x0000000836417223 */ /* 0x000fe20000010041 */
[----:B------:R-:W-:Y:S01]  /*21b10*/  F2FP.BF16.PACK_AB R9, R130, R9 ;  /* 0x000000098209723e */ /* 0x000fe200000010ff */
[----:B------:R-:W-:-:S02]  /*21b20*/  FMUL.FTZ R89, R58, R12 ;  /* 0x0000000c3a597220 */ /* 0x000fc40000410000 */
[----:B------:R-:W-:Y:S02]  /*21b30*/  FMUL.FTZ R54, R64, R133 ;  /* 0x0000008540367220 */ /* 0x000fe40000410000 */
[C---:B------:R-:W-:Y:S02]  /*21b40*/  FMUL.FTZ R8, R11.reuse, R132 ;  /* 0x000000840b087220 */ /* 0x040fe40000410000 */
[----:B------:R-:W-:Y:S02]  /*21b50*/  FMUL.FTZ R58, R58, R66 ;  /* 0x000000423a3a7220 */ /* 0x000fe40000410000 */
[----:B------:R-:W-:Y:S02]  /*21b60*/  FMUL.FTZ R64, R64, R137 ;  /* 0x0000008940407220 */ /* 0x000fe40000410000 */
[----:B------:R-:W-:Y:S02]  /*21b70*/  FMUL.FTZ R11, R11, R136 ;  /* 0x000000880b0b7220 */ /* 0x000fe40000410000 */
[----:B------:R-:W-:-:S02]  /*21b80*/  FFMA.FTZ R89, R13, R66, -R89 ;  /* 0x000000420d597223 */ /* 0x000fc40000010859 */
[C---:B------:R-:W-:Y:S02]  /*21b90*/  FFMA.FTZ R54, R14.reuse, R137, -R54 ;  /* 0x000000890e367223 */ /* 0x040fe40000010836 */
[----:B------:R-:W-:Y:S01]  /*21ba0*/  FFMA.FTZ R136, R57, R136, -R8 ;  /* 0x0000008839887223 */ /* 0x000fe20000010808 */
[----:B------:R-:W-:Y:S01]  /*21bb0*/  F2FP.BF16.PACK_AB R8, R15, R56 ;  /* 0x000000380f08723e */ /* 0x000fe200000010ff */
[----:B------:R-:W-:Y:S01]  /*21bc0*/  FFMA.FTZ R58, R13, R12, R58 ;  /* 0x0000000c0d3a7223 */ /* 0x000fe2000001003a */
        /* <DEDUP_REMOVED lines=10> */
.L_x_1243:
[----:B------:R-:W-:Y:S05]  /*21c70*/  BSYNC B1 ;  /* 0x0000000000017941 */ /* 0x000fea0003800000 */
.L_x_1242:
        /* <DEDUP_REMOVED lines=119> */
.L_x_1249:
[----:B------:R-:W-:Y:S05]  /*223f0*/  BSYNC B0 ;  /* 0x0000000000007941 */ /* 0x000fea0003800000 */
.L_x_1248:
        /* <DEDUP_REMOVED lines=32> */
[----:B------:R-:W-:Y:S02]  /*22600*/  SHF.R.U64 R32, R32, 0x10, R33 ;  /* 0x0000001020207819 */ /* 0x000fe40000001221 */
[----:B------:R-:W-:Y:S02]  /*22610*/  SHF.R.U64 R34, R34, 0x10, R35 ;  /* 0x0000001022227819 */ /* 0x000fe40000001223 */
[----:B------:R-:W-:-:S02]  /*22620*/  SHF.R.U64 R36, R36, 0x10, R37 ;  /* 0x0000001024247819 */ /* 0x000fc40000001225 */
[----:B------:R-:W-:Y:S02]  /*22630*/  SHF.R.U32.HI R35, RZ, 0x10, R35 ;  /* 0x00000010ff237819 */ /* 0x000fe40000011623 */
[----:B------:R-:W-:Y:S02]  /*22640*/  SHF.R.U32.HI R37, RZ, 0x10, R37 ;  /* 0x00000010ff257819 */ /* 0x000fe40000011625 */
[----:B------:R-:W-:Y:S02]  /*22650*/  SHF.R.U32.HI R44, RZ, 0x10, R33 ;  /* 0x00000010ff2c7819 */ /* 0x000fe40000011621 */
[----:B------:R-:W-:Y:S02]  /*22660*/  PRMT R107, R107, 0x5410, R32 ;  /* 0x000054106b6b7816 */ /* 0x000fe40000000020 */
[----:B------:R-:W-:Y:S02]  /*22670*/  SHF.R.U64 R38, R38, 0x10, R39 ;  /* 0x0000001026267819 */ /* 0x000fe40000001227 */
[----:B------:R-:W-:-:S02]  /*22680*/  PRMT R116, R116, 0x5410, R35 ;  /* 0x0000541074747816 */ /* 0x000fc40000000023 */
[----:B------:R-:W-:Y:S02]  /*22690*/  SHF.R.U32.HI R39, RZ, 0x10, R39 ;  /* 0x00000010ff277819 */ /* 0x000fe40000011627 */
[----:B------:R-:W-:Y:S02]  /*226a0*/  PRMT R119, R119, 0x5410, R36 ;  /* 0x0000541077777816 */ /* 0x000fe40000000024 */
[----:B------:R-:W-:Y:S02]  /*226b0*/  PRMT R118, R118, 0x5410, R37 ;  /* 0x0000541076767816 */ /* 0x000fe40000000025 */
[----:B------:R-:W-:Y:S01]  /*226c0*/  PRMT R120, R120, 0x5410, R39 ;  /* 0x0000541078787816 */ /* 0x000fe20000000027 */
[----:B------:R-:W-:Y:S01]  /*226d0*/  IMAD.U32 R39, R119, 0x10000, RZ ;  /* 0x0001000077277824 */ /* 0x000fe200078e00ff */
[----:B------:R-:W-:Y:S02]  /*226e0*/  PRMT R105, R105, 0x5410, R44 ;  /* 0x0000541069697816 */ /* 0x000fe4000000002c */
[----:B------:R-:W-:-:S02]  /*226f0*/  LOP3.LUT R52, R119, 0xffff0000, RZ, 0xc0, !PT ;  /* 0xffff000077347812 */ /* 0x000fc400078ec0ff */
[----:B------:R-:W-:Y:S01]  /*22700*/  PRMT R117, R117, 0x5410, R34 ;  /* 0x0000541075757816 */ /* 0x000fe20000000022 */
[C---:B------:R-:W-:Y:S01]  /*22710*/  IMAD.U32 R51, R105.reuse, 0x10000, RZ ;  /* 0x0001000069337824 */ /* 0x040fe200078e00ff */
[----:B------:R-:W-:Y:S02]  /*22720*/  LOP3.LUT R105, R105, 0xffff0000, RZ, 0xc0, !PT ;  /* 0xffff000069697812 */ /* 0x000fe400078ec0ff */
        /* <DEDUP_REMOVED lines=42> */
[----:B------:R-:W-:-:S02]  /*229d0*/  FMUL.FTZ R53, R45, R8 ;  /* 0x000000082d357220 */ /* 0x000fc40000410000 */
[----:B------:R-:W-:Y:S02]  /*229e0*/  FMUL.FTZ R54, R38, R12 ;  /* 0x0000000c26367220 */ /* 0x000fe40000410000 */
[C---:B------:R-:W-:Y:S01]  /*229f0*/  IMAD.U32 R34, R14.reuse, 0x10000, RZ ;  /* 0x000100000e227824 */ /* 0x040fe200078e00ff */
[----:B------:R-:W-:Y:S01]  /*22a00*/  LOP3.LUT R14, R14, 0xffff0000, RZ, 0xc0, !PT ;  /* 0xffff00000e0e7812 */ /* 0x000fe200078ec0ff */
[-C--:B------:R-:W-:Y:S02]  /*22a10*/  FMUL.FTZ R45, R45, R52.reuse ;  /* 0x000000342d2d7220 */ /* 0x080fe40000410000 */
[----:B------:R-:W-:Y:S02]  /*22a20*/  FMUL.FTZ R38, R38, R51 ;  /* 0x0000003326267220 */ /* 0x000fe40000410000 */
[----:B------:R-:W-:Y:S02]  /*22a30*/  FFMA.FTZ R50, R35, R105, R50 ;  /* 0x0000006923327223 */ /* 0x000fe40000010032 */
[----:B------:R-:W-:-:S02]  /*22a40*/  FFMA.FTZ R35, R34, R52, -R53 ;  /* 0x0000003422237223 */ /* 0x000fc40000010835 */
[----:B------:R-:W-:Y:S01]  /*22a50*/  FFMA.FTZ R45, R34, R8, R45 ;  /* 0x00000008222d7223 */ /* 0x000fe2000001002d */
[----:B------:R-:W-:Y:S01]  /*22a60*/  F2FP.BF16.PACK_AB R9, R50, R9 ;  /* 0x000000093209723e */ /* 0x000fe200000010ff */
        /* <DEDUP_REMOVED lines=19> */
.L_x_1247:
[----:B------:R-:W-:Y:S05]  /*22ba0*/  BSYNC B1 ;  /* 0x0000000000017941 */ /* 0x000fea0003800000 */
.L_x_1246:
        /* <DEDUP_REMOVED lines=8> */
[----:B------:R-:W-:Y:S01]  /*22c30*/  LEA.HI R8, R83, R104, RZ, 0x1d ;  /* 0x0000006853087211 */ /* 0x000fe200078fe8ff */
        /* <DEDUP_REMOVED lines=24> */
[----:B------:R-:W-:Y:S02]  /*22dc0*/  SHF.R.U32.HI R30, RZ, 0x10, R31 ;  /* 0x00000010ff1e7819 */ /* 0x000fe4000001161f */
[--C-:B------:R-:W-:Y:S02]  /*22dd0*/  SHF.R.U64 R31, R24, 0x10, R25.reuse ;  /* 0x00000010181f7819 */ /* 0x100fe40000001219 */
[----:B------:R-:W-:Y:S02]  /*22de0*/  SHF.R.U32.HI R24, RZ, 0x10, R25 ;  /* 0x00000010ff187819 */ /* 0x000fe40000011619 */
[----:B------:R-:W-:Y:S02]  /*22df0*/  SHF.R.U64 R25, R26, 0x10, R27 ;  /* 0x000000101a197819 */ /* 0x000fe4000000121b */
[----:B------:R-:W-:Y:S02]  /*22e00*/  PRMT R87, R87, 0x5410, R24 ;  /* 0x0000541057577816 */ /* 0x000fe40000000018 */
[----:B------:R-:W-:-:S02]  /*22e10*/  PRMT R98, R98, 0x5410, R25 ;  /* 0x0000541062627816 */ /* 0x000fc40000000019 */
[----:B------:R-:W-:Y:S01]  /*22e20*/  SHF.R.U32.HI R26, RZ, 0x10, R27 ;  /* 0x00000010ff1a7819 */ /* 0x000fe2000001161b */
[----:B------:R-:W-:Y:S01]  /*22e30*/  IMAD.U32 R39, R87, 0x10000, RZ ;  /* 0x0001000057277824 */ /* 0x000fe200078e00ff */
[----:B------:R-:W-:Y:S02]  /*22e40*/  PRMT R96, R96, 0x5410, R31 ;  /* 0x0000541060607816 */ /* 0x000fe4000000001f */
[----:B------:R-:W-:Y:S02]  /*22e50*/  PRMT R100, R100, 0x5410, R33 ;  /* 0x0000541064647816 */ /* 0x000fe40000000021 */
[----:B------:R-:W-:Y:S02]  /*22e60*/  PRMT R102, R102, 0x5410, R29 ;  /* 0x0000541066667816 */ /* 0x000fe4000000001d */
[----:B------:R-:W-:Y:S01]  /*22e70*/  PRMT R99, R99, 0x5410, R28 ;  /* 0x0000541063637816 */ /* 0x000fe2000000001c */
[C---:B------:R-:W-:Y:S01]  /*22e80*/  IMAD.U32 R31, R100.reuse, 0x10000, RZ ;  /* 0x00010000641f7824 */ /* 0x040fe200078e00ff */
[----:B------:R-:W-:Y:S01]  /*22e90*/  LOP3.LUT R100, R100, 0xffff0000, RZ, 0xc0, !PT ;  /* 0xffff000064647812 */ /* 0x000fe200078ec0ff */
[----:B------:R-:W-:Y:S01]  /*22ea0*/  IMAD.U32 R44, R102, 0x10000, RZ ;  /* 0x00010000662c7824 */ /* 0x000fe200078e00ff */
[----:B------:R-:W-:-:S02]  /*22eb0*/  LOP3.LUT R87, R87, 0xffff0000, RZ, 0xc0, !PT ;  /* 0xffff000057577812 */ /* 0x000fc400078ec0ff */
        /* <DEDUP_REMOVED lines=24> */
[-C--:B------:R-:W-:Y:S02]  /*23040*/  FMUL.FTZ R8, R8, R9.reuse ;  /* 0x0000000908087220 */ /* 0x080fe40000410000 */
[C---:B------:R-:W-:Y:S02]  /*23050*/  FFMA.FTZ R31, R24.reuse, R100, -R31 ;  /* 0x00000064181f7223 */ /* 0x040fe4000001081f */
[----:B------:R-:W-:Y:S01]  /*23060*/  FFMA.FTZ R15, R24, R96, R15 ;  /* 0x00000060180f7223 */ /* 0x000fe2000001000f */
[----:B------:R-:W-:Y:S01]  /*23070*/  LOP3.LUT R24, R99, 0xffff0000, RZ, 0xc0, !PT ;  /* 0xffff000063187812 */ /* 0x000fe200078ec0ff */
[C---:B------:R-:W-:Y:S02]  /*23080*/  FFMA.FTZ R25, R12.reuse, R9, -R25 ;  /* 0x000000090c197223 */ /* 0x040fe40000010819 */
[----:B------:R-:W-:-:S02]  /*23090*/  FFMA.FTZ R9, R12, R39, R8 ;  /* 0x000000270c097223 */ /* 0x000fc40000010008 */
[C---:B------:R-:W-:Y:S02]  /*230a0*/  FMUL.FTZ R12, R38.reuse, R87 ;  /* 0x00000057260c7220 */ /* 0x040fe40000410000 */
[-C--:B------:R-:W-:Y:S02]  /*230b0*/  FMUL.FTZ R38, R38, R24.reuse ;  /* 0x0000001826267220 */ /* 0x080fe40000410000 */
[----:B------:R-:W-:Y:S02]  /*230c0*/  IMAD.U32 R8, R98, 0x10000, RZ ;  /* 0x0001000062087824 */ /* 0x000fe400078e00ff */
[----:B------:R-:W-:Y:S02]  /*230d0*/  FFMA.FTZ R24, R27, R24, -R12 ;  /* 0x000000181b187223 */ /* 0x000fe4000001080c */
[C---:B------:R-:W-:Y:S01]  /*230e0*/  IMAD.U32 R30, R11.reuse, 0x10000, RZ ;  /* 0x000100000b1e7824 */ /* 0x040fe200078e00ff */
[----:B------:R-:W-:Y:S01]  /*230f0*/  LOP3.LUT R11, R11, 0xffff0000, RZ, 0xc0, !PT ;  /* 0xffff00000b0b7812 */ /* 0x000fe200078ec0ff */
[----:B------:R-:W-:-:S02]  /*23100*/  IMAD.U32 R12, R97, 0x10000, RZ ;  /* 0x00010000610c7824 */ /* 0x000fc400078e00ff */
[----:B------:R-:W-:Y:S02]  /*23110*/  FMUL.FTZ R45, R33, R8 ;  /* 0x00000008212d7220 */ /* 0x000fe40000410000 */
[C---:B------:R-:W-:Y:S01]  /*23120*/  IMAD.U32 R26, R14.reuse, 0x10000, RZ ;  /* 0x000100000e1a7824 */ /* 0x040fe200078e00ff */
[----:B------:R-:W-:Y:S01]  /*23130*/  LOP3.LUT R14, R14, 0xffff0000, RZ, 0xc0, !PT ;  /* 0xffff00000e0e7812 */ /* 0x000fe200078ec0ff */
[----:B------:R-:W-:Y:S02]  /*23140*/  IMAD.U32 R39, R101, 0x10000, RZ ;  /* 0x0001000065277824 */ /* 0x000fe400078e00ff */
[----:B------:R-:W-:Y:S02]  /*23150*/  FMUL.FTZ R33, R33, R44 ;  /* 0x0000002c21217220 */ /* 0x000fe40000410000 */
[----:B------:R-:W-:Y:S02]  /*23160*/  FMUL.FTZ R46, R30, R12 ;  /* 0x0000000c1e2e7220 */ /* 0x000fe40000410000 */
[----:B------:R-:W-:-:S02]  /*23170*/  FFMA.FTZ R38, R27, R87, R38 ;  /* 0x000000571b267223 */ /* 0x000fc40000010026 */
[----:B------:R-:W-:Y:S01]  /*23180*/  FFMA.FTZ R33, R26, R8, R33 ;  /* 0x000000081a217223 */ /* 0x000fe20000010021 */
[----:B------:R-:W-:Y:S01]  /*23190*/  LOP3.LUT R8, R97, 0xffff0000, RZ, 0xc0, !PT ;  /* 0xffff000061087812 */ /* 0x000fe200078ec0ff */
[----:B------:R-:W-:Y:S01]  /*231a0*/  FMUL.FTZ R30, R30, R39 ;  /* 0x000000271e1e7220 */ /* 0x000fe20000410000 */
[----:B------:R-:W-:Y:S01]  /*231b0*/  F2FP.BF16.PACK_AB R9, R38, R9 ;  /* 0x000000092609723e */ /* 0x000fe200000010ff */
[C---:B------:R-:W-:Y:S01]  /*231c0*/  FFMA.FTZ R46, R13.reuse, R39, -R46 ;  /* 0x000000270d2e7223 */ /* 0x040fe2000001082e */
[----:B------:R-:W-:Y:S01]  /*231d0*/  LOP3.LUT R39, R98, 0xffff0000, RZ, 0xc0, !PT ;  /* 0xffff000062277812 */ /* 0x000fe200078ec0ff */
[----:B------:R-:W-:Y:S01]  /*231e0*/  FFMA.FTZ R27, R26, R44, -R45 ;  /* 0x0000002c1a1b7223 */ /* 0x000fe2000001082d */
[----:B------:R-:W-:Y:S01]  /*231f0*/  LOP3.LUT R45, R102, 0xffff0000, RZ, 0xc0, !PT ;  /* 0xffff0000662d7812 */ /* 0x000fe200078ec0ff */
[----:B------:R-:W-:Y:S01]  /*23200*/  FFMA.FTZ R30, R13, R12, R30 ;  /* 0x0000000c0d1e7223 */ /* 0x000fe2000001001e */
[----:B------:R-:W-:Y:S01]  /*23210*/  LOP3.LUT R26, R101, 0xffff0000, RZ, 0xc0, !PT ;  /* 0xffff0000651a7812 */ /* 0x000fe200078ec0ff */
[----:B------:R-:W-:-:S02]  /*23220*/  FMUL.FTZ R47, R32, R39 ;  /* 0x00000027202f7220 */ /* 0x000fc40000410000 */
[C---:B------:R-:W-:Y:S02]  /*23230*/  FMUL.FTZ R13, R11.reuse, R8 ;  /* 0x000000080b0d7220 */ /* 0x040fe40000410000 */
[-C--:B------:R-:W-:Y:S02]  /*23240*/  FMUL.FTZ R44, R32, R45.reuse ;  /* 0x0000002d202c7220 */ /* 0x080fe40000410000 */
[-C--:B------:R-:W-:Y:S02]  /*23250*/  FMUL.FTZ R12, R11, R26.reuse ;  /* 0x0000001a0b0c7220 */ /* 0x080fe40000410000 */
[----:B------:R-:W-:Y:S02]  /*23260*/  FFMA.FTZ R32, R14, R45, -R47 ;  /* 0x0000002d0e207223 */ /* 0x000fe4000001082f */
[C---:B------:R-:W-:Y:S01]  /*23270*/  FFMA.FTZ R11, R29.reuse, R26, -R13 ;  /* 0x0000001a1d0b7223 */ /* 0x040fe2000001080d */
        /* <DEDUP_REMOVED lines=9> */
[----:B------:R1:W-:Y:S04]  /*23310*/  ST.E.128 [R36.64], R12 ;  /* 0x0000000c24007985 */ /* 0x0003e8000c101d08 */
[----:B------:R1:W-:Y:S02]  /*23320*/  ST.E.128 [R34.64], R8 ;  /* 0x0000000822007985 */ /* 0x0003e4000c101d08 */
.L_x_1251:
[----:B------:R-:W-:Y:S05]  /*23330*/  BSYNC B0 ;  /* 0x0000000000007941 */ /* 0x000fea0003800000 */
.L_x_1250:
[----:B------:R-:W-:Y:S01]  /*23340*/  IADD3 R80, R80, 0x40, RZ ;  /* 0x0000004050507810 */ /* 0x000fe20007ffe0ff */
[----:B-1----:R-:W-:-:S02]  /*23350*/  IMAD.MOV.U32 R8, RZ, RZ, R82 ;  /* 0x000000ffff087224 */ /* 0x002fc400078e0052 */
[----:B------:R-:W-:Y:S01]  /*23360*/  IMAD.MOV.U32 R9, RZ, RZ, 0x0 ;  /* 0x00000000ff097424 */ /* 0x000fe200078e00ff */
[----:B------:R-:W-:-:S13]  /*23370*/  ISETP.GE.AND P0, PT, R80, R83, PT ;  /* 0x000000535000720c */ /* 0x000fda0003f06270 */
[----:B------:R-:W-:Y:S05]  /*23380*/  @P0 RET.REL.NODEC R8 `(_ZN7cutlass13device_kernelIN5flash19enable_sm80_to_sm89INS1_16FlashAttnFwdSm80INS1_25CollectiveMainloopFwdSm80ILi8ELi1ELb0EN4cute5tupleIJNS5_1CILi128EEENS7_ILi48EEENS7_ILi256EEEEEELi256ENS_10bfloat16_tEfNS_4arch4Sm80ELb0ELb1ELb0ELb1ELb0ELb1ELb1ELb0EEENS1_21CollectiveEpilogueFwdINS6_IJS8_SA_S9_EEENS6_IJNS7_ILi1EEESI_SI_EEESC_SE_Li256ELb1ELb1ELb0ELb0EEENS1_19SingleTileSchedulerILb1ELb0ELb1ELi128EEEEEEEEEvNT_6ParamsE) ;  /* 0xfffdcc7008000950 */ /* 0x000fea0003c3ffff */
[----:B------:R-:W-:Y:S01]  /*23390*/  SHF.R.S32.HI R13, RZ, 0x1f, R80 ;  /* 0x0000001fff0d7819 */ /* 0x000fe20000011450 */
[----:B------:R-:W-:Y:S01]  /*233a0*/  IMAD.SHL.U32 R9, R106, 0x40, RZ ;  /* 0x000000406a097824 */ /* 0x000fe200078e00ff */
[----:B------:R-:W-:Y:S02]  /*233b0*/  SHF.R.S32.HI R11, RZ, 0x1f, R106 ;  /* 0x0000001fff0b7819 */ /* 0x000fe4000001146a */
[----:B------:R-:W-:Y:S02]  /*233c0*/  LEA.HI R12, R13, R80, RZ, 0x3 ;  /* 0x000000500d0c7211 */ /* 0x000fe400078f18ff */
[----:B------:R-:W-:Y:S02]  /*233d0*/  LOP3.LUT R9, R9, 0x1c0, RZ, 0xc0, !PT ;  /* 0x000001c009097812 */ /* 0x000fe400078ec0ff */
[----:B------:R-:W-:Y:S02]  /*233e0*/  SHF.R.S32.HI R10, RZ, 0x3, R12 ;  /* 0x00000003ff0a7819 */ /* 0x000fe4000001140c */
[----:B------:R-:W-:-:S02]  /*233f0*/  LEA.HI R8, R11, R106, RZ, 0x3 ;  /* 0x0000006a0b087211 */ /* 0x000fc400078f18ff */
[----:B------:R-:W-:Y:S02]  /*23400*/  LEA.HI R83, R83, R10, RZ, 0x1d ;  /* 0x0000000a53537211 */ /* 0x000fe400078fe8ff */
[----:B------:R-:W-:Y:S01]  /*23410*/  LEA.HI R13, R13, R80, RZ, 0x6 ;  /* 0x000000500d0d7211 */ /* 0x000fe200078f30ff */
[----:B------:R-:W-:Y:S01]  /*23420*/  IMAD.SHL.U32 R8, R8, 0x40, RZ ;  /* 0x0000004008087824 */ /* 0x000fe200078e00ff */
[----:B------:R-:W-:Y:S02]  /*23430*/  LOP3.LUT R12, R9, 0x38, R12, 0xf8, !PT ;  /* 0x00000038090c7812 */ /* 0x000fe400078ef80c */
[----:B------:R-:W-:Y:S01]  /*23440*/  SHF.R.U32.HI R11, RZ, 0x3, R9 ;  /* 0x00000003ff0b7819 */ /* 0x000fe20000011609 */
[----:B------:R-:W-:Y:S01]  /*23450*/  IMAD.SHL.U32 R13, R13, 0x80, RZ ;  /* 0x000000800d0d7824 */ /* 0x000fe200078e00ff */
[----:B------:R-:W-:Y:S02]  /*23460*/  SHF.R.S32.HI R10, RZ, 0x1f, R83 ;  /* 0x0000001fff0a7819 */ /* 0x000fe40000011453 */
[----:B------:R-:W-:Y:S01]  /*23470*/  LOP3.LUT R14, R12, R11, RZ, 0x3c, !PT ;  /* 0x0000000b0c0e7212 */ /* 0x000fe200078e3cff */
[----:B------:R-:W-:Y:S01]  /*23480*/  IMAD.SHL.U32 R12, R83, 0x8, RZ ;  /* 0x00000008530c7824 */ /* 0x000fe200078e00ff */
[----:B------:R-:W-:-:S02]  /*23490*/  LEA.HI R10, R10, R83, RZ, 0x3 ;  /* 0x000000530a0a7211 */ /* 0x000fc400078f18ff */
[----:B------:R-:W-:Y:S02]  /*234a0*/  LOP3.LUT R13, R13, 0xffffe000, RZ, 0xc0, !PT ;  /* 0xffffe0000d0d7812 */ /* 0x000fe400078ec0ff */
[----:B------:R-:W-:Y:S02]  /*234b0*/  LOP3.LUT R8, R8, 0xfffffe00, RZ, 0xc0, !PT ;  /* 0xfffffe0008087812 */ /* 0x000fe400078ec0ff */
[----:B------:R-:W-:Y:S01]  /*234c0*/  LOP3.LUT R12, R9, 0x38, R12, 0xf8, !PT ;  /* 0x00000038090c7812 */ /* 0x000fe200078ef80c */
[----:B------:R-:W-:Y:S01]  /*234d0*/  IMAD.SHL.U32 R9, R10, 0x400, RZ ;  /* 0x000004000a097824 */ /* 0x000fe200078e00ff */
[----:B------:R-:W-:Y:S02]  /*234e0*/  IADD3 R13, R14, R13, R8 ;  /* 0x0000000d0e0d7210 */ /* 0x000fe40007ffe008 */
[----:B------:R-:W-:Y:S02]  /*234f0*/  LOP3.LUT R11, R12, R11, RZ, 0x3c, !PT ;  /* 0x0000000b0c0b7212 */ /* 0x000fe400078e3cff */
[----:B------:R-:W-:Y:S01]  /*23500*/  LOP3.LUT R9, R9, 0xffffe000, RZ, 0xc0, !PT ;  /* 0xffffe00009097812 */ /* 0x000fe200078ec0ff */
[----:B------:R-:W-:-:S03]  /*23510*/  IMAD.WIDE.U32 R26, R13, 0x2, R146 ;  /* 0x000000020d1a7825 */ /* 0x000fc600078e0092 */
[----:B------:R-:W-:Y:S02]  /*23520*/  IADD3 R13, R11, R9, R8 ;  /* 0x000000090b0d7210 */ /* 0x000fe40007ffe008 */
[----:B------:R-:W2:Y:S03]  /*23530*/  LD.E.128 R8, [R26.64] ;  /* 0x000000081a087980 */ /* 0x000ea6000c101d00 */
[----:B------:R-:W-:-:S05]  /*23540*/  IMAD.WIDE.U32 R146, R13, 0x2, R146 ;  /* 0x000000020d927825 */ /* 0x000fca00078e0092 */
[----:B------:R-:W3:Y:S01]  /*23550*/  LD.E.128 R12, [R146.64] ;  /* 0x00000008920c7980 */ /* 0x000ee2000c101d00 */
[--C-:B------:R-:W-:Y:S01]  /*23560*/  SHF.R.U64 R25, R16, 0x10, R17.reuse ;  /* 0x0000001010197819 */ /* 0x100fe20000001211 */
[----:B------:R-:W-:Y:S01]  /*23570*/  IMAD.MOV.U32 R83, RZ, RZ, 0x0 ;  /* 0x00000000ff537424 */ /* 0x000fe200078e00ff */
[----:B------:R-:W-:Y:S02]  /*23580*/  SHF.R.U32.HI R17, RZ, 0x10, R17 ;  /* 0x00000010ff117819 */ /* 0x000fe40000011611 */
[----:B------:R-:W-:Y:S02]  /*23590*/  SHF.R.U64 R16, R18, 0x10, R19 ;  /* 0x0000001012107819 */ /* 0x000fe40000001213 */
[----:B------:R-:W-:Y:S02]  /*235a0*/  SHF.R.U64 R20, R20, 0x10, R21 ;  /* 0x0000001014147819 */ /* 0x000fe40000001215 */
[----:B------:R-:W-:Y:S02]  /*235b0*/  SHF.R.U32.HI R19, RZ, 0x10, R19 ;  /* 0x00000010ff137819 */ /* 0x000fe40000011613 */
[----:B------:R-:W-:-:S02]  /*235c0*/  SHF.R.U32.HI R21, RZ, 0x10, R21 ;  /* 0x00000010ff157819 */ /* 0x000fc40000011615 */
[----:B------:R-:W-:Y:S02]  /*235d0*/  SHF.R.U64 R22, R22, 0x10, R23 ;  /* 0x0000001016167819 */ /* 0x000fe40000001217 */
[----:B------:R-:W-:Y:S02]  /*235e0*/  PRMT R72, R72, 0x5410, R25 ;  /* 0x0000541048487816 */ /* 0x000fe40000000019 */
        /* <DEDUP_REMOVED lines=9> */
[----:B------:R-:W-:Y:S02]  /*23680*/  LOP3.LUT R29, R72, 0xffff0000, RZ, 0xc0, !PT ;  /* 0xffff0000481d7812 */ /* 0x000fe400078ec0ff */
[----:B------:R-:W-:Y:S02]  /*23690*/  LOP3.LUT R77, R77, 0xffff0000, RZ, 0xc0, !PT ;  /* 0xffff00004d4d7812 */ /* 0x000fe400078ec0ff */
[----:B------:R-:W-:-:S02]  /*236a0*/  LOP3.LUT R68, R68, 0xffff0000, RZ, 0xc0, !PT ;  /* 0xffff000044447812 */ /* 0x000fc400078ec0ff */
        /* <DEDUP_REMOVED lines=11> */
[----:B------:R-:W-:Y:S01]  /*23760*/  IMAD.U32 R20, R12, 0x10000, RZ ;  /* 0x000100000c147824 */ /* 0x000fe200078e00ff */
[----:B------:R-:W-:Y:S01]  /*23770*/  LOP3.LUT R24, R14, 0xffff0000, RZ, 0xc0, !PT ;  /* 0xffff00000e187812 */ /* 0x000fe200078ec0ff */
[----:B------:R-:W-:Y:S01]  /*23780*/  IMAD.U32 R13, R72, 0x10000, RZ ;  /* 0x00010000480d7824 */ /* 0x000fe200078e00ff */
[----:B------:R-:W-:Y:S01]  /*23790*/  LOP3.LUT R12, R12, 0xffff0000, RZ, 0xc0, !PT ;  /* 0xffff00000c0c7812 */ /* 0x000fe200078ec0ff */
[----:B------:R-:W-:-:S02]  /*237a0*/  IMAD.U32 R25, R14, 0x10000, RZ ;  /* 0x000100000e197824 */ /* 0x000fc400078e00ff */
[C---:B------:R-:W-:Y:S02]  /*237b0*/  FMUL.FTZ R14, R20.reuse, R13 ;  /* 0x0000000d140e7220 */ /* 0x040fe40000410000 */
[-C--:B------:R-:W-:Y:S02]  /*237c0*/  FMUL.FTZ R20, R20, R23.reuse ;  /* 0x0000001714147220 */ /* 0x080fe40000410000 */
[C---:B------:R-:W-:Y:S02]  /*237d0*/  FFMA.FTZ R14, R17.reuse, R23, -R14 ;  /* 0x00000017110e7223 */ /* 0x040fe4000001080e */
[----:B------:R-:W-:Y:S02]  /*237e0*/  FFMA.FTZ R20, R17, R13, R20 ;  /* 0x0000000d11147223 */ /* 0x000fe40000010014 */
[----:B------:R-:W-:Y:S02]  /*237f0*/  FMUL.FTZ R23, R12, R29 ;  /* 0x0000001d0c177220 */ /* 0x000fe40000410000 */
[----:B------:R-:W-:-:S02]  /*23800*/  IMAD.U32 R13, R76, 0x10000, RZ ;  /* 0x000100004c0d7824 */ /* 0x000fc400078e00ff */
[----:B------:R-:W-:Y:S02]  /*23810*/  FMUL.FTZ R12, R12, R77 ;  /* 0x0000004d0c0c7220 */ /* 0x000fe40000410000 */
[C---:B------:R-:W-:Y:S02]  /*23820*/  FMUL.FTZ R17, R11.reuse, R30 ;  /* 0x0000001e0b117220 */ /* 0x040fe40000410000 */
[----:B------:R-:W-:Y:S02]  /*23830*/  FMUL.FTZ R11, R11, R13 ;  /* 0x0000000d0b0b7220 */ /* 0x000fe40000410000 */
[C---:B------:R-:W-:Y:S02]  /*23840*/  FFMA.FTZ R23, R16.reuse, R77, -R23 ;  /* 0x0000004d10177223 */ /* 0x040fe40000010817 */
[----:B------:R-:W-:Y:S01]  /*23850*/  FFMA.FTZ R29, R16, R29, R12 ;  /* 0x0000001d101d7223 */ /* 0x000fe2000001000c */
[----:B------:R-:W-:Y:S01]  /*23860*/  LOP3.LUT R16, R76, 0xffff0000, RZ, 0xc0, !PT ;  /* 0xffff00004c107812 */ /* 0x000fe200078ec0ff */
[----:B------:R-:W-:-:S02]  /*23870*/  FFMA.FTZ R13, R8, R13, -R17 ;  /* 0x0000000d080d7223 */ /* 0x000fc40000010811 */
[----:B------:R-:W-:Y:S02]  /*23880*/  FFMA.FTZ R11, R8, R30, R11 ;  /* 0x0000001e080b7223 */ /* 0x000fe4000001000b */
[C---:B------:R-:W-:Y:S02]  /*23890*/  FMUL.FTZ R12, R28.reuse, R68 ;  /* 0x000000441c0c7220 */ /* 0x040fe40000410000 */
[C---:B------:R-:W-:Y:S01]  /*238a0*/  IMAD.U32 R8, R75.reuse, 0x10000, RZ ;  /* 0x000100004b087824 */ /* 0x040fe200078e00ff */
[----:B------:R-:W-:Y:S01]  /*238b0*/  LOP3.LUT R75, R75, 0xffff0000, RZ, 0xc0, !PT ;  /* 0xffff00004b4b7812 */ /* 0x000fe200078ec0ff */
[C---:B------:R-:W-:Y:S01]  /*238c0*/  IMAD.U32 R17, R79.reuse, 0x10000, RZ ;  /* 0x000100004f117824 */ /* 0x040fe200078e00ff */
[----:B------:R-:W-:Y:S01]  /*238d0*/  LOP3.LUT R79, R79, 0xffff0000, RZ, 0xc0, !PT ;  /* 0xffff00004f4f7812 */ /* 0x000fe200078ec0ff */
[-C--:B------:R-:W-:Y:S02]  /*238e0*/  FMUL.FTZ R31, R28, R16.reuse ;  /* 0x000000101c1f7220 */ /* 0x080fe40000410000 */
[----:B------:R-:W-:-:S02]  /*238f0*/  FFMA.FTZ R16, R19, R16, -R12 ;  /* 0x0000001013107223 */ /* 0x000fc4000001080c */
[C---:B------:R-:W-:Y:S01]  /*23900*/  IMAD.U32 R22, R15.reuse, 0x10000, RZ ;  /* 0x000100000f167824 */ /* 0x040fe200078e00ff */
[----:B------:R-:W-:Y:S01]  /*23910*/  LOP3.LUT R15, R15, 0xffff0000, RZ, 0xc0, !PT ;  /* 0xffff00000f0f7812 */ /* 0x000fe200078ec0ff */
[C---:B------:R-:W-:Y:S01]  /*23920*/  IMAD.U32 R12, R74.reuse, 0x10000, RZ ;  /* 0x000100004a0c7824 */ /* 0x040fe200078e00ff */
[----:B------:R-:W-:Y:S01]  /*23930*/  LOP3.LUT R74, R74, 0xffff0000, RZ, 0xc0, !PT ;  /* 0xffff00004a4a7812 */ /* 0x000fe200078ec0ff */
[C---:B------:R-:W-:Y:S01]  /*23940*/  FMUL.FTZ R30, R25.reuse, R8 ;  /* 0x00000008191e7220 */ /* 0x040fe20000410000 */
[----:B------:R-:W-:Y:S01]  /*23950*/  F2FP.BF16.PACK_AB R13, R16, R13 ;  /* 0x0000000d100d723e */ /* 0x000fe200000010ff */
[C---:B------:R-:W-:Y:S01]  /*23960*/  IMAD.U32 R28, R78.reuse, 0x10000, RZ ;  /* 0x000100004e1c7824 */ /* 0x040fe200078e00ff */
[----:B------:R-:W-:Y:S01]  /*23970*/  LOP3.LUT R78, R78, 0xffff0000, RZ, 0xc0, !PT ;  /* 0xffff00004e4e7812 */ /* 0x000fe200078ec0ff */
[----:B------:R-:W-:Y:S02]  /*23980*/  FMUL.FTZ R25, R25, R17 ;  /* 0x0000001119197220 */ /* 0x000fe40000410000 */
[----:B------:R-:W-:-:S02]  /*23990*/  FFMA.FTZ R68, R19, R68, R31 ;  /* 0x0000004413447223 */ /* 0x000fc4000001001f */
[C---:B------:R-:W-:Y:S02]  /*239a0*/  FFMA.FTZ R17, R18.reuse, R17, -R30 ;  /* 0x0000001112117223 */ /* 0x040fe4000001081e */
[----:B------:R-:W-:Y:S02]  /*239b0*/  FFMA.FTZ R25, R18, R8, R25 ;  /* 0x0000000812197223 */ /* 0x000fe40000010019 */
[----:B------:R-:W-:Y:S02]  /*239c0*/  FMUL.FTZ R19, R22, R12 ;  /* 0x0000000c16137220 */ /* 0x000fe40000410000 */
[----:B------:R-:W-:Y:S02]  /*239d0*/  FMUL.FTZ R18, R24, R75 ;  /* 0x0000004b18127220 */ /* 0x000fe40000410000 */
[----:B------:R-:W-:Y:S02]  /*239e0*/  FMUL.FTZ R8, R15, R74 ;  /* 0x0000004a0f087220 */ /* 0x000fe40000410000 */
[----:B------:R-:W-:-:S02]  /*239f0*/  FMUL.FTZ R22, R22, R28 ;  /* 0x0000001c16167220 */ /* 0x000fc40000410000 */
[-C--:B------:R-:W-:Y:S02]  /*23a00*/  FMUL.FTZ R24, R24, R79.reuse ;  /* 0x0000004f18187220 */ /* 0x080fe40000410000 */
[----:B------:R-:W-:Y:S02]  /*23a10*/  FMUL.FTZ R15, R15, R78 ;  /* 0x0000004e0f0f7220 */ /* 0x000fe40000410000 */
[----:B------:R-:W-:Y:S02]  /*23a20*/  FFMA.FTZ R19, R9, R28, -R19 ;  /* 0x0000001c09137223 */ /* 0x000fe40000010813 */
        /* <DEDUP_REMOVED lines=12> */
[----:B------:R1:W-:Y:S04]  /*23af0*/  ST.E.128 [R26.64], R12 ;  /* 0x0000000c1a007985 */ /* 0x0003e8000c101d08 */
[----:B------:R1:W-:Y:S01]  /*23b00*/  ST.E.128 [R146.64], R8 ;  /* 0x0000000892007985 */ /* 0x0003e2000c101d08 */
[----:B------:R-:W-:Y:S05]  /*23b10*/  RET.REL.NODEC R82 `(_ZN7cutlass13device_kernelIN5flash19enable_sm80_to_sm89INS1_16FlashAttnFwdSm80INS1_25CollectiveMainloopFwdSm80ILi8ELi1ELb0EN4cute5tupleIJNS5_1CILi128EEENS7_ILi48EEENS7_ILi256EEEEEELi256ENS_10bfloat16_tEfNS_4arch4Sm80ELb0ELb1ELb0ELb1ELb0ELb1ELb1ELb0EEENS1_21CollectiveEpilogueFwdINS6_IJS8_SA_S9_EEENS6_IJNS7_ILi1EEESI_SI_EEESC_SE_Li256ELb1ELb1ELb0ELb0EEENS1_19SingleTileSchedulerILb1ELb0ELb1ELi128EEEEEEEEEvNT_6ParamsE) ;  /* 0xfffdc4e052007950 */ /* 0x000fea0003c3ffff */
.L_x_1178:
[----:B------:R-:W-:Y:S01]  /*23b20*/  IMAD.MOV.U32 R14, RZ, RZ, R24 ;  /* 0x000000ffff0e7224 */ /* 0x000fe200078e0018 */
[----:B------:R-:W-:Y:S01]  /*23b30*/  MOV R12, 0x181f ;  /* 0x0000181f000c7802 */ /* 0x000fe20000000f00 */
[----:B------:R-:W-:Y:S01]  /*23b40*/  IMAD.MOV.U32 R13, RZ, RZ, RZ ;  /* 0x000000ffff0d7224 */ /* 0x000fe200078e00ff */
[----:B------:R-:W-:-:S02]  /*23b50*/  MOV R11, 0xffffffff ;  /* 0xffffffff000b7802 */ /* 0x000fc40000000f00 */
[----:B------:R-:W-:Y:S02]  /*23b60*/  MOV R10, 0x23b80 ;  /* 0x00023b80000a7802 */ /* 0x000fe40000000f00 */
[----:B------:R-:W-:Y:S05]  /*23b70*/  CALL.REL.NOINC `($__internal_3_$__cuda_sm70_shflsync_idx_p) ;  /* 0x00000ea000007944 */ /* 0x000fea0003c00000 */
[----:B--2---:R-:W-:Y:S01]  /*23b80*/  MOV R27, R16 ;  /* 0x00000010001b7202 */ /* 0x004fe20000000f00 */
[----:B-1----:R-:W-:Y:S05]  /*23b90*/  BRA `(.L_x_1252) ;  /* 0xffff60a000007947 */ /* 0x002fea000383ffff */
.L_x_1179:
[----:B------:R-:W-:Y:S01]  /*23ba0*/  IMAD.MOV.U32 R14, RZ, RZ, R23 ;  /* 0x000000ffff0e7224 */ /* 0x000fe200078e0017 */
[----:B------:R-:W-:Y:S01]  /*23bb0*/  MOV R12, 0x181f ;  /* 0x0000181f000c7802 */ /* 0x000fe20000000f00 */
[----:B------:R-:W-:Y:S01]  /*23bc0*/  IMAD.MOV.U32 R13, RZ, RZ, RZ ;  /* 0x000000ffff0d7224 */ /* 0x000fe200078e00ff */
[----:B------:R-:W-:Y:S02]  /*23bd0*/  MOV R11, 0xffffffff ;  /* 0xffffffff000b7802 */ /* 0x000fe40000000f00 */
[----:B------:R-:W-:Y:S02]  /*23be0*/  MOV R10, 0x23c00 ;  /* 0x00023c00000a7802 */ /* 0x000fe40000000f00 */
[----:B-12---:R-:W-:Y:S05]  /*23bf0*/  CALL.REL.NOINC `($__internal_3_$__cuda_sm70_shflsync_idx_p) ;  /* 0x00000e2000007944 */ /* 0x006fea0003c00000 */
[----:B-1----:R-:W-:Y:S01]  /*23c00*/  IMAD.MOV.U32 R14, RZ, RZ, R22 ;  /* 0x000000ffff0e7224 */ /* 0x002fe200078e0016 */
[----:B------:R-:W-:Y:S01]  /*23c10*/  MOV R13, RZ ;  /* 0x000000ff000d7202 */ /* 0x000fe20000000f00 */
[----:B------:R-:W-:Y:S01]  /*23c20*/  IMAD.MOV.U32 R12, RZ, RZ, 0x181f ;  /* 0x0000181fff0c7424 */ /* 0x000fe200078e00ff */
[----:B------:R-:W-:Y:S01]  /*23c30*/  MOV R11, 0xffffffff ;  /* 0xffffffff000b7802 */ /* 0x000fe20000000f00 */
[----:B--2---:R-:W-:Y:S01]  /*23c40*/  IMAD.MOV.U32 R26, RZ, RZ, R16 ;  /* 0x000000ffff1a7224 */ /* 0x004fe200078e0010 */
[----:B------:R-:W-:-:S02]  /*23c50*/  MOV R10, 0x23c70 ;  /* 0x00023c70000a7802 */ /* 0x000fc40000000f00 */
[----:B------:R-:W-:Y:S05]  /*23c60*/  CALL.REL.NOINC `($__internal_3_$__cuda_sm70_shflsync_idx_p) ;  /* 0x00000db000007944 */ /* 0x000fea0003c00000 */
[----:B--2---:R-:W-:Y:S01]  /*23c70*/  IMAD.MOV.U32 R21, RZ, RZ, R16 ;  /* 0x000000ffff157224 */ /* 0x004fe200078e0010 */
[----:B-1----:R-:W-:Y:S01]  /*23c80*/  MOV R14, R19 ;  /* 0x00000013000e7202 */ /* 0x002fe20000000f00 */
[----:B------:R-:W-:Y:S01]  /*23c90*/  IMAD.MOV.U32 R13, RZ, RZ, RZ ;  /* 0x000000ffff0d7224 */ /* 0x000fe200078e00ff */
[----:B------:R-:W-:Y:S01]  /*23ca0*/  MOV R12, 0x181f ;  /* 0x0000181f000c7802 */ /* 0x000fe20000000f00 */
[----:B------:R-:W-:Y:S01]  /*23cb0*/  IMAD.MOV.U32 R11, RZ, RZ, -0x1 ;  /* 0xffffffffff0b7424 */ /* 0x000fe200078e00ff */
[----:B------:R-:W-:-:S02]  /*23cc0*/  MOV R10, 0x23ce0 ;  /* 0x00023ce0000a7802 */ /* 0x000fc40000000f00 */
[----:B------:R-:W-:Y:S05]  /*23cd0*/  CALL.REL.NOINC `($__internal_3_$__cuda_sm70_shflsync_idx_p) ;  /* 0x00000d4000007944 */ /* 0x000fea0003c00000 */
[----:B-12---:R-:W-:Y:S05]  /*23ce0*/  BRA `(.L_x_1253) ;  /* 0xffff5f9000007947 */ /* 0x006fea000383ffff */
.L_x_1182:
[----:B------:R-:W-:Y:S01]  /*23cf0*/  IMAD.MOV.U32 R14, RZ, RZ, R24 ;  /* 0x000000ffff0e7224 */ /* 0x000fe200078e0018 */
[----:B------:R-:W-:Y:S01]  /*23d00*/  MOV R12, 0x181f ;  /* 0x0000181f000c7802 */ /* 0x000fe20000000f00 */
[----:B------:R-:W-:Y:S01]  /*23d10*/  IMAD.MOV.U32 R13, RZ, RZ, 0x1 ;  /* 0x00000001ff0d7424 */ /* 0x000fe200078e00ff */
[----:B------:R-:W-:-:S02]  /*23d20*/  MOV R11, 0xffffffff ;  /* 0xffffffff000b7802 */ /* 0x000fc40000000f00 */
[----:B------:R-:W-:Y:S02]  /*23d30*/  MOV R10, 0x23d50 ;  /* 0x00023d50000a7802 */ /* 0x000fe40000000f00 */
[----:B-1-34-:R-:W-:Y:S05]  /*23d40*/  CALL.REL.NOINC `($__internal_3_$__cuda_sm70_shflsync_idx_p) ;  /* 0x00000cd000007944 */ /* 0x01afea0003c00000 */
[----:B--2---:R-:W-:Y:S01]  /*23d50*/  IMAD.MOV.U32 R21, RZ, RZ, R16 ;  /* 0x000000ffff157224 */ /* 0x004fe200078e0010 */
[----:B-1----:R-:W-:Y:S01]  /*23d60*/  MOV R14, R23 ;  /* 0x00000017000e7202 */ /* 0x002fe20000000f00 */
[----:B------:R-:W-:Y:S01]  /*23d70*/  IMAD.MOV.U32 R13, RZ, RZ, 0x1 ;  /* 0x00000001ff0d7424 */ /* 0x000fe200078e00ff */
[----:B------:R-:W-:Y:S01]  /*23d80*/  MOV R12, 0x181f ;  /* 0x0000181f000c7802 */ /* 0x000fe20000000f00 */
[----:B------:R-:W-:Y:S01]  /*23d90*/  IMAD.MOV.U32 R11, RZ, RZ, -0x1 ;  /* 0xffffffffff0b7424 */ /* 0x000fe200078e00ff */
[----:B------:R-:W-:Y:S02]  /*23da0*/  MOV R10, 0x23dc0 ;  /* 0x00023dc0000a7802 */ /* 0x000fe40000000f00 */
[----:B------:R-:W-:Y:S05]  /*23db0*/  CALL.REL.NOINC `($__internal_3_$__cuda_sm70_shflsync_idx_p) ;  /* 0x00000c6000007944 */ /* 0x000fea0003c00000 */
[----:B-1----:R-:W-:Y:S01]  /*23dc0*/  IMAD.MOV.U32 R14, RZ, RZ, R22 ;  /* 0x000000ffff0e7224 */ /* 0x002fe200078e0016 */
[----:B------:R-:W-:Y:S01]  /*23dd0*/  MOV R12, 0x181f ;  /* 0x0000181f000c7802 */ /* 0x000fe20000000f00 */
[----:B------:R-:W-:Y:S01]  /*23de0*/  IMAD.MOV.U32 R13, RZ, RZ, 0x1 ;  /* 0x00000001ff0d7424 */ /* 0x000fe200078e00ff */
[----:B--2---:R-:W-:Y:S01]  /*23df0*/  MOV R26, R16 ;  /* 0x00000010001a7202 */ /* 0x004fe20000000f00 */
[----:B------:R-:W-:Y:S01]  /*23e00*/  IMAD.MOV.U32 R11, RZ, RZ, -0x1 ;  /* 0xffffffffff0b7424 */ /* 0x000fe200078e00ff */
[----:B------:R-:W-:-:S02]  /*23e10*/  MOV R27, R21 ;  /* 0x00000015001b7202 */ /* 0x000fc40000000f00 */
[----:B------:R-:W-:Y:S02]  /*23e20*/  MOV R10, 0x23e40 ;  /* 0x00023e40000a7802 */ /* 0x000fe40000000f00 */
[----:B------:R-:W-:Y:S05]  /*23e30*/  CALL.REL.NOINC `($__internal_3_$__cuda_sm70_shflsync_idx_p) ;  /* 0x00000be000007944 */ /* 0x000fea0003c00000 */
[----:B--2---:R-:W-:Y:S01]  /*23e40*/  IMAD.MOV.U32 R21, RZ, RZ, R16 ;  /* 0x000000ffff157224 */ /* 0x004fe200078e0010 */
[----:B-1----:R-:W-:Y:S01]  /*23e50*/  MOV R14, R19 ;  /* 0x00000013000e7202 */ /* 0x002fe20000000f00 */
[----:B------:R-:W-:Y:S01]  /*23e60*/  IMAD.MOV.U32 R13, RZ, RZ, 0x1 ;  /* 0x00000001ff0d7424 */ /* 0x000fe200078e00ff */
[----:B------:R-:W-:Y:S01]  /*23e70*/  MOV R12, 0x181f ;  /* 0x0000181f000c7802 */ /* 0x000fe20000000f00 */
[----:B------:R-:W-:Y:S01]  /*23e80*/  IMAD.MOV.U32 R11, RZ, RZ, -0x1 ;  /* 0xffffffffff0b7424 */ /* 0x000fe200078e00ff */
[----:B------:R-:W-:Y:S02]  /*23e90*/  MOV R10, 0x23eb0 ;  /* 0x00023eb0000a7802 */ /* 0x000fe40000000f00 */
[----:B------:R-:W-:Y:S05]  /*23ea0*/  CALL.REL.NOINC `($__internal_3_$__cuda_sm70_shflsync_idx_p) ;  /* 0x00000b7000007944 */ /* 0x000fea0003c00000 */
[----:B-12---:R-:W-:Y:S05]  /*23eb0*/  BRA `(.L_x_1254) ;  /* 0xffff63d000007947 */ /* 0x006fea000383ffff */
.L_x_1185:
[----:B------:R-:W-:Y:S01]  /*23ec0*/  IMAD.MOV.U32 R14, RZ, RZ, R24 ;  /* 0x000000ffff0e7224 */ /* 0x000fe200078e0018 */
[----:B------:R-:W-:Y:S01]  /*23ed0*/  MOV R12, 0x181f ;  /* 0x0000181f000c7802 */ /* 0x000fe20000000f00 */
[----:B------:R-:W-:Y:S01]  /*23ee0*/  IMAD.MOV.U32 R13, RZ, RZ, 0x2 ;  /* 0x00000002ff0d7424 */ /* 0x000fe200078e00ff */
[----:B------:R-:W-:Y:S02]  /*23ef0*/  MOV R11, 0xffffffff ;  /* 0xffffffff000b7802 */ /* 0x000fe40000000f00 */
[----:B------:R-:W-:-:S02]  /*23f00*/  MOV R10, 0x23f20 ;  /* 0x00023f20000a7802 */ /* 0x000fc40000000f00 */
[----:B--234-:R-:W-:Y:S05]  /*23f10*/  CALL.REL.NOINC `($__internal_3_$__cuda_sm70_shflsync_idx_p) ;  /* 0x00000b0000007944 */ /* 0x01cfea0003c00000 */
[----:B--2---:R-:W-:Y:S01]  /*23f20*/  MOV R25, R16 ;  /* 0x0000001000197202 */ /* 0x004fe20000000f00 */
[----:B-1----:R-:W-:Y:S05]  /*23f30*/  BRA `(.L_x_1255) ;  /* 0xffff68d000007947 */ /* 0x002fea000383ffff */
.L_x_1186:
[----:B------:R-:W-:Y:S01]  /*23f40*/  IMAD.MOV.U32 R14, RZ, RZ, R23 ;  /* 0x000000ffff0e7224 */ /* 0x000fe200078e0017 */
[----:B------:R-:W-:Y:S01]  /*23f50*/  MOV R12, 0x181f ;  /* 0x0000181f000c7802 */ /* 0x000fe20000000f00 */
[----:B------:R-:W-:Y:S01]  /*23f60*/  IMAD.MOV.U32 R13, RZ, RZ, 0x2 ;  /* 0x00000002ff0d7424 */ /* 0x000fe200078e00ff */
[----:B------:R-:W-:-:S02]  /*23f70*/  MOV R11, 0xffffffff ;  /* 0xffffffff000b7802 */ /* 0x000fc40000000f00 */
[----:B------:R-:W-:Y:S02]  /*23f80*/  MOV R10, 0x23fa0 ;  /* 0x00023fa0000a7802 */ /* 0x000fe40000000f00 */
[----:B-1234-:R-:W-:Y:S05]  /*23f90*/  CALL.REL.NOINC `($__internal_3_$__cuda_sm70_shflsync_idx_p) ;  /* 0x00000a8000007944 */ /* 0x01efea0003c00000 */
[----:B-1----:R-:W-:Y:S01]  /*23fa0*/  IMAD.MOV.U32 R14, RZ, RZ, R22 ;  /* 0x000000ffff0e7224 */ /* 0x002fe200078e0016 */
[----:B------:R-:W-:Y:S01]  /*23fb0*/  MOV R12, 0x181f ;  /* 0x0000181f000c7802 */ /* 0x000fe20000000f00 */
[----:B------:R-:W-:Y:S01]  /*23fc0*/  IMAD.MOV.U32 R13, RZ, RZ, 0x2 ;  /* 0x00000002ff0d7424 */ /* 0x000fe200078e00ff */
[----:B--2---:R-:W-:Y:S01]  /*23fd0*/  MOV R26, R16 ;  /* 0x00000010001a7202 */ /* 0x004fe20000000f00 */
[----:B------:R-:W-:Y:S01]  /*23fe0*/  IMAD.MOV.U32 R11, RZ, RZ, -0x1 ;  /* 0xffffffffff0b7424 */ /* 0x000fe200078e00ff */
[----:B------:R-:W-:Y:S02]  /*23ff0*/  MOV R27, R25 ;  /* 0x00000019001b7202 */ /* 0x000fe40000000f00 */
[----:B------:R-:W-:Y:S02]  /*24000*/  MOV R10, 0x24020 ;  /* 0x00024020000a7802 */ /* 0x000fe40000000f00 */
[----:B------:R-:W-:Y:S05]  /*24010*/  CALL.REL.NOINC `($__internal_3_$__cuda_sm70_shflsync_idx_p) ;  /* 0x00000a0000007944 */ /* 0x000fea0003c00000 */
        /* <DEDUP_REMOVED lines=8> */
.L_x_1189:
[----:B------:R-:W-:Y:S01]  /*240a0*/  IMAD.MOV.U32 R14, RZ, RZ, R24 ;  /* 0x000000ffff0e7224 */ /* 0x000fe200078e0018 */
[----:B------:R-:W-:Y:S01]  /*240b0*/  MOV R12, 0x181f ;  /* 0x0000181f000c7802 */ /* 0x000fe20000000f00 */
[----:B------:R-:W-:Y:S01]  /*240c0*/  IMAD.MOV.U32 R13, RZ, RZ, 0x3 ;  /* 0x00000003ff0d7424 */ /* 0x000fe200078e00ff */
[----:B------:R-:W-:-:S02]  /*240d0*/  MOV R11, 0xffffffff ;  /* 0xffffffff000b7802 */ /* 0x000fc40000000f00 */
[----:B------:R-:W-:Y:S02]  /*240e0*/  MOV R10, 0x24100 ;  /* 0x00024100000a7802 */ /* 0x000fe40000000f00 */
[----:B----4-:R-:W-:Y:S05]  /*240f0*/  CALL.REL.NOINC `($__internal_3_$__cuda_sm70_shflsync_idx_p) ;  /* 0x0000092000007944 */ /* 0x010fea0003c00000 */
[----:B--2---:R-:W-:Y:S01]  /*24100*/  MOV R17, R16 ;  /* 0x0000001000117202 */ /* 0x004fe20000000f00 */
[----:B-1----:R-:W-:Y:S05]  /*24110*/  BRA `(.L_x_1257) ;  /* 0xffff6cd000007947 */ /* 0x002fea000383ffff */
.L_x_1190:
[----:B------:R-:W-:Y:S01]  /*24120*/  IMAD.MOV.U32 R14, RZ, RZ, R23 ;  /* 0x000000ffff0e7224 */ /* 0x000fe200078e0017 */
[----:B------:R-:W-:Y:S01]  /*24130*/  MOV R12, 0x181f ;  /* 0x0000181f000c7802 */ /* 0x000fe20000000f00 */
[----:B------:R-:W-:Y:S01]  /*24140*/  IMAD.MOV.U32 R13, RZ, RZ, 0x3 ;  /* 0x00000003ff0d7424 */ /* 0x000fe200078e00ff */
[----:B------:R-:W-:Y:S02]  /*24150*/  MOV R11, 0xffffffff ;  /* 0xffffffff000b7802 */ /* 0x000fe40000000f00 */
[----:B------:R-:W-:Y:S02]  /*24160*/  MOV R10, 0x24180 ;  /* 0x00024180000a7802 */ /* 0x000fe40000000f00 */
[----:B--2-4-:R-:W-:Y:S05]  /*24170*/  CALL.REL.NOINC `($__internal_3_$__cuda_sm70_shflsync_idx_p) ;  /* 0x000008a000007944 */ /* 0x014fea0003c00000 */
        /* <DEDUP_REMOVED lines=16> */
.L_x_1223:
[----:B------:R-:W-:Y:S01]  /*24280*/  IMAD.MOV.U32 R14, RZ, RZ, R19 ;  /* 0x000000ffff0e7224 */ /* 0x000fe200078e0013 */
[----:B------:R-:W-:Y:S01]  /*24290*/  MOV R12, 0x181f ;  /* 0x0000181f000c7802 */ /* 0x000fe20000000f00 */
[----:B------:R-:W-:Y:S01]  /*242a0*/  IMAD.MOV.U32 R13, RZ, RZ, RZ ;  /* 0x000000ffff0d7224 */ /* 0x000fe200078e00ff */
[----:B------:R-:W-:Y:S02]  /*242b0*/  MOV R11, 0xffffffff ;  /* 0xffffffff000b7802 */ /* 0x000fe40000000f00 */
[----:B------:R-:W-:-:S02]  /*242c0*/  MOV R10, 0x242e0 ;  /* 0x000242e0000a7802 */ /* 0x000fc40000000f00 */
[----:B------:R-:W-:Y:S05]  /*242d0*/  CALL.REL.NOINC `($__internal_3_$__cuda_sm70_shflsync_idx_p) ;  /* 0x0000074000007944 */ /* 0x000fea0003c00000 */
[----:B--2---:R-:W-:Y:S01]  /*242e0*/  MOV R27, R16 ;  /* 0x00000010001b7202 */ /* 0x004fe20000000f00 */
[----:B-1----:R-:W-:Y:S05]  /*242f0*/  BRA `(.L_x_1259) ;  /* 0xffffa7b000007947 */ /* 0x002fea000383ffff */
.L_x_1224:
[----:B------:R-:W-:Y:S01]  /*24300*/  IMAD.MOV.U32 R14, RZ, RZ, R21 ;  /* 0x000000ffff0e7224 */ /* 0x000fe200078e0015 */
[----:B------:R-:W-:Y:S01]  /*24310*/  MOV R12, 0x181f ;  /* 0x0000181f000c7802 */ /* 0x000fe20000000f00 */
[----:B------:R-:W-:Y:S01]  /*24320*/  IMAD.MOV.U32 R13, RZ, RZ, RZ ;  /* 0x000000ffff0d7224 */ /* 0x000fe200078e00ff */
[----:B------:R-:W-:-:S02]  /*24330*/  MOV R11, 0xffffffff ;  /* 0xffffffff000b7802 */ /* 0x000fc40000000f00 */
[----:B------:R-:W-:Y:S02]  /*24340*/  MOV R10, 0x24360 ;  /* 0x00024360000a7802 */ /* 0x000fe40000000f00 */
[----:B-12---:R-:W-:Y:S05]  /*24350*/  CALL.REL.NOINC `($__internal_3_$__cuda_sm70_shflsync_idx_p) ;  /* 0x000006c000007944 */ /* 0x006fea0003c00000 */
[----:B-1----:R-:W-:Y:S01]  /*24360*/  IMAD.MOV.U32 R14, RZ, RZ, R20 ;  /* 0x000000ffff0e7224 */ /* 0x002fe200078e0014 */
[----:B------:R-:W-:Y:S01]  /*24370*/  MOV R13, RZ ;  /* 0x000000ff000d7202 */ /* 0x000fe20000000f00 */
[----:B------:R-:W-:Y:S01]  /*24380*/  IMAD.MOV.U32 R12, RZ, RZ, 0x181f ;  /* 0x0000181fff0c7424 */ /* 0x000fe200078e00ff */
[----:B------:R-:W-:Y:S01]  /*24390*/  MOV R11, 0xffffffff ;  /* 0xffffffff000b7802 */ /* 0x000fe20000000f00 */
[----:B--2---:R-:W-:Y:S01]  /*243a0*/  IMAD.MOV.U32 R26, RZ, RZ, R16 ;  /* 0x000000ffff1a7224 */ /* 0x004fe200078e0010 */
[----:B------:R-:W-:Y:S02]  /*243b0*/  MOV R10, 0x243d0 ;  /* 0x000243d0000a7802 */ /* 0x000fe40000000f00 */
        /* <DEDUP_REMOVED lines=9> */
.L_x_1227:
        /* <DEDUP_REMOVED lines=29> */
.L_x_1230:
        /* <DEDUP_REMOVED lines=8> */
.L_x_1231:
        /* <DEDUP_REMOVED lines=9> */
[----:B------:R-:W-:Y:S01]  /*24730*/  MOV R11, 0xffffffff ;  /* 0xffffffff000b7802 */ /* 0x000fe20000000f00 */
[----:B--2---:R-:W-:Y:S01]  /*24740*/  IMAD.MOV.U32 R24, RZ, RZ, R16 ;  /* 0x000000ffff187224 */ /* 0x004fe200078e0010 */
        /* <DEDUP_REMOVED lines=10> */
.L_x_1234:
[----:B------:R-:W-:Y:S01]  /*247f0*/  IMAD.MOV.U32 R14, RZ, RZ, R19 ;  /* 0x000000ffff0e7224 */ /* 0x000fe200078e0013 */
[----:B------:R-:W-:Y:S01]  /*24800*/  MOV R12, 0x181f ;  /* 0x0000181f000c7802 */ /* 0x000fe20000000f00 */
[----:B------:R-:W-:Y:S01]  /*24810*/  IMAD.MOV.U32 R13, RZ, RZ, 0x3 ;  /* 0x00000003ff0d7424 */ /* 0x000fe200078e00ff */
[----:B------:R-:W-:-:S02]  /*24820*/  MOV R11, 0xffffffff ;  /* 0xffffffff000b7802 */ /* 0x000fc40000000f00 */
[----:B------:R-:W-:Y:S02]  /*24830*/  MOV R10, 0x24850 ;  /* 0x00024850000a7802 */ /* 0x000fe40000000f00 */
[----:B---34-:R-:W-:Y:S05]  /*24840*/  CALL.REL.NOINC `($__internal_3_$__cuda_sm70_shflsync_idx_p) ;  /* 0x000001d000007944 */ /* 0x018fea0003c00000 */
[----:B--2---:R-:W-:Y:S01]  /*24850*/  MOV R17, R16 ;  /* 0x0000001000117202 */ /* 0x004fe20000000f00 */
[----:B-1----:R-:W-:Y:S05]  /*24860*/  BRA `(.L_x_1264) ;  /* 0xffffb07000007947 */ /* 0x002fea000383ffff */
.L_x_1235:
[----:B------:R-:W-:Y:S01]  /*24870*/  IMAD.MOV.U32 R14, RZ, RZ, R21 ;  /* 0x000000ffff0e7224 */ /* 0x000fe200078e0015 */
[----:B------:R-:W-:Y:S01]  /*24880*/  MOV R12, 0x181f ;  /* 0x0000181f000c7802 */ /* 0x000fe20000000f00 */
[----:B------:R-:W-:Y:S01]  /*24890*/  IMAD.MOV.U32 R13, RZ, RZ, 0x3 ;  /* 0x00000003ff0d7424 */ /* 0x000fe200078e00ff */
[----:B------:R-:W-:Y:S02]  /*248a0*/  MOV R11, 0xffffffff ;  /* 0xffffffff000b7802 */ /* 0x000fe40000000f00 */
[----:B------:R-:W-:Y:S02]  /*248b0*/  MOV R10, 0x248d0 ;  /* 0x000248d0000a7802 */ /* 0x000fe40000000f00 */
[----:B--234-:R-:W-:Y:S05]  /*248c0*/  CALL.REL.NOINC `($__internal_3_$__cuda_sm70_shflsync_idx_p) ;  /* 0x0000015000007944 */ /* 0x01cfea0003c00000 */
        /* <DEDUP_REMOVED lines=17> */
        .weak           $__internal_2_$__cuda_sm70_shflsync_bfly_p
        .type           $__internal_2_$__cuda_sm70_shflsync_bfly_p,@function
        .size           $__internal_2_$__cuda_sm70_shflsync_bfly_p,($__internal_3_$__cuda_sm70_shflsync_idx_p - $__internal_2_$__cuda_sm70_shflsync_bfly_p)
$__internal_2_$__cuda_sm70_shflsync_bfly_p:
[----:B------:R-:W-:Y:S01]  /*249e0*/  MOV R5, 0x0 ;  /* 0x0000000000057802 */ /* 0x000fe20000000f00 */
[----:B------:R-:W-:Y:S04]  /*249f0*/  WARPSYNC R0 ;  /* 0x0000000000007348 */ /* 0x000fe80003800000 */
[----:B------:R1:W2:Y:S01]  /*24a00*/  SHFL.BFLY PT, R2, R239, R2, R3 ;  /* 0x0c000002ef027389 */ /* 0x0002a200000e0003 */
[----:B------:R-:W-:Y:S05]  /*24a10*/  RET.REL.NODEC R4 `(_ZN7cutlass13device_kernelIN5flash19enable_sm80_to_sm89INS1_16FlashAttnFwdSm80INS1_25CollectiveMainloopFwdSm80ILi8ELi1ELb0EN4cute5tupleIJNS5_1CILi128EEENS7_ILi48EEENS7_ILi256EEEEEELi256ENS_10bfloat16_tEfNS_4arch4Sm80ELb0ELb1ELb0ELb1ELb0ELb1ELb1ELb0EEENS1_21CollectiveEpilogueFwdINS6_IJS8_SA_S9_EEENS6_IJNS7_ILi1EEESI_SI_EEESC_SE_Li256ELb1ELb1ELb0ELb0EEENS1_19SingleTileSchedulerILb1ELb0ELb1ELi128EEEEEEEEEvNT_6ParamsE) ;  /* 0xfffdb5e004007950 */ /* 0x000fea0003c3ffff */
        .weak           $__internal_3_$__cuda_sm70_shflsync_idx_p
        .type           $__internal_3_$__cuda_sm70_shflsync_idx_p,@function
        .size           $__internal_3_$__cuda_sm70_shflsync_idx_p,(.L_x_1544 - $__internal_3_$__cuda_sm70_shflsync_idx_p)
$__internal_3_$__cuda_sm70_shflsync_idx_p:
[----:B------:R-:W-:Y:S01]  /*24a20*/  MOV R30, R10 ;  /* 0x0000000a001e7202 */ /* 0x000fe20000000f00 */
[----:B------:R-:W-:Y:S04]  /*24a30*/  WARPSYNC R11 ;  /* 0x0000000b00007348 */ /* 0x000fe80003800000 */
[----:B------:R-:W-:Y:S01]  /*24a40*/  MOV R31, 0x0 ;  /* 0x00000000001f7802 */ /* 0x000fe20000000f00 */
[----:B------:R1:W2:Y:S03]  /*24a50*/  SHFL.IDX PT, R16, R14, R13, R12 ;  /* 0x0000000d0e107389 */ /* 0x0002a600000e000c */
[----:B------:R-:W-:Y:S05]  /*24a60*/  RET.REL.NODEC R30 `(_ZN7cutlass13device_kernelIN5flash19enable_sm80_to_sm89INS1_16FlashAttnFwdSm80INS1_25CollectiveMainloopFwdSm80ILi8ELi1ELb0EN4cute5tupleIJNS5_1CILi128EEENS7_ILi48EEENS7_ILi256EEEEEELi256ENS_10bfloat16_tEfNS_4arch4Sm80ELb0ELb1ELb0ELb1ELb0ELb1ELb1ELb0EEENS1_21CollectiveEpilogueFwdINS6_IJS8_SA_S9_EEENS6_IJNS7_ILi1EEESI_SI_EEESC_SE_Li256ELb1ELb1ELb0ELb0EEENS1_19SingleTileSchedulerILb1ELb0ELb1ELi128EEEEEEEEEvNT_6ParamsE) ;  /* 0xfffdb5901e007950 */ /* 0x000fea0003c3ffff */
.L_x_1266:
        /* <DEDUP_REMOVED lines=9> */
.L_x_1544:


//--------------------- .text._ZN7cutlass13device_kernelIN5flash19enable_sm80_to_sm89INS1_16FlashAttnFwdSm80INS1_25CollectiveMainloopFwdSm80ILi8ELi1ELb0EN4cute5tupleIJNS5_1CILi128EEENS7_ILi96EEENS7_ILi256EEEEEELi256ENS_10bfloat16_tEfNS_4arch4Sm80ELb1ELb0ELb0ELb0ELb0ELb0ELb1ELb0EEENS1_21CollectiveEpilogueFwdINS6_IJS8_SA_S9_EEENS6_IJNS7_ILi1EEESI_SI_EEESC_SE_Li256ELb0ELb1ELb0ELb0EEENS1_30DynamicPersistentTileSchedulerILi256ELi256ELb0ELb1ELb0EEEEEEEEEvNT_6ParamsE --------------------------
	.section	.text._ZN7cutlass13device_kernelIN5flash19enable_sm80_to_sm89INS1_16FlashAttnFwdSm80INS1_25CollectiveMainloopFwdSm80ILi8ELi1ELb0EN4cute5tupleIJNS5_1CILi128EEENS7_ILi96EEENS7_ILi256EEEEEELi256ENS_10bfloat16_tEfNS_4arch4Sm80ELb1ELb0ELb0ELb0ELb0ELb0ELb1ELb0EEENS1_21CollectiveEpilogueFwdINS6_IJS8_SA_S9_EEENS6_IJNS7_ILi1EEESI_SI_EEESC_SE_Li256ELb0ELb1ELb0ELb0EEENS1_30DynamicPersistentTileSchedulerILi256ELi256ELb0ELb1ELb0EEEEEEEEEvNT_6ParamsE,"ax",@progbits
	.sectioninfo	@"SHI_REGISTERS=255"
	.align	128
.text._ZN7cutlass13device_kernelIN5flash19enable_sm80_to_sm89INS1_16FlashAttnFwdSm80INS1_25CollectiveMainloopFwdSm80ILi8ELi1ELb0EN4cute5tupleIJNS5_1CILi128EEENS7_ILi96EEENS7_ILi256EEEEEELi256ENS_10bfloat16_tEfNS_4arch4Sm80ELb1ELb0ELb0ELb0ELb0ELb0ELb1ELb0EEENS1_21CollectiveEpilogueFwdINS6_IJS8_SA_S9_EEENS6_IJNS7_ILi1EEESI_SI_EEESC_SE_Li256ELb0ELb1ELb0ELb0EEENS1_30DynamicPersistentTileSchedulerILi256ELi256ELb0ELb1ELb0EEEEEEEEEvNT_6ParamsE:
        .type           _ZN7cutlass13device_kernelIN5flash19enable_sm80_to_sm89INS1_16FlashAttnFwdSm80INS1_25CollectiveMainloopFwdSm80ILi8ELi1ELb0EN4cute5tupleIJNS5_1CILi128EEENS7_ILi96EEENS7_ILi256EEEEEELi256ENS_10bfloat16_tEfNS_4arch4Sm80ELb1ELb0ELb0ELb0ELb0ELb0ELb1ELb0EEENS1_21CollectiveEpilogueFwdINS6_IJS8_SA_S9_EEENS6_IJNS7_ILi1EEESI_SI_EEESC_SE_Li256ELb0ELb1ELb0ELb0EEENS1_30DynamicPersistentTileSchedulerILi256ELi256ELb0ELb1ELb0EEEEEEEEEvNT_6ParamsE,@function
        .size           _ZN7cutlass13device_kernelIN5flash19enable_sm80_to_sm89INS1_16FlashAttnFwdSm80INS1_25CollectiveMainloopFwdSm80ILi8ELi1ELb0EN4cute5tupleIJNS5_1CILi128EEENS7_ILi96EEENS7_ILi256EEEEEELi256ENS_10bfloat16_tEfNS_4arch4Sm80ELb1ELb0ELb0ELb0ELb0ELb0ELb1ELb0EEENS1_21CollectiveEpilogueFwdINS6_IJS8_SA_S9_EEENS6_IJNS7_ILi1EEESI_SI_EEESC_SE_Li256ELb0ELb1ELb0ELb0EEENS1_30DynamicPersistentTileSchedulerILi256ELi256ELb0ELb1ELb0EEEEEEEEEvNT_6ParamsE,(.L_x_1548 - _ZN7cutlass13device_kernelIN5flash19enable_sm80_to_sm89INS1_16FlashAttnFwdSm80INS1_25CollectiveMainloopFwdSm80ILi8ELi1ELb0EN4cute5tupleIJNS5_1CILi128EEENS7_ILi96EEENS7_ILi256EEEEEELi256ENS_10bfloat16_tEfNS_4arch4Sm80ELb1ELb0ELb0ELb0ELb0ELb0ELb1ELb0EEENS1_21CollectiveEpilogueFwdINS6_IJS8_SA_S9_EEENS6_IJNS7_ILi1EEESI_SI_EEESC_SE_Li256ELb0ELb1ELb0ELb0EEENS1_30DynamicPersistentTileSchedulerILi256ELi256ELb0ELb1ELb0EEEEEEEEEvNT_6ParamsE)
        .other          _ZN7cutlass13device_kernelIN5flash19enable_sm80_to_sm89INS1_16FlashAttnFwdSm80INS1_25CollectiveMainloopFwdSm80ILi8ELi1ELb0EN4cute5tupleIJNS5_1CILi128EEENS7_ILi96EEENS7_ILi256EEEEEELi256ENS_10bfloat16_tEfNS_4arch4Sm80ELb1ELb0ELb0ELb0ELb0ELb0ELb1ELb0EEENS1_21CollectiveEpilogueFwdINS6_IJS8_SA_S9_EEENS6_IJNS7_ILi1EEESI_SI_EEESC_SE_Li256ELb0ELb1ELb0ELb0EEENS1_30DynamicPersistentTileSchedulerILi256ELi256ELb0ELb1ELb0EEEEEEEEEvNT_6ParamsE,@"STO_CUDA_ENTRY STV_DEFAULT"
_ZN7cutlass13device_kernelIN5flash19enable_sm80_to_sm89INS1_16FlashAttnFwdSm80INS1_25CollectiveMainloopFwdSm80ILi8ELi1ELb0EN4cute5tupleIJNS5_1CILi128EEENS7_ILi96EEENS7_ILi256EEEEEELi256ENS_10bfloat16_tEfNS_4arch4Sm80ELb1ELb0ELb0ELb0ELb0ELb0ELb1ELb0EEENS1_21CollectiveEpilogueFwdINS6_IJS8_SA_S9_EEENS6_IJNS7_ILi1EEESI_SI_EEESC_SE_Li256ELb0ELb1ELb0ELb0EEENS1_30DynamicPersistentTileSchedulerILi256ELi256ELb0ELb1ELb0EEEEEEEEEvNT_6ParamsE:
[----:B------:R-:W-:-:S03]  /*0000*/  MOV R1, c[0x0][0x28] ;  /* 0x00000a0000017a02 */ /* 0x000fc60000000f00 */
[----:B------:R-:W1:Y:S01]  /*0010*/  S2R R18, SR_TID.X ;  /* 0x0000000000127919 */ /* 0x000e620000002100 */
[----:B------:R-:W-:-:S03]  /*0020*/  IADD3 R1, R1, -0xa8, RZ ;  /* 0xffffff5801017810 */ /* 0x000fc60007ffe0ff */
[----:B------:R-:W2:Y:S01]  /*0030*/  S2R R13, SR_CTAID.X ;  /* 0x00000000000d7919 */ /* 0x000ea20000002500 */
[----:B-1----:R-:W-:-:S05]  /*0040*/  SHF.R.U32.HI R0, RZ, 0x5, R18 ;  /* 0x00000005ff007819 */ /* 0x002fca0000011612 */
[----:B------:R-:W1:Y:S04]  /*0050*/  SHFL.IDX PT, R2, R0, RZ, 0x1f ;  /* 0x00001fff00027589 */ /* 0x000e6800000e0000 */
[----:B------:R-:W3:Y:S01]  /*0060*/  SHFL.IDX PT, R0, R0, RZ, 0x1f ;  /* 0x00001fff00007589 */ /* 0x000ee200000e0000 */
[----:B-1----:R-:W-:Y:S01]  /*0070*/  ISETP.GE.AND P0, PT, R2, 0x1, PT ;  /* 0x000000010200780c */ /* 0x002fe20003f06270 */
[----:B---3--:R1:W3:-:S12]  /*0080*/  R2UR UR6, R0 ;  /* 0x00000000000673c2 */ /* 0x0082d800000e0000 */
[----:B------:R-:W-:Y:S06]  /*0090*/  @P0 BAR.ARV 0x4, 0x100 ;  /* 0x0104000000000b1d */ /* 0x000fec0000002000 */
[----:B--2---:R-:W-:-:S13]  /*00a0*/  ISETP.GE.AND P0, PT, R13, c[0x0][0x538], PT ;  /* 0x00014e000d007a0c */ /* 0x004fda0003f06270 */
[----:B------:R-:W-:Y:S05]  /*00b0*/  @P0 EXIT ;  /* 0x000000000000094d */ /* 0x000fea0003800000 */
[----:B-1-3--:R-:W-:Y:S01]  /*00c0*/  SHF.R.S32.HI R11, RZ, 0x1f, R18 ;  /* 0x0000001fff0b7819 */ /* 0x00afe20000011412 */
[----:B------:R-:W-:Y:S01]  /*00d0*/  IMAD.MOV.U32 R220, RZ, RZ, 0x40 ;  /* 0x00000040ffdc7424 */ /* 0x000fe200078e00ff */
[----:B------:R-:W-:Y:S01]  /*00e0*/  ULDC.64 UR8, c[0x0][0x118] ;  /* 0x0000460000087ab9 */ /* 0x000fe20000000a00 */
[----:B------:R-:W-:Y:S01]  /*00f0*/  IMAD.MOV.U32 R218, RZ, RZ, 0x20 ;  /* 0x00000020ffda7424 */ /* 0x000fe200078e00ff */
[CC--:B------:R-:W-:Y:S02]  /*0100*/  LEA.HI R2, R11.reuse, R18.reuse, RZ, 0x4 ;  /* 0x000000120b027211 */ /* 0x0c0fe400078f20ff */
[----:B------:R-:W-:Y:S02]  /*0110*/  LEA.HI R9, R11, R18, RZ, 0x3 ;  /* 0x000000120b097211 */ /* 0x000fe400078f18ff */
[----:B------:R-:W-:Y:S02]  /*0120*/  SHF.R.S32.HI R3, RZ, 0x4, R2 ;  /* 0x00000004ff037819 */ /* 0x000fe40000011402 */
[----:B------:R-:W-:-:S02]  /*0130*/  LOP3.LUT R5, R9, 0xfffffff8, RZ, 0xc0, !PT ;  /* 0xfffffff809057812 */ /* 0x000fc400078ec0ff */
[----:B------:R-:W-:Y:S02]  /*0140*/  LEA.HI R0, R2, R3, RZ, 0x1 ;  /* 0x0000000302007211 */ /* 0x000fe400078f08ff */
[----:B------:R-:W-:Y:S01]  /*0150*/  SHF.R.S32.HI R15, RZ, 0x3, R9 ;  /* 0x00000003ff0f7819 */ /* 0x000fe20000011409 */
[----:B------:R-:W-:Y:S01]  /*0160*/  IMAD.IADD R8, R18, 0x1, -R5 ;  /* 0x0000000112087824 */ /* 0x000fe200078e0a05 */
[----:B------:R-:W-:Y:S02]  /*0170*/  LOP3.LUT R0, R0, 0xfffffffe, RZ, 0xc0, !PT ;  /* 0xfffffffe00007812 */ /* 0x000fe400078ec0ff */
[----:B------:R-:W-:Y:S01]  /*0180*/  LEA.HI R12, R11, R18, RZ, 0x2 ;  /* 0x000000120b0c7211 */ /* 0x000fe200078f10ff */
[----:B------:R-:W-:Y:S02]  /*0190*/  IMAD.SHL.U32 R4, R15, 0x40, RZ ;  /* 0x000000400f047824 */ /* 0x000fe400078e00ff */
[----:B------:R-:W-:Y:S01]  /*01a0*/  IMAD.IADD R216, R3, 0x1, -R0 ;  /* 0x0000000103d87824 */ /* 0x000fe200078e0a00 */
[----:B------:R-:W-:Y:S01]  /*01b0*/  LOP3.LUT R0, R2, 0xfffffff0, RZ, 0xc0, !PT ;  /* 0xfffffff002007812 */ /* 0x000fe200078ec0ff */
[C---:B------:R-:W-:Y:S01]  /*01c0*/  IMAD.SHL.U32 R16, R8.reuse, 0x8, RZ ;  /* 0x0000000808107824 */ /* 0x040fe200078e00ff */
[--C-:B------:R-:W-:Y:S01]  /*01d0*/  SHF.R.S32.HI R10, RZ, 0x2, R12.reuse ;  /* 0x00000002ff0a7819 */ /* 0x100fe2000001140c */
[----:B------:R-:W-:Y:S01]  /*01e0*/  IMAD.SHL.U32 R6, R8, 0x40, RZ ;  /* 0x0000004008067824 */ /* 0x000fe200078e00ff */
[----:B------:R-:W-:Y:S01]  /*01f0*/  SHF.R.S32.HI R3, RZ, 0x1f, R12 ;  /* 0x0000001fff037819 */ /* 0x000fe2000001140c */
[----:B------:R-:W-:Y:S01]  /*0200*/  IMAD.IADD R2, R18, 0x1, -R0 ;  /* 0x0000000112027824 */ /* 0x000fe200078e0a00 */
[----:B------:R-:W-:-:S02]  /*0210*/  LOP3.LUT R0, R4, 0x1c0, RZ, 0xc0, !PT ;  /* 0x000001c004007812 */ /* 0x000fc400078ec0ff */
[----:B------:R-:W-:Y:S02]  /*0220*/  LEA.HI R3, R3, R10, RZ, 0x3 ;  /* 0x0000000a03037211 */ /* 0x000fe400078f18ff */
[----:B------:R-:W-:Y:S02]  /*0230*/  LOP3.LUT R5, R0, 0x38, R16, 0xf8, !PT ;  /* 0x0000003800057812 */ /* 0x000fe400078ef810 */
[----:B------:R-:W-:Y:S02]  /*0240*/  LOP3.LUT R4, R3, 0xfffffff8, RZ, 0xc0, !PT ;  /* 0xfffffff803047812 */ /* 0x000fe400078ec0ff */
[----:B------:R-:W-:Y:S02]  /*0250*/  SHF.R.U32.HI R3, RZ, 0x3, R0 ;  /* 0x00000003ff037819 */ /* 0x000fe40000011600 */
[----:B------:R-:W-:Y:S02]  /*0260*/  SHF.R.S32.HI R7, RZ, 0x1f, R2 ;  /* 0x0000001fff077819 */ /* 0x000fe40000011402 */
[----:B------:R-:W-:-:S02]  /*0270*/  LOP3.LUT R0, R6, 0x1c0, RZ, 0xc0, !PT ;  /* 0x000001c006007812 */ /* 0x000fc400078ec0ff */
[----:B------:R-:W-:Y:S02]  /*0280*/  LOP3.LUT R5, R5, R3, RZ, 0x3c, !PT ;  /* 0x0000000305057212 */ /* 0x000fe400078e3cff */
[----:B------:R-:W-:Y:S01]  /*0290*/  LEA.HI R217, R7, R2, RZ, 0x3 ;  /* 0x0000000207d97211 */ /* 0x000fe200078f18ff */
[----:B------:R-:W-:Y:S01]  /*02a0*/  IMAD.IADD R7, R10, 0x1, -R4 ;  /* 0x000000010a077824 */ /* 0x000fe200078e0a04 */
[----:B------:R-:W-:Y:S02]  /*02b0*/  LOP3.LUT R3, R0, 0x8, R9, 0xf8, !PT ;  /* 0x0000000800037812 */ /* 0x000fe400078ef809 */
[----:B------:R-:W-:Y:S02]  /*02c0*/  SHF.R.U32.HI R0, RZ, 0x3, R0 ;  /* 0x00000003ff007819 */ /* 0x000fe40000011600 */
[-C--:B------:R-:W-:Y:S02]  /*02d0*/  LEA.HI R6, R11, R18.reuse, RZ, 0x5 ;  /* 0x000000120b067211 */ /* 0x080fe400078f28ff */
[C---:B------:R-:W-:Y:S01]  /*02e0*/  LOP3.LUT R4, R217.reuse, 0xfffffff8, RZ, 0xc0, !PT ;  /* 0xfffffff8d9047812 */ /* 0x040fe200078ec0ff */
[----:B------:R-:W-:Y:S01]  /*02f0*/  IMAD.SHL.U32 R217, R217, 0x40, RZ ;  /* 0x00000040d9d97824 */ /* 0x000fe200078e00ff */
[----:B------:R-:W-:-:S02]  /*0300*/  LEA.HI R10, R11, R18, RZ, 0x6 ;  /* 0x000000120b0a7211 */ /* 0x000fc400078f30ff */
[----:B------:R-:W-:Y:S01]  /*0310*/  LOP3.LUT R11, R3, R0, RZ, 0x3c, !PT ;  /* 0x00000000030b7212 */ /* 0x000fe200078e3cff */
[----:B------:R-:W-:Y:S01]  /*0320*/  IMAD.IADD R9, R2, 0x1, -R4 ;  /* 0x0000000102097824 */ /* 0x000fe200078e0a04 */
[----:B------:R-:W-:Y:S01]  /*0330*/  LOP3.LUT R0, R6, 0xffffffe0, RZ, 0xc0, !PT ;  /* 0xffffffe006007812 */ /* 0x000fe200078ec0ff */
[----:B------:R-:W-:Y:S01]  /*0340*/  IMAD.SHL.U32 R4, R10, 0x8, RZ ;  /* 0x000000080a047824 */ /* 0x000fe200078e00ff */
[--C-:B------:R-:W-:Y:S02]  /*0350*/  SHF.R.S32.HI R223, RZ, 0x5, R6.reuse ;  /* 0x00000005ffdf7819 */ /* 0x100fe40000011406 */
[----:B------:R-:W-:Y:S01]  /*0360*/  SHF.R.S32.HI R2, RZ, 0x1f, R6 ;  /* 0x0000001fff027819 */ /* 0x000fe20000011406 */
[----:B------:R-:W-:Y:S01]  /*0370*/  IMAD.IADD R14, R18, 0x1, -R0 ;  /* 0x00000001120e7824 */ /* 0x000fe200078e0a00 */
[----:B------:R-:W-:Y:S01]  /*0380*/  LOP3.LUT R251, R5, 0x7ffffe00, R4, 0xf8, !PT ;  /* 0x7ffffe0005fb7812 */ /* 0x000fe200078ef804 */
[----:B------:R-:W-:Y:S01]  /*0390*/  IMAD.SHL.U32 R5, R216, 0x8, RZ ;  /* 0x00000008d8057824 */ /* 0x000fe200078e00ff */
[----:B------:R-:W-:Y:S01]  /*03a0*/  LEA.HI R0, R2, R223, RZ, 0x3 ;  /* 0x000000df02007211 */ /* 0x000fe200078f18ff */
[----:B------:R-:W-:Y:S01]  /*03b0*/  IMAD.SHL.U32 R2, R9, 0x40, RZ ;  /* 0x0000004009027824 */ /* 0x000fe200078e00ff */
[----:B------:R-:W-:Y:S01]  /*03c0*/  SHF.R.S32.HI R4, RZ, 0x1f, R14 ;  /* 0x0000001fff047819 */ /* 0x000fe2000001140e */
[----:B------:R-:W-:Y:S01]  /*03d0*/  IMAD R216, R216, 0x200, R11 ;  /* 0x00000200d8d87824 */ /* 0x000fe200078e020b */
[----:B------:R-:W-:Y:S01]  /*03e0*/  LOP3.LUT R3, R12, 0xfffffffc, RZ, 0xc0, !PT ;  /* 0xfffffffc0c037812 */ /* 0x000fe200078ec0ff */
[----:B------:R-:W-:Y:S01]  /*03f0*/  IMAD.SHL.U32 R251, R251, 0x2, RZ ;  /* 0x00000002fbfb7824 */ /* 0x000fe200078e00ff */
[----:B------:R-:W-:-:S02]  /*0400*/  LOP3.LUT R0, R0, 0xffffff8, RZ, 0xc0, !PT ;  /* 0x0ffffff800007812 */ /* 0x000fc400078ec0ff */
[----:B------:R-:W-:Y:S01]  /*0410*/  LEA.HI R10, R4, R14, RZ, 0x2 ;  /* 0x0000000e040a7211 */ /* 0x000fe200078f10ff */
[----:B------:R-:W-:Y:S01]  /*0420*/  IMAD.IADD R6, R18, 0x1, -R3 ;  /* 0x0000000112067824 */ /* 0x000fe200078e0a03 */
[----:B------:R-:W-:Y:S01]  /*0430*/  LOP3.LUT R2, R2, 0x1c0, RZ, 0xc0, !PT ;  /* 0x000001c002027812 */ /* 0x000fe200078ec0ff */
[C---:B------:R-:W-:Y:S01]  /*0440*/  IMAD.IADD R3, R223.reuse, 0x1, -R0 ;  /* 0x00000001df037824 */ /* 0x040fe200078e0a00 */
[----:B------:R-:W-:Y:S01]  /*0450*/  SHF.R.S32.HI R0, RZ, 0x2, R10 ;  /* 0x00000002ff007819 */ /* 0x000fe2000001140a */
[----:B------:R-:W-:Y:S01]  /*0460*/  IMAD.SHL.U32 R223, R223, 0x400, RZ ;  /* 0x00000400dfdf7824 */ /* 0x000fe200078e00ff */
[----:B------:R-:W-:Y:S02]  /*0470*/  LOP3.LUT R5, R2, 0x8, R5, 0xf8, !PT ;  /* 0x0000000802057812 */ /* 0x000fe400078ef805 */
[----:B------:R-:W-:Y:S01]  /*0480*/  SHF.R.U32.HI R2, RZ, 0x3, R2 ;  /* 0x00000003ff027819 */ /* 0x000fe20000011602 */
[----:B------:R-:W-:Y:S01]  /*0490*/  IMAD R12, R3, 0x10, R0 ;  /* 0x00000010030c7824 */ /* 0x000fe200078e0200 */
[C---:B------:R-:W-:Y:S01]  /*04a0*/  LEA.HI R0, R6.reuse, R6, RZ, 0x1 ;  /* 0x0000000606007211 */ /* 0x040fe200078f08ff */
[----:B------:R-:W-:Y:S01]  /*04b0*/  IMAD R3, R6, 0x2, R223 ;  /* 0x0000000206037824 */ /* 0x000fe200078e02df */
[----:B------:R-:W-:Y:S01]  /*04c0*/  LOP3.LUT R5, R5, R2, RZ, 0x3c, !PT ;  /* 0x0000000205057212 */ /* 0x000fe200078e3cff */
[C---:B------:R-:W-:Y:S01]  /*04d0*/  IMAD.SHL.U32 R2, R7.reuse, 0x40, RZ ;  /* 0x0000004007027824 */ /* 0x040fe200078e00ff */
[----:B------:R-:W-:Y:S01]  /*04e0*/  LOP3.LUT R4, R7, 0x1, RZ, 0xc0, !PT ;  /* 0x0000000107047812 */ /* 0x000fe200078ec0ff */
[----:B------:R-:W-:Y:S01]  /*04f0*/  STL [R1+0x94], R12 ;  /* 0x0000940c01007387 */ /* 0x000fe20000100800 */
[----:B------:R-:W-:-:S02]  /*0500*/  LOP3.LUT R0, R0, 0x1ffffffe, RZ, 0xc0, !PT ;  /* 0x1ffffffe00007812 */ /* 0x000fc400078ec0ff */
[----:B------:R-:W-:Y:S01]  /*0510*/  LOP3.LUT R2, R2, 0x1c0, RZ, 0xc0, !PT ;  /* 0x000001c002027812 */ /* 0x000fe200078ec0ff */
[----:B------:R-:W-:Y:S01]  /*0520*/  STL [R1+0x68], R13 ;  /* 0x0000680d01007387 */ /* 0x000fe20000100800 */
[----:B------:R-:W-:Y:S01]  /*0530*/  ISETP.NE.U32.AND P0, PT, R4, 0x1, PT ;  /* 0x000000010400780c */ /* 0x000fe20003f05070 */
[----:B------:R-:W-:Y:S01]  /*0540*/  IMAD.IADD R4, R6, 0x1, -R0 ;  /* 0x0000000106047824 */ /* 0x000fe200078e0a00 */
[----:B------:R-:W-:Y:S02]  /*0550*/  LEA.HI R0, R2, R2, RZ, 0x1d ;  /* 0x0000000202007211 */ /* 0x000fe400078fe8ff */
[----:B------:R-:W-:Y:S02]  /*0560*/  LOP3.LUT R217, R217, 0xfffffe00, RZ, 0xc0, !PT ;  /* 0xfffffe00d9d97812 */ /* 0x000fe400078ec0ff */
[----:B------:R-:W-:Y:S01]  /*0570*/  SHF.R.S32.HI R17, RZ, 0x1f, R16 ;  /* 0x0000001fff117819 */ /* 0x000fe20000011410 */
[----:B------:R-:W-:Y:S01]  /*0580*/  IMAD.IADD R3, R3, 0x1, R0 ;  /* 0x0000000103037824 */ /* 0x000fe200078e0200 */
[----:B------:R-:W-:Y:S01]  /*0590*/  IADD3 R6, R16, 0x40, RZ ;  /* 0x0000004010067810 */ /* 0x000fe20007ffe0ff */
[----:B------:R-:W-:Y:S01]  /*05a0*/  IMAD R0, R8, 0x20, R15 ;  /* 0x0000002008007824 */ /* 0x000fe200078e020f */
[----:B------:R-:W-:-:S02]  /*05b0*/  IADD3 R223, R5, R217, R223 ;  /* 0x000000d905df7210 */ /* 0x000fc40007ffe0df */
[----:B------:R-:W-:Y:S02]  /*05c0*/  LOP3.LUT R217, R5, R217, RZ, 0xfc, !PT ;  /* 0x000000d905d97212 */ /* 0x000fe400078efcff */
[----:B------:R1:W-:Y:S01]  /*05d0*/  STL [R1+0x90], R0 ;  /* 0x0000900001007387 */ /* 0x0003e20000100800 */
[C---:B------:R-:W-:Y:S02]  /*05e0*/  IADD3 R5, R16.reuse, 0x80, RZ ;  /* 0x0000008010057810 */ /* 0x040fe40007ffe0ff */
[----:B------:R-:W-:Y:S01]  /*05f0*/  IADD3 R2, R16, 0xc0, RZ ;  /* 0x000000c010027810 */ /* 0x000fe20007ffe0ff */
[----:B------:R-:W-:Y:S01]  /*0600*/  STL.64 [R1+0x38], R16 ;  /* 0x0000381001007387 */ /* 0x000fe20000100a00 */
[----:B------:R-:W-:Y:S02]  /*0610*/  R2P PR, R7, 0x6 ;  /* 0x0000000607007804 */ /* 0x000fe40000000000 */
[----:B------:R-:W-:Y:S01]  /*0620*/  LEA R3, R3, 0x80, 0x1 ;  /* 0x0000008003037811 */ /* 0x000fe200078e08ff */
[----:B------:R2:W-:Y:S01]  /*0630*/  STL [R1+0x40], R6 ;  /* 0x0000400601007387 */ /* 0x0005e20000100800 */
[----:B------:R-:W-:-:S02]  /*0640*/  LOP3.LUT P4, RZ, R8, 0x2, RZ, 0xc0, !PT ;  /* 0x0000000208ff7812 */ /* 0x000fc4000788c0ff */
[C---:B------:R-:W-:Y:S01]  /*0650*/  LOP3.LUT P6, RZ, R9.reuse, 0x2, RZ, 0xc0, !PT ;  /* 0x0000000209ff7812 */ /* 0x040fe200078cc0ff */
[----:B------:R3:W-:Y:S01]  /*0660*/  STL [R1+0x34], R5 ;  /* 0x0000340501007387 */ /* 0x0007e20000100800 */
[----:B------:R-:W-:Y:S02]  /*0670*/  LOP3.LUT P3, RZ, R8, 0x4, RZ, 0xc0, !PT ;  /* 0x0000000408ff7812 */ /* 0x000fe4000786c0ff */
[----:B------:R-:W-:Y:S02]  /*0680*/  LOP3.LUT P5, RZ, R9, 0x4, RZ, 0xc0, !PT ;  /* 0x0000000409ff7812 */ /* 0x000fe400078ac0ff */
[----:B------:R-:W-:Y:S02]  /*0690*/  LEA R216, R216, 0xc100, 0x1 ;  /* 0x0000c100d8d87811 */ /* 0x000fe400078e08ff */
[----:B------:R-:W-:Y:S02]  /*06a0*/  LEA R223, R223, 0x18100, 0x1 ;  /* 0x00018100dfdf7811 */ /* 0x000fe400078e08ff */
[----:B------:R-:W-:-:S02]  /*06b0*/  LEA R217, R217, 0x100, 0x1 ;  /* 0x00000100d9d97811 */ /* 0x000fc400078e08ff */
[----:B------:R-:W-:Y:S02]  /*06c0*/  SEL R219, R220, 0xffffffc0, !P3 ;  /* 0xffffffc0dcdb7807 */ /* 0x000fe40005800000 */
[----:B-1----:R-:W-:Y:S02]  /*06d0*/  LOP3.LUT R0, R10, 0x7ffffffc, RZ, 0xc0, !PT ;  /* 0x7ffffffc0a007812 */ /* 0x002fe400078ec0ff */
[C---:B------:R-:W-:Y:S01]  /*06e0*/  IADD3 R227, R216.reuse, 0x20, RZ ;  /* 0x00000020d8e37810 */ /* 0x040fe20007ffe0ff */
[C---:B------:R-:W-:Y:S01]  /*06f0*/  IMAD.IADD R222, R216.reuse, 0x1, R219 ;  /* 0x00000001d8de7824 */ /* 0x040fe200078e02db */
[----:B------:R-:W-:Y:S01]  /*0700*/  @P4 IADD3 R227, R216, -0x20, RZ ;  /* 0xffffffe0d8e34810 */ /* 0x000fe20007ffe0ff */
[----:B------:R-:W-:Y:S01]  /*0710*/  IMAD.IADD R0, R14, 0x1, -R0 ;  /* 0x000000010e007824 */ /* 0x000fe200078e0a00 */
[----:B--2---:R-:W-:-:S03]  /*0720*/  SHF.R.S32.HI R6, RZ, 0x1f, R6 ;  /* 0x0000001fff067819 */ /* 0x004fc60000011406 */
[----:B------:R-:W-:Y:S01]  /*0730*/  IMAD.IADD R219, R219, 0x1, R227 ;  /* 0x00000001dbdb7824 */ /* 0x000fe200078e02e3 */
[C---:B------:R-:W-:Y:S02]  /*0740*/  IADD3 R250, R227.reuse, 0x800, RZ ;  /* 0x00000800e3fa7810 */ /* 0x040fe40007ffe0ff */
[----:B---3--:R-:W-:Y:S01]  /*0750*/  SHF.R.S32.HI R5, RZ, 0x1f, R5 ;  /* 0x0000001fff057819 */ /* 0x008fe20000011405 */
[----:B------:R1:W-:Y:S01]  /*0760*/  STL [R1+0x64], R6 ;  /* 0x0000640601007387 */ /* 0x0003e20000100800 */
[C---:B------:R-:W-:Y:S02]  /*0770*/  IADD3 R249, R227.reuse, 0x1000, RZ ;  /* 0x00001000e3f97810 */ /* 0x040fe40007ffe0ff */
[C---:B------:R-:W-:Y:S01]  /*0780*/  IADD3 R248, R227.reuse, 0x1800, RZ ;  /* 0x00001800e3f87810 */ /* 0x040fe20007ffe0ff */
[----:B------:R2:W-:Y:S01]  /*0790*/  STL [R1+0x44], R2 ;  /* 0x0000440201007387 */ /* 0x0005e20000100800 */
[C---:B------:R-:W-:Y:S02]  /*07a0*/  IADD3 R247, R227.reuse, 0x2000, RZ ;  /* 0x00002000e3f77810 */ /* 0x040fe40007ffe0ff */
[C---:B------:R-:W-:Y:S01]  /*07b0*/  IADD3 R246, R227.reuse, 0x2800, RZ ;  /* 0x00002800e3f67810 */ /* 0x040fe20007ffe0ff */
[----:B------:R3:W-:Y:S01]  /*07c0*/  STL [R1+0x60], R5 ;  /* 0x0000600501007387 */ /* 0x0007e20000100800 */
[----:B------:R-:W-:-:S02]  /*07d0*/  IADD3 R245, R227, 0x3000, RZ ;  /* 0x00003000e3f57810 */ /* 0x000fc40007ffe0ff */
[C---:B------:R-:W-:Y:S02]  /*07e0*/  IADD3 R244, R227.reuse, 0x3800, RZ ;  /* 0x00003800e3f47810 */ /* 0x040fe40007ffe0ff */
[C---:B------:R-:W-:Y:S02]  /*07f0*/  IADD3 R243, R227.reuse, 0x4000, RZ ;  /* 0x00004000e3f37810 */ /* 0x040fe40007ffe0ff */
[C---:B------:R-:W-:Y:S02]  /*0800*/  IADD3 R242, R227.reuse, 0x4800, RZ ;  /* 0x00004800e3f27810 */ /* 0x040fe40007ffe0ff */
[C---:B------:R-:W-:Y:S02]  /*0810*/  IADD3 R241, R227.reuse, 0x5000, RZ ;  /* 0x00005000e3f17810 */ /* 0x040fe40007ffe0ff */
[C---:B------:R-:W-:Y:S02]  /*0820*/  IADD3 R240, R227.reuse, 0x5800, RZ ;  /* 0x00005800e3f07810 */ /* 0x040fe40007ffe0ff */
[----:B------:R-:W-:-:S02]  /*0830*/  IADD3 R239, R227, 0x6000, RZ ;  /* 0x00006000e3ef7810 */ /* 0x000fc40007ffe0ff */
[C---:B------:R-:W-:Y:S01]  /*0840*/  IADD3 R238, R227.reuse, 0x6800, RZ ;  /* 0x00006800e3ee7810 */ /* 0x040fe20007ffe0ff */
[----:B-1----:R-:W-:Y:S01]  /*0850*/  IMAD.SHL.U32 R6, R0, 0x2, RZ ;  /* 0x0000000200067824 */ /* 0x002fe200078e00ff */
[C---:B------:R-:W-:Y:S01]  /*0860*/  IADD3 R237, R227.reuse, 0x7000, RZ ;  /* 0x00007000e3ed7810 */ /* 0x040fe20007ffe0ff */
[----:B------:R-:W-:Y:S01]  /*0870*/  IMAD R0, R4, 0x8, R12 ;  /* 0x0000000804007824 */ /* 0x000fe200078e020c */
[C---:B------:R-:W-:Y:S02]  /*0880*/  IADD3 R236, R227.reuse, 0x7800, RZ ;  /* 0x00007800e3ec7810 */ /* 0x040fe40007ffe0ff */
[----:B--2---:R-:W-:Y:S02]  /*0890*/  SHF.R.S32.HI R2, RZ, 0x1f, R2 ;  /* 0x0000001fff027819 */ /* 0x004fe40000011402 */
[----:B------:R-:W-:Y:S02]  /*08a0*/  IADD3 R235, R227, 0x8000, RZ ;  /* 0x00008000e3eb7810 */ /* 0x000fe40007ffe0ff */
[C---:B---3--:R-:W-:Y:S01]  /*08b0*/  SEL R5, R218.reuse, 0xffffffe0, !P1 ;  /* 0xffffffe0da057807 */ /* 0x048fe20004800000 */
[----:B------:R1:W-:Y:S01]  /*08c0*/  STL [R1+0x5c], R2 ;  /* 0x00005c0201007387 */ /* 0x0003e20000100800 */
[----:B------:R-:W-:-:S02]  /*08d0*/  SEL R218, R218, 0xffffffe0, !P6 ;  /* 0xffffffe0dada7807 */ /* 0x000fc40007000000 */
[C---:B------:R-:W-:Y:S01]  /*08e0*/  IADD3 R234, R227.reuse, 0x8800, RZ ;  /* 0x00008800e3ea7810 */ /* 0x040fe20007ffe0ff */
[----:B------:R2:W-:Y:S01]  /*08f0*/  STL [R1+0x54], R6 ;  /* 0x0000540601007387 */ /* 0x0005e20000100800 */
[----:B------:R-:W-:Y:S01]  /*0900*/  IADD3 R233, R227, 0x9000, RZ ;  /* 0x00009000e3e97810 */ /* 0x000fe20007ffe0ff */
[----:B------:R-:W-:Y:S01]  /*0910*/  IMAD.IADD R224, R223, 0x1, R218 ;  /* 0x00000001dfe07824 */ /* 0x000fe200078e02da */
[C---:B------:R-:W-:Y:S01]  /*0920*/  IADD3 R232, R227.reuse, 0x9800, RZ ;  /* 0x00009800e3e87810 */ /* 0x040fe20007ffe0ff */
[----:B------:R3:W-:Y:S01]  /*0930*/  STL [R1+0x8c], R0 ;  /* 0x00008c0001007387 */ /* 0x0007e20000100800 */
[----:B------:R-:W-:Y:S01]  /*0940*/  IMAD.IADD R218, R218, 0x1, R217 ;  /* 0x00000001dada7824 */ /* 0x000fe200078e02d9 */
[C---:B------:R-:W-:Y:S02]  /*0950*/  IADD3 R231, R227.reuse, 0xa000, RZ ;  /* 0x0000a000e3e77810 */ /* 0x040fe40007ffe0ff */
[----:B------:R4:W-:Y:S01]  /*0960*/  STL [R1+0x6c], R3 ;  /* 0x00006c0301007387 */ /* 0x0009e20000100800 */
[----:B------:R-:W-:-:S02]  /*0970*/  IADD3 R230, R227, 0xa800, RZ ;  /* 0x0000a800e3e67810 */ /* 0x000fc40007ffe0ff */
[C---:B------:R-:W-:Y:S02]  /*0980*/  IADD3 R229, R227.reuse, 0xb000, RZ ;  /* 0x0000b000e3e57810 */ /* 0x040fe40007ffe0ff */
[----:B------:R-:W-:Y:S02]  /*0990*/  IADD3 R228, R227, 0xb800, RZ ;  /* 0x0000b800e3e47810 */ /* 0x000fe40007ffe0ff */
[C---:B-1----:R-:W-:Y:S02]  /*09a0*/  SEL R2, R220.reuse, 0xffffffc0, !P2 ;  /* 0xffffffc0dc027807 */ /* 0x042fe40005000000 */
[----:B------:R-:W-:Y:S02]  /*09b0*/  SEL R220, R220, 0xffffffc0, !P5 ;  /* 0xffffffc0dcdc7807 */ /* 0x000fe40006800000 */
[C---:B--2---:R-:W-:Y:S01]  /*09c0*/  IADD3 R6, R3.reuse, -0x10, RZ ;  /* 0xfffffff003067810 */ /* 0x044fe20007ffe0ff */
[C---:B------:R-:W-:Y:S01]  /*09d0*/  IMAD.IADD R4, R3.reuse, 0x1, R2 ;  /* 0x0000000103047824 */ /* 0x040fe200078e0202 */
[----:B------:R-:W-:Y:S01]  /*09e0*/  @P0 IADD3 R6, R3, 0x10, RZ ;  /* 0x0000001003060810 */ /* 0x000fe20007ffe0ff */
[----:B------:R-:W-:-:S02]  /*09f0*/  IMAD.IADD R226, R223, 0x1, R220 ;  /* 0x00000001dfe27824 */ /* 0x000fc400078e02dc */
[----:B---3--:R-:W-:Y:S01]  /*0a00*/  IMAD.IADD R0, R3, 0x1, R5 ;  /* 0x0000000103007824 */ /* 0x008fe200078e0205 */
[----:B------:R-:W-:Y:S01]  /*0a10*/  STL [R1+0x88], R4 ;  /* 0x0000880401007387 */ /* 0x000fe20000100800 */
[----:B------:R-:W-:Y:S02]  /*0a20*/  IMAD.IADD R221, R220, 0x1, R217 ;  /* 0x00000001dcdd7824 */ /* 0x000fe400078e02d9 */
[----:B----4-:R-:W-:Y:S01]  /*0a30*/  IMAD.IADD R3, R2, 0x1, R6 ;  /* 0x0000000102037824 */ /* 0x010fe200078e0206 */
[----:B------:R1:W-:Y:S01]  /*0a40*/  STL [R1+0x78], R0 ;  /* 0x0000780001007387 */ /* 0x0003e20000100800 */
[----:B------:R-:W-:Y:S02]  /*0a50*/  IMAD.IADD R225, R224, 0x1, R220 ;  /* 0x00000001e0e17824 */ /* 0x000fe400078e02dc */
[----:B------:R-:W-:Y:S02]  /*0a60*/  IMAD.IADD R220, R220, 0x1, R218 ;  /* 0x00000001dcdc7824 */ /* 0x000fe400078e02da */
[----:B-1----:R-:W-:-:S05]  /*0a70*/  IMAD.IADD R0, R0, 0x1, R2 ;  /* 0x0000000100007824 */ /* 0x002fca00078e0202 */
[----:B------:R1:W-:Y:S04]  /*0a80*/  STL [R1+0x84], R0 ;  /* 0x0000840001007387 */ /* 0x0003e80000100800 */
[----:B------:R-:W-:Y:S04]  /*0a90*/  STL [R1+0x70], R6 ;  /* 0x0000700601007387 */ /* 0x000fe80000100800 */
[----:B------:R-:W-:Y:S01]  /*0aa0*/  STL [R1+0x80], R3 ;  /* 0x0000800301007387 */ /* 0x000fe20000100800 */
[----:B-1----:R-:W-:-:S05]  /*0ab0*/  IMAD.IADD R0, R5, 0x1, R6 ;  /* 0x0000000105007824 */ /* 0x002fca00078e0206 */
[----:B------:R1:W-:Y:S02]  /*0ac0*/  STL [R1+0x74], R0 ;  /* 0x0000740001007387 */ /* 0x0003e40000100800 */
[----:B-1----:R-:W-:-:S05]  /*0ad0*/  IMAD.IADD R0, R0, 0x1, R2 ;  /* 0x0000000100007824 */ /* 0x002fca00078e0202 */
[----:B------:R1:W-:Y:S02]  /*0ae0*/  STL [R1+0x7c], R0 ;  /* 0x00007c0001007387 */ /* 0x0003e40000100800 */
.L_x_1320:
[----:B------:R-:W2:Y:S01]  /*0af0*/  LDL R4, [R1+0x68] ;  /* 0x0000680001047983 */ /* 0x000ea20000100800 */
[----:B-1----:R-:W-:Y:S01]  /*0b00*/  IMAD.MOV.U32 R0, RZ, RZ, c[0x0][0x560] ;  /* 0x00015800ff007624 */ /* 0x002fe200078e00ff */
        /* <DEDUP_REMOVED lines=17> */
.L_x_1268:
[----:B------:R-:W-:-:S04]  /*0c20*/  MOV R0, c[0x0][0x554] ;  /* 0x0001550000007a02 */ /* 0x000fc80000000f00 */
[----:B------:R-:W-:Y:S02]  /*0c30*/  ISETP.NE.AND P0, PT, R0, 0x1, PT ;  /* 0x000000010000780c */ /* 0x000fe40003f05270 */
[----:B------:R-:W-:-:S11]  /*0c40*/  MOV R0, R2 ;  /* 0x0000000200007202 */ /* 0x000fd60000000f00 */
[----:B------:R-:W-:-:S05]  /*0c50*/  @P0 IMAD.HI.U32 R4, R2, c[0x0][0x558], RZ ;  /* 0x0001560002040a27 */ /* 0x000fca00078e00ff */
[----:B------:R-:W-:-:S05]  /*0c60*/  @P0 SHF.R.U32.HI R0, RZ, c[0x0][0x55c], R4 ;  /* 0x00015700ff000a19 */ /* 0x000fca0000011604 */
[----:B------:R-:W-:Y:S02]  /*0c70*/  IMAD R4, R0, c[0x0][0x554], RZ ;  /* 0x0001550000047a24 */ /* 0x000fe400078e02ff */
.L_x_1269:
[----:B------:R-:W-:Y:S05]  /*0c80*/  BSYNC B0 ;  /* 0x0000000000007941 */ /* 0x000fea0003800000 */
.L_x_1267:
[----:B------:R-:W2:Y:S01]  /*0c90*/  LDL.LU R55, [R1] ;  /* 0x0000000001377983 */ /* 0x000ea20000300800 */
        /* <DEDUP_REMOVED lines=8> */
[----:B------:R-:W-:Y:S01]  /*0d20*/  MOV R5, c[0x0][0x548] ;  /* 0x0001520000057a02 */ /* 0x000fe20000000f00 */
[----:B------:R-:W-:Y:S01]  /*0d30*/  IMAD.SHL.U32 R54, R0, 0x80, RZ ;  /* 0x0000008000367824 */ /* 0x000fe200078e00ff */
[----:B------:R-:W-:Y:S01]  /*0d40*/  UIMAD.WIDE UR4, UR4, 0x2aaaaaab, URZ ;  /* 0x2aaaaaab040478a5 */ /* 0x000fe2000f8e023f */
[----:B------:R-:W-:Y:S01]  /*0d50*/  CS2R R130, SRZ ;  /* 0x0000000000827805 */ /* 0x000fe2000001ff00 */
[----:B------:R-:W-:Y:S01]  /*0d60*/  ISETP.NE.AND P0, PT, R5, 0x1, PT ;  /* 0x000000010500780c */ /* 0x000fe20003f05270 */
[----:B------:R-:W-:Y:S01]  /*0d70*/  IMAD.MOV.U32 R5, RZ, RZ, c[0x0][0x168] ;  /* 0x00005a00ff057624 */ /* 0x000fe200078e00ff */
[----:B------:R-:W-:Y:S01]  /*0d80*/  IADD3 R0, R54, 0x7f, RZ ;  /* 0x0000007f36007810 */ /* 0x000fe20007ffe0ff */
[----:B------:R-:W-:Y:S01]  /*0d90*/  USHF.R.U32.HI UR4, URZ, 0x1f, UR5 ;  /* 0x0000001f3f047899 */ /* 0x000fe20008011605 */
[----:B------:R-:W-:Y:S01]  /*0da0*/  MOV R56, R2 ;  /* 0x0000000200387202 */ /* 0x000fe20000000f00 */
[----:B------:R1:W-:Y:S01]  /*0db0*/  STL [R1+0x58], R54 ;  /* 0x0000583601007387 */ /* 0x0003e20000100800 */
[----:B------:R-:W-:Y:S01]  /*0dc0*/  CS2R R128, SRZ ;  /* 0x0000000000807805 */ /* 0x000fe2000001ff00 */
[----:B------:R-:W-:Y:S01]  /*0dd0*/  @P1 IMAD.HI.U32 R4, R0, c[0x0][0x2c8], RZ ;  /* 0x0000b20000041a27 */ /* 0x000fe200078e00ff */
[----:B------:R-:W-:Y:S01]  /*0de0*/  ULEA.HI.SX32 UR4, UR5, UR4, 0x1c ;  /* 0x0000000405047291 */ /* 0x000fe2000f8fe23f */
[----:B------:R-:W-:Y:S01]  /*0df0*/  CS2R R126, SRZ ;  /* 0x00000000007e7805 */ /* 0x000fe2000001ff00 */
[----:B------:R-:W-:Y:S01]  /*0e00*/  CS2R R124, SRZ ;  /* 0x00000000007c7805 */ /* 0x000fe2000001ff00 */
[----:B------:R-:W-:Y:S01]  /*0e10*/  IMAD.MOV.U32 R122, RZ, RZ, RZ ;  /* 0x000000ffff7a7224 */ /* 0x000fe200078e00ff */
[----:B------:R-:W-:Y:S01]  /*0e20*/  @P1 SHF.R.U32.HI R0, RZ, c[0x0][0x2cc], R4 ;  /* 0x0000b300ff001a19 */ /* 0x000fe20000011604 */
[----:B------:R-:W-:Y:S01]  /*0e30*/  @P0 IMAD.HI.U32 R3, R2, c[0x0][0x54c], RZ ;  /* 0x0001530002030a27 */ /* 0x000fe200078e00ff */
[----:B------:R-:W-:Y:S01]  /*0e40*/  IADD3 R4, -R5, 0x60, RZ ;  /* 0x0000006005047810 */ /* 0x000fe20007ffe1ff */
[----:B------:R-:W-:Y:S01]  /*0e50*/  CS2R R120, SRZ ;  /* 0x0000000000787805 */ /* 0x000fe2000001ff00 */
[----:B------:R-:W-:Y:S01]  /*0e60*/  CS2R R6, SRZ ;  /* 0x0000000000067805 */ /* 0x000fe2000001ff00 */
[----:B------:R-:W-:Y:S01]  /*0e70*/  MOV R118, RZ ;  /* 0x000000ff00767202 */ /* 0x000fe20000000f00 */
[----:B------:R-:W-:Y:S01]  /*0e80*/  CS2R R116, SRZ ;  /* 0x0000000000747805 */ /* 0x000fe2000001ff00 */
[----:B------:R-:W-:Y:S01]  /*0e90*/  IADD3 R0, R0, c[0x0][0x1d0], R4 ;  /* 0x0000740000007a10 */ /* 0x000fe20007ffe004 */
[----:B------:R-:W-:Y:S01]  /*0ea0*/  CS2R R8, SRZ ;  /* 0x0000000000087805 */ /* 0x000fe2000001ff00 */
[----:B------:R-:W-:Y:S01]  /*0eb0*/  @P0 SHF.R.U32.HI R56, RZ, c[0x0][0x550], R3 ;  /* 0x00015400ff380a19 */ /* 0x000fe20000011603 */
[----:B------:R-:W-:Y:S01]  /*0ec0*/  IMAD.MOV.U32 R114, RZ, RZ, RZ ;  /* 0x000000ffff727224 */ /* 0x000fe200078e00ff */
[----:B------:R-:W-:Y:S01]  /*0ed0*/  CS2R R10, SRZ ;  /* 0x00000000000a7805 */ /* 0x000fe2000001ff00 */
[----:B------:R-:W-:Y:S01]  /*0ee0*/  IMAD.HI R3, R0, 0x2aaaaaab, RZ ;  /* 0x2aaaaaab00037827 */ /* 0x000fe200078e02ff */
[----:B------:R-:W-:Y:S01]  /*0ef0*/  MOV R110, RZ ;  /* 0x000000ff006e7202 */ /* 0x000fe20000000f00 */
[----:B------:R-:W-:Y:S01]  /*0f00*/  CS2R R12, SRZ ;  /* 0x00000000000c7805 */ /* 0x000fe2000001ff00 */
[----:B------:R-:W-:Y:S01]  /*0f10*/  CS2R R14, SRZ ;  /* 0x00000000000e7805 */ /* 0x000fe2000001ff00 */
[----:B------:R-:W-:Y:S01]  /*0f20*/  IMAD.MOV R0, RZ, RZ, -R56 ;  /* 0x000000ffff007224 */ /* 0x000fe200078e0a38 */
[----:B------:R-:W-:Y:S01]  /*0f30*/  SHF.R.U32.HI R4, RZ, 0x1f, R3 ;  /* 0x0000001fff047819 */ /* 0x000fe20000011603 */
[----:B------:R-:W-:Y:S01]  /*0f40*/  IMAD.MOV.U32 R112, RZ, RZ, RZ ;  /* 0x000000ffff707224 */ /* 0x000fe200078e00ff */
[----:B------:R-:W-:Y:S01]  /*0f50*/  MOV R104, RZ ;  /* 0x000000ff00687202 */ /* 0x000fe20000000f00 */
[----:B------:R-:W-:Y:S01]  /*0f60*/  IMAD R60, R0, c[0x0][0x548], R2 ;  /* 0x00015200003c7a24 */ /* 0x000fe200078e0202 */
[----:B------:R-:W-:Y:S01]  /*0f70*/  LEA.HI.SX32 R3, R3, R4, 0x1c ;  /* 0x0000000403037211 */ /* 0x000fe200078fe2ff */
[----:B------:R-:W-:Y:S01]  /*0f80*/  IMAD.MOV.U32 R108, RZ, RZ, RZ ;  /* 0x000000ffff6c7224 */ /* 0x000fe200078e00ff */
[----:B------:R-:W-:Y:S01]  /*0f90*/  PRMT R0, RZ, 0x7610, R0 ;  /* 0x00007610ff007816 */ /* 0x000fe20000000000 */
[----:B------:R-:W-:Y:S01]  /*0fa0*/  CS2R R4, SRZ ;  /* 0x0000000000047805 */ /* 0x000fe2000001ff00 */
[----:B------:R-:W-:Y:S01]  /*0fb0*/  IMNMX R52, R3, UR4, PT ;  /* 0x0000000403347c17 */ /* 0x000fe2000b800200 */
[----:B------:R-:W-:Y:S01]  /*0fc0*/  IMAD.MOV.U32 R106, RZ, RZ, RZ ;  /* 0x000000ffff6a7224 */ /* 0x000fe200078e00ff */
[----:B------:R-:W-:Y:S01]  /*0fd0*/  CS2R R16, SRZ ;  /* 0x0000000000107805 */ /* 0x000fe2000001ff00 */
[----:B------:R-:W-:Y:S01]  /*0fe0*/  IMAD.MOV.U32 R102, RZ, RZ, RZ ;  /* 0x000000ffff667224 */ /* 0x000fe200078e00ff */
[----:B------:R-:W-:Y:S01]  /*0ff0*/  ISETP.GE.AND P0, PT, R52, 0x1, PT ;  /* 0x000000013400780c */ /* 0x000fe20003f06270 */
        /* <DEDUP_REMOVED lines=37> */
[----:B------:R-:W-:Y:S01]  /*1250*/  MOV R166, RZ ;  /* 0x000000ff00a67202 */ /* 0x000fe20000000f00 */
[----:B------:R-:W-:Y:S01]  /*1260*/  CS2R R44, SRZ ;  /* 0x00000000002c7805 */ /* 0x000fe2000001ff00 */
[----:B------:R-:W-:Y:S01]  /*1270*/  IMAD.MOV.U32 R162, RZ, RZ, RZ ;  /* 0x000000ffffa27224 */ /* 0x000fe200078e00ff */
[----:B------:R-:W-:Y:S01]  /*1280*/  CS2R R46, SRZ ;  /* 0x00000000002e7805 */ /* 0x000fe2000001ff00 */
[----:B------:R-:W-:Y:S01]  /*1290*/  MOV R158, RZ ;  /* 0x000000ff009e7202 */ /* 0x000fe20000000f00 */
[----:B------:R-:W-:Y:S01]  /*12a0*/  CS2R R48, SRZ ;  /* 0x0000000000307805 */ /* 0x000fe2000001ff00 */
[----:B------:R-:W-:Y:S01]  /*12b0*/  IMAD.MOV.U32 R154, RZ, RZ, RZ ;  /* 0x000000ffff9a7224 */ /* 0x000fe200078e00ff */
[----:B------:R-:W-:Y:S01]  /*12c0*/  CS2R R50, SRZ ;  /* 0x0000000000327805 */ /* 0x000fe2000001ff00 */
[----:B------:R-:W-:Y:S01]  /*12d0*/  MOV R150, RZ ;  /* 0x000000ff00967202 */ /* 0x000fe20000000f00 */
        /* <DEDUP_REMOVED lines=20> */
[----:B------:R1:W-:Y:S04]  /*1420*/  STL [R1], R55 ;  /* 0x0000003701007387 */ /* 0x0003e80000100800 */
[----:B------:R1:W-:Y:S04]  /*1430*/  STL [R1+0x50], R56 ;  /* 0x0000503801007387 */ /* 0x0003e80000100800 */
[----:B------:R1:W-:Y:S04]  /*1440*/  STL [R1+0x4c], R60 ;  /* 0x00004c3c01007387 */ /* 0x0003e80000100800 */
[----:B------:R1:W-:Y:S01]  /*1450*/  STL [R1+0x48], R52 ;  /* 0x0000483401007387 */ /* 0x0003e20000100800 */
[----:B------:R-:W-:Y:S05]  /*1460*/  @!P0 BRA `(.L_x_1270) ;  /* 0x0001004000008947 */ /* 0x000fea0003800000 */
[----:B-1----:R-:W2:Y:S01]  /*1470*/  LDL R52, [R1+0x90] ;  /* 0x0000900001347983 */ /* 0x002ea20000100800 */
[----:B------:R-:W-:Y:S01]  /*1480*/  IMAD.MOV.U32 R62, RZ, RZ, R55 ;  /* 0x000000ffff3e7224 */ /* 0x000fe200078e0037 */
[----:B------:R-:W-:-:S02]  /*1490*/  ISETP.NE.U32.AND P0, PT, RZ, c[0x0][0x340], PT ;  /* 0x0000d000ff007a0c */ /* 0x000fc40003f05070 */
[----:B------:R-:W3:Y:S02]  /*14a0*/  LDL R55, [R1+0x40] ;  /* 0x0000400001377983 */ /* 0x000ee40000100800 */
[----:B------:R-:W-:Y:S02]  /*14b0*/  ISETP.NE.AND.EX P0, PT, RZ, c[0x0][0x344], PT, P0 ;  /* 0x0000d100ff007a0c */ /* 0x000fe40003f05300 */
[----:B------:R-:W4:Y:S04]  /*14c0*/  LDL.64 R58, [R1+0x38] ;  /* 0x00003800013a7983 */ /* 0x000f280000100a00 */
[----:B------:R-:W5:Y:S04]  /*14d0*/  LDL R18, [R1+0x34] ;  /* 0x0000340001127983 */ /* 0x000f680000100800 */
[----:B------:R-:W3:Y:S03]  /*14e0*/  LDL R17, [R1+0x44] ;  /* 0x0000440001117983 */ /* 0x000ee60000100800 */
[----:B------:R-:W-:-:S04]  /*14f0*/  @P0 IMAD.MOV.U32 R2, RZ, RZ, 0x4 ;  /* 0x00000004ff020424 */ /* 0x000fc800078e00ff */
[----:B------:R-:W-:-:S05]  /*1500*/  @P0 IMAD.WIDE R2, R56, R2, c[0x0][0x340] ;  /* 0x0000d00038020625 */ /* 0x000fca00078e0202 */
[----:B------:R1:W4:Y:S04]  /*1510*/  @P0 LDG.E R16, [R2.64] ;  /* 0x0000000802100981 */ /* 0x000328000c1e1900 */
[----:B------:R-:W2:Y:S01]  /*1520*/  S2R R63, SR_TID.X ;  /* 0x00000000003f7919 */ /* 0x000ea20000002100 */
[----:B------:R-:W-:-:S05]  /*1530*/  SHF.R.S32.HI R13, RZ, 0x1f, R60 ;  /* 0x0000001fff0d7819 */ /* 0x000fca000001143c */
[----:B------:R-:W-:Y:S01]  /*1540*/  IMAD R5, R13, c[0x0][0x1b8], RZ ;  /* 0x00006e000d057a24 */ /* 0x000fe200078e02ff */
[----:B------:R-:W-:-:S03]  /*1550*/  SHF.R.S32.HI R15, RZ, 0x1f, R56 ;  /* 0x0000001fff0f7819 */ /* 0x000fc60000011438 */
[C---:B------:R-:W-:Y:S02]  /*1560*/  IMAD R5, R60.reuse, c[0x0][0x1bc], R5 ;  /* 0x00006f003c057a24 */ /* 0x040fe400078e0205 */
[----:B-1----:R-:W-:-:S05]  /*1570*/  IMAD.WIDE.U32 R2, R60, c[0x0][0x1b8], RZ ;  /* 0x00006e003c027a25 */ /* 0x002fca00078e00ff */
[----:B------:R-:W-:Y:S01]  /*1580*/  IADD3 R3, R3, R5, RZ ;  /* 0x0000000503037210 */ /* 0x000fe20007ffe0ff */
[----:B------:R-:W-:-:S04]  /*1590*/  IMAD R5, R15, c[0x0][0x1c0], RZ ;  /* 0x000070000f057a24 */ /* 0x000fc800078e02ff */
[C---:B------:R-:W-:Y:S02]  /*15a0*/  IMAD R5, R56.reuse, c[0x0][0x1c4], R5 ;  /* 0x0000710038057a24 */ /* 0x040fe400078e0205 */
[----:B------:R-:W-:-:S05]  /*15b0*/  IMAD.WIDE.U32 R2, R56, c[0x0][0x1c0], R2 ;  /* 0x0000700038027a25 */ /* 0x000fca00078e0002 */
[----:B------:R-:W-:Y:S02]  /*15c0*/  IADD3 R3, R3, R5, RZ ;  /* 0x0000000503037210 */ /* 0x000fe40007ffe0ff */
[----:B------:R-:W-:Y:S02]  /*15d0*/  LOP3.LUT R62, R62, 0xfffffffe, RZ, 0xc0, !PT ;  /* 0xfffffffe3e3e7812 */ /* 0x000fe400078ec0ff */
[----:B--2---:R-:W-:Y:S02]  /*15e0*/  IADD3 R4, R52, R54, RZ ;  /* 0x0000003634047210 */ /* 0x004fe40007ffe0ff */
[----:B------:R-:W-:-:S03]  /*15f0*/  SHF.R.S32.HI R52, RZ, 0x1f, R63 ;  /* 0x0000001fff347819 */ /* 0x000fc6000001143f */
[----:B------:R-:W-:Y:S01]  /*1600*/  @P1 IMAD.HI.U32 R6, R4, c[0x0][0x2c8], RZ ;  /* 0x0000b20004061a27 */ /* 0x000fe200078e00ff */
[----:B------:R-:W-:-:S03]  /*1610*/  LEA.HI R52, R52, R63, RZ, 0x3 ;  /* 0x0000003f34347211 */ /* 0x000fc600078f18ff */
[----:B------:R-:W-:Y:S01]  /*1620*/  IMAD.MOV.U32 R0, RZ, RZ, R4 ;  /* 0x000000ffff007224 */ /* 0x000fe200078e0004 */
[----:B------:R-:W-:Y:S02]  /*1630*/  @P1 SHF.R.U32.HI R0, RZ, c[0x0][0x2cc], R6 ;  /* 0x0000b300ff001a19 */ /* 0x000fe40000011606 */
[----:B------:R-:W-:Y:S02]  /*1640*/  SHF.R.S32.HI R52, RZ, 0x3, R52 ;  /* 0x00000003ff347819 */ /* 0x000fe40000011434 */
[--C-:B------:R-:W-:Y:S01]  /*1650*/  SHF.R.S32.HI R6, RZ, 0x1f, R0.reuse ;  /* 0x0000001fff067819 */ /* 0x100fe20000011400 */
[----:B------:R-:W-:Y:S01]  /*1660*/  IMAD.MOV R8, RZ, RZ, -R0 ;  /* 0x000000ffff087224 */ /* 0x000fe200078e0a00 */
[----:B------:R-:W-:Y:S02]  /*1670*/  SHF.R.S32.HI R9, RZ, 0x1f, R52 ;  /* 0x0000001fff097819 */ /* 0x000fe40000011434 */
[----:B---3--:R-:W-:Y:S01]  /*1680*/  ISETP.GE.AND P2, PT, R55, c[0x0][0x1d4], PT ;  /* 0x0000750037007a0c */ /* 0x008fe20003f46270 */
[----:B------:R-:W-:-:S02]  /*1690*/  IMAD R5, R6, c[0x0][0x1b0], RZ ;  /* 0x00006c0006057a24 */ /* 0x000fc400078e02ff */
[----:B------:R-:W-:Y:S01]  /*16a0*/  IMAD.WIDE.U32 R2, R0, c[0x0][0x1b0], R2 ;  /* 0x00006c0000027a25 */ /* 0x000fe200078e0002 */
[----:B------:R-:W-:-:S03]  /*16b0*/  SEL R10, RZ, 0xffffffff, P2 ;  /* 0xffffffffff0a7807 */ /* 0x000fc60001000000 */
[----:B------:R-:W-:Y:S02]  /*16c0*/  IMAD R12, R0, c[0x0][0x1b4], R5 ;  /* 0x00006d00000c7a24 */ /* 0x000fe400078e0205 */
[----:B------:R-:W-:Y:S02]  /*16d0*/  IMAD R8, R8, c[0x0][0x2c4], R4 ;  /* 0x0000b10008087a24 */ /* 0x000fe400078e0204 */
[----:B------:R-:W-:Y:S02]  /*16e0*/  IMAD R0, R9, c[0x0][0x1e0], RZ ;  /* 0x0000780009007a24 */ /* 0x000fe400078e02ff */
[----:B----4-:R-:W-:-:S04]  /*16f0*/  IMAD.WIDE.U32 R6, R52, c[0x0][0x1e0], R58 ;  /* 0x0000780034067a25 */ /* 0x010fc800078e003a */
[----:B------:R-:W-:Y:S02]  /*1700*/  IMAD R0, R52, c[0x0][0x1e4], R0 ;  /* 0x0000790034007a24 */ /* 0x000fe400078e0200 */
[----:B------:R-:W-:Y:S01]  /*1710*/  IMAD.SHL.U32 R14, R10, 0x2, RZ ;  /* 0x000000020a0e7824 */ /* 0x000fe200078e00ff */
[----:B------:R-:W-:Y:S01]  /*1720*/  SHF.R.S32.HI R10, RZ, 0x1f, R8 ;  /* 0x0000001fff0a7819 */ /* 0x000fe20000011408 */
[----:B------:R-:W-:Y:S01]  /*1730*/  IMAD R9, R9, c[0x0][0x208], RZ ;  /* 0x0000820009097a24 */ /* 0x000fe200078e02ff */
[----:B------:R-:W-:Y:S01]  /*1740*/  IADD3 R7, R7, R0, RZ ;  /* 0x0000000007077210 */ /* 0x000fe20007ffe0ff */
[----:B------:R-:W-:Y:S01]  /*1750*/  IMAD.WIDE.U32 R4, R52, c[0x0][0x208], R58 ;  /* 0x0000820034047a25 */ /* 0x000fe200078e003a */
[----:B------:R-:W-:-:S03]  /*1760*/  IADD3 R3, R3, R12, RZ ;  /* 0x0000000c03037210 */ /* 0x000fc60007ffe0ff */
[----:B------:R-:W-:Y:S02]  /*1770*/  IMAD R9, R52, c[0x0][0x20c], R9 ;  /* 0x0000830034097a24 */ /* 0x000fe400078e0209 */
[----:B------:R-:W-:Y:S02]  /*1780*/  IMAD R0, R10, c[0x0][0x1a8], RZ ;  /* 0x00006a000a007a24 */ /* 0x000fe400078e02ff */
[----:B------:R-:W-:Y:S02]  /*1790*/  IMAD.IADD R5, R5, 0x1, R9 ;  /* 0x0000000105057824 */ /* 0x000fe400078e0209 */
[C---:B------:R-:W-:Y:S02]  /*17a0*/  IMAD R12, R8.reuse, c[0x0][0x1ac], R0 ;  /* 0x00006b00080c7a24 */ /* 0x040fe400078e0200 */
[----:B------:R-:W-:Y:S01]  /*17b0*/  IMAD.WIDE.U32 R8, R8, c[0x0][0x1a8], R2 ;  /* 0x00006a0008087a25 */ /* 0x000fe200078e0002 */
[----:B------:R-:W-:-:S03]  /*17c0*/  ISETP.GE.AND P1, PT, R58, c[0x0][0x1d4], PT ;  /* 0x000075003a007a0c */ /* 0x000fc60003f26270 */
[C---:B------:R-:W-:Y:S02]  /*17d0*/  IMAD R2, R13.reuse, c[0x0][0x210], RZ ;  /* 0x000084000d027a24 */ /* 0x040fe400078e02ff */
[----:B------:R-:W-:Y:S02]  /*17e0*/  IMAD R0, R13, c[0x0][0x1e8], RZ ;  /* 0x00007a000d007a24 */ /* 0x000fe400078e02ff */
[C---:B------:R-:W-:Y:S02]  /*17f0*/  IMAD R2, R60.reuse, c[0x0][0x214], R2 ;  /* 0x000085003c027a24 */ /* 0x040fe400078e0202 */
[----:B------:R-:W-:Y:S01]  /*1800*/  IMAD.WIDE.U32 R4, R60, c[0x0][0x210], R4 ;  /* 0x000084003c047a25 */ /* 0x000fe200078e0004 */
[----:B------:R-:W-:Y:S02]  /*1810*/  @P2 LOP3.LUT R62, R62, 0x1, RZ, 0xfc, !PT ;  /* 0x000000013e3e2812 */ /* 0x000fe400078efcff */
[----:B------:R-:W-:Y:S01]  /*1820*/  @P0 SHF.R.S32.HI R3, RZ, 0x1f, R16 ;  /* 0x0000001fff030819 */ /* 0x000fe20000011410 */
[C---:B------:R-:W-:Y:S01]  /*1830*/  IMAD R0, R60.reuse, c[0x0][0x1ec], R0 ;  /* 0x00007b003c007a24 */ /* 0x040fe200078e0200 */
[----:B------:R-:W-:Y:S01]  /*1840*/  @!P0 MOV R3, R15 ;  /* 0x0000000f00038202 */ /* 0x000fe20000000f00 */
[----:B------:R-:W-:Y:S01]  /*1850*/  IMAD.WIDE.U32 R6, R60, c[0x0][0x1e8], R6 ;  /* 0x00007a003c067a25 */ /* 0x000fe200078e0006 */
[----:B------:R-:W-:-:S02]  /*1860*/  IADD3 R5, R5, R2, RZ ;  /* 0x0000000205057210 */ /* 0x000fc40007ffe0ff */
[----:B------:R-:W-:Y:S01]  /*1870*/  LOP3.LUT R62, R62, 0xfffffffd, RZ, 0xc0, !PT ;  /* 0xfffffffd3e3e7812 */ /* 0x000fe200078ec0ff */
[----:B------:R-:W-:Y:S01]  /*1880*/  IMAD.IADD R7, R7, 0x1, R0 ;  /* 0x0000000107077824 */ /* 0x000fe200078e0200 */
[----:B------:R-:W-:Y:S01]  /*1890*/  @P0 MOV R2, R16 ;  /* 0x0000001000020202 */ /* 0x000fe20000000f00 */
[----:B------:R-:W-:Y:S02]  /*18a0*/  @!P0 IMAD.MOV.U32 R2, RZ, RZ, R56 ;  /* 0x000000ffff028224 */ /* 0x000fe400078e0038 */
[C---:B------:R-:W-:Y:S01]  /*18b0*/  IMAD R0, R3.reuse, c[0x0][0x1f0], RZ ;  /* 0x00007c0003007a24 */ /* 0x040fe200078e02ff */
[----:B------:R-:W-:Y:S01]  /*18c0*/  @P1 LOP3.LUT R62, R62, 0x2, RZ, 0xfc, !PT ;  /* 0x000000023e3e1812 */ /* 0x000fe200078efcff */
[----:B------:R-:W-:Y:S02]  /*18d0*/  IMAD R3, R3, c[0x0][0x218], RZ ;  /* 0x0000860003037a24 */ /* 0x000fe400078e02ff */
[----:B------:R-:W-:-:S04]  /*18e0*/  IMAD.WIDE.U32 R6, R2, c[0x0][0x1f0], R6 ;  /* 0x00007c0002067a25 */ /* 0x000fc800078e0006 */
[C---:B------:R-:W-:Y:S01]  /*18f0*/  IMAD.WIDE.U32 R4, R2.reuse, c[0x0][0x218], R4 ;  /* 0x0000860002047a25 */ /* 0x040fe200078e0004 */
[----:B------:R-:W-:Y:S03]  /*1900*/  STL [R1], R62 ;  /* 0x0000003e01007387 */ /* 0x000fe60000100800 */
[C---:B------:R-:W-:Y:S02]  /*1910*/  IMAD R0, R2.reuse, c[0x0][0x1f4], R0 ;  /* 0x00007d0002007a24 */ /* 0x040fe400078e0200 */
[----:B------:R-:W-:Y:S01]  /*1920*/  IMAD R2, R2, c[0x0][0x21c], R3 ;  /* 0x0000870002027a24 */ /* 0x000fe200078e0203 */
[----:B------:R1:W-:Y:S04]  /*1930*/  STL.64 [R1+0x20], R6 ;  /* 0x0000200601007387 */ /* 0x0003e80000100a00 */
[----:B------:R2:W-:Y:S01]  /*1940*/  STL.64 [R1+0x28], R4 ;  /* 0x0000280401007387 */ /* 0x0005e20000100a00 */
[----:B------:R-:W-:-:S02]  /*1950*/  SEL R11, RZ, 0x1, P1 ;  /* 0x00000001ff0b7807 */ /* 0x000fc40000800000 */
[----:B-----5:R-:W-:Y:S02]  /*1960*/  ISETP.GE.AND P6, PT, R18, c[0x0][0x1d4], PT ;  /* 0x0000750012007a0c */ /* 0x020fe40003fc6270 */
[----:B------:R-:W-:Y:S02]  /*1970*/  ISETP.GE.AND P5, PT, R17, c[0x0][0x1d4], PT ;  /* 0x0000750011007a0c */ /* 0x000fe40003fa6270 */
[----:B-1----:R-:W-:Y:S02]  /*1980*/  IADD3 R6, R7, R0, RZ ;  /* 0x0000000007067210 */ /* 0x002fe40007ffe0ff */
[----:B------:R-:W-:-:S03]  /*1990*/  IADD3 R0, R5, R2, RZ ;  /* 0x0000000205007210 */ /* 0x000fc60007ffe0ff */
[----:B------:R2:W-:Y:S04]  /*19a0*/  STL [R1+0x18], R6 ;  /* 0x0000180601007387 */ /* 0x0005e80000100800 */
[----:B------:R2:W-:Y:S01]  /*19b0*/  STL [R1+0x30], R0 ;  /* 0x0000300001007387 */ /* 0x0005e20000100800 */
[----:B------:R-:W-:Y:S01]  /*19c0*/  LOP3.LUT R20, R14, 0x2, R11, 0xe2, !PT ;  /* 0x000000020e147812 */ /* 0x000fe200078ee20b */
[----:B------:R-:W-:Y:S01]  /*19d0*/  IMAD.IADD R12, R9, 0x1, R12 ;  /* 0x00000001090c7824 */ /* 0x000fe200078e020c */
[----:B------:R-:W-:Y:S02]  /*19e0*/  SEL R11, RZ, 0x4, P6 ;  /* 0x00000004ff0b7807 */ /* 0x000fe40003000000 */
[----:B------:R-:W-:Y:S02]  /*19f0*/  SEL R10, RZ, 0x8, P5 ;  /* 0x00000008ff0a7807 */ /* 0x000fe40002800000 */
[----:B------:R-:W-:-:S02]  /*1a00*/  LEA R14, P1, R8, c[0x0][0x160], 0x1 ;  /* 0x00005800080e7a11 */ /* 0x000fc400078208ff */
[----:B------:R-:W-:Y:S01]  /*1a10*/  ISETP.GE.AND P0, PT, R55, c[0x0][0x198], PT ;  /* 0x0000660037007a0c */ /* 0x000fe20003f06270 */
[----:B------:R-:W-:Y:S01]  /*1a20*/  IMAD.IADD R3, R52, 0x1, R54 ;  /* 0x0000000134037824 */ /* 0x000fe200078e0236 */
[----:B------:R-:W-:Y:S02]  /*1a30*/  LOP3.LUT R20, R10, R20, R11, 0xfe, !PT ;  /* 0x000000140a147212 */ /* 0x000fe400078efe0b */
[----:B------:R-:W-:Y:S02]  /*1a40*/  LEA.HI.X R12, R8, c[0x0][0x164], R12, 0x1, P1 ;  /* 0x00005900080c7a11 */ /* 0x000fe400008f0c0c */
[----:B------:R-:W-:Y:S02]  /*1a50*/  ISETP.GE.AND P2, PT, R58, c[0x0][0x198], PT ;  /* 0x000066003a007a0c */ /* 0x000fe40003f46270 */
[----:B------:R-:W-:Y:S02]  /*1a60*/  P2R R13, PR, RZ, 0x1 ;  /* 0x00000001ff0d7803 */ /* 0x000fe40000000000 */
[----:B------:R-:W-:-:S02]  /*1a70*/  ISETP.GE.AND P4, PT, R18, c[0x0][0x198], PT ;  /* 0x0000660012007a0c */ /* 0x000fc40003f86270 */
[----:B------:R-:W-:Y:S01]  /*1a80*/  ISETP.GE.AND P3, PT, R17, c[0x0][0x198], PT ;  /* 0x0000660011007a0c */ /* 0x000fe20003f66270 */
[----:B------:R-:W-:Y:S10]  /*1a90*/  BRA.DIV ~URZ, `(.L_x_1271) ;  /* 0x00011f027f007947 */ /* 0x000ff4000b800000 */
[----:B------:R1:W3:Y:S02]  /*1aa0*/  SHFL.IDX PT, R2, R12, RZ, 0x181f ;  /* 0x00181fff0c027589 */ /* 0x0002e400000e0000 */
.L_x_1321:
[----:B------:R-:W-:Y:S05]  /*1ab0*/  BRA.DIV ~URZ, `(.L_x_1272) ;  /* 0x00011f527f007947 */ /* 0x000fea000b800000 */
[----:B--2---:R2:W4:Y:S02]  /*1ac0*/  SHFL.IDX PT, R0, R14, RZ, 0x181f ;  /* 0x00181fff0e007589 */ /* 0x00452400000e0000 */
.L_x_1322:
        /* <DEDUP_REMOVED lines=12> */
[----:B------:R-:W-:-:S02]  /*1b90*/  ISETP.NE.AND P1, PT, R13, RZ, PT ;  /* 0x000000ff0d00720c */ /* 0x000fc40003f25270 */
[----:B-----5:R-:W-:-:S04]  /*1ba0*/  LEA R10, P0, R8, R0, 0x1 ;  /* 0x00000000080a7211 */ /* 0x020fc800078008ff */
[----:B------:R-:W-:Y:S02]  /*1bb0*/  LEA.HI.X R11, R8, R2, R9, 0x1, P0 ;  /* 0x00000002080b7211 */ /* 0x000fe400000f0c09 */
[----:B--2---:R-:W-:-:S03]  /*1bc0*/  LEA R8, P0, R6, R0, 0x1 ;  /* 0x0000000006087211 */ /* 0x004fc600078008ff */
[----:B------:R-:W-:Y:S01]  /*1bd0*/  @!PT LDS RZ, [RZ] ;  /* 0x00000000fffff984 */ /* 0x000fe20000000800 */
[----:B------:R-:W-:Y:S01]  /*1be0*/  @!PT LDS RZ, [RZ] ;  /* 0x00000000fffff984 */ /* 0x000fe20000000800 */
[----:B------:R-:W-:Y:S01]  /*1bf0*/  @!PT LDS RZ, [RZ] ;  /* 0x00000000fffff984 */ /* 0x000fe20000000800 */
[----:B------:R2:W-:Y:S01]  /*1c00*/  LDGSTS.E.BYPASS.LTC128B.128 [R251+0x18100], [R10.64], !P2 ;  /* 0x181000000afb7fae */ /* 0x0005e2000d101d48 */
[----:B----4-:R-:W-:Y:S02]  /*1c10*/  LEA.HI.X R9, R6, R2, R7, 0x1, P0 ;  /* 0x0000000206097211 */ /* 0x010fe400000f0c07 */
[----:B---3--:R-:W-:-:S03]  /*1c20*/  LEA R6, P0, R4, R0, 0x1 ;  /* 0x0000000004067211 */ /* 0x008fc600078008ff */
[----:B------:R2:W-:Y:S01]  /*1c30*/  LDGSTS.E.BYPASS.LTC128B.128 [R251+0x1c100], [R8.64], !P1 ;  /* 0x1c10000008fb7fae */ /* 0x0005e2000c901d48 */
[----:B------:R-:W-:Y:S02]  /*1c40*/  LEA.HI.X R7, R4, R2, R5, 0x1, P0 ;  /* 0x0000000204077211 */ /* 0x000fe400000f0c05 */
[----:B------:R-:W-:-:S03]  /*1c50*/  LEA R4, P0, R16, R0, 0x1 ;  /* 0x0000000010047211 */ /* 0x000fc600078008ff */
[----:B------:R2:W-:Y:S01]  /*1c60*/  LDGSTS.E.BYPASS.LTC128B.128 [R251+0x20100], [R6.64], !P4 ;  /* 0x2010000006fb7fae */ /* 0x0005e2000e101d48 */
[----:B------:R-:W-:-:S05]  /*1c70*/  LEA.HI.X R5, R16, R2, R17, 0x1, P0 ;  /* 0x0000000210057211 */ /* 0x000fca00000f0c11 */
[----:B------:R2:W-:Y:S04]  /*1c80*/  LDGSTS.E.BYPASS.LTC128B.128 [R251+0x24100], [R4.64], !P3 ;  /* 0x2410000004fb7fae */ /* 0x0005e8000d901d48 */
.L_x_1274:
[----:B------:R-:W-:Y:S05]  /*1c90*/  BSYNC B0 ;  /* 0x0000000000007941 */ /* 0x000fea0003800000 */
.L_x_1273:
[----:B------:R-:W-:Y:S05]  /*1ca0*/  BRA.DIV ~URZ, `(.L_x_1275) ;  /* 0x00011dc27f007947 */ /* 0x000fea000b800000 */
[----:B---3--:R3:W1:Y:S04]  /*1cb0*/  SHFL.IDX PT, R2, R12, 0x1, 0x181f ;  /* 0x00381f000c027f89 */ /* 0x00866800000e0000 */
[----:B----4-:R3:W4:Y:S02]  /*1cc0*/  SHFL.IDX PT, R0, R14, 0x1, 0x181f ;  /* 0x00381f000e007f89 */ /* 0x01072400000e0000 */
.L_x_1323:
[----:B--2---:R-:W-:Y:S01]  /*1cd0*/  IADD3 R4, R3, 0x20, RZ ;  /* 0x0000002003047810 */ /* 0x004fe20007ffe0ff */
[----:B------:R-:W-:Y:S03]  /*1ce0*/  BSSY B0, `(.L_x_1276) ;  /* 0x000001a000007945 */ /* 0x000fe60003800000 */
[----:B------:R-:W-:-:S13]  /*1cf0*/  ISETP.GE.AND P0, PT, R4, R15, PT ;  /* 0x0000000f0400720c */ /* 0x000fda0003f06270 */
[----:B------:R-:W-:Y:S05]  /*1d00*/  @P0 BRA `(.L_x_1277) ;  /* 0x0000017000000947 */ /* 0x000fea0003800000 */
[----:B------:R-:W2:Y:S04]  /*1d10*/  LDL.64 R8, [R1+0x38] ;  /* 0x0000380001087983 */ /* 0x000ea80000100a00 */
[----:B------:R-:W5:Y:S04]  /*1d20*/  LDL R6, [R1+0x40] ;  /* 0x0000400001067983 */ /* 0x000f680000100800 */
[----:B---3--:R-:W3:Y:S04]  /*1d30*/  LDL R7, [R1+0x64] ;  /* 0x0000640001077983 */ /* 0x008ee80000100800 */
[----:B----4-:R-:W4:Y:S04]  /*1d40*/  LDL R5, [R1+0x34] ;  /* 0x0000340001057983 */ /* 0x010f280000100800 */
[----:B------:R-:W4:Y:S04]  /*1d50*/  LDL R18, [R1+0x60] ;  /* 0x0000600001127983 */ /* 0x000f280000100800 */
[----:B------:R-:W4:Y:S04]  /*1d60*/  LDL R16, [R1+0x44] ;  /* 0x0000440001107983 */ /* 0x000f280000100800 */
[----:B------:R-:W4:Y:S01]  /*1d70*/  LDL R17, [R1+0x5c] ;  /* 0x00005c0001117983 */ /* 0x000f220000100800 */
[----:B------:R-:W-:-:S02]  /*1d80*/  ISETP.NE.AND P1, PT, R13, RZ, PT ;  /* 0x000000ff0d00720c */ /* 0x000fc40003f25270 */
[----:B--2---:R-:W-:-:S04]  /*1d90*/  LEA R10, P0, R8, R0, 0x1 ;  /* 0x00000000080a7211 */ /* 0x004fc800078008ff */
[----:B-1----:R-:W-:Y:S02]  /*1da0*/  LEA.HI.X R11, R8, R2, R9, 0x1, P0 ;  /* 0x00000002080b7211 */ /* 0x002fe400000f0c09 */
[----:B-----5:R-:W-:-:S03]  /*1db0*/  LEA R8, P0, R6, R0, 0x1 ;  /* 0x0000000006087211 */ /* 0x020fc600078008ff */
[----:B------:R-:W-:Y:S01]  /*1dc0*/  @!PT LDS RZ, [RZ] ;  /* 0x00000000fffff984 */ /* 0x000fe20000000800 */
[----:B------:R-:W-:Y:S01]  /*1dd0*/  @!PT LDS RZ, [RZ] ;  /* 0x00000000fffff984 */ /* 0x000fe20000000800 */
[----:B------:R-:W-:Y:S01]  /*1de0*/  @!PT LDS RZ, [RZ] ;  /* 0x00000000fffff984 */ /* 0x000fe20000000800 */
[----:B------:R1:W-:Y:S01]  /*1df0*/  LDGSTS.E.BYPASS.LTC128B.128 [R251+0x19100], [R10.64], !P2 ;  /* 0x191000000afb7fae */ /* 0x0003e2000d101d48 */
[----:B---3--:R-:W-:Y:S02]  /*1e00*/  LEA.HI.X R9, R6, R2, R7, 0x1, P0 ;  /* 0x0000000206097211 */ /* 0x008fe400000f0c07 */
[----:B----4-:R-:W-:-:S03]  /*1e10*/  LEA R6, P0, R5, R0, 0x1 ;  /* 0x0000000005067211 */ /* 0x010fc600078008ff */
[----:B------:R1:W-:Y:S01]  /*1e20*/  LDGSTS.E.BYPASS.LTC128B.128 [R251+0x1d100], [R8.64], !P1 ;  /* 0x1d10000008fb7fae */ /* 0x0003e2000c901d48 */
[----:B------:R-:W-:Y:S02]  /*1e30*/  LEA.HI.X R7, R5, R2, R18, 0x1, P0 ;  /* 0x0000000205077211 */ /* 0x000fe400000f0c12 */
[----:B------:R-:W-:-:S03]  /*1e40*/  LEA R4, P0, R16, R0, 0x1 ;  /* 0x0000000010047211 */ /* 0x000fc600078008ff */
[----:B------:R1:W-:Y:S01]  /*1e50*/  LDGSTS.E.BYPASS.LTC128B.128 [R251+0x21100], [R6.64], !P4 ;  /* 0x2110000006fb7fae */ /* 0x0003e2000e101d48 */
[----:B------:R-:W-:-:S05]  /*1e60*/  LEA.HI.X R5, R16, R2, R17, 0x1, P0 ;  /* 0x0000000210057211 */ /* 0x000fca00000f0c11 */
[----:B------:R1:W-:Y:S04]  /*1e70*/  LDGSTS.E.BYPASS.LTC128B.128 [R251+0x25100], [R4.64], !P3 ;  /* 0x2510000004fb7fae */ /* 0x0003e8000d901d48 */
.L_x_1277:
[----:B------:R-:W-:Y:S05]  /*1e80*/  BSYNC B0 ;  /* 0x0000000000007941 */ /* 0x000fea0003800000 */
.L_x_1276:
[----:B------:R-:W-:Y:S05]  /*1e90*/  BRA.DIV ~URZ, `(.L_x_1278) ;  /* 0x00011c927f007947 */ /* 0x000fea000b800000 */
[----:B-1----:R1:W2:Y:S02]  /*1ea0*/  SHFL.IDX PT, R2, R12, 0x2, 0x181f ;  /* 0x00581f000c027f89 */ /* 0x0022a400000e0000 */
.L_x_1324:
[----:B------:R-:W-:Y:S05]  /*1eb0*/  BRA.DIV ~URZ, `(.L_x_1279) ;  /* 0x00011ce27f007947 */ /* 0x000fea000b800000 */
[----:B----4-:R4:W1:Y:S02]  /*1ec0*/  SHFL.IDX PT, R0, R14, 0x2, 0x181f ;  /* 0x00581f000e007f89 */ /* 0x01086400000e0000 */
.L_x_1325:
        /* <DEDUP_REMOVED lines=11> */
[----:B------:R-:W-:-:S02]  /*1f80*/  ISETP.NE.AND P1, PT, R13, RZ, PT ;  /* 0x000000ff0d00720c */ /* 0x000fc40003f25270 */
[----:B-1---5:R-:W-:-:S04]  /*1f90*/  LEA R10, P0, R8, R0, 0x1 ;  /* 0x00000000080a7211 */ /* 0x022fc800078008ff */
[----:B------:R-:W-:Y:S02]  /*1fa0*/  LEA.HI.X R11, R8, R2, R9, 0x1, P0 ;  /* 0x00000002080b7211 */ /* 0x000fe400000f0c09 */
[----:B---3--:R-:W-:-:S03]  /*1fb0*/  LEA R8, P0, R6, R0, 0x1 ;  /* 0x0000000006087211 */ /* 0x008fc600078008ff */
[----:B------:R-:W-:Y:S01]  /*1fc0*/  @!PT LDS RZ, [RZ] ;  /* 0x00000000fffff984 */ /* 0x000fe20000000800 */
[----:B------:R-:W-:Y:S01]  /*1fd0*/  @!PT LDS RZ, [RZ] ;  /* 0x00000000fffff984 */ /* 0x000fe20000000800 */
[----:B------:R-:W-:Y:S01]  /*1fe0*/  @!PT LDS RZ, [RZ] ;  /* 0x00000000fffff984 */ /* 0x000fe20000000800 */
[----:B------:R1:W-:Y:S01]  /*1ff0*/  LDGSTS.E.BYPASS.LTC128B.128 [R251+0x1a100], [R10.64], !P2 ;  /* 0x1a1000000afb7fae */ /* 0x0003e2000d101d48 */
[----:B----4-:R-:W-:Y:S02]  /*2000*/  LEA.HI.X R9, R6, R2, R7, 0x1, P0 ;  /* 0x0000000206097211 */ /* 0x010fe400000f0c07 */
[----:B--2---:R-:W-:-:S03]  /*2010*/  LEA R6, P0, R5, R0, 0x1 ;  /* 0x0000000005067211 */ /* 0x004fc600078008ff */
[----:B------:R1:W-:Y:S01]  /*2020*/  LDGSTS.E.BYPASS.LTC128B.128 [R251+0x1e100], [R8.64], !P1 ;  /* 0x1e10000008fb7fae */ /* 0x0003e2000c901d48 */
[----:B------:R-:W-:Y:S02]  /*2030*/  LEA.HI.X R7, R5, R2, R18, 0x1, P0 ;  /* 0x0000000205077211 */ /* 0x000fe400000f0c12 */
[----:B------:R-:W-:-:S03]  /*2040*/  LEA R4, P0, R16, R0, 0x1 ;  /* 0x0000000010047211 */ /* 0x000fc600078008ff */
[----:B------:R1:W-:Y:S01]  /*2050*/  LDGSTS.E.BYPASS.LTC128B.128 [R251+0x22100], [R6.64], !P4 ;  /* 0x2210000006fb7fae */ /* 0x0003e2000e101d48 */
[----:B------:R-:W-:-:S05]  /*2060*/  LEA.HI.X R5, R16, R2, R17, 0x1, P0 ;  /* 0x0000000210057211 */ /* 0x000fca00000f0c11 */
[----:B------:R1:W-:Y:S04]  /*2070*/  LDGSTS.E.BYPASS.LTC128B.128 [R251+0x26100], [R4.64], !P3 ;  /* 0x2610000004fb7fae */ /* 0x0003e8000d901d48 */
.L_x_1281:
[----:B------:R-:W-:Y:S05]  /*2080*/  BSYNC B0 ;  /* 0x0000000000007941 */ /* 0x000fea0003800000 */
.L_x_1280:
[----:B------:R-:W-:Y:S05]  /*2090*/  BRA.DIV ~URZ, `(.L_x_1282) ;  /* 0x00011b627f007947 */ /* 0x000fea000b800000 */
[----:B--2---:R2:W3:Y:S04]  /*20a0*/  SHFL.IDX PT, R2, R12, 0x3, 0x181f ;  /* 0x00781f000c027f89 */ /* 0x0044e800000e0000 */
[----:B-1----:R2:W1:Y:S02]  /*20b0*/  SHFL.IDX PT, R0, R14, 0x3, 0x181f ;  /* 0x00781f000e007f89 */ /* 0x00246400000e0000 */
.L_x_1326:
[----:B------:R-:W5:Y:S04]  /*20c0*/  LDL.64 R8, [R1+0x38] ;  /* 0x0000380001087983 */ /* 0x000f680000100a00 */
[----:B--2---:R-:W2:Y:S04]  /*20d0*/  LDL R6, [R1+0x40] ;  /* 0x0000400001067983 */ /* 0x004ea80000100800 */
[----:B----4-:R-:W4:Y:S04]  /*20e0*/  LDL R7, [R1+0x64] ;  /* 0x0000640001077983 */ /* 0x010f280000100800 */
[----:B---3--:R-:W3:Y:S04]  /*20f0*/  LDL R12, [R1+0x34] ;  /* 0x00003400010c7983 */ /* 0x008ee80000100800 */
[----:B------:R-:W3:Y:S04]  /*2100*/  LDL R14, [R1+0x60] ;  /* 0x00006000010e7983 */ /* 0x000ee80000100800 */
[----:B------:R-:W3:Y:S04]  /*2110*/  LDL R10, [R1+0x44] ;  /* 0x00004400010a7983 */ /* 0x000ee80000100800 */
[----:B------:R-:W3:Y:S04]  /*2120*/  LDL R11, [R1+0x5c] ;  /* 0x00005c00010b7983 */ /* 0x000ee80000100800 */
[----:B------:R-:W3:Y:S01]  /*2130*/  LDL R126, [R1+0x48] ;  /* 0x00004800017e7983 */ /* 0x000ee20000100800 */
[----:B------:R-:W-:-:S04]  /*2140*/  IADD3 R3, R3, 0x60, RZ ;  /* 0x0000006003037810 */ /* 0x000fc80007ffe0ff */
[----:B------:R-:W-:-:S13]  /*2150*/  ISETP.GE.AND P0, PT, R3, R15, PT ;  /* 0x0000000f0300720c */ /* 0x000fda0003f06270 */
[----:B-1---5:R-:W-:-:S04]  /*2160*/  @!P0 LEA R4, P1, R8, R0, 0x1 ;  /* 0x0000000008048211 */ /* 0x022fc800078208ff */
[----:B------:R-:W-:Y:S02]  /*2170*/  @!P0 LEA.HI.X R5, R8, R2, R9, 0x1, P1 ;  /* 0x0000000208058211 */ /* 0x000fe400008f0c09 */
[----:B--2---:R-:W-:-:S03]  /*2180*/  @!P0 LEA R8, P1, R6, R0, 0x1 ;  /* 0x0000000006088211 */ /* 0x004fc600078208ff */
[----:B------:R-:W-:Y:S01]  /*2190*/  @!PT LDS RZ, [RZ] ;  /* 0x00000000fffff984 */ /* 0x000fe20000000800 */
[----:B------:R-:W-:Y:S01]  /*21a0*/  @!PT LDS RZ, [RZ] ;  /* 0x00000000fffff984 */ /* 0x000fe20000000800 */
[----:B------:R-:W-:Y:S01]  /*21b0*/  @!PT LDS RZ, [RZ] ;  /* 0x00000000fffff984 */ /* 0x000fe20000000800 */
[----:B------:R1:W-:Y:S01]  /*21c0*/  @!P0 LDGSTS.E.BYPASS.LTC128B.128 [R251+0x1b100], [R4.64], !P2 ;  /* 0x1b10000004fb8fae */ /* 0x0003e2000d101d48 */
[----:B----4-:R-:W-:Y:S02]  /*21d0*/  @!P0 LEA.HI.X R9, R6, R2, R7, 0x1, P1 ;  /* 0x0000000206098211 */ /* 0x010fe400008f0c07 */
[----:B------:R-:W-:Y:S02]  /*21e0*/  ISETP.NE.AND P2, PT, R13, RZ, PT ;  /* 0x000000ff0d00720c */ /* 0x000fe40003f45270 */
[----:B---3--:R-:W-:-:S04]  /*21f0*/  @!P0 LEA R6, P1, R12, R0, 0x1 ;  /* 0x000000000c068211 */ /* 0x008fc800078208ff */
[----:B------:R-:W-:-:S07]  /*2200*/  @!P0 LEA.HI.X R7, R12, R2, R14, 0x1, P1 ;  /* 0x000000020c078211 */ /* 0x000fce00008f0c0e */
[----:B------:R2:W-:Y:S04]  /*2210*/  @!P0 LDGSTS.E.BYPASS.LTC128B.128 [R251+0x1f100], [R8.64], !P2 ;  /* 0x1f10000008fb8fae */ /* 0x0005e8000d101d48 */
[----:B------:R3:W-:Y:S01]  /*2220*/  @!P0 LDGSTS.E.BYPASS.LTC128B.128 [R251+0x23100], [R6.64], !P4 ;  /* 0x2310000006fb8fae */ /* 0x0007e2000e101d48 */
[----:B-1----:R-:W-:-:S04]  /*2230*/  @!P0 LEA R4, P1, R10, R0, 0x1 ;  /* 0x000000000a048211 */ /* 0x002fc800078208ff */
[----:B------:R-:W-:-:S05]  /*2240*/  @!P0 LEA.HI.X R5, R10, R2, R11, 0x1, P1 ;  /* 0x000000020a058211 */ /* 0x000fca00008f0c0b */
[----:B------:R2:W-:Y:S04]  /*2250*/  @!P0 LDGSTS.E.BYPASS.LTC128B.128 [R251+0x27100], [R4.64], !P3 ;  /* 0x2710000004fb8fae */ /* 0x0005e8000d901d48 */
[----:B------:R-:W0:Y:S01]  /*2260*/  LDGDEPBAR ;  /* 0x00000000000079af */ /* 0x000e220000000000 */
[----:B------:R-:W-:Y:S01]  /*2270*/  WARPSYNC 0xffffffff ;  /* 0xffffffff00007948 */ /* 0x000fe20003800000 */
[----:B---3--:R-:W-:Y:S02]  /*2280*/  IADD3 R6, R126, -0x1, RZ ;  /* 0xffffffff7e067810 */ /* 0x008fe40007ffe0ff */
[----:B------:R-:W3:Y:S04]  /*2290*/  LDL R10, [R1+0x18] ;  /* 0x00001800010a7983 */ /* 0x000ee80000100800 */
[----:B------:R-:W4:Y:S04]  /*22a0*/  LDL.64 R16, [R1+0x20] ;  /* 0x0000200001107983 */ /* 0x000f280000100a00 */
[----:B------:R-:W5:Y:S04]  /*22b0*/  LDL R125, [R1] ;  /* 0x00000000017d7983 */ /* 0x000f680000100800 */
[----:B--2---:R-:W2:Y:S04]  /*22c0*/  LDL R11, [R1+0x30] ;  /* 0x00003000010b7983 */ /* 0x004ea80000100800 */
[----:B------:R-:W2:Y:S04]  /*22d0*/  LDL.64 R12, [R1+0x28] ;  /* 0x00002800010c7983 */ /* 0x000ea80000100a00 */
[----:B------:R-:W1:Y:S01]  /*22e0*/  S2R R18, SR_TID.X ;  /* 0x0000000000127919 */ /* 0x000e620000002100 */
[----:B------:R-:W-:Y:S01]  /*22f0*/  IMAD.MOV.U32 R120, RZ, RZ, -0x60 ;  /* 0xffffffa0ff787424 */ /* 0x000fe200078e00ff */
[----:B------:R-:W-:-:S03]  /*2300*/  SHF.R.S32.HI R8, RZ, 0x1f, R6 ;  /* 0x0000001fff087819 */ /* 0x000fc60000011406 */
[----:B------:R-:W-:Y:S02]  /*2310*/  IMAD R120, R126, R120, 0x60 ;  /* 0x000000607e787424 */ /* 0x000fe400078e0278 */
[----:B------:R-:W-:Y:S01]  /*2320*/  IMAD R2, R8, c[0x0][0x1e0], RZ ;  /* 0x0000780008027a24 */ /* 0x000fe200078e02ff */
[----:B-1----:R-:W-:-:S04]  /*2330*/  SHF.R.S32.HI R14, RZ, 0x1f, R18 ;  /* 0x0000001fff0e7819 */ /* 0x002fc80000011412 */
[----:B------:R-:W-:-:S04]  /*2340*/  LEA.HI R14, R14, R18, RZ, 0x3 ;  /* 0x000000120e0e7211 */ /* 0x000fc800078f18ff */
[----:B------:R-:W-:-:S04]  /*2350*/  SHF.R.S32.HI R14, RZ, 0x3, R14 ;  /* 0x00000003ff0e7819 */ /* 0x000fc8000001140e */
[----:B------:R-:W-:Y:S01]  /*2360*/  IADD3 R0, R120, c[0x0][0x1d0], -R14 ;  /* 0x0000740078007a10 */ /* 0x000fe20007ffe80e */
[----:B------:R-:W-:-:S03]  /*2370*/  IMAD.WIDE.U32 R4, R6, c[0x0][0x1e0], RZ ;  /* 0x0000780006047a25 */ /* 0x000fc600078e00ff */
[----:B------:R-:W-:Y:S01]  /*2380*/  ISETP.GE.AND P0, PT, R0, 0x1, PT ;  /* 0x000000010000780c */ /* 0x000fe20003f06270 */
[----:B------:R-:W-:-:S04]  /*2390*/  IMAD R2, R6, c[0x0][0x1e4], R2 ;  /* 0x0000790006027a24 */ /* 0x000fc800078e0202 */
[----:B------:R-:W-:-:S04]  /*23a0*/  IMAD.IADD R2, R5, 0x1, R2 ;  /* 0x0000000105027824 */ /* 0x000fc800078e0202 */
[----:B------:R-:W-:Y:S02]  /*23b0*/  IMAD R3, R2, 0x60, RZ ;  /* 0x0000006002037824 */ /* 0x000fe400078e02ff */
[----:B------:R-:W-:Y:S02]  /*23c0*/  IMAD.MOV.U32 R121, RZ, RZ, c[0x0][0x1e0] ;  /* 0x00007800ff797624 */ /* 0x000fe400078e00ff */
[----:B------:R-:W-:Y:S02]  /*23d0*/  IMAD.MOV.U32 R124, RZ, RZ, c[0x0][0x1e4] ;  /* 0x00007900ff7c7624 */ /* 0x000fe400078e00ff */
[----:B------:R-:W-:Y:S02]  /*23e0*/  IMAD.MOV.U32 R22, RZ, RZ, c[0x0][0x208] ;  /* 0x00008200ff167624 */ /* 0x000fe400078e00ff */
[----:B------:R-:W-:-:S05]  /*23f0*/  IMAD.MOV.U32 R21, RZ, RZ, 0x6 ;  /* 0x00000006ff157424 */ /* 0x000fca00078e00ff */
[C---:B------:R-:W-:Y:S01]  /*2400*/  SHF.L.U64.HI R21, R22.reuse, R21, c[0x0][0x20c] ;  /* 0x0000830016157619 */ /* 0x040fe20000010215 */
[----:B------:R-:W-:Y:S01]  /*2410*/  IMAD.SHL.U32 R22, R22, 0x40, RZ ;  /* 0x0000004016167824 */ /* 0x000fe200078e00ff */
[----:B------:R-:W-:Y:S01]  /*2420*/  BAR.SYNC.DEFER_BLOCKING 0x0 ;  /* 0x0000000000007b1d */ /* 0x000fe20000010000 */
[----:B------:R-:W-:Y:S01]  /*2430*/  LOP3.LUT P3, RZ, R20, 0x4, RZ, 0xc0, !PT ;  /* 0x0000000414ff7812 */ /* 0x000fe2000786c0ff */
[----:B---3--:R-:W-:Y:S02]  /*2440*/  IMAD.MOV.U32 R123, RZ, RZ, R10 ;  /* 0x000000ffff7b7224 */ /* 0x008fe400078e000a */
[----:B----4-:R-:W-:-:S04]  /*2450*/  IMAD.MOV.U32 R122, RZ, RZ, R16 ;  /* 0x000000ffff7a7224 */ /* 0x010fc800078e0010 */
[----:B------:R-:W-:Y:S01]  /*2460*/  IMAD.WIDE.U32 R4, R4, 0x60, R122 ;  /* 0x0000006004047825 */ /* 0x000fe200078e007a */
[----:B-----5:R-:W-:-:S03]  /*2470*/  LOP3.LUT P4, RZ, R125, 0x2, RZ, 0xc0, !PT ;  /* 0x000000027dff7812 */ /* 0x020fc6000788c0ff */
[----:B------:R-:W-:Y:S01]  /*2480*/  IMAD.IADD R5, R5, 0x1, R3 ;  /* 0x0000000105057824 */ /* 0x000fe200078e0203 */
[C---:B------:R-:W-:Y:S02]  /*2490*/  @P0 LEA R2, P1, R4.reuse, c[0x0][0x1c8], 0x1 ;  /* 0x0000720004020a11 */ /* 0x040fe400078208ff */
[----:B------:R-:W-:Y:S02]  /*24a0*/  LOP3.LUT P2, RZ, R125, 0x1, RZ, 0xc0, !PT ;  /* 0x000000017dff7812 */ /* 0x000fe4000784c0ff */
[----:B------:R-:W-:Y:S02]  /*24b0*/  @P0 LEA.HI.X R3, R4, c[0x0][0x1cc], R5, 0x1, P1 ;  /* 0x0000730004030a11 */ /* 0x000fe400008f0c05 */
[----:B------:R-:W-:-:S03]  /*24c0*/  ISETP.GE.AND P1, PT, R0, 0x21, PT ;  /* 0x000000210000780c */ /* 0x000fc60003f26270 */
[----:B------:R-:W-:Y:S01]  /*24d0*/  @!PT LDS RZ, [RZ] ;  /* 0x00000000fffff984 */ /* 0x000fe20000000800 */
[----:B------:R-:W-:Y:S01]  /*24e0*/  @!PT LDS RZ, [RZ] ;  /* 0x00000000fffff984 */ /* 0x000fe20000000800 */
[----:B------:R-:W-:Y:S01]  /*24f0*/  @!PT LDS RZ, [RZ] ;  /* 0x00000000fffff984 */ /* 0x000fe20000000800 */
[----:B------:R1:W-:Y:S06]  /*2500*/  @P0 LDGSTS.E.BYPASS.LTC128B.128 [R251+0xc100], [R2.64], !P4 ;  /* 0x0c10000002fb0fae */ /* 0x0003ec000e101d48 */
[----:B------:R1:W-:Y:S04]  /*2510*/  @P0 LDGSTS.E.BYPASS.LTC128B.128 [R251+0xf100], [R2.64+0x80], !P2 ;  /* 0x0f10008002fb0fae */ /* 0x0003e8000d101d48 */
[----:B------:R1:W-:Y:S04]  /*2520*/  @P0 LDGSTS.E.BYPASS.LTC128B.128 [R251+0x12100], [R2.64+0x100], !P6 ;  /* 0x1210010002fb0fae */ /* 0x0003e8000f101d48 */
[----:B------:R1:W-:Y:S01]  /*2530*/  @P0 LDGSTS.E.BYPASS.LTC128B.128 [R251+0x15100], [R2.64+0x180], !P5 ;  /* 0x1510018002fb0fae */ /* 0x0003e2000e901d48 */
[----:B------:R-:W-:-:S02]  /*2540*/  IMAD R10, R8, c[0x0][0x208], RZ ;  /* 0x00008200080a7a24 */ /* 0x000fc400078e02ff */
[----:B------:R-:W-:-:S04]  /*2550*/  IMAD.WIDE.U32 R8, R6, c[0x0][0x208], RZ ;  /* 0x0000820006087a25 */ /* 0x000fc800078e00ff */
[----:B------:R-:W-:Y:S02]  /*2560*/  IMAD R10, R6, c[0x0][0x20c], R10 ;  /* 0x00008300060a7a24 */ /* 0x000fe400078e020a */
[----:B--2---:R-:W-:Y:S01]  /*2570*/  IMAD.MOV.U32 R6, RZ, RZ, R12 ;  /* 0x000000ffff067224 */ /* 0x004fe200078e000c */
[----:B-1----:R-:W-:-:S04]  /*2580*/  @P1 LEA R3, P0, R121, R4, 0x5 ;  /* 0x0000000479031211 */ /* 0x002fc800078028ff */
[----:B------:R-:W-:Y:S02]  /*2590*/  @P1 LEA.HI.X R7, R121, R5, R124, 0x5, P0 ;  /* 0x0000000579071211 */ /* 0x000fe400000f2c7c */
[----:B------:R-:W-:-:S04]  /*25a0*/  @P1 LEA R2, P0, R3, c[0x0][0x1c8], 0x1 ;  /* 0x0000720003021a11 */ /* 0x000fc800078008ff */
[----:B------:R-:W-:Y:S02]  /*25b0*/  @P1 LEA.HI.X R3, R3, c[0x0][0x1cc], R7, 0x1, P0 ;  /* 0x0000730003031a11 */ /* 0x000fe400000f0c07 */
[----:B------:R-:W-:Y:S01]  /*25c0*/  ISETP.GE.AND P0, PT, R0, 0x41, PT ;  /* 0x000000410000780c */ /* 0x000fe20003f06270 */
[----:B------:R-:W-:Y:S02]  /*25d0*/  IMAD.MOV.U32 R7, RZ, RZ, R11 ;  /* 0x000000ffff077224 */ /* 0x000fe400078e000b */
[----:B------:R-:W-:Y:S01]  /*25e0*/  IMAD.IADD R9, R9, 0x1, R10 ;  /* 0x0000000109097824 */ /* 0x000fe200078e020a */
[----:B------:R1:W-:Y:S01]  /*25f0*/  @P1 LDGSTS.E.BYPASS.LTC128B.128 [R251+0xd100], [R2.64], !P4 ;  /* 0x0d10000002fb1fae */ /* 0x0003e2000e101d48 */
[----:B------:R-:W-:-:S03]  /*2600*/  IMAD.WIDE.U32 R10, R121, 0x40, RZ ;  /* 0x00000040790a7825 */ /* 0x000fc600078e00ff */
[----:B------:R1:W-:Y:S01]  /*2610*/  @P1 LDGSTS.E.BYPASS.LTC128B.128 [R251+0x10100], [R2.64+0x80], !P2 ;  /* 0x1010008002fb1fae */ /* 0x0003e2000d101d48 */
[----:B------:R-:W-:-:S03]  /*2620*/  IMAD.WIDE.U32 R6, R8, 0x60, R6 ;  /* 0x0000006008067825 */ /* 0x000fc600078e0006 */
[----:B------:R1:W-:Y:S04]  /*2630*/  @P1 LDGSTS.E.BYPASS.LTC128B.128 [R251+0x13100], [R2.64+0x100], !P6 ;  /* 0x1310010002fb1fae */ /* 0x0003e8000f101d48 */
[----:B------:R1:W-:Y:S01]  /*2640*/  @P1 LDGSTS.E.BYPASS.LTC128B.128 [R251+0x16100], [R2.64+0x180], !P5 ;  /* 0x1610018002fb1fae */ /* 0x0003e2000e901d48 */
[----:B------:R-:W-:Y:S01]  /*2650*/  @P0 IADD3 R8, P1, R4, R10, RZ ;  /* 0x0000000a04080210 */ /* 0x000fe20007f3e0ff */
[----:B-1----:R-:W-:Y:S02]  /*2660*/  IMAD.SHL.U32 R2, R124, 0x40, RZ ;  /* 0x000000407c027824 */ /* 0x002fe400078e00ff */
[----:B------:R-:W-:-:S03]  /*2670*/  IMAD R3, R9, 0x60, RZ ;  /* 0x0000006009037824 */ /* 0x000fc600078e02ff */
[----:B------:R-:W-:Y:S01]  /*2680*/  @P0 IADD3.X R5, R5, R11, R2, P1, !PT ;  /* 0x0000000b05050210 */ /* 0x000fe20000ffe402 */
[----:B------:R-:W-:Y:S01]  /*2690*/  IMAD.IADD R3, R7, 0x1, R3 ;  /* 0x0000000107037824 */ /* 0x000fe200078e0203 */
[----:B------:R-:W-:-:S04]  /*26a0*/  LEA R2, P1, R6, c[0x0][0x1f8], 0x1 ;  /* 0x00007e0006027a11 */ /* 0x000fc800078208ff */
[----:B------:R-:W-:Y:S02]  /*26b0*/  LEA.HI.X R3, R6, c[0x0][0x1fc], R3, 0x1, P1 ;  /* 0x00007f0006037a11 */ /* 0x000fe400008f0c03 */
[----:B------:R-:W-:-:S04]  /*26c0*/  @P0 LEA R4, P1, R8, c[0x0][0x1c8], 0x1 ;  /* 0x0000720008040a11 */ /* 0x000fc800078208ff */
[----:B------:R-:W-:-:S05]  /*26d0*/  @P0 LEA.HI.X R5, R8, c[0x0][0x1cc], R5, 0x1, P1 ;  /* 0x0000730008050a11 */ /* 0x000fca00008f0c05 */
[----:B------:R1:W-:Y:S04]  /*26e0*/  @P0 LDGSTS.E.BYPASS.LTC128B.128 [R251+0xe100], [R4.64], !P4 ;  /* 0x0e10000004fb0fae */ /* 0x0003e8000e101d48 */
[----:B------:R1:W-:Y:S04]  /*26f0*/  @P0 LDGSTS.E.BYPASS.LTC128B.128 [R251+0x11100], [R4.64+0x80], !P2 ;  /* 0x1110008004fb0fae */ /* 0x0003e8000d101d48 */
[----:B------:R1:W-:Y:S04]  /*2700*/  @P0 LDGSTS.E.BYPASS.LTC128B.128 [R251+0x14100], [R4.64+0x100], !P6 ;  /* 0x1410010004fb0fae */ /* 0x0003e8000f101d48 */
[----:B------:R1:W-:Y:S04]  /*2710*/  @P0 LDGSTS.E.BYPASS.LTC128B.128 [R251+0x17100], [R4.64+0x180], !P5 ;  /* 0x1710018004fb0fae */ /* 0x0003e8000e901d48 */
[----:B------:R-:W0:Y:S01]  /*2720*/  LDGDEPBAR ;  /* 0x00000000000079af */ /* 0x000e220000000000 */
[----:B------:R-:W-:-:S04]  /*2730*/  IADD3 R18, P1, P0, R22, 0x80, R2 ;  /* 0x0000008016127810 */ /* 0x000fc8000783e002 */
[----:B------:R-:W-:Y:S02]  /*2740*/  IADD3.X R19, R21, RZ, R3, P1, P0 ;  /* 0x000000ff15137210 */ /* 0x000fe40000fe0403 */
[----:B------:R-:W-:-:S04]  /*2750*/  IADD3 R16, P1, P0, R22, 0x100, R2 ;  /* 0x0000010016107810 */ /* 0x000fc8000783e002 */
[----:B------:R-:W-:Y:S02]  /*2760*/  IADD3.X R17, R21, RZ, R3, P1, P0 ;  /* 0x000000ff15117210 */ /* 0x000fe40000fe0403 */
[----:B------:R-:W-:Y:S01]  /*2770*/  IADD3 R14, P1, P0, R22, 0x180, R2 ;  /* 0x00000180160e7810 */ /* 0x000fe2000783e002 */
[----:B------:R-:W-:-:S04]  /*2780*/  DEPBAR.LE SB0, 0x1 ;  /* 0x000080400000791a */ /* 0x000fc80000000000 */
[----:B------:R-:W-:-:S04]  /*2790*/  DEPBAR.LE SB0, 0x0 ;  /* 0x000080000000791a */ /* 0x000fc80000000000 */
[----:B------:R-:W-:Y:S01]  /*27a0*/  BAR.SYNC.DEFER_BLOCKING 0x0 ;  /* 0x0000000000007b1d */ /* 0x000fe20000010000 */
[----:B-1----:R-:W-:Y:S02]  /*27b0*/  LOP3.LUT R4, R20, 0x1, RZ, 0xc0, !PT ;  /* 0x0000000114047812 */ /* 0x002fe400078ec0ff */
[----:B------:R-:W-:Y:S02]  /*27c0*/  IADD3.X R15, R21, RZ, R3, P1, P0 ;  /* 0x000000ff150f7210 */ /* 0x000fe40000fe0403 */
[----:B------:R-:W-:-:S04]  /*27d0*/  ISETP.NE.U32.AND P1, PT, R4, 0x1, PT ;  /* 0x000000010400780c */ /* 0x000fc80003f25070 */
[----:B------:R-:W-:Y:S02]  /*27e0*/  ISETP.LT.OR P0, PT, R0, 0x1, P1 ;  /* 0x000000010000780c */ /* 0x000fe40000f01670 */
[----:B------:R-:W-:Y:S01]  /*27f0*/  LOP3.LUT P4, RZ, R20, 0x2, RZ, 0xc0, !PT ;  /* 0x0000000214ff7812 */ /* 0x000fe2000788c0ff */
[----:B------:R-:W-:Y:S04]  /*2800*/  LDSM.16.M88.4 R4, [R223] ;  /* 0x00000000df04783b */ /* 0x000fe80000000200 */
[----:B------:R-:W-:Y:S04]  /*2810*/  LDSM.16.M88.4 R32, [R216] ;  /* 0x00000000d820783b */ /* 0x000fe80000000200 */
[----:B------:R-:W1:Y:S04]  /*2820*/  LDSM.16.M88.4 R28, [R216+0x800] ;  /* 0x00080000d81c783b */ /* 0x000e680000000200 */
[----:B------:R-:W2:Y:S04]  /*2830*/  LDSM.16.M88.4 R24, [R216+0x1000] ;  /* 0x00100000d818783b */ /* 0x000ea80000000200 */
[----:B------:R-:W3:Y:S04]  /*2840*/  LDSM.16.M88.4 R48, [R216+0x1800] ;  /* 0x00180000d830783b */ /* 0x000ee80000000200 */
[----:B------:R-:W4:Y:S04]  /*2850*/  LDSM.16.M88.4 R56, [R216+0x2000] ;  /* 0x00200000d838783b */ /* 0x000f280000000200 */
[----:B------:R-:W5:Y:S04]  /*2860*/  LDSM.16.M88.4 R68, [R216+0x2800] ;  /* 0x00280000d844783b */ /* 0x000f680000000200 */
[----:B------:R-:W-:Y:S04]  /*2870*/  LDSM.16.M88.4 R8, [R224] ;  /* 0x00000000e008783b */ /* 0x000fe80000000200 */
[----:B------:R-:W-:Y:S04]  /*2880*/  LDSM.16.M88.4 R64, [R227] ;  /* 0x00000000e340783b */ /* 0x000fe80000000200 */
[----:B------:R-:W1:Y:S04]  /*2890*/  LDSM.16.M88.4 R60, [R250] ;  /* 0x00000000fa3c783b */ /* 0x000e680000000200 */
[----:B------:R-:W1:Y:S04]  /*28a0*/  LDSM.16.M88.4 R80, [R249] ;  /* 0x00000000f950783b */ /* 0x000e680000000200 */
[----:B------:R-:W1:Y:S04]  /*28b0*/  LDSM.16.M88.4 R100, [R248] ;  /* 0x00000000f864783b */ /* 0x000e680000000200 */
[----:B------:R-:W-:Y:S04]  /*28c0*/  LDSM.16.M88.4 R104, [R247] ;  /* 0x00000000f768783b */ /* 0x000fe80000000200 */
[----:B------:R-:W1:Y:S04]  /*28d0*/  LDSM.16.M88.4 R108, [R246] ;  /* 0x00000000f66c783b */ /* 0x000e680000000200 */
[----:B------:R-:W-:Y:S01]  /*28e0*/  @!PT LDS RZ, [RZ] ;  /* 0x00000000fffff984 */ /* 0x000fe20000000800 */
[----:B------:R-:W-:Y:S01]  /*28f0*/  @!PT LDS RZ, [RZ] ;  /* 0x00000000fffff984 */ /* 0x000fe20000000800 */
[----:B------:R-:W-:Y:S01]  /*2900*/  @!PT LDS RZ, [RZ] ;  /* 0x00000000fffff984 */ /* 0x000fe20000000800 */
[----:B------:R1:W-:Y:S01]  /*2910*/  LDGSTS.E.BYPASS.LTC128B.128 [R251+0x100], [R2.64], !P0 ;  /* 0x0010000002fb7fae */ /* 0x0003e2000c101d48 */
[----:B------:R-:W-:-:S02]  /*2920*/  ISETP.LT.OR P0, PT, R0, 0x1, !P4 ;  /* 0x000000010000780c */ /* 0x000fc40006701670 */
        /* <DEDUP_REMOVED lines=8> */
[----:B-1----:R-:W-:-:S05]  /*29b0*/  IADD3 R2, P0, R12, R22, RZ ;  /* 0x000000160c027210 */ /* 0x002fca0007f1e0ff */
[----:B------:R-:W-:Y:S01]  /*29c0*/  IMAD.X R3, R13, 0x1, R21, P0 ;  /* 0x000000010d037824 */ /* 0x000fe200000e0615 */
[----:B------:R-:W-:-:S13]  /*29d0*/  ISETP.LT.OR P0, PT, R0, 0x21, P1 ;  /* 0x000000210000780c */ /* 0x000fda0000f01670 */
[----:B------:R1:W-:Y:S01]  /*29e0*/  LDGSTS.E.BYPASS.LTC128B.128 [R251+0x1100], [R12.64], !P0 ;  /* 0x011000000cfb7fae */ /* 0x0003e2000c101d48 */
[----:B------:R-:W-:-:S13]  /*29f0*/  ISETP.LT.OR P0, PT, R0, 0x21, !P4 ;  /* 0x000000210000780c */ /* 0x000fda0006701670 */
[----:B------:R4:W-:Y:S01]  /*2a00*/  LDGSTS.E.BYPASS.LTC128B.128 [R251+0x4100], [R18.64], !P0 ;  /* 0x0410000012fb7fae */ /* 0x0009e2000c101d48 */
[----:B------:R-:W-:-:S13]  /*2a10*/  ISETP.LT.OR P0, PT, R0, 0x21, !P3 ;  /* 0x000000210000780c */ /* 0x000fda0005f01670 */
[----:B------:R4:W-:Y:S01]  /*2a20*/  LDGSTS.E.BYPASS.LTC128B.128 [R251+0x7100], [R16.64], !P0 ;  /* 0x0710000010fb7fae */ /* 0x0009e2000c101d48 */
[----:B------:R-:W-:-:S13]  /*2a30*/  ISETP.LT.OR P0, PT, R0, 0x21, !P2 ;  /* 0x000000210000780c */ /* 0x000fda0005701670 */
[----:B------:R1:W-:Y:S01]  /*2a40*/  LDGSTS.E.BYPASS.LTC128B.128 [R251+0xa100], [R14.64], !P0 ;  /* 0x0a1000000efb7fae */ /* 0x0003e2000c101d48 */
[----:B------:R-:W-:-:S13]  /*2a50*/  ISETP.LT.OR P0, PT, R0, 0x41, P1 ;  /* 0x000000410000780c */ /* 0x000fda0000f01670 */
[----:B------:R1:W-:Y:S01]  /*2a60*/  LDGSTS.E.BYPASS.LTC128B.128 [R251+0x2100], [R2.64], !P0 ;  /* 0x0210000002fb7fae */ /* 0x0003e2000c101d48 */
[C---:B------:R-:W-:Y:S02]  /*2a70*/  ISETP.LT.OR P0, PT, R0.reuse, 0x41, !P4 ;  /* 0x000000410000780c */ /* 0x040fe40006701670 */
[C---:B------:R-:W-:Y:S01]  /*2a80*/  ISETP.LT.OR P1, PT, R0.reuse, 0x41, !P3 ;  /* 0x000000410000780c */ /* 0x040fe20005f21670 */
[C---:B------:R-:W-:Y:S10]  /*2a90*/  HMMA.16816.F32.BF16 R40, R4.reuse, R28, RZ ;  /* 0x0000001c0428723c */ /* 0x040ff400000418ff */
[----:B------:R1:W-:Y:S01]  /*2aa0*/  LDGSTS.E.BYPASS.LTC128B.128 [R251+0x5100], [R2.64+0x80], !P0 ;  /* 0x0510008002fb7fae */ /* 0x0003e2000c101d48 */
[----:B------:R-:W-:Y:S01]  /*2ab0*/  ISETP.LT.OR P0, PT, R0, 0x41, !P2 ;  /* 0x000000410000780c */ /* 0x000fe20005701670 */
[C---:B------:R-:W-:Y:S02]  /*2ac0*/  HMMA.16816.F32.BF16 R52, R4.reuse, R32, RZ ;  /* 0x000000200434723c */ /* 0x040fe400000418ff */
[----:B------:R1:W-:Y:S06]  /*2ad0*/  LDGSTS.E.BYPASS.LTC128B.128 [R251+0x8100], [R2.64+0x100], !P1 ;  /* 0x0810010002fb7fae */ /* 0x0003ec000c901d48 */
[C---:B------:R-:W-:Y:S04]  /*2ae0*/  HMMA.16816.F32.BF16 R44, R4.reuse, R34, RZ ;  /* 0x00000022042c723c */ /* 0x040fe800000418ff */
[----:B------:R1:W-:Y:S04]  /*2af0*/  LDGSTS.E.BYPASS.LTC128B.128 [R251+0xb100], [R2.64+0x180], !P0 ;  /* 0x0b10018002fb7fae */ /* 0x0003e8000c101d48 */
[C---:B------:R-:W-:Y:S01]  /*2b00*/  HMMA.16816.F32.BF16 R32, R4.reuse, R30, RZ ;  /* 0x0000001e0420723c */ /* 0x040fe200000418ff */
[----:B------:R-:W0:Y:S07]  /*2b10*/  LDGDEPBAR ;  /* 0x00000000000079af */ /* 0x000e2e0000000000 */
[C---:B--2---:R-:W-:Y:S08]  /*2b20*/  HMMA.16816.F32.BF16 R36, R4.reuse, R24, RZ ;  /* 0x000000180424723c */ /* 0x044ff000000418ff */
[C---:B------:R-:W-:Y:S08]  /*2b30*/  HMMA.16816.F32.BF16 R28, R4.reuse, R26, RZ ;  /* 0x0000001a041c723c */ /* 0x040ff000000418ff */
[C---:B---3--:R-:W-:Y:S08]  /*2b40*/  HMMA.16816.F32.BF16 R24, R4.reuse, R48, RZ ;  /* 0x000000300418723c */ /* 0x048ff000000418ff */
[C---:B------:R-:W-:Y:S08]  /*2b50*/  HMMA.16816.F32.BF16 R20, R4.reuse, R50, RZ ;  /* 0x000000320414723c */ /* 0x040ff000000418ff */
[C---:B----4-:R-:W-:Y:S08]  /*2b60*/  HMMA.16816.F32.BF16 R16, R4.reuse, R56, RZ ;  /* 0x000000380410723c */ /* 0x050ff000000418ff */
[C---:B-1----:R-:W-:Y:S08]  /*2b70*/  HMMA.16816.F32.BF16 R12, R4.reuse, R58, RZ ;  /* 0x0000003a040c723c */ /* 0x042ff000000418ff */
[C---:B-----5:R-:W-:Y:S08]  /*2b80*/  HMMA.16816.F32.BF16 R96, R4.reuse, R68, RZ ;  /* 0x000000440460723c */ /* 0x060ff000000418ff */
[----:B------:R-:W-:Y:S01]  /*2b90*/  HMMA.16816.F32.BF16 R92, R4, R70, RZ ;  /* 0x00000046045c723c */ /* 0x000fe200000418ff */
[----:B------:R-:W-:Y:S04]  /*2ba0*/  LDSM.16.M88.4 R4, [R226] ;  /* 0x00000000e204783b */ /* 0x000fe80000000200 */
[----:B------:R-:W1:Y:S03]  /*2bb0*/  LDSM.16.M88.4 R68, [R222+0x800] ;  /* 0x00080000de44783b */ /* 0x000e660000000200 */
[C---:B------:R-:W-:Y:S01]  /*2bc0*/  HMMA.16816.F32.BF16 R48, R8.reuse, R60, R40 ;  /* 0x0000003c0830723c */ /* 0x040fe20000041828 */
[----:B------:R-:W2:Y:S07]  /*2bd0*/  LDSM.16.M88.4 R40, [R222] ;  /* 0x00000000de28783b */ /* 0x000eae0000000200 */
[C---:B------:R-:W-:Y:S01]  /*2be0*/  HMMA.16816.F32.BF16 R76, R8.reuse, R62, R32 ;  /* 0x0000003e084c723c */ /* 0x040fe20000041820 */
[----:B------:R-:W3:Y:S04]  /*2bf0*/  LDSM.16.M88.4 R60, [R222+0x1000] ;  /* 0x00100000de3c783b */ /* 0x000ee80000000200 */
[----:B------:R-:W-:Y:S03]  /*2c00*/  LDSM.16.M88.4 R32, [R222+0x2000] ;  /* 0x00200000de20783b */ /* 0x000fe60000000200 */
[C---:B------:R-:W-:Y:S01]  /*2c10*/  HMMA.16816.F32.BF16 R72, R8.reuse, R80, R36 ;  /* 0x000000500848723c */ /* 0x040fe20000041824 */
[----:B------:R-:W4:Y:S07]  /*2c20*/  LDSM.16.M88.4 R36, [R222+0x1800] ;  /* 0x00180000de24783b */ /* 0x000f2e0000000200 */
[C---:B------:R-:W-:Y:S08]  /*2c30*/  HMMA.16816.F32.BF16 R88, R8.reuse, R64, R52 ;  /* 0x000000400858723c */ /* 0x040ff00000041834 */
[C---:B------:R-:W-:Y:S08]  /*2c40*/  HMMA.16816.F32.BF16 R84, R8.reuse, R66, R44 ;  /* 0x000000420854723c */ /* 0x040ff0000004182c */
[C---:B------:R-:W-:Y:S01]  /*2c50*/  HMMA.16816.F32.BF16 R64, R8.reuse, R82, R28 ;  /* 0x000000520840723c */ /* 0x040fe2000004181c */
[----:B------:R-:W5:Y:S04]  /*2c60*/  LDSM.16.M88.4 R28, [R222+0x2800] ;  /* 0x00280000de1c783b */ /* 0x000f680000000200 */
[----:B------:R-:W-:Y:S03]  /*2c70*/  LDSM.16.M88.4 R80, [R219] ;  /* 0x00000000db50783b */ /* 0x000fe60000000200 */
[C---:B------:R-:W-:Y:S08]  /*2c80*/  HMMA.16816.F32.BF16 R56, R8.reuse, R100, R24 ;  /* 0x000000640838723c */ /* 0x040ff00000041818 */
[C---:B------:R-:W-:Y:S01]  /*2c90*/  HMMA.16816.F32.BF16 R52, R8.reuse, R102, R20 ;  /* 0x000000660834723c */ /* 0x040fe20000041814 */
[----:B------:R-:W-:Y:S07]  /*2ca0*/  LDSM.16.M88.4 R100, [R219+0x800] ;  /* 0x00080000db64783b */ /* 0x000fee0000000200 */
[C---:B------:R-:W-:Y:S01]  /*2cb0*/  HMMA.16816.F32.BF16 R20, R8.reuse, R108, R96 ;  /* 0x0000006c0814723c */ /* 0x040fe20000041860 */
[----:B------:R-:W-:Y:S07]  /*2cc0*/  LDSM.16.M88.4 R96, [R219+0x2000] ;  /* 0x00200000db60783b */ /* 0x000fee0000000200 */
[C---:B------:R-:W-:Y:S01]  /*2cd0*/  HMMA.16816.F32.BF16 R44, R8.reuse, R104, R16 ;  /* 0x00000068082c723c */ /* 0x040fe20000041810 */
[----:B------:R-:W3:Y:S07]  /*2ce0*/  LDSM.16.M88.4 R16, [R225] ;  /* 0x00000000e110783b */ /* 0x000eee0000000200 */
[C---:B------:R-:W-:Y:S01]  /*2cf0*/  HMMA.16816.F32.BF16 R24, R8.reuse, R106, R12 ;  /* 0x0000006a0818723c */ /* 0x040fe2000004180c */
[----:B------:R-:W-:Y:S07]  /*2d00*/  LDSM.16.M88.4 R104, [R245] ;  /* 0x00000000f568783b */ /* 0x000fee0000000200 */
[----:B------:R-:W-:Y:S01]  /*2d10*/  HMMA.16816.F32.BF16 R12, R8, R110, R92 ;  /* 0x0000006e080c723c */ /* 0x000fe2000004185c */
[----:B------:R-:W4:Y:S04]  /*2d20*/  LDSM.16.M88.4 R92, [R219+0x1000] ;  /* 0x00100000db5c783b */ /* 0x000f280000000200 */
[----:B------:R-:W-:Y:S03]  /*2d30*/  LDSM.16.M88.4 R108, [R242] ;  /* 0x00000000f26c783b */ /* 0x000fe60000000200 */
[C---:B-1----:R-:W-:Y:S08]  /*2d40*/  HMMA.16816.F32.BF16 R48, R4.reuse, R68, R48 ;  /* 0x000000440430723c */ /* 0x042ff00000041830 */
[C---:B------:R-:W-:Y:S01]  /*2d50*/  HMMA.16816.F32.BF16 R76, R4.reuse, R70, R76 ;  /* 0x00000046044c723c */ /* 0x040fe2000004184c */
[----:B------:R-:W1:Y:S07]  /*2d60*/  LDSM.16.M88.4 R68, [R219+0x1800] ;  /* 0x00180000db44783b */ /* 0x000e6e0000000200 */
[C---:B--2---:R-:W-:Y:S08]  /*2d70*/  HMMA.16816.F32.BF16 R8, R4.reuse, R40, R88 ;  /* 0x000000280408723c */ /* 0x044ff00000041858 */
[C---:B------:R-:W-:Y:S08]  /*2d80*/  HMMA.16816.F32.BF16 R40, R4.reuse, R42, R84 ;  /* 0x0000002a0428723c */ /* 0x040ff00000041854 */
[C---:B---3--:R-:W-:Y:S08]  /*2d90*/  HMMA.16816.F32.BF16 R72, R4.reuse, R60, R72 ;  /* 0x0000003c0448723c */ /* 0x048ff00000041848 */
[C---:B------:R-:W-:Y:S08]  /*2da0*/  HMMA.16816.F32.BF16 R64, R4.reuse, R62, R64 ;  /* 0x0000003e0440723c */ /* 0x040ff00000041840 */
[C---:B----4-:R-:W-:Y:S08]  /*2db0*/  HMMA.16816.F32.BF16 R60, R4.reuse, R36, R56 ;  /* 0x00000024043c723c */ /* 0x050ff00000041838 */
[C---:B------:R-:W-:Y:S08]  /*2dc0*/  HMMA.16816.F32.BF16 R56, R4.reuse, R38, R52 ;  /* 0x000000260438723c */ /* 0x040ff00000041834 */
[C---:B-----5:R-:W-:Y:S01]  /*2dd0*/  HMMA.16816.F32.BF16 R88, R4.reuse, R28, R20 ;  /* 0x0000001c0458723c */ /* 0x060fe20000041814 */
[----:B------:R-:W2:Y:S07]  /*2de0*/  LDSM.16.M88.4 R20, [R219+0x2800] ;  /* 0x00280000db14783b */ /* 0x000eae0000000200 */
[C---:B------:R-:W-:Y:S01]  /*2df0*/  HMMA.16816.F32.BF16 R52, R4.reuse, R32, R44 ;  /* 0x000000200434723c */ /* 0x040fe2000004182c */
[----:B------:R-:W-:Y:S07]  /*2e00*/  LDSM.16.M88.4 R44, [R216+0x3800] ;  /* 0x00380000d82c783b */ /* 0x000fee0000000200 */
[C---:B------:R-:W-:Y:S08]  /*2e10*/  HMMA.16816.F32.BF16 R32, R4.reuse, R34, R24 ;  /* 0x000000220420723c */ /* 0x040ff00000041818 */
[----:B------:R-:W-:Y:S01]  /*2e20*/  HMMA.16816.F32.BF16 R24, R4, R30, R12 ;  /* 0x0000001e0418723c */ /* 0x000fe2000004180c */
[----:B------:R-:W-:Y:S04]  /*2e30*/  LDSM.16.M88.4 R4, [R223+0x4000] ;  /* 0x00400000df04783b */ /* 0x000fe80000000200 */
[----:B------:R-:W3:Y:S03]  /*2e40*/  LDSM.16.M88.4 R28, [R216+0x3000] ;  /* 0x00300000d81c783b */ /* 0x000ee60000000200 */
[C---:B------:R-:W-:Y:S01]  /*2e50*/  HMMA.16816.F32.BF16 R8, R16.reuse, R80, R8 ;  /* 0x000000501008723c */ /* 0x040fe20000041808 */
[----:B------:R-:W-:Y:S07]  /*2e60*/  LDSM.16.M88.4 R12, [R224+0x4000] ;  /* 0x00400000e00c783b */ /* 0x000fee0000000200 */
[C---:B------:R-:W-:Y:S08]  /*2e70*/  HMMA.16816.F32.BF16 R36, R16.reuse, R82, R40 ;  /* 0x000000521024723c */ /* 0x040ff00000041828 */
[C---:B------:R-:W-:Y:S08]  /*2e80*/  HMMA.16816.F32.BF16 R80, R16.reuse, R92, R72 ;  /* 0x0000005c1050723c */ /* 0x040ff00000041848 */
[C---:B-1----:R-:W-:Y:S01]  /*2e90*/  HMMA.16816.F32.BF16 R72, R16.reuse, R68, R60 ;  /* 0x000000441048723c */ /* 0x042fe2000004183c */
[----:B------:R-:W1:Y:S07]  /*2ea0*/  LDSM.16.M88.4 R60, [R216+0x4800] ;  /* 0x00480000d83c783b */ /* 0x000e6e0000000200 */
[C---:B------:R-:W-:Y:S08]  /*2eb0*/  HMMA.16816.F32.BF16 R84, R16.reuse, R102, R76 ;  /* 0x000000661054723c */ /* 0x040ff0000004184c */
[C---:B------:R-:W-:Y:S01]  /*2ec0*/  HMMA.16816.F32.BF16 R68, R16.reuse, R70, R56 ;  /* 0x000000461044723c */ /* 0x040fe20000041838 */
[----:B------:R-:W4:Y:S07]  /*2ed0*/  LDSM.16.M88.4 R56, [R216+0x5000] ;  /* 0x00500000d838783b */ /* 0x000f2e0000000200 */
[C---:B------:R-:W-:Y:S01]  /*2ee0*/  HMMA.16816.F32.BF16 R76, R16.reuse, R94, R64 ;  /* 0x0000005e104c723c */ /* 0x040fe20000041840 */
[----:B------:R-:W5:Y:S04]  /*2ef0*/  LDSM.16.M88.4 R64, [R216+0x4000] ;  /* 0x00400000d840783b */ /* 0x000f680000000200 */
[----:B------:R-:W1:Y:S03]  /*2f00*/  LDSM.16.M88.4 R92, [R216+0x5800] ;  /* 0x00580000d85c783b */ /* 0x000e660000000200 */
[C---:B------:R-:W-:Y:S01]  /*2f10*/  HMMA.16816.F32.BF16 R40, R16.reuse, R100, R48 ;  /* 0x000000641028723c */ /* 0x040fe20000041830 */
[----:B------:R-:W-:Y:S07]  /*2f20*/  LDSM.16.M88.4 R100, [R243] ;  /* 0x00000000f364783b */ /* 0x000fee0000000200 */
[C---:B------:R-:W-:Y:S08]  /*2f30*/  HMMA.16816.F32.BF16 R52, R16.reuse, R96, R52 ;  /* 0x000000601034723c */ /* 0x040ff00000041834 */
[C---:B------:R-:W-:Y:S01]  /*2f40*/  HMMA.16816.F32.BF16 R48, R16.reuse, R98, R32 ;  /* 0x000000621030723c */ /* 0x040fe20000041820 */
[----:B------:R-:W1:Y:S07]  /*2f50*/  LDSM.16.M88.4 R96, [R244] ;  /* 0x00000000f460783b */ /* 0x000e6e0000000200 */
[C---:B--2---:R-:W-:Y:S08]  /*2f60*/  HMMA.16816.F32.BF16 R88, R16.reuse, R20, R88 ;  /* 0x000000141058723c */ /* 0x044ff00000041858 */
[----:B------:R-:W-:Y:S08]  /*2f70*/  HMMA.16816.F32.BF16 R32, R16, R22, R24 ;  /* 0x000000161020723c */ /* 0x000ff00000041818 */
[C---:B---3--:R-:W-:Y:S08]  /*2f80*/  HMMA.16816.F32.BF16 R24, R4.reuse, R28, R8 ;  /* 0x0000001c0418723c */ /* 0x048ff00000041808 */
[C---:B------:R-:W-:Y:S01]  /*2f90*/  HMMA.16816.F32.BF16 R20, R4.reuse, R30, R36 ;  /* 0x0000001e0414723c */ /* 0x040fe20000041824 */
[----:B------:R-:W-:Y:S04]  /*2fa0*/  LDSM.16.M88.4 R36, [R240] ;  /* 0x00000000f024783b */ /* 0x000fe80000000200 */
[----:B------:R-:W-:Y:S03]  /*2fb0*/  LDSM.16.M88.4 R28, [R222+0x3000] ;  /* 0x00300000de1c783b */ /* 0x000fe60000000200 */
[C---:B------:R-:W-:Y:S08]  /*2fc0*/  HMMA.16816.F32.BF16 R8, R4.reuse, R46, R84 ;  /* 0x0000002e0408723c */ /* 0x040ff00000041854 */
[C---:B-1----:R-:W-:Y:S08]  /*2fd0*/  HMMA.16816.F32.BF16 R72, R4.reuse, R60, R72 ;  /* 0x0000003c0448723c */ /* 0x042ff00000041848 */
[C---:B------:R-:W-:Y:S08]  /*2fe0*/  HMMA.16816.F32.BF16 R84, R4.reuse, R62, R68 ;  /* 0x0000003e0454723c */ /* 0x040ff00000041844 */
[C---:B------:R-:W-:Y:S01]  /*2ff0*/  HMMA.16816.F32.BF16 R16, R4.reuse, R44, R40 ;  /* 0x0000002c0410723c */ /* 0x040fe20000041828 */
[----:B------:R-:W1:Y:S07]  /*3000*/  LDSM.16.M88.4 R44, [R241] ;  /* 0x00000000f12c783b */ /* 0x000e6e0000000200 */
[C---:B----4-:R-:W-:Y:S08]  /*3010*/  HMMA.16816.F32.BF16 R68, R4.reuse, R56, R52 ;  /* 0x000000380444723c */ /* 0x050ff00000041834 */
[C---:B------:R-:W-:Y:S08]  /*3020*/  HMMA.16816.F32.BF16 R60, R4.reuse, R58, R48 ;  /* 0x0000003a043c723c */ /* 0x040ff00000041830 */
[C---:B-----5:R-:W-:Y:S08]  /*3030*/  HMMA.16816.F32.BF16 R80, R4.reuse, R64, R80 ;  /* 0x000000400450723c */ /* 0x060ff00000041850 */
[C---:B------:R-:W-:Y:S01]  /*3040*/  HMMA.16816.F32.BF16 R76, R4.reuse, R66, R76 ;  /* 0x00000042044c723c */ /* 0x040fe2000004184c */
[----:B------:R-:W-:Y:S07]  /*3050*/  LDSM.16.M88.4 R64, [R222+0x4000] ;  /* 0x00400000de40783b */ /* 0x000fee0000000200 */
[C---:B------:R-:W-:Y:S01]  /*3060*/  HMMA.16816.F32.BF16 R56, R4.reuse, R92, R88 ;  /* 0x0000005c0438723c */ /* 0x040fe20000041858 */
[----:B------:R-:W-:Y:S07]  /*3070*/  LDSM.16.M88.4 R88, [R222+0x5000] ;  /* 0x00500000de58783b */ /* 0x000fee0000000200 */
[----:B------:R-:W-:Y:S01]  /*3080*/  HMMA.16816.F32.BF16 R52, R4, R94, R32 ;  /* 0x0000005e0434723c */ /* 0x000fe20000041820 */
[----:B------:R-:W2:Y:S07]  /*3090*/  LDSM.16.M88.4 R4, [R226+0x4000] ;  /* 0x00400000e204783b */ /* 0x000eae0000000200 */
[C---:B------:R-:W-:Y:S01]  /*30a0*/  HMMA.16816.F32.BF16 R48, R12.reuse, R104, R24 ;  /* 0x000000680c30723c */ /* 0x040fe20000041818 */
[----:B------:R-:W3:Y:S07]  /*30b0*/  LDSM.16.M88.4 R24, [R222+0x3800] ;  /* 0x00380000de18783b */ /* 0x000eee0000000200 */
[C---:B------:R-:W-:Y:S01]  /*30c0*/  HMMA.16816.F32.BF16 R40, R12.reuse, R106, R20 ;  /* 0x0000006a0c28723c */ /* 0x040fe20000041814 */
[----:B------:R-:W-:Y:S07]  /*30d0*/  LDSM.16.M88.4 R104, [R219+0x3800] ;  /* 0x00380000db68783b */ /* 0x000fee0000000200 */
[C---:B------:R-:W-:Y:S08]  /*30e0*/  HMMA.16816.F32.BF16 R32, R12.reuse, R96, R16 ;  /* 0x000000600c20723c */ /* 0x040ff00000041810 */
[C---:B------:R-:W-:Y:S01]  /*30f0*/  HMMA.16816.F32.BF16 R16, R12.reuse, R100, R80 ;  /* 0x000000640c10723c */ /* 0x040fe20000041850 */
[----:B------:R-:W4:Y:S07]  /*3100*/  LDSM.16.M88.4 R80, [R222+0x4800] ;  /* 0x00480000de50783b */ /* 0x000f2e0000000200 */
[C---:B------:R-:W-:Y:S08]  /*3110*/  HMMA.16816.F32.BF16 R76, R12.reuse, R102, R76 ;  /* 0x000000660c4c723c */ /* 0x040ff0000004184c */
[C---:B------:R-:W-:Y:S01]  /*3120*/  HMMA.16816.F32.BF16 R20, R12.reuse, R98, R8 ;  /* 0x000000620c14723c */ /* 0x040fe20000041808 */
[----:B------:R-:W5:Y:S04]  /*3130*/  LDSM.16.M88.4 R96, [R222+0x5800] ;  /* 0x00580000de60783b */ /* 0x000f680000000200 */
[----:B------:R-:W-:Y:S03]  /*3140*/  LDSM.16.M88.4 R8, [R225+0x4000] ;  /* 0x00400000e108783b */ /* 0x000fe60000000200 */
[C---:B------:R-:W-:Y:S08]  /*3150*/  HMMA.16816.F32.BF16 R72, R12.reuse, R108, R72 ;  /* 0x0000006c0c48723c */ /* 0x040ff00000041848 */
[C---:B------:R-:W-:Y:S01]  /*3160*/  HMMA.16816.F32.BF16 R84, R12.reuse, R110, R84 ;  /* 0x0000006e0c54723c */ /* 0x040fe20000041854 */
[----:B------:R-:W3:Y:S07]  /*3170*/  LDSM.16.M88.4 R108, [R219+0x3000] ;  /* 0x00300000db6c783b */ /* 0x000eee0000000200 */
[C---:B-1----:R-:W-:Y:S08]  /*3180*/  HMMA.16816.F32.BF16 R68, R12.reuse, R44, R68 ;  /* 0x0000002c0c44723c */ /* 0x042ff00000041844 */
[C---:B------:R-:W-:Y:S08]  /*3190*/  HMMA.16816.F32.BF16 R60, R12.reuse, R46, R60 ;  /* 0x0000002e0c3c723c */ /* 0x040ff0000004183c */
[C---:B------:R-:W-:Y:S08]  /*31a0*/  HMMA.16816.F32.BF16 R56, R12.reuse, R36, R56 ;  /* 0x000000240c38723c */ /* 0x040ff00000041838 */
[----:B------:R-:W-:Y:S08]  /*31b0*/  HMMA.16816.F32.BF16 R52, R12, R38, R52 ;  /* 0x000000260c34723c */ /* 0x000ff00000041834 */
[C---:B--2---:R-:W-:Y:S01]  /*31c0*/  HMMA.16816.F32.BF16 R12, R4.reuse, R30, R40 ;  /* 0x0000001e040c723c */ /* 0x044fe20000041828 */
[----:B------:R-:W1:Y:S07]  /*31d0*/  LDSM.16.M88.4 R40, [R219+0x4000] ;  /* 0x00400000db28783b */ /* 0x000e6e0000000200 */
[C---:B------:R-:W-:Y:S08]  /*31e0*/  HMMA.16816.F32.BF16 R48, R4.reuse, R28, R48 ;  /* 0x0000001c0430723c */ /* 0x040ff00000041830 */
[C---:B---3--:R-:W-:Y:S08]  /*31f0*/  HMMA.16816.F32.BF16 R44, R4.reuse, R24, R32 ;  /* 0x00000018042c723c */ /* 0x048ff00000041820 */
[C---:B------:R-:W-:Y:S01]  /*3200*/  HMMA.16816.F32.BF16 R32, R4.reuse, R64, R16 ;  /* 0x000000400420723c */ /* 0x040fe20000041810 */
[----:B------:R-:W2:Y:S07]  /*3210*/  LDSM.16.M88.4 R16, [R219+0x4800] ;  /* 0x00480000db10783b */ /* 0x000eae0000000200 */
[C---:B------:R-:W-:Y:S08]  /*3220*/  HMMA.16816.F32.BF16 R28, R4.reuse, R66, R76 ;  /* 0x00000042041c723c */ /* 0x040ff0000004184c */
[C---:B------:R-:W-:Y:S08]  /*3230*/  HMMA.16816.F32.BF16 R36, R4.reuse, R26, R20 ;  /* 0x0000001a0424723c */ /* 0x040ff00000041814 */
[C---:B----4-:R-:W-:Y:S01]  /*3240*/  HMMA.16816.F32.BF16 R24, R4.reuse, R80, R72 ;  /* 0x000000500418723c */ /* 0x050fe20000041848 */
[----:B------:R-:W-:Y:S07]  /*3250*/  LDSM.16.M88.4 R72, [R216+0x6000] ;  /* 0x00600000d848783b */ /* 0x000fee0000000200 */
[C---:B------:R-:W-:Y:S08]  /*3260*/  HMMA.16816.F32.BF16 R20, R4.reuse, R82, R84 ;  /* 0x000000520414723c */ /* 0x040ff00000041854 */
[C---:B------:R-:W-:Y:S08]  /*3270*/  HMMA.16816.F32.BF16 R84, R4.reuse, R88, R68 ;  /* 0x000000580454723c */ /* 0x040ff00000041844 */
[C---:B-----5:R-:W-:Y:S01]  /*3280*/  HMMA.16816.F32.BF16 R100, R4.reuse, R96, R56 ;  /* 0x000000600464723c */ /* 0x060fe20000041838 */
[----:B------:R-:W3:Y:S07]  /*3290*/  LDSM.16.M88.4 R56, [R219+0x5800] ;  /* 0x00580000db38783b */ /* 0x000eee0000000200 */
[C---:B------:R-:W-:Y:S08]  /*32a0*/  HMMA.16816.F32.BF16 R80, R4.reuse, R90, R60 ;  /* 0x0000005a0450723c */ /* 0x040ff0000004183c */
[----:B------:R-:W-:Y:S01]  /*32b0*/  HMMA.16816.F32.BF16 R96, R4, R98, R52 ;  /* 0x000000620460723c */ /* 0x000fe20000041834 */
[----:B------:R-:W-:Y:S04]  /*32c0*/  LDSM.16.M88.4 R4, [R223+0x8000] ;  /* 0x00800000df04783b */ /* 0x000fe80000000200 */
[----:B------:R-:W-:Y:S03]  /*32d0*/  LDSM.16.M88.4 R52, [R216+0x7000] ;  /* 0x00700000d834783b */ /* 0x000fe60000000200 */
[C---:B------:R-:W-:Y:S08]  /*32e0*/  HMMA.16816.F32.BF16 R92, R8.reuse, R108, R48 ;  /* 0x0000006c085c723c */ /* 0x040ff00000041830 */
[C---:B-1----:R-:W-:Y:S01]  /*32f0*/  HMMA.16816.F32.BF16 R68, R8.reuse, R42, R28 ;  /* 0x0000002a0844723c */ /* 0x042fe2000004181c */
[----:B------:R-:W1:Y:S07]  /*3300*/  LDSM.16.M88.4 R28, [R216+0x6800] ;  /* 0x00680000d81c783b */ /* 0x000e6e0000000200 */
[C---:B------:R-:W-:Y:S01]  /*3310*/  HMMA.16816.F32.BF16 R108, R8.reuse, R110, R12 ;  /* 0x0000006e086c723c */ /* 0x040fe2000004180c */
[----:B------:R-:W4:Y:S07]  /*3320*/  LDSM.16.M88.4 R12, [R219+0x5000] ;  /* 0x00500000db0c783b */ /* 0x000f2e0000000200 */
[C---:B------:R-:W-:Y:S01]  /*3330*/  HMMA.16816.F32.BF16 R88, R8.reuse, R104, R44 ;  /* 0x000000680858723c */ /* 0x040fe2000004182c */
[----:B------:R-:W-:Y:S07]  /*3340*/  LDSM.16.M88.4 R44, [R216+0x8000] ;  /* 0x00800000d82c783b */ /* 0x000fee0000000200 */
[C---:B--2---:R-:W-:Y:S01]  /*3350*/  HMMA.16816.F32.BF16 R60, R8.reuse, R16, R24 ;  /* 0x00000010083c723c */ /* 0x044fe20000041818 */
[----:B------:R-:W2:Y:S07]  /*3360*/  LDSM.16.M88.4 R24, [R216+0x7800] ;  /* 0x00780000d818783b */ /* 0x000eae0000000200 */
[C---:B------:R-:W-:Y:S08]  /*3370*/  HMMA.16816.F32.BF16 R76, R8.reuse, R106, R36 ;  /* 0x0000006a084c723c */ /* 0x040ff00000041824 */
[C---:B------:R-:W-:Y:S08]  /*3380*/  HMMA.16816.F32.BF16 R64, R8.reuse, R40, R32 ;  /* 0x000000280840723c */ /* 0x040ff00000041820 */
[C---:B------:R-:W-:Y:S01]  /*3390*/  HMMA.16816.F32.BF16 R40, R8.reuse, R18, R20 ;  /* 0x000000120828723c */ /* 0x040fe20000041814 */
[----:B------:R-:W5:Y:S07]  /*33a0*/  LDSM.16.M88.4 R20, [R216+0x8800] ;  /* 0x00880000d814783b */ /* 0x000f6e0000000200 */
[----:B---3--:R-:W-:Y:S08]  /*33b0*/  HMMA.16816.F32.BF16 R16, R8, R58, R96 ;  /* 0x0000003a0810723c */ /* 0x008ff00000041860 */
[----:B-1----:R-:W-:Y:S08]  /*33c0*/  HMMA.16816.F32.BF16 R96, R4, R28, R88 ;  /* 0x0000001c0460723c */ /* 0x002ff00000041858 */
[C---:B----4-:R-:W-:Y:S08]  /*33d0*/  HMMA.16816.F32.BF16 R48, R8.reuse, R12, R84 ;  /* 0x0000000c0830723c */ /* 0x050ff00000041854 */
[----:B------:R-:W-:Y:S01]  /*33e0*/  HMMA.16816.F32.BF16 R36, R8, R14, R80 ;  /* 0x0000000e0824723c */ /* 0x000fe20000041850 */
[----:B------:R-:W-:Y:S07]  /*33f0*/  LDSM.16.M88.4 R12, [R224+0x8000] ;  /* 0x00800000e00c783b */ /* 0x000fee0000000200 */
[----:B------:R-:W-:Y:S01]  /*3400*/  HMMA.16816.F32.BF16 R88, R4, R30, R76 ;  /* 0x0000001e0458723c */ /* 0x000fe2000004184c */
[----:B------:R-:W1:Y:S04]  /*3410*/  LDSM.16.M88.4 R28, [R239] ;  /* 0x00000000ef1c783b */ /* 0x000e680000000200 */
[----:B------:R-:W-:Y:S03]  /*3420*/  LDSM.16.M88.4 R76, [R235] ;  /* 0x00000000eb4c783b */ /* 0x000fe60000000200 */
[----:B------:R-:W-:Y:S01]  /*3430*/  HMMA.16816.F32.BF16 R32, R8, R56, R100 ;  /* 0x000000380820723c */ /* 0x000fe20000041864 */
[----:B------:R-:W-:Y:S07]  /*3440*/  LDSM.16.M88.4 R56, [R222+0x6000] ;  /* 0x00600000de38783b */ /* 0x000fee0000000200 */
[C---:B------:R-:W-:Y:S08]  /*3450*/  HMMA.16816.F32.BF16 R104, R4.reuse, R74, R108 ;  /* 0x0000004a0468723c */ /* 0x040ff0000004186c */
[C---:B--2---:R-:W-:Y:S08]  /*3460*/  HMMA.16816.F32.BF16 R108, R4.reuse, R24, R60 ;  /* 0x00000018046c723c */ /* 0x044ff0000004183c */
[C---:B------:R-:W-:Y:S01]  /*3470*/  HMMA.16816.F32.BF16 R100, R4.reuse, R26, R40 ;  /* 0x0000001a0464723c */ /* 0x040fe20000041828 */
[----:B------:R-:W2:Y:S04]  /*3480*/  LDSM.16.M88.4 R24, [R238] ;  /* 0x00000000ee18783b */ /* 0x000ea80000000200 */
[----:B------:R-:W-:Y:S03]  /*3490*/  LDSM.16.M88.4 R40, [R222+0x7000] ;  /* 0x00700000de28783b */ /* 0x000fe60000000200 */
[C---:B------:R-:W-:Y:S01]  /*34a0*/  HMMA.16816.F32.BF16 R8, R4.reuse, R72, R92 ;  /* 0x000000480408723c */ /* 0x040fe2000004185c */
[----:B------:R-:W3:Y:S07]  /*34b0*/  LDSM.16.M88.4 R72, [R237] ;  /* 0x00000000ed48783b */ /* 0x000eee0000000200 */
[C---:B------:R-:W-:Y:S01]  /*34c0*/  HMMA.16816.F32.BF16 R112, R4.reuse, R54, R68 ;  /* 0x000000360470723c */ /* 0x040fe20000041844 */
[----:B------:R-:W4:Y:S07]  /*34d0*/  LDSM.16.M88.4 R68, [R236] ;  /* 0x00000000ec44783b */ /* 0x000f2e0000000200 */
[C---:B------:R-:W-:Y:S01]  /*34e0*/  HMMA.16816.F32.BF16 R116, R4.reuse, R52, R64 ;  /* 0x000000340474723c */ /* 0x040fe20000041840 */
[----:B------:R-:W2:Y:S07]  /*34f0*/  LDSM.16.M88.4 R64, [R234] ;  /* 0x00000000ea40783b */ /* 0x000eae0000000200 */
[C---:B------:R-:W-:Y:S08]  /*3500*/  HMMA.16816.F32.BF16 R92, R4.reuse, R44, R48 ;  /* 0x0000002c045c723c */ /* 0x040ff00000041830 */
[C---:B------:R-:W-:Y:S01]  /*3510*/  HMMA.16816.F32.BF16 R84, R4.reuse, R46, R36 ;  /* 0x0000002e0454723c */ /* 0x040fe20000041824 */
[----:B------:R-:W-:Y:S04]  /*3520*/  LDSM.16.M88.4 R44, [R222+0x6800] ;  /* 0x00680000de2c783b */ /* 0x000fe80000000200 */
[----:B------:R-:W-:Y:S03]  /*3530*/  LDSM.16.M88.4 R36, [R222+0x7800] ;  /* 0x00780000de24783b */ /* 0x000fe60000000200 */
[C---:B-----5:R-:W-:Y:S08]  /*3540*/  HMMA.16816.F32.BF16 R80, R4.reuse, R20, R32 ;  /* 0x000000140450723c */ /* 0x060ff00000041820 */
[----:B------:R-:W-:Y:S08]  /*3550*/  HMMA.16816.F32.BF16 R60, R4, R22, R16 ;  /* 0x00000016043c723c */ /* 0x000ff00000041810 */
[C---:B-1----:R-:W-:Y:S01]  /*3560*/  HMMA.16816.F32.BF16 R4, R12.reuse, R28, R8 ;  /* 0x0000001c0c04723c */ /* 0x042fe20000041808 */
[----:B------:R-:W1:Y:S07]  /*3570*/  LDSM.16.M88.4 R8, [R226+0x8000] ;  /* 0x00800000e208783b */ /* 0x000e6e0000000200 */
[C---:B------:R-:W-:Y:S01]  /*3580*/  HMMA.16816.F32.BF16 R52, R12.reuse, R30, R104 ;  /* 0x0000001e0c34723c */ /* 0x040fe20000041868 */
[----:B------:R-:W-:Y:S07]  /*3590*/  LDSM.16.M88.4 R104, [R222+0x8800] ;  /* 0x00880000de68783b */ /* 0x000fee0000000200 */
[C---:B--2---:R-:W-:Y:S08]  /*35a0*/  HMMA.16816.F32.BF16 R48, R12.reuse, R24, R96 ;  /* 0x000000180c30723c */ /* 0x044ff00000041860 */
[C---:B------:R-:W-:Y:S08]  /*35b0*/  HMMA.16816.F32.BF16 R32, R12.reuse, R26, R88 ;  /* 0x0000001a0c20723c */ /* 0x040ff00000041858 */
[C---:B---3--:R-:W-:Y:S01]  /*35c0*/  HMMA.16816.F32.BF16 R28, R12.reuse, R72, R116 ;  /* 0x000000480c1c723c */ /* 0x048fe20000041874 */
[----:B------:R-:W2:Y:S07]  /*35d0*/  LDSM.16.M88.4 R116, [R222+0x8000] ;  /* 0x00800000de74783b */ /* 0x000eae0000000200 */
[C---:B------:R-:W-:Y:S01]  /*35e0*/  HMMA.16816.F32.BF16 R24, R12.reuse, R74, R112 ;  /* 0x0000004a0c18723c */ /* 0x040fe20000041870 */
[----:B------:R-:W-:Y:S07]  /*35f0*/  LDSM.16.M88.4 R112, [R222+0x9000] ;  /* 0x00900000de70783b */ /* 0x000fee0000000200 */
[C---:B----4-:R-:W-:Y:S01]  /*3600*/  HMMA.16816.F32.BF16 R20, R12.reuse, R68, R108 ;  /* 0x000000440c14723c */ /* 0x050fe2000004186c */
[----:B------:R-:W-:Y:S07]  /*3610*/  LDSM.16.M88.4 R108, [R228] ;  /* 0x00000000e46c783b */ /* 0x000fee0000000200 */
[C---:B------:R-:W-:Y:S08]  /*3620*/  HMMA.16816.F32.BF16 R16, R12.reuse, R70, R100 ;  /* 0x000000460c10723c */ /* 0x040ff00000041864 */
[C---:B------:R-:W-:Y:S01]  /*3630*/  HMMA.16816.F32.BF16 R68, R12.reuse, R76, R92 ;  /* 0x0000004c0c44723c */ /* 0x040fe2000004185c */
[----:B------:R-:W-:Y:S07]  /*3640*/  LDSM.16.M88.4 R92, [R219+0x6000] ;  /* 0x00600000db5c783b */ /* 0x000fee0000000200 */
[C---:B------:R-:W-:Y:S08]  /*3650*/  HMMA.16816.F32.BF16 R84, R12.reuse, R78, R84 ;  /* 0x0000004e0c54723c */ /* 0x040ff00000041854 */
[C---:B------:R-:W-:Y:S08]  /*3660*/  HMMA.16816.F32.BF16 R100, R12.reuse, R64, R80 ;  /* 0x000000400c64723c */ /* 0x040ff00000041850 */
[----:B------:R-:W-:Y:S01]  /*3670*/  HMMA.16816.F32.BF16 R96, R12, R66, R60 ;  /* 0x000000420c60723c */ /* 0x000fe2000004183c */
[----:B------:R-:W-:Y:S07]  /*3680*/  LDSM.16.M88.4 R12, [R223+0xc000] ;  /* 0x00c00000df0c783b */ /* 0x000fee0000000200 */
[C---:B-1----:R-:W-:Y:S01]  /*3690*/  HMMA.16816.F32.BF16 R88, R8.reuse, R56, R4 ;  /* 0x000000380858723c */ /* 0x042fe20000041804 */
[----:B------:R-:W-:Y:S07]  /*36a0*/  LDSM.16.M88.4 R4, [R225+0x8000] ;  /* 0x00800000e104783b */ /* 0x000fee0000000200 */
[C---:B------:R-:W-:Y:S08]  /*36b0*/  HMMA.16816.F32.BF16 R72, R8.reuse, R40, R28 ;  /* 0x000000280848723c */ /* 0x040ff0000004181c */
[C---:B------:R-:W-:Y:S01]  /*36c0*/  HMMA.16816.F32.BF16 R60, R8.reuse, R42, R24 ;  /* 0x0000002a083c723c */ /* 0x040fe20000041818 */
[----:B------:R-:W1:Y:S07]  /*36d0*/  LDSM.16.M88.4 R40, [R219+0x7800] ;  /* 0x00780000db28783b */ /* 0x000e6e0000000200 */
[C---:B------:R-:W-:Y:S01]  /*36e0*/  HMMA.16816.F32.BF16 R76, R8.reuse, R46, R32 ;  /* 0x0000002e084c723c */ /* 0x040fe20000041820 */
[----:B------:R-:W3:Y:S07]  /*36f0*/  LDSM.16.M88.4 R32, [R219+0x8800] ;  /* 0x00880000db20783b */ /* 0x000eee0000000200 */
[C---:B------:R-:W-:Y:S01]  /*3700*/  HMMA.16816.F32.BF16 R80, R8.reuse, R44, R48 ;  /* 0x0000002c0850723c */ /* 0x040fe20000041830 */
[----:B------:R-:W4:Y:S04]  /*3710*/  LDSM.16.M88.4 R48, [R219+0x6800] ;  /* 0x00680000db30783b */ /* 0x000f280000000200 */
[----:B------:R-:W5:Y:S03]  /*3720*/  LDSM.16.M88.4 R44, [R219+0x7000] ;  /* 0x00700000db2c783b */ /* 0x000f660000000200 */
[C---:B------:R-:W-:Y:S08]  /*3730*/  HMMA.16816.F32.BF16 R64, R8.reuse, R58, R52 ;  /* 0x0000003a0840723c */ /* 0x040ff00000041834 */
[C---:B------:R-:W-:Y:S08]  /*3740*/  HMMA.16816.F32.BF16 R56, R8.reuse, R36, R20 ;  /* 0x000000240838723c */ /* 0x040ff00000041814 */
[C---:B------:R-:W-:Y:S01]  /*3750*/  HMMA.16816.F32.BF16 R28, R8.reuse, R38, R16 ;  /* 0x00000026081c723c */ /* 0x040fe20000041810 */
[----:B------:R-:W3:Y:S07]  /*3760*/  LDSM.16.M88.4 R36, [R219+0x8000] ;  /* 0x00800000db24783b */ /* 0x000eee0000000200 */
[C---:B--2---:R-:W-:Y:S08]  /*3770*/  HMMA.16816.F32.BF16 R24, R8.reuse, R116, R68 ;  /* 0x000000740818723c */ /* 0x044ff00000041844 */
[C---:B------:R-:W-:Y:S08]  /*3780*/  HMMA.16816.F32.BF16 R20, R8.reuse, R118, R84 ;  /* 0x000000760814723c */ /* 0x040ff00000041854 */
[C---:B------:R-:W-:Y:S01]  /*3790*/  HMMA.16816.F32.BF16 R16, R8.reuse, R104, R100 ;  /* 0x000000680810723c */ /* 0x040fe20000041864 */
[----:B------:R-:W2:Y:S07]  /*37a0*/  LDSM.16.M88.4 R100, [R216+0x9000] ;  /* 0x00900000d864783b */ /* 0x000eae0000000200 */
[----:B------:R-:W-:Y:S01]  /*37b0*/  HMMA.16816.F32.BF16 R8, R8, R106, R96 ;  /* 0x0000006a0808723c */ /* 0x000fe20000041860 */
[----:B------:R-:W2:Y:S04]  /*37c0*/  LDSM.16.M88.4 R96, [R216+0x9800] ;  /* 0x00980000d860783b */ /* 0x000ea80000000200 */
[----:B------:R-:W2:Y:S03]  /*37d0*/  LDSM.16.M88.4 R104, [R216+0xa000] ;  /* 0x00a00000d868783b */ /* 0x000ea60000000200 */
[C---:B-1----:R-:W-:Y:S08]  /*37e0*/  HMMA.16816.F32.BF16 R84, R4.reuse, R40, R56 ;  /* 0x000000280454723c */ /* 0x042ff00000041838 */
[C---:B---3--:R-:W-:Y:S01]  /*37f0*/  HMMA.16816.F32.BF16 R56, R4.reuse, R32, R16 ;  /* 0x000000200438723c */ /* 0x048fe20000041810 */
[----:B------:R-:W-:Y:S07]  /*3800*/  LDSM.16.M88.4 R16, [R216+0xb000] ;  /* 0x00b00000d810783b */ /* 0x000fee0000000200 */
[C---:B------:R-:W-:Y:S01]  /*3810*/  HMMA.16816.F32.BF16 R32, R4.reuse, R34, R8 ;  /* 0x000000220420723c */ /* 0x040fe20000041808 */
[----:B------:R-:W1:Y:S07]  /*3820*/  LDSM.16.M88.4 R8, [R216+0xa800] ;  /* 0x00a80000d808783b */ /* 0x000e6e0000000200 */
[C---:B------:R-:W-:Y:S08]  /*3830*/  HMMA.16816.F32.BF16 R52, R4.reuse, R92, R88 ;  /* 0x0000005c0434723c */ /* 0x040ff00000041858 */
[C---:B----4-:R-:W-:Y:S08]  /*3840*/  HMMA.16816.F32.BF16 R68, R4.reuse, R48, R80 ;  /* 0x000000300444723c */ /* 0x050ff00000041850 */
[C---:B------:R-:W-:Y:S08]  /*3850*/  HMMA.16816.F32.BF16 R64, R4.reuse, R94, R64 ;  /* 0x0000005e0440723c */ /* 0x040ff00000041840 */
[C---:B------:R-:W-:Y:S08]  /*3860*/  HMMA.16816.F32.BF16 R48, R4.reuse, R50, R76 ;  /* 0x000000320430723c */ /* 0x040ff0000004184c */
[C---:B-----5:R-:W-:Y:S08]  /*3870*/  HMMA.16816.F32.BF16 R88, R4.reuse, R44, R72 ;  /* 0x0000002c0458723c */ /* 0x060ff00000041848 */
[C---:B------:R-:W-:Y:S01]  /*3880*/  HMMA.16816.F32.BF16 R92, R4.reuse, R46, R60 ;  /* 0x0000002e045c723c */ /* 0x040fe2000004183c */
[----:B------:R-:W-:Y:S04]  /*3890*/  LDSM.16.M88.4 R44, [R232] ;  /* 0x00000000e82c783b */ /* 0x000fe80000000200 */
[----:B------:R-:W-:Y:S03]  /*38a0*/  LDSM.16.M88.4 R60, [R231] ;  /* 0x00000000e73c783b */ /* 0x000fe60000000200 */
[C---:B------:R-:W-:Y:S08]  /*38b0*/  HMMA.16816.F32.BF16 R76, R4.reuse, R36, R24 ;  /* 0x00000024044c723c */ /* 0x040ff00000041818 */
[C---:B------:R-:W-:Y:S01]  /*38c0*/  HMMA.16816.F32.BF16 R72, R4.reuse, R38, R20 ;  /* 0x000000260448723c */ /* 0x040fe20000041814 */
[----:B------:R-:W3:Y:S07]  /*38d0*/  LDSM.16.M88.4 R36, [R216+0xb800] ;  /* 0x00b80000d824783b */ /* 0x000eee0000000200 */
[----:B------:R-:W-:Y:S01]  /*38e0*/  HMMA.16816.F32.BF16 R80, R4, R42, R28 ;  /* 0x0000002a0450723c */ /* 0x000fe2000004181c */
[----:B------:R-:W-:Y:S04]  /*38f0*/  LDSM.16.M88.4 R4, [R224+0xc000] ;  /* 0x00c00000e004783b */ /* 0x000fe80000000200 */
[----:B------:R-:W4:Y:S03]  /*3900*/  LDSM.16.M88.4 R28, [R233] ;  /* 0x00000000e91c783b */ /* 0x000f260000000200 */
[C---:B--2---:R-:W-:Y:S08]  /*3910*/  HMMA.16816.F32.BF16 R24, R12.reuse, R100, R52 ;  /* 0x000000640c18723c */ /* 0x044ff00000041834 */
[C---:B------:R-:W-:Y:S01]  /*3920*/  HMMA.16816.F32.BF16 R20, R12.reuse, R102, R64 ;  /* 0x000000660c14723c */ /* 0x040fe20000041840 */
[----:B------:R-:W2:Y:S07]  /*3930*/  LDSM.16.M88.4 R100, [R230] ;  /* 0x00000000e664783b */ /* 0x000eae0000000200 */
[C---:B------:R-:W-:Y:S08]  /*3940*/  HMMA.16816.F32.BF16 R40, R12.reuse, R96, R68 ;  /* 0x000000600c28723c */ /* 0x040ff00000041844 */
[C---:B------:R-:W-:Y:S01]  /*3950*/  HMMA.16816.F32.BF16 R48, R12.reuse, R98, R48 ;  /* 0x000000620c30723c */ /* 0x040fe20000041830 */
[----:B------:R-:W-:Y:S07]  /*3960*/  LDSM.16.M88.4 R96, [R222+0xb000] ;  /* 0x00b00000de60783b */ /* 0x000fee0000000200 */
[C---:B------:R-:W-:Y:S01]  /*3970*/  HMMA.16816.F32.BF16 R68, R12.reuse, R106, R92 ;  /* 0x0000006a0c44723c */ /* 0x040fe2000004185c */
[----:B------:R-:W5:Y:S07]  /*3980*/  LDSM.16.M88.4 R92, [R229] ;  /* 0x00000000e55c783b */ /* 0x000f6e0000000200 */
[C---:B-1----:R-:W-:Y:S08]  /*3990*/  HMMA.16816.F32.BF16 R84, R12.reuse, R8, R84 ;  /* 0x000000080c54723c */ /* 0x042ff00000041854 */
[C---:B------:R-:W-:Y:S01]  /*39a0*/  HMMA.16816.F32.BF16 R80, R12.reuse, R10, R80 ;  /* 0x0000000a0c50723c */ /* 0x040fe20000041850 */
[----:B------:R-:W1:Y:S07]  /*39b0*/  LDSM.16.M88.4 R8, [R226+0xc000] ;  /* 0x00c00000e208783b */ /* 0x000e6e0000000200 */
[C---:B------:R-:W-:Y:S01]  /*39c0*/  HMMA.16816.F32.BF16 R52, R12.reuse, R104, R88 ;  /* 0x000000680c34723c */ /* 0x040fe20000041858 */
[----:B------:R-:W-:Y:S07]  /*39d0*/  LDSM.16.M88.4 R104, [R222+0xb800] ;  /* 0x00b80000de68783b */ /* 0x000fee0000000200 */
[C---:B------:R-:W-:Y:S08]  /*39e0*/  HMMA.16816.F32.BF16 R88, R12.reuse, R16, R76 ;  /* 0x000000100c58723c */ /* 0x040ff0000004184c */
[C---:B------:R-:W-:Y:S08]  /*39f0*/  HMMA.16816.F32.BF16 R76, R12.reuse, R18, R72 ;  /* 0x000000120c4c723c */ /* 0x040ff00000041848 */
[C---:B---3--:R-:W-:Y:S08]  /*3a00*/  HMMA.16816.F32.BF16 R72, R12.reuse, R36, R56 ;  /* 0x000000240c48723c */ /* 0x048ff00000041838 */
[----:B------:R-:W-:Y:S01]  /*3a10*/  HMMA.16816.F32.BF16 R64, R12, R38, R32 ;  /* 0x000000260c40723c */ /* 0x000fe20000041820 */
[----:B------:R-:W3:Y:S04]  /*3a20*/  LDSM.16.M88.4 R36, [R222+0x9800] ;  /* 0x00980000de24783b */ /* 0x000ee80000000200 */
[----:B------:R-:W1:Y:S03]  /*3a30*/  LDSM.16.M88.4 R32, [R222+0xa000] ;  /* 0x00a00000de20783b */ /* 0x000e660000000200 */
[C---:B----4-:R-:W-:Y:S08]  /*3a40*/  HMMA.16816.F32.BF16 R56, R4.reuse, R28, R24 ;  /* 0x0000001c0438723c */ /* 0x050ff00000041818 */
[C---:B------:R-:W-:Y:S08]  /*3a50*/  HMMA.16816.F32.BF16 R28, R4.reuse, R30, R20 ;  /* 0x0000001e041c723c */ /* 0x040ff00000041814 */
[C---:B------:R-:W-:Y:S08]  /*3a60*/  HMMA.16816.F32.BF16 R24, R4.reuse, R44, R40 ;  /* 0x0000002c0418723c */ /* 0x040ff00000041828 */
[C---:B------:R-:W-:Y:S01]  /*3a70*/  HMMA.16816.F32.BF16 R20, R4.reuse, R46, R48 ;  /* 0x0000002e0414723c */ /* 0x040fe20000041830 */
[----:B------:R-:W4:Y:S07]  /*3a80*/  LDSM.16.M88.4 R44, [R222+0xa800] ;  /* 0x00a80000de2c783b */ /* 0x000f2e0000000200 */
[C---:B------:R-:W-:Y:S08]  /*3a90*/  HMMA.16816.F32.BF16 R16, R4.reuse, R60, R52 ;  /* 0x0000003c0410723c */ /* 0x040ff00000041834 */
[C---:B------:R-:W-:Y:S01]  /*3aa0*/  HMMA.16816.F32.BF16 R12, R4.reuse, R62, R68 ;  /* 0x0000003e040c723c */ /* 0x040fe20000041844 */
[----:B------:R-:W-:Y:S07]  /*3ab0*/  LDSM.16.M88.4 R68, [R219+0x9800] ;  /* 0x00980000db44783b */ /* 0x000fee0000000200 */
[C---:B--2---:R-:W-:Y:S08]  /*3ac0*/  HMMA.16816.F32.BF16 R40, R4.reuse, R100, R84 ;  /* 0x000000640428723c */ /* 0x044ff00000041854 */
[C---:B------:R-:W-:Y:S01]  /*3ad0*/  HMMA.16816.F32.BF16 R52, R4.reuse, R102, R80 ;  /* 0x000000660434723c */ /* 0x040fe20000041850 */
[----:B------:R-:W-:Y:S07]  /*3ae0*/  LDSM.16.M88.4 R100, [R219+0xa800] ;  /* 0x00a80000db64783b */ /* 0x000fee0000000200 */
[C---:B-----5:R-:W-:Y:S08]  /*3af0*/  HMMA.16816.F32.BF16 R88, R4.reuse, R92, R88 ;  /* 0x0000005c0458723c */ /* 0x060ff00000041858 */
[C---:B------:R-:W-:Y:S01]  /*3b00*/  HMMA.16816.F32.BF16 R84, R4.reuse, R94, R76 ;  /* 0x0000005e0454723c */ /* 0x040fe2000004184c */
[----:B------:R-:W-:Y:S04]  /*3b10*/  LDSM.16.M88.4 R92, [R219+0xa000] ;  /* 0x00a00000db5c783b */ /* 0x000fe80000000200 */
[----:B------:R-:W-:Y:S03]  /*3b20*/  LDSM.16.M88.4 R76, [R219+0x9000] ;  /* 0x00900000db4c783b */ /* 0x000fe60000000200 */
[C---:B------:R-:W-:Y:S08]  /*3b30*/  HMMA.16816.F32.BF16 R80, R4.reuse, R108, R72 ;  /* 0x0000006c0450723c */ /* 0x040ff00000041848 */
[----:B------:R-:W-:Y:S01]  /*3b40*/  HMMA.16816.F32.BF16 R72, R4, R110, R64 ;  /* 0x0000006e0448723c */ /* 0x000fe20000041840 */
[----:B------:R-:W2:Y:S04]  /*3b50*/  LDSM.16.M88.4 R4, [R225+0xc000] ;  /* 0x00c00000e104783b */ /* 0x000ea80000000200 */
[----:B------:R-:W5:Y:S03]  /*3b60*/  LDSM.16.M88.4 R108, [R219+0xb000] ;  /* 0x00b00000db6c783b */ /* 0x000f660000000200 */
[C---:B-1----:R-:W-:Y:S08]  /*3b70*/  HMMA.16816.F32.BF16 R64, R8.reuse, R112, R56 ;  /* 0x000000700840723c */ /* 0x042ff00000041838 */
[----:B------:R-:W-:Y:S01]  /*3b80*/  HMMA.16816.F32.BF16 R60, R8, R114, R28 ;  /* 0x00000072083c723c */ /* 0x000fe2000004181c */
[----:B------:R-:W1:Y:S01]  /*3b90*/  LDSM.16.M88.4 R112, [R219+0xb800] ;  /* 0x00b80000db70783b */ /* 0x000e620000000200 */
[----:B------:R-:W-:-:S06]  /*3ba0*/  DEPBAR.LE SB0, 0x0 ;  /* 0x000080000000791a */ /* 0x000fcc0000000000 */
[C---:B---3--:R-:W-:Y:S08]  /*3bb0*/  HMMA.16816.F32.BF16 R56, R8.reuse, R36, R24 ;  /* 0x000000240838723c */ /* 0x048ff00000041818 */
        /* <DEDUP_REMOVED lines=8> */
[----:B------:R-:W-:Y:S01]  /*3c40*/  HMMA.16816.F32.BF16 R8, R8, R106, R72 ;  /* 0x0000006a0808723c */ /* 0x000fe20000041848 */
[----:B------:R-:W-:-:S05]  /*3c50*/  IMAD.MOV.U32 R105, RZ, RZ, R126 ;  /* 0x000000ffff697224 */ /* 0x000fca00078e007e */
[----:B------:R-:W-:Y:S01]  /*3c60*/  ISETP.GE.AND P0, PT, R105, 0x2, PT ;  /* 0x000000026900780c */ /* 0x000fe20003f06270 */
[----:B------:R-:W-:Y:S01]  /*3c70*/  BSSY B0, `(.L_x_1283) ;  /* 0x0000038000007945 */ /* 0x000fe20003800000 */
        /* <DEDUP_REMOVED lines=10> */
[C---:B-1----:R-:W-:Y:S08]  /*3d20*/  HMMA.16816.F32.BF16 R52, R4.reuse, R112, R12 ;  /* 0x000000700434723c */ /* 0x042ff0000004180c */
[----:B------:R-:W-:Y:S01]  /*3d30*/  HMMA.16816.F32.BF16 R44, R4, R114, R8 ;  /* 0x00000072042c723c */ /* 0x000fe20000041808 */
[----:B------:R-:W-:Y:S06]  /*3d40*/  BAR.SYNC.DEFER_BLOCKING 0x0 ;  /* 0x0000000000007b1d */ /* 0x000fec0000010000 */
[----:B------:R-:W-:Y:S01]  /*3d50*/  @!UPT UIADD3 URZ, URZ, URZ, URZ ;  /* 0x0000003f3f3ff290 */ /* 0x000fe2000fffe03f */
[----:B------:R-:W-:Y:S11]  /*3d60*/  @!P0 BRA `(.L_x_1284) ;  /* 0x0000028000008947 */ /* 0x000ff60003800000 */
[----:B------:R-:W-:Y:S01]  /*3d70*/  IADD3 R0, R105, -0x2, RZ ;  /* 0xfffffffe69007810 */ /* 0x000fe20007ffe0ff */
[----:B------:R-:W-:Y:S01]  /*3d80*/  IMAD.SHL.U32 R7, R121, 0x40, RZ ;  /* 0x0000004079077824 */ /* 0x000fe200078e00ff */
[----:B------:R-:W-:-:S02]  /*3d90*/  LOP3.LUT P3, RZ, R125, 0x2, RZ, 0xc0, !PT ;  /* 0x000000027dff7812 */ /* 0x000fc4000786c0ff */
[----:B------:R-:W-:Y:S02]  /*3da0*/  SHF.R.S32.HI R2, RZ, 0x1f, R0 ;  /* 0x0000001fff027819 */ /* 0x000fe40000011400 */
[----:B------:R-:W-:-:S03]  /*3db0*/  LOP3.LUT P4, RZ, R125, 0x1, RZ, 0xc0, !PT ;  /* 0x000000017dff7812 */ /* 0x000fc6000788c0ff */
[----:B------:R-:W-:Y:S02]  /*3dc0*/  IMAD R4, R2, c[0x0][0x1e0], RZ ;  /* 0x0000780002047a24 */ /* 0x000fe400078e02ff */
[----:B------:R-:W-:-:S04]  /*3dd0*/  IMAD.WIDE.U32 R2, R0, c[0x0][0x1e0], RZ ;  /* 0x0000780000027a25 */ /* 0x000fc800078e00ff */
[----:B------:R-:W-:Y:S02]  /*3de0*/  IMAD R0, R0, c[0x0][0x1e4], R4 ;  /* 0x0000790000007a24 */ /* 0x000fe400078e0204 */
[----:B------:R-:W-:-:S04]  /*3df0*/  IMAD.WIDE.U32 R4, R2, 0x60, R122 ;  /* 0x0000006002047825 */ /* 0x000fc800078e007a */
[----:B------:R-:W-:Y:S01]  /*3e00*/  IMAD.IADD R0, R3, 0x1, R0 ;  /* 0x0000000103007824 */ /* 0x000fe200078e0200 */
[----:B------:R-:W-:-:S03]  /*3e10*/  LEA R2, P0, R4, c[0x0][0x1c8], 0x1 ;  /* 0x0000720004027a11 */ /* 0x000fc600078008ff */
[----:B------:R-:W-:-:S04]  /*3e20*/  IMAD R0, R0, 0x60, RZ ;  /* 0x0000006000007824 */ /* 0x000fc800078e02ff */
        /* <DEDUP_REMOVED lines=28> */
.L_x_1284:
[----:B------:R-:W-:Y:S05]  /*3ff0*/  BSYNC B0 ;  /* 0x0000000000007941 */ /* 0x000fea0003800000 */
.L_x_1283:
[----:B-1----:R-:W2:Y:S04]  /*4000*/  LDL R2, [R1+0x58] ;  /* 0x0000580001027983 */ /* 0x002ea80000100800 */
[----:B------:R-:W2:Y:S04]  /*4010*/  LDL R0, [R1+0x8c] ;  /* 0x00008c0001007983 */ /* 0x000ea80000100800 */
[----:B------:R-:W3:Y:S01]  /*4020*/  LDL R6, [R1+0x54] ;  /* 0x0000540001067983 */ /* 0x000ee20000100800 */
[----:B------:R-:W-:-:S03]  /*4030*/  IMAD.MOV.U32 R3, RZ, RZ, c[0x0][0x2c4] ;  /* 0x0000b100ff037624 */ /* 0x000fc600078e00ff */
[----:B------:R-:W-:Y:S02]  /*4040*/  STL [R1+0xa4], R223 ;  /* 0x0000a4df01007387 */ /* 0x000fe40000100800 */
[----:B------:R-:W-:Y:S02]  /*4050*/  ISETP.NE.AND P2, PT, R3, 0x1, PT ;  /* 0x000000010300780c */ /* 0x000fe40003f45270 */
[----:B------:R-:W-:Y:S04]  /*4060*/  STL [R1+0xa0], R222 ;  /* 0x0000a0de01007387 */ /* 0x000fe80000100800 */
[----:B------:R-:W-:Y:S04]  /*4070*/  STL [R1+0x9c], R219 ;  /* 0x00009cdb01007387 */ /* 0x000fe80000100800 */
[----:B------:R-:W-:Y:S04]  /*4080*/  STL [R1+0x98], R216 ;  /* 0x000098d801007387 */ /* 0x000fe80000100800 */
[----:B------:R-:W0:Y:S01]  /*4090*/  LDGDEPBAR ;  /* 0x00000000000079af */ /* 0x000e220000000000 */
[----:B--2---:R-:W-:-:S04]  /*40a0*/  IMAD.IADD R0, R0, 0x1, R2 ;  /* 0x0000000100007824 */ /* 0x004fc800078e0202 */
[----:B------:R-:W-:-:S05]  /*40b0*/  @P2 IMAD.HI.U32 R2, R0, c[0x0][0x2c8], RZ ;  /* 0x0000b20000022a27 */ /* 0x000fca00078e00ff */
[----:B------:R-:W-:Y:S02]  /*40c0*/  @P2 SHF.R.U32.HI R0, RZ, c[0x0][0x2cc], R2 ;  /* 0x0000b300ff002a19 */ /* 0x000fe40000011602 */
[----:B------:R-:W-:-:S03]  /*40d0*/  IADD3 R2, R120, c[0x0][0x1d0], RZ ;  /* 0x0000740078027a10 */ /* 0x000fc60007ffe0ff */
[----:B------:R-:W1:Y:S01]  /*40e0*/  SHFL.IDX PT, R5, R0, RZ, 0x1c1f ;  /* 0x001c1fff00057589 */ /* 0x000e6200000e0000 */
[----:B---3--:R-:W-:-:S03]  /*40f0*/  IADD3 R3, -R6, 0x1, R2 ;  /* 0x0000000106037810 */ /* 0x008fc60007ffe102 */
[----:B------:R-:W2:Y:S01]  /*4100*/  SHFL.IDX PT, R0, R0, 0x1, 0x1c1f ;  /* 0x003c1f0000007f89 */ /* 0x000ea200000e0000 */
[----:B------:R-:W-:Y:S02]  /*4110*/  IADD3 R4, R3, -c[0x0][0x168], RZ ;  /* 0x80005a0003047a10 */ /* 0x000fe40007ffe0ff */
[----:B------:R-:W-:-:S03]  /*4120*/  IADD3 R3, -R6, R2, RZ ;  /* 0x0000000206037210 */ /* 0x000fc60007ffe1ff */
[C---:B-1----:R-:W-:Y:S02]  /*4130*/  IMAD.IADD R2, R4.reuse, 0x1, R5 ;  /* 0x0000000104027824 */ /* 0x042fe400078e0205 */
[----:B--2---:R-:W-:-:S03]  /*4140*/  IMAD.IADD R0, R4, 0x1, R0 ;  /* 0x0000000104007824 */ /* 0x004fc600078e0200 */
[----:B------:R-:W-:-:S04]  /*4150*/  IMNMX R2, R3, R2, PT ;  /* 0x0000000203027217 */ /* 0x000fc80003800200 */
[C---:B------:R-:W-:Y:S02]  /*4160*/  ISETP.GT.AND P0, PT, R2.reuse, RZ, PT ;  /* 0x000000ff0200720c */ /* 0x040fe40003f04270 */
[----:B------:R-:W-:Y:S02]  /*4170*/  ISETP.GT.AND P1, PT, R2, 0x1, PT ;  /* 0x000000010200780c */ /* 0x000fe40003f24270 */
[----:B------:R-:W-:Y:S02]  /*4180*/  FSEL R5, R64, -INF , P0 ;  /* 0xff80000040057808 */ /* 0x000fe40000000000 */
[C---:B------:R-:W-:Y:S02]  /*4190*/  ISETP.GT.AND P0, PT, R2.reuse, 0x8, PT ;  /* 0x000000080200780c */ /* 0x040fe40003f04270 */
[----:B------:R-:W-:Y:S02]  /*41a0*/  FSEL R6, R65, -INF , P1 ;  /* 0xff80000041067808 */ /* 0x000fe40000800000 */
[----:B------:R-:W-:-:S02]  /*41b0*/  ISETP.GT.AND P1, PT, R2, 0x9, PT ;  /* 0x000000090200780c */ /* 0x000fc40003f24270 */
[----:B------:R-:W-:Y:S02]  /*41c0*/  FSEL R7, R60, -INF , P0 ;  /* 0xff8000003c077808 */ /* 0x000fe40000000000 */
[C---:B------:R-:W-:Y:S02]  /*41d0*/  ISETP.GT.AND P0, PT, R2.reuse, 0x10, PT ;  /* 0x000000100200780c */ /* 0x040fe40003f04270 */
[----:B------:R-:W-:Y:S02]  /*41e0*/  FSEL R9, R61, -INF , P1 ;  /* 0xff8000003d097808 */ /* 0x000fe40000800000 */
[----:B------:R-:W-:Y:S02]  /*41f0*/  ISETP.GT.AND P1, PT, R2, 0x11, PT ;  /* 0x000000110200780c */ /* 0x000fe40003f24270 */
[----:B------:R-:W-:Y:S02]  /*4200*/  FSEL R10, R56, -INF , P0 ;  /* 0xff800000380a7808 */ /* 0x000fe40000000000 */
[----:B------:R-:W-:-:S02]  /*4210*/  ISETP.GT.AND P0, PT, R2, 0x18, PT ;  /* 0x000000180200780c */ /* 0x000fc40003f04270 */
[----:B------:R-:W-:Y:S02]  /*4220*/  FSEL R13, R57, -INF , P1 ;  /* 0xff800000390d7808 */ /* 0x000fe40000800000 */
        /* <DEDUP_REMOVED lines=11> */
[----:B------:R-:W-:Y:S02]  /*42e0*/  IMNMX R0, R3, R0, PT ;  /* 0x0000000003007217 */ /* 0x000fe40003800200 */
[----:B------:R-:W-:Y:S02]  /*42f0*/  FSEL R77, R33, -INF , P1 ;  /* 0xff800000214d7808 */ /* 0x000fe40000800000 */
[----:B------:R-:W-:Y:S02]  /*4300*/  FMNMX.FTZ R3, R5, R6, !PT ;  /* 0x0000000605037209 */ /* 0x000fe40007810000 */
[----:B------:R-:W-:Y:S02]  /*4310*/  ISETP.GT.AND P1, PT, R2, 0x31, PT ;  /* 0x000000310200780c */ /* 0x000fe40003f24270 */
[----:B------:R-:W-:Y:S02]  /*4320*/  FSEL R99, R28, -INF , P0 ;  /* 0xff8000001c637808 */ /* 0x000fe40000000000 */
[----:B------:R-:W-:-:S02]  /*4330*/  ISETP.GT.AND P0, PT, R2, 0x38, PT ;  /* 0x000000380200780c */ /* 0x000fc40003f04270 */
[----:B------:R-:W-:Y:S02]  /*4340*/  FMNMX.FTZ R3, R7, R3, !PT ;  /* 0x0000000307037209 */ /* 0x000fe40007810000 */
[----:B------:R-:W-:Y:S02]  /*4350*/  FSEL R252, R29, -INF , P1 ;  /* 0xff8000001dfc7808 */ /* 0x000fe40000800000 */
[----:B------:R-:W-:Y:S02]  /*4360*/  ISETP.GT.AND P1, PT, R2, 0x39, PT ;  /* 0x000000390200780c */ /* 0x000fe40003f24270 */
[----:B------:R-:W-:Y:S02]  /*4370*/  FSEL R215, R24, -INF , P0 ;  /* 0xff80000018d77808 */ /* 0x000fe40000000000 */
[----:B------:R-:W-:Y:S02]  /*4380*/  ISETP.GT.AND P0, PT, R2, 0x40, PT ;  /* 0x000000400200780c */ /* 0x000fe40003f04270 */
[----:B------:R-:W-:-:S02]  /*4390*/  FMNMX.FTZ R3, R9, R3, !PT ;  /* 0x0000000309037209 */ /* 0x000fc40007810000 */
[----:B------:R-:W-:Y:S02]  /*43a0*/  FSEL R214, R25, -INF , P1 ;  /* 0xff80000019d67808 */ /* 0x000fe40000800000 */
[----:B------:R-:W-:Y:S02]  /*43b0*/  ISETP.GT.AND P1, PT, R2, 0x41, PT ;  /* 0x000000410200780c */ /* 0x000fe40003f24270 */
[----:B------:R-:W-:Y:S02]  /*43c0*/  FSEL R95, R20, -INF , P0 ;  /* 0xff800000145f7808 */ /* 0x000fe40000000000 */
[----:B------:R-:W-:Y:S02]  /*43d0*/  ISETP.GT.AND P0, PT, R2, 0x48, PT ;  /* 0x000000480200780c */ /* 0x000fe40003f04270 */
[----:B------:R-:W-:Y:S02]  /*43e0*/  FMNMX.FTZ R3, R10, R3, !PT ;  /* 0x000000030a037209 */ /* 0x000fe40007810000 */
[----:B------:R-:W-:-:S02]  /*43f0*/  FSEL R107, R21, -INF , P1 ;  /* 0xff800000156b7808 */ /* 0x000fc40000800000 */
[----:B------:R-:W-:Y:S02]  /*4400*/  ISETP.GT.AND P1, PT, R0, RZ, PT ;  /* 0x000000ff0000720c */ /* 0x000fe40003f24270 */
[----:B------:R-:W-:Y:S02]  /*4410*/  FSEL R106, R36, -INF , P0 ;  /* 0xff800000246a7808 */ /* 0x000fe40000000000 */
[----:B------:R-:W-:Y:S02]  /*4420*/  FMNMX.FTZ R3, R13, R3, !PT ;  /* 0x000000030d037209 */ /* 0x000fe40007810000 */
[----:B------:R-:W-:Y:S02]  /*4430*/  ISETP.GT.AND P0, PT, R0, 0x1, PT ;  /* 0x000000010000780c */ /* 0x000fe40003f04270 */
[----:B------:R-:W-:Y:S02]  /*4440*/  FSEL R8, R66, -INF , P1 ;  /* 0xff80000042087808 */ /* 0x000fe40000800000 */
[----:B------:R-:W-:-:S02]  /*4450*/  FMNMX.FTZ R3, R17, R3, !PT ;  /* 0x0000000311037209 */ /* 0x000fc40007810000 */
[C---:B------:R-:W-:Y:S02]  /*4460*/  ISETP.GT.AND P1, PT, R0.reuse, 0x8, PT ;  /* 0x000000080000780c */ /* 0x040fe40003f24270 */
[----:B------:R-:W-:Y:S02]  /*4470*/  FSEL R12, R67, -INF , P0 ;  /* 0xff800000430c7808 */ /* 0x000fe40000000000 */
[----:B------:R-:W-:Y:S01]  /*4480*/  ISETP.GT.AND P0, PT, R0, 0x9, PT ;  /* 0x000000090000780c */ /* 0x000fe20003f04270 */
[----:B------:R-:W-:Y:S01]  /*4490*/  LDSM.16.MT88.4 R64, [R221+0x6000] ;  /* 0x00600000dd40783b */ /* 0x000fe20000004200 */
[----:B------:R-:W-:Y:S02]  /*44a0*/  FMNMX.FTZ R3, R18, R3, !PT ;  /* 0x0000000312037209 */ /* 0x000fe40007810000 */
[----:B------:R-:W-:Y:S02]  /*44b0*/  FSEL R11, R62, -INF , P1 ;  /* 0xff8000003e0b7808 */ /* 0x000fe40000800000 */
[----:B------:R-:W-:-:S02]  /*44c0*/  FMNMX.FTZ R4, R8, R12, !PT ;  /* 0x0000000c08047209 */ /* 0x000fc40007810000 */
[----:B------:R-:W-:Y:S02]  /*44d0*/  FSEL R14, R63, -INF , P0 ;  /* 0xff8000003f0e7808 */ /* 0x000fe40000000000 */
[----:B------:R-:W-:Y:S01]  /*44e0*/  ISETP.GT.AND P0, PT, R0, 0x11, PT ;  /* 0x000000110000780c */ /* 0x000fe20003f04270 */
[----:B------:R-:W-:Y:S01]  /*44f0*/  LDSM.16.MT88.4 R60, [R220+0x800] ;  /* 0x00080000dc3c783b */ /* 0x000fe20000004200 */
[----:B------:R-:W-:Y:S02]  /*4500*/  FMNMX.FTZ R3, R76, R3, !PT ;  /* 0x000000034c037209 */ /* 0x000fe40007810000 */
[----:B------:R-:W-:Y:S02]  /*4510*/  ISETP.GT.AND P1, PT, R0, 0x10, PT ;  /* 0x000000100000780c */ /* 0x000fe40003f24270 */
[----:B------:R-:W-:Y:S02]  /*4520*/  FMNMX.FTZ R4, R11, R4, !PT ;  /* 0x000000040b047209 */ /* 0x000fe40007810000 */
[----:B------:R-:W-:-:S02]  /*4530*/  FSEL R19, R59, -INF , P0 ;  /* 0xff8000003b137808 */ /* 0x000fc40000000000 */
[----:B------:R-:W-:Y:S02]  /*4540*/  ISETP.GT.AND P0, PT, R0, 0x19, PT ;  /* 0x000000190000780c */ /* 0x000fe40003f04270 */
[----:B------:R-:W-:Y:S02]  /*4550*/  FMNMX.FTZ R3, R79, R3, !PT ;  /* 0x000000034f037209 */ /* 0x000fe40007810000 */
[----:B------:R-:W-:Y:S02]  /*4560*/  FSEL R16, R58, -INF , P1 ;  /* 0xff8000003a107808 */ /* 0x000fe40000800000 */
[----:B------:R-:W-:Y:S01]  /*4570*/  FMNMX.FTZ R4, R14, R4, !PT ;  /* 0x000000040e047209 */ /* 0x000fe20007810000 */
[----:B------:R-:W-:Y:S01]  /*4580*/  LDSM.16.MT88.4 R56, [R217+0x3000] ;  /* 0x00300000d938783b */ /* 0x000fe20000004200 */
[----:B------:R-:W-:Y:S02]  /*4590*/  FSEL R25, R51, -INF , P0 ;  /* 0xff80000033197808 */ /* 0x000fe40000000000 */
[----:B------:R-:W-:-:S02]  /*45a0*/  FMNMX.FTZ R3, R78, R3, !PT ;  /* 0x000000034e037209 */ /* 0x000fc40007810000 */
[C---:B------:R-:W-:Y:S02]  /*45b0*/  ISETP.GT.AND P1, PT, R0.reuse, 0x18, PT ;  /* 0x000000180000780c */ /* 0x040fe40003f24270 */
[----:B------:R-:W-:Y:S02]  /*45c0*/  ISETP.GT.AND P0, PT, R0, 0x20, PT ;  /* 0x000000200000780c */ /* 0x000fe40003f04270 */
[----:B------:R-:W-:Y:S02]  /*45d0*/  FMNMX.FTZ R4, R16, R4, !PT ;  /* 0x0000000410047209 */ /* 0x000fe40007810000 */
[----:B------:R-:W-:Y:S02]  /*45e0*/  FMNMX.FTZ R3, R77, R3, !PT ;  /* 0x000000034d037209 */ /* 0x000fe40007810000 */
[----:B------:R-:W-:Y:S02]  /*45f0*/  FSEL R24, R50, -INF , P1 ;  /* 0xff80000032187808 */ /* 0x000fe40000800000 */
[----:B------:R-:W-:Y:S01]  /*4600*/  FSEL R75, R42, -INF , P0 ;  /* 0xff8000002a4b7808 */ /* 0x000fe20000000000 */
[----:B------:R-:W-:Y:S01]  /*4610*/  LDSM.16.MT88.4 R48, [R221+0x800] ;  /* 0x00080000dd30783b */ /* 0x000fe20000004200 */
[----:B------:R-:W-:-:S02]  /*4620*/  FMNMX.FTZ R4, R19, R4, !PT ;  /* 0x0000000413047209 */ /* 0x000fc40007810000 */
[C---:B------:R-:W-:Y:S02]  /*4630*/  ISETP.GT.AND P0, PT, R2.reuse, 0x50, PT ;  /* 0x000000500200780c */ /* 0x040fe40003f04270 */
[----:B------:R-:W-:Y:S02]  /*4640*/  ISETP.GT.AND P1, PT, R2, 0x49, PT ;  /* 0x000000490200780c */ /* 0x000fe40003f24270 */
[----:B------:R-:W-:Y:S02]  /*4650*/  FMNMX.FTZ R3, R99, R3, !PT ;  /* 0x0000000363037209 */ /* 0x000fe40007810000 */
[----:B------:R-:W-:Y:S02]  /*4660*/  FMNMX.FTZ R4, R24, R4, !PT ;  /* 0x0000000418047209 */ /* 0x000fe40007810000 */
[----:B------:R-:W-:Y:S02]  /*4670*/  FSEL R93, R52, -INF , P0 ;  /* 0xff800000345d7808 */ /* 0x000fe40000000000 */
[----:B------:R-:W-:-:S02]  /*4680*/  ISETP.GT.AND P0, PT, R0, 0x28, PT ;  /* 0x000000280000780c */ /* 0x000fc40003f04270 */
[----:B------:R-:W-:Y:S02]  /*4690*/  FSEL R104, R37, -INF , P1 ;  /* 0xff80000025687808 */ /* 0x000fe40000800000 */
[----:B------:R-:W-:Y:S02]  /*46a0*/  FMNMX.FTZ R3, R252, R3, !PT ;  /* 0x00000003fc037209 */ /* 0x000fe40007810000 */
[----:B------:R-:W-:Y:S02]  /*46b0*/  ISETP.GT.AND P1, PT, R0, 0x21, PT ;  /* 0x000000210000780c */ /* 0x000fe40003f24270 */
[----:B------:R-:W-:Y:S02]  /*46c0*/  FMNMX.FTZ R4, R25, R4, !PT ;  /* 0x0000000419047209 */ /* 0x000fe40007810000 */
[----:B------:R-:W-:Y:S02]  /*46d0*/  FSEL R73, R34, -INF , P0 ;  /* 0xff80000022497808 */ /* 0x000fe40000000000 */
[----:B------:R-:W-:-:S02]  /*46e0*/  ISETP.GT.AND P0, PT, R2, 0x51, PT ;  /* 0x000000510200780c */ /* 0x000fc40003f04270 */
[----:B------:R-:W-:Y:S02]  /*46f0*/  FMNMX.FTZ R3, R215, R3, !PT ;  /* 0x00000003d7037209 */ /* 0x000fe40007810000 */
[----:B------:R-:W-:Y:S02]  /*4700*/  FSEL R74, R43, -INF , P1 ;  /* 0xff8000002b4a7808 */ /* 0x000fe40000800000 */
[----:B------:R-:W-:Y:S01]  /*4710*/  FMNMX.FTZ R4, R75, R4, !PT ;  /* 0x000000044b047209 */ /* 0x000fe20007810000 */
[----:B------:R-:W-:Y:S01]  /*4720*/  LDSM.16.MT88.4 R40, [R221] ;  /* 0x00000000dd28783b */ /* 0x000fe20000004200 */
[----:B------:R-:W-:Y:S02]  /*4730*/  FSEL R92, R53, -INF , P0 ;  /* 0xff800000355c7808 */ /* 0x000fe40000000000 */
[----:B------:R-:W-:Y:S02]  /*4740*/  FMNMX.FTZ R3, R214, R3, !PT ;  /* 0x00000003d6037209 */ /* 0x000fe40007810000 */
[----:B------:R-:W-:-:S02]  /*4750*/  ISETP.GT.AND P1, PT, R0, 0x29, PT ;  /* 0x000000290000780c */ /* 0x000fc40003f24270 */
[----:B------:R-:W-:Y:S02]  /*4760*/  ISETP.GT.AND P0, PT, R0, 0x30, PT ;  /* 0x000000300000780c */ /* 0x000fe40003f04270 */
[----:B------:R-:W-:Y:S02]  /*4770*/  FMNMX.FTZ R4, R74, R4, !PT ;  /* 0x000000044a047209 */ /* 0x000fe40007810000 */
[----:B------:R-:W-:Y:S02]  /*4780*/  FMNMX.FTZ R3, R95, R3, !PT ;  /* 0x000000035f037209 */ /* 0x000fe40007810000 */
[----:B------:R-:W-:Y:S02]  /*4790*/  FSEL R72, R35, -INF , P1 ;  /* 0xff80000023487808 */ /* 0x000fe40000800000 */
[----:B------:R-:W-:Y:S01]  /*47a0*/  FSEL R211, R30, -INF , P0 ;  /* 0xff8000001ed37808 */ /* 0x000fe20000000000 */
[----:B------:R-:W-:Y:S01]  /*47b0*/  LDSM.16.MT88.4 R32, [R218+0x800] ;  /* 0x00080000da20783b */ /* 0x000fe20000004200 */
[----:B------:R-:W-:-:S02]  /*47c0*/  FMNMX.FTZ R4, R73, R4, !PT ;  /* 0x0000000449047209 */ /* 0x000fc40007810000 */
[----:B------:R-:W-:Y:S02]  /*47d0*/  ISETP.GT.AND P0, PT, R2, 0x58, PT ;  /* 0x000000580200780c */ /* 0x000fe40003f04270 */
[----:B------:R-:W-:Y:S02]  /*47e0*/  FMNMX.FTZ R3, R107, R3, !PT ;  /* 0x000000036b037209 */ /* 0x000fe40007810000 */
[----:B------:R-:W-:Y:S02]  /*47f0*/  ISETP.GT.AND P1, PT, R0, 0x31, PT ;  /* 0x000000310000780c */ /* 0x000fe40003f24270 */
[----:B------:R-:W-:Y:S02]  /*4800*/  FMNMX.FTZ R4, R72, R4, !PT ;  /* 0x0000000448047209 */ /* 0x000fe40007810000 */
[----:B------:R-:W-:Y:S02]  /*4810*/  FSEL R223, R44, -INF , P0 ;  /* 0xff8000002cdf7808 */ /* 0x000fe40000000000 */
[----:B------:R-:W-:-:S02]  /*4820*/  ISETP.GT.AND P0, PT, R0, 0x38, PT ;  /* 0x000000380000780c */ /* 0x000fc40003f04270 */
[----:B------:R-:W-:Y:S02]  /*4830*/  FMNMX.FTZ R173, R106, R3, !PT ;  /* 0x000000036aad7209 */ /* 0x000fe40007810000 */
[----:B------:R-:W-:Y:S02]  /*4840*/  FSEL R213, R31, -INF , P1 ;  /* 0xff8000001fd57808 */ /* 0x000fe40000800000 */
[----:B------:R-:W-:Y:S02]  /*4850*/  FMNMX.FTZ R3, R211, R4, !PT ;  /* 0x00000004d3037209 */ /* 0x000fe40007810000 */
[----:B------:R-:W-:Y:S02]  /*4860*/  FSEL R212, R26, -INF , P0 ;  /* 0xff8000001ad47808 */ /* 0x000fe40000000000 */
[----:B------:R-:W-:Y:S02]  /*4870*/  ISETP.GT.AND P1, PT, R0, 0x39, PT ;  /* 0x000000390000780c */ /* 0x000fe40003f24270 */
[----:B------:R-:W-:-:S02]  /*4880*/  ISETP.GT.AND P0, PT, R2, 0x59, PT ;  /* 0x000000590200780c */ /* 0x000fc40003f04270 */
[----:B------:R-:W-:Y:S02]  /*4890*/  FMNMX.FTZ R173, R104, R173, !PT ;  /* 0x000000ad68ad7209 */ /* 0x000fe40007810000 */
[----:B------:R-:W-:Y:S02]  /*48a0*/  FMNMX.FTZ R2, R213, R3, !PT ;  /* 0x00000003d5027209 */ /* 0x000fe40007810000 */
[----:B------:R-:W-:Y:S02]  /*48b0*/  FSEL R210, R27, -INF , P1 ;  /* 0xff8000001bd27808 */ /* 0x000fe40000800000 */
[----:B------:R-:W-:Y:S02]  /*48c0*/  FMNMX.FTZ R173, R93, R173, !PT ;  /* 0x000000ad5dad7209 */ /* 0x000fe40007810000 */
[----:B------:R-:W-:Y:S02]  /*48d0*/  ISETP.GT.AND P1, PT, R0, 0x40, PT ;  /* 0x000000400000780c */ /* 0x000fe40003f24270 */
[----:B------:R-:W-:-:S02]  /*48e0*/  FMNMX.FTZ R2, R212, R2, !PT ;  /* 0x00000002d4027209 */ /* 0x000fc40007810000 */
[----:B------:R-:W-:Y:S02]  /*48f0*/  FSEL R100, R45, -INF , P0 ;  /* 0xff8000002d647808 */ /* 0x000fe40000000000 */
[----:B------:R-:W-:Y:S02]  /*4900*/  FMNMX.FTZ R173, R92, R173, !PT ;  /* 0x000000ad5cad7209 */ /* 0x000fe40007810000 */
[----:B------:R-:W-:Y:S02]  /*4910*/  ISETP.GT.AND P0, PT, R0, 0x41, PT ;  /* 0x000000410000780c */ /* 0x000fe40003f04270 */
[----:B------:R-:W-:Y:S02]  /*4920*/  FSEL R96, R22, -INF , P1 ;  /* 0xff80000016607808 */ /* 0x000fe40000800000 */
[----:B------:R-:W-:Y:S02]  /*4930*/  FMNMX.FTZ R2, R210, R2, !PT ;  /* 0x00000002d2027209 */ /* 0x000fe40007810000 */
[----:B------:R-:W-:-:S02]  /*4940*/  FMNMX.FTZ R173, R223, R173, !PT ;  /* 0x000000addfad7209 */ /* 0x000fc40007810000 */
[----:B------:R-:W-:Y:S02]  /*4950*/  FSEL R111, R23, -INF , P0 ;  /* 0xff800000176f7808 */ /* 0x000fe40000000000 */
[----:B------:R-:W-:Y:S02]  /*4960*/  ISETP.GT.AND P1, PT, R0, 0x48, PT ;  /* 0x000000480000780c */ /* 0x000fe40003f24270 */
[----:B------:R-:W-:Y:S02]  /*4970*/  FMNMX.FTZ R2, R96, R2, !PT ;  /* 0x0000000260027209 */ /* 0x000fe40007810000 */
[----:B------:R-:W-:Y:S02]  /*4980*/  FMNMX.FTZ R173, R100, R173, !PT ;  /* 0x000000ad64ad7209 */ /* 0x000fe40007810000 */
[----:B------:R-:W-:Y:S02]  /*4990*/  ISETP.GT.AND P0, PT, R0, 0x49, PT ;  /* 0x000000490000780c */ /* 0x000fe40003f04270 */
[----:B------:R-:W-:Y:S01]  /*49a0*/  FSEL R216, R38, -INF , P1 ;  /* 0xff80000026d87808 */ /* 0x000fe20000800000 */
[----:B------:R-:W1:Y:S01]  /*49b0*/  SHFL.BFLY PT, R3, R173, 0x2, 0x1f ;  /* 0x0c401f00ad037f89 */ /* 0x000e6200000e0000 */
[----:B------:R-:W-:-:S02]  /*49c0*/  FMNMX.FTZ R2, R111, R2, !PT ;  /* 0x000000026f027209 */ /* 0x000fc40007810000 */
[----:B------:R-:W-:Y:S02]  /*49d0*/  FSEL R109, R39, -INF , P0 ;  /* 0xff800000276d7808 */ /* 0x000fe40000000000 */
[----:B------:R-:W-:Y:S01]  /*49e0*/  ISETP.GT.AND P1, PT, R0, 0x50, PT ;  /* 0x000000500000780c */ /* 0x000fe20003f24270 */
[----:B------:R-:W-:Y:S01]  /*49f0*/  LDSM.16.MT88.4 R36, [R217+0x800] ;  /* 0x00080000d924783b */ /* 0x000fe20000004200 */
[----:B------:R-:W-:Y:S02]  /*4a00*/  FMNMX.FTZ R2, R216, R2, !PT ;  /* 0x00000002d8027209 */ /* 0x000fe40007810000 */
[----:B------:R-:W-:Y:S02]  /*4a10*/  ISETP.GT.AND P0, PT, R0, 0x51, PT ;  /* 0x000000510000780c */ /* 0x000fe40003f04270 */
[----:B------:R-:W-:Y:S02]  /*4a20*/  FSEL R103, R54, -INF , P1 ;  /* 0xff80000036677808 */ /* 0x000fe40000800000 */
[----:B------:R-:W-:-:S02]  /*4a30*/  FMNMX.FTZ R2, R109, R2, !PT ;  /* 0x000000026d027209 */ /* 0x000fc40007810000 */
[----:B------:R-:W-:Y:S02]  /*4a40*/  FSEL R108, R55, -INF , P0 ;  /* 0xff800000376c7808 */ /* 0x000fe40000000000 */
[C---:B------:R-:W-:Y:S01]  /*4a50*/  ISETP.GT.AND P1, PT, R0.reuse, 0x58, PT ;  /* 0x000000580000780c */ /* 0x040fe20003f24270 */
[----:B------:R-:W-:Y:S01]  /*4a60*/  LDSM.16.MT88.4 R52, [R218+0x3800] ;  /* 0x00380000da34783b */ /* 0x000fe20000004200 */
[----:B------:R-:W-:Y:S02]  /*4a70*/  FMNMX.FTZ R2, R103, R2, !PT ;  /* 0x0000000267027209 */ /* 0x000fe40007810000 */
[----:B------:R-:W-:Y:S02]  /*4a80*/  ISETP.GT.AND P0, PT, R0, 0x59, PT ;  /* 0x000000590000780c */ /* 0x000fe40003f04270 */
[----:B------:R-:W-:Y:S02]  /*4a90*/  FSEL R97, R46, -INF , P1 ;  /* 0xff8000002e617808 */ /* 0x000fe40000800000 */
[----:B------:R-:W-:-:S02]  /*4aa0*/  FMNMX.FTZ R0, R108, R2, !PT ;  /* 0x000000026c007209 */ /* 0x000fc40007810000 */
[----:B------:R-:W-:Y:S02]  /*4ab0*/  FSEL R98, R47, -INF , P0 ;  /* 0xff8000002f627808 */ /* 0x000fe40000000000 */
[----:B------:R-:W-:Y:S01]  /*4ac0*/  FMNMX.FTZ R0, R97, R0, !PT ;  /* 0x0000000061007209 */ /* 0x000fe20007810000 */
[----:B------:R-:W-:Y:S01]  /*4ad0*/  LDSM.16.MT88.4 R44, [R220] ;  /* 0x00000000dc2c783b */ /* 0x000fe20000004200 */
[----:B-1----:R-:W-:Y:S02]  /*4ae0*/  FMNMX.FTZ R173, R173, R3, !PT ;  /* 0x00000003adad7209 */ /* 0x002fe40007810000 */
        /* <DEDUP_REMOVED lines=17> */
[----:B-1----:R-:W-:-:S05]  /*4c00*/  FMUL.FTZ R0, R172, c[0x0][0x2d0] ;  /* 0x0000b400ac007a20 */ /* 0x002fca0000410000 */
[----:B------:R-:W-:Y:S01]  /*4c10*/  FSEL R0, R0, RZ, P0 ;  /* 0x000000ff00007208 */ /* 0x000fe20000000000 */
[----:B--2---:R-:W-:Y:S02]  /*4c20*/  FFMA.FTZ R3, R7, c[0x0][0x2d0], -R2 ;  /* 0x0000b40007037a23 */ /* 0x004fe40000010802 */
[----:B------:R-:W1:Y:S01]  /*4c30*/  LDSM.16.MT88.4 R4, [R217] ;  /* 0x00000000d904783b */ /* 0x000e620000004200 */
[----:B---3--:R-:W-:Y:S01]  /*4c40*/  FADD.FTZ R123, R71, R70 ;  /* 0x00000046477b7221 */ /* 0x008fe20000010000 */
[----:B------:R2:W3:Y:S02]  /*4c50*/  MUFU.EX2 R207, R3 ;  /* 0x0000000300cf7308 */ /* 0x0004e40000000800 */
[----:B--2---:R-:W-:Y:S01]  /*4c60*/  FFMA.FTZ R3, R10, c[0x0][0x2d0], -R2 ;  /* 0x0000b4000a037a23 */ /* 0x004fe20000010802 */
[----:B---3--:R-:W-:-:S05]  /*4c70*/  F2FP.BF16.PACK_AB R10, R206, R207 ;  /* 0x000000cfce0a723e */ /* 0x008fca00000010ff */
[----:B------:R2:W-:Y:S02]  /*4c80*/  MUFU.EX2 R209, R3 ;  /* 0x0000000300d17308 */ /* 0x0005e40000000800 */
[----:B--2---:R-:W-:-:S06]  /*4c90*/  FFMA.FTZ R3, R13, c[0x0][0x2d0], -R2 ;  /* 0x0000b4000d037a23 */ /* 0x004fcc0000010802 */
[----:B------:R2:W-:Y:S02]  /*4ca0*/  MUFU.EX2 R208, R3 ;  /* 0x0000000300d07308 */ /* 0x0005e40000000800 */
[----:B--2---:R-:W-:Y:S01]  /*4cb0*/  FFMA.FTZ R3, R8, c[0x0][0x2d0], -R0 ;  /* 0x0000b40008037a23 */ /* 0x004fe20000010800 */
[----:B------:R-:W-:-:S05]  /*4cc0*/  F2FP.BF16.PACK_AB R8, R70, R71 ;  /* 0x000000474608723e */ /* 0x000fca00000010ff */
[----:B------:R2:W-:Y:S02]  /*4cd0*/  MUFU.EX2 R69, R3 ;  /* 0x0000000300457308 */ /* 0x0005e40000000800 */
[----:B--2---:R-:W-:-:S06]  /*4ce0*/  FFMA.FTZ R3, R12, c[0x0][0x2d0], -R0 ;  /* 0x0000b4000c037a23 */ /* 0x004fcc0000010800 */
[----:B------:R2:W3:Y:S02]  /*4cf0*/  MUFU.EX2 R68, R3 ;  /* 0x0000000300447308 */ /* 0x0004e40000000800 */
[----:B--2---:R-:W-:Y:S01]  /*4d00*/  FFMA.FTZ R3, R11, c[0x0][0x2d0], -R0 ;  /* 0x0000b4000b037a23 */ /* 0x004fe20000010800 */
[----:B---3--:R-:W-:Y:S01]  /*4d10*/  F2FP.BF16.PACK_AB R9, R68, R69 ;  /* 0x000000454409723e */ /* 0x008fe200000010ff */
[----:B------:R-:W-:Y:S01]  /*4d20*/  FADD.FTZ R122, R69, R68 ;  /* 0x00000044457a7221 */ /* 0x000fe20000010000 */
[----:B------:R-:W-:-:S03]  /*4d30*/  MOV R68, R93 ;  /* 0x0000005d00447202 */ /* 0x000fc60000000f00 */
[----:B------:R2:W-:Y:S01]  /*4d40*/  MUFU.EX2 R174, R3 ;  /* 0x0000000300ae7308 */ /* 0x0005e20000000800 */
[----:B------:R-:W-:Y:S02]  /*4d50*/  IMAD.MOV.U32 R69, RZ, RZ, R92 ;  /* 0x000000ffff457224 */ /* 0x000fe400078e005c */
[----:B--2---:R-:W-:Y:S02]  /*4d60*/  FFMA.FTZ R3, R14, c[0x0][0x2d0], -R0 ;  /* 0x0000b4000e037a23 */ /* 0x004fe40000010800 */
[----:B------:R-:W2:Y:S03]  /*4d70*/  LDSM.16.MT88.4 R12, [R218] ;  /* 0x00000000da0c783b */ /* 0x000ea60000004200 */
[----:B------:R3:W4:Y:S02]  /*4d80*/  MUFU.EX2 R204, R3 ;  /* 0x0000000300cc7308 */ /* 0x0007240000000800 */
[----:B---3--:R-:W-:Y:S01]  /*4d90*/  FFMA.FTZ R3, R17, c[0x0][0x2d0], -R2 ;  /* 0x0000b40011037a23 */ /* 0x008fe20000010802 */
[----:B----4-:R-:W-:-:S05]  /*4da0*/  F2FP.BF16.PACK_AB R11, R204, R174 ;  /* 0x000000aecc0b723e */ /* 0x010fca00000010ff */
[----:B------:R3:W-:Y:S02]  /*4db0*/  MUFU.EX2 R110, R3 ;  /* 0x00000003006e7308 */ /* 0x0007e40000000800 */
[C---:B-1----:R-:W-:Y:S07]  /*4dc0*/  HMMA.16816.F32.BF16 R28, R8.reuse, R4, RZ ;  /* 0x00000004081c723c */ /* 0x042fee00000418ff */
[----:B------:R-:W-:Y:S01]  /*4dd0*/  F2FP.BF16.PACK_AB R4, R208, R209 ;  /* 0x000000d1d004723e */ /* 0x000fe200000010ff */
[----:B------:R-:W-:Y:S01]  /*4de0*/  HMMA.16816.F32.BF16 R20, R8, R6, RZ ;  /* 0x000000060814723c */ /* 0x000fe200000418ff */
[----:B---3--:R-:W-:-:S04]  /*4df0*/  FFMA.FTZ R3, R18, c[0x0][0x2d0], -R2 ;  /* 0x0000b40012037a23 */ /* 0x008fc80000010802 */
[----:B------:R1:W3:Y:S02]  /*4e00*/  MUFU.EX2 R101, R3 ;  /* 0x0000000300657308 */ /* 0x0002e40000000800 */
[----:B-1----:R-:W-:Y:S01]  /*4e10*/  FFMA.FTZ R3, R16, c[0x0][0x2d0], -R0 ;  /* 0x0000b40010037a23 */ /* 0x002fe20000010800 */
[----:B---3--:R-:W-:-:S05]  /*4e20*/  F2FP.BF16.PACK_AB R6, R101, R110 ;  /* 0x0000006e6506723e */ /* 0x008fca00000010ff */
[----:B------:R1:W-:Y:S02]  /*4e30*/  MUFU.EX2 R205, R3 ;  /* 0x0000000300cd7308 */ /* 0x0003e40000000800 */
[--C-:B-1----:R-:W-:Y:S02]  /*4e40*/  FFMA.FTZ R3, R19, c[0x0][0x2d0], -R0.reuse ;  /* 0x0000b40013037a23 */ /* 0x102fe40000010800 */
[C---:B--2---:R-:W-:Y:S04]  /*4e50*/  HMMA.16816.F32.BF16 R16, R8.reuse, R12, RZ ;  /* 0x0000000c0810723c */ /* 0x044fe800000418ff */
[----:B------:R1:W2:Y:S04]  /*4e60*/  MUFU.EX2 R175, R3 ;  /* 0x0000000300af7308 */ /* 0x0002a80000000800 */
[----:B------:R-:W-:Y:S01]  /*4e70*/  HMMA.16816.F32.BF16 R12, R8, R14, RZ ;  /* 0x0000000e080c723c */ /* 0x000fe200000418ff */
[----:B-1----:R-:W-:Y:S01]  /*4e80*/  FFMA.FTZ R3, R24, c[0x0][0x2d0], -R0 ;  /* 0x0000b40018037a23 */ /* 0x002fe20000010800 */
[----:B--2---:R-:W-:-:S03]  /*4e90*/  F2FP.BF16.PACK_AB R5, R175, R205 ;  /* 0x000000cdaf05723e */ /* 0x004fc600000010ff */
[----:B------:R1:W2:Y:S02]  /*4ea0*/  MUFU.EX2 R94, R3 ;  /* 0x00000003005e7308 */ /* 0x0002a40000000800 */
[----:B-1----:R-:W-:Y:S02]  /*4eb0*/  FFMA.FTZ R3, R25, c[0x0][0x2d0], -R0 ;  /* 0x0000b40019037a23 */ /* 0x002fe40000010800 */
[----:B------:R-:W-:Y:S01]  /*4ec0*/  HMMA.16816.F32.BF16 R24, R8, R40, RZ ;  /* 0x000000280818723c */ /* 0x000fe200000418ff */
[----:B--2---:R-:W-:-:S03]  /*4ed0*/  IMAD.MOV.U32 R70, RZ, RZ, R94 ;  /* 0x000000ffff467224 */ /* 0x004fc600078e005e */
[----:B------:R-:W1:Y:S02]  /*4ee0*/  MUFU.EX2 R102, R3 ;  /* 0x0000000300667308 */ /* 0x000e640000000800 */
[----:B-1----:R-:W-:Y:S01]  /*4ef0*/  F2FP.BF16.PACK_AB R7, R102, R94 ;  /* 0x0000005e6607723e */ /* 0x002fe200000010ff */
[----:B------:R-:W-:-:S05]  /*4f00*/  FFMA.FTZ R3, R76, c[0x0][0x2d0], -R2 ;  /* 0x0000b4004c037a23 */ /* 0x000fca0000010802 */
[----:B------:R1:W-:Y:S01]  /*4f10*/  MUFU.EX2 R121, R3 ;  /* 0x0000000300797308 */ /* 0x0003e20000000800 */
[C---:B------:R-:W-:Y:S08]  /*4f20*/  HMMA.16816.F32.BF16 R200, R4.reuse, R32, R16 ;  /* 0x0000002004c8723c */ /* 0x040ff00000041810 */
[----:B------:R-:W-:Y:S01]  /*4f30*/  HMMA.16816.F32.BF16 R88, R4, R36, R28 ;  /* 0x000000240458723c */ /* 0x000fe2000004181c */
[----:B------:R-:W2:Y:S01]  /*4f40*/  LDSM.16.MT88.4 R28, [R218+0x3000] ;  /* 0x00300000da1c783b */ /* 0x000ea20000004200 */
[----:B-1----:R-:W-:-:S06]  /*4f50*/  FFMA.FTZ R3, R79, c[0x0][0x2d0], -R2 ;  /* 0x0000b4004f037a23 */ /* 0x002fcc0000010802 */
[----:B------:R-:W-:Y:S01]  /*4f60*/  HMMA.16816.F32.BF16 R16, R8, R42, RZ ;  /* 0x0000002a0810723c */ /* 0x000fe200000418ff */
[----:B------:R-:W-:Y:S07]  /*4f70*/  LDSM.16.MT88.4 R40, [R221+0x3000] ;  /* 0x00300000dd28783b */ /* 0x000fee0000004200 */
[----:B------:R-:W-:Y:S01]  /*4f80*/  HMMA.16816.F32.BF16 R196, R4, R34, R12 ;  /* 0x0000002204c4723c */ /* 0x000fe2000004180c */
[----:B------:R-:W1:Y:S07]  /*4f90*/  LDSM.16.MT88.4 R32, [R217+0x3800] ;  /* 0x00380000d920783b */ /* 0x000e6e0000004200 */
[----:B------:R-:W-:Y:S08]  /*4fa0*/  HMMA.16816.F32.BF16 R12, R8, R44, RZ ;  /* 0x0000002c080c723c */ /* 0x000ff000000418ff */
[C---:B------:R-:W-:Y:S01]  /*4fb0*/  HMMA.16816.F32.BF16 R84, R4.reuse, R38, R20 ;  /* 0x000000260454723c */ /* 0x040fe20000041814 */
[----:B------:R-:W-:Y:S07]  /*4fc0*/  LDSM.16.MT88.4 R36, [R217+0x6000] ;  /* 0x00600000d924783b */ /* 0x000fee0000004200 */
[C---:B------:R-:W-:Y:S08]  /*4fd0*/  HMMA.16816.F32.BF16 R80, R4.reuse, R48, R24 ;  /* 0x000000300450723c */ /* 0x040ff00000041818 */
[----:B------:R-:W-:Y:S01]  /*4fe0*/  HMMA.16816.F32.BF16 R188, R4, R50, R16 ;  /* 0x0000003204bc723c */ /* 0x000fe20000041810 */
[----:B------:R-:W-:Y:S07]  /*4ff0*/  LDSM.16.MT88.4 R48, [R221+0x3800] ;  /* 0x00380000dd30783b */ /* 0x000fee0000004200 */
[C---:B------:R-:W-:Y:S01]  /*5000*/  HMMA.16816.F32.BF16 R24, R8.reuse, R46, RZ ;  /* 0x0000002e0818723c */ /* 0x040fe200000418ff */
[----:B------:R-:W3:Y:S07]  /*5010*/  LDSM.16.MT88.4 R44, [R220+0x3000] ;  /* 0x00300000dc2c783b */ /* 0x000eee0000004200 */
[C---:B------:R-:W-:Y:S08]  /*5020*/  HMMA.16816.F32.BF16 R20, R8.reuse, R56, RZ ;  /* 0x000000380814723c */ /* 0x040ff000000418ff */
[----:B------:R-:W-:Y:S01]  /*5030*/  HMMA.16816.F32.BF16 R16, R8, R58, RZ ;  /* 0x0000003a0810723c */ /* 0x000fe200000418ff */
[----:B------:R-:W-:Y:S07]  /*5040*/  LDSM.16.MT88.4 R56, [R218+0x6000] ;  /* 0x00600000da38783b */ /* 0x000fee0000004200 */
[----:B------:R-:W-:Y:S08]  /*5050*/  HMMA.16816.F32.BF16 R192, R4, R60, R12 ;  /* 0x0000003c04c0723c */ /* 0x000ff0000004180c */
[----:B--2---:R-:W-:Y:S08]  /*5060*/  HMMA.16816.F32.BF16 R12, R8, R28, RZ ;  /* 0x0000001c080c723c */ /* 0x004ff000000418ff */
[C---:B-1----:R-:W-:Y:S08]  /*5070*/  HMMA.16816.F32.BF16 R180, R4.reuse, R32, R20 ;  /* 0x0000002004b4723c */ /* 0x042ff00000041814 */
[----:B------:R-:W-:Y:S01]  /*5080*/  HMMA.16816.F32.BF16 R168, R4, R34, R16 ;  /* 0x0000002204a8723c */ /* 0x000fe20000041810 */
[----:B------:R-:W1:Y:S07]  /*5090*/  LDSM.16.MT88.4 R32, [R220+0x3800] ;  /* 0x00380000dc20783b */ /* 0x000e6e0000004200 */
[----:B------:R-:W-:Y:S08]  /*50a0*/  HMMA.16816.F32.BF16 R28, R8, R30, RZ ;  /* 0x0000001e081c723c */ /* 0x000ff000000418ff */
[----:B------:R-:W-:Y:S01]  /*50b0*/  HMMA.16816.F32.BF16 R184, R4, R62, R24 ;  /* 0x0000003e04b8723c */ /* 0x000fe20000041818 */
[----:B------:R-:W2:Y:S07]  /*50c0*/  LDSM.16.MT88.4 R60, [R217+0x6800] ;  /* 0x00680000d93c783b */ /* 0x000eae0000004200 */
[----:B------:R-:W-:Y:S08]  /*50d0*/  HMMA.16816.F32.BF16 R24, R8, R40, RZ ;  /* 0x000000280818723c */ /* 0x000ff000000418ff */
[----:B------:R-:W-:Y:S08]  /*50e0*/  HMMA.16816.F32.BF16 R164, R4, R52, R12 ;  /* 0x0000003404a4723c */ /* 0x000ff0000004180c */
[C---:B---3--:R-:W-:Y:S08]  /*50f0*/  HMMA.16816.F32.BF16 R16, R8.reuse, R44, RZ ;  /* 0x0000002c0810723c */ /* 0x048ff000000418ff */
[C---:B------:R-:W-:Y:S01]  /*5100*/  HMMA.16816.F32.BF16 R12, R8.reuse, R46, RZ ;  /* 0x0000002e080c723c */ /* 0x040fe200000418ff */
[----:B------:R-:W-:Y:S07]  /*5110*/  LDSM.16.MT88.4 R44, [R220+0x6000] ;  /* 0x00600000dc2c783b */ /* 0x000fee0000004200 */
[----:B------:R-:W-:Y:S01]  /*5120*/  HMMA.16816.F32.BF16 R20, R8, R42, RZ ;  /* 0x0000002a0814723c */ /* 0x000fe200000418ff */
[----:B------:R-:W-:Y:S07]  /*5130*/  LDSM.16.MT88.4 R40, [R218+0x6800] ;  /* 0x00680000da28783b */ /* 0x000fee0000004200 */
[----:B------:R-:W-:Y:S01]  /*5140*/  HMMA.16816.F32.BF16 R156, R4, R54, R28 ;  /* 0x00000036049c723c */ /* 0x000fe2000004181c */
[----:B------:R-:W3:Y:S07]  /*5150*/  LDSM.16.MT88.4 R52, [R221+0x6800] ;  /* 0x00680000dd34783b */ /* 0x000eee0000004200 */
[----:B------:R-:W-:Y:S08]  /*5160*/  HMMA.16816.F32.BF16 R28, R8, R36, RZ ;  /* 0x00000024081c723c */ /* 0x000ff000000418ff */
[----:B------:R-:W-:Y:S08]  /*5170*/  HMMA.16816.F32.BF16 R160, R4, R48, R24 ;  /* 0x0000003004a0723c */ /* 0x000ff00000041818 */
[----:B------:R-:W-:Y:S01]  /*5180*/  HMMA.16816.F32.BF16 R24, R8, R38, RZ ;  /* 0x000000260818723c */ /* 0x000fe200000418ff */
[----:B------:R-:W-:Y:S07]  /*5190*/  LDSM.16.MT88.4 R36, [R218+0x9000] ;  /* 0x00900000da24783b */ /* 0x000fee0000004200 */
[C---:B-1----:R-:W-:Y:S08]  /*51a0*/  HMMA.16816.F32.BF16 R152, R4.reuse, R32, R16 ;  /* 0x000000200498723c */ /* 0x042ff00000041810 */
[C---:B------:R-:W-:Y:S01]  /*51b0*/  HMMA.16816.F32.BF16 R144, R4.reuse, R34, R12 ;  /* 0x000000220490723c */ /* 0x040fe2000004180c */
[----:B------:R-:W1:Y:S07]  /*51c0*/  LDSM.16.MT88.4 R32, [R220+0x6800] ;  /* 0x00680000dc20783b */ /* 0x000e6e0000004200 */
[----:B------:R-:W-:Y:S08]  /*51d0*/  HMMA.16816.F32.BF16 R148, R4, R50, R20 ;  /* 0x000000320494723c */ /* 0x000ff00000041814 */
[C---:B------:R-:W-:Y:S08]  /*51e0*/  HMMA.16816.F32.BF16 R16, R8.reuse, R58, RZ ;  /* 0x0000003a0810723c */ /* 0x040ff000000418ff */
[C---:B------:R-:W-:Y:S07]  /*51f0*/  HMMA.16816.F32.BF16 R12, R8.reuse, R64, RZ ;  /* 0x00000040080c723c */ /* 0x040fee00000418ff */
[----:B------:R-:W-:Y:S01]  /*5200*/  MOV R65, R99 ;  /* 0x0000006300417202 */ /* 0x000fe20000000f00 */
[----:B------:R-:W-:Y:S08]  /*5210*/  HMMA.16816.F32.BF16 R20, R8, R56, RZ ;  /* 0x000000380814723c */ /* 0x000ff000000418ff */
[C---:B--2---:R-:W-:Y:S01]  /*5220*/  HMMA.16816.F32.BF16 R56, R4.reuse, R60, R28 ;  /* 0x0000003c0438723c */ /* 0x044fe2000004181c */
[----:B------:R-:W2:Y:S06]  /*5230*/  LDSM.16.MT88.4 R28, [R217+0x9000] ;  /* 0x00900000d91c783b */ /* 0x000eac0000004200 */
[----:B------:R-:W-:Y:S01]  /*5240*/  IMAD.MOV.U32 R61, RZ, RZ, R98 ;  /* 0x000000ffff3d7224 */ /* 0x000fe200078e0062 */
[C---:B------:R-:W-:Y:S01]  /*5250*/  HMMA.16816.F32.BF16 R140, R4.reuse, R62, R24 ;  /* 0x0000003e048c723c */ /* 0x040fe20000041818 */
[----:B------:R-:W-:Y:S01]  /*5260*/  IMAD.MOV.U32 R60, RZ, RZ, R97 ;  /* 0x000000ffff3c7224 */ /* 0x000fe200078e0061 */
[----:B------:R-:W4:Y:S01]  /*5270*/  LDSM.16.MT88.4 R24, [R217+0x9800] ;  /* 0x00980000d918783b */ /* 0x000f220000004200 */
[----:B------:R1:W1:Y:S04]  /*5280*/  MUFU.EX2 R63, R3 ;  /* 0x00000003003f7308 */ /* 0x0002680000000800 */
[----:B------:R-:W-:Y:S01]  /*5290*/  MOV R62, R96 ;  /* 0x00000060003e7202 */ /* 0x000fe20000000f00 */
[C---:B---3--:R-:W-:Y:S08]  /*52a0*/  HMMA.16816.F32.BF16 R136, R4.reuse, R52, R12 ;  /* 0x000000340488723c */ /* 0x048ff0000004180c */
[----:B------:R-:W-:Y:S01]  /*52b0*/  HMMA.16816.F32.BF16 R96, R4, R42, R16 ;  /* 0x0000002a0460723c */ /* 0x000fe20000041810 */
[----:B-1----:R-:W-:-:S04]  /*52c0*/  FFMA.FTZ R3, R78, c[0x0][0x2d0], -R2 ;  /* 0x0000b4004e037a23 */ /* 0x002fc80000010802 */
[----:B------:R1:W-:Y:S03]  /*52d0*/  MUFU.EX2 R222, R3 ;  /* 0x0000000300de7308 */ /* 0x0003e60000000800 */
[----:B------:R-:W-:Y:S08]  /*52e0*/  HMMA.16816.F32.BF16 R176, R4, R40, R20 ;  /* 0x0000002804b0723c */ /* 0x000ff00000041814 */
[----:B------:R-:W-:Y:S01]  /*52f0*/  HMMA.16816.F32.BF16 R16, R8, R44, RZ ;  /* 0x0000002c0810723c */ /* 0x000fe200000418ff */
[----:B-1----:R-:W-:-:S07]  /*5300*/  FFMA.FTZ R3, R77, c[0x0][0x2d0], -R2 ;  /* 0x0000b4004d037a23 */ /* 0x002fce0000010802 */
[C---:B------:R-:W-:Y:S01]  /*5310*/  HMMA.16816.F32.BF16 R12, R8.reuse, R46, RZ ;  /* 0x0000002e080c723c */ /* 0x040fe200000418ff */
[----:B------:R1:W-:Y:S07]  /*5320*/  MUFU.EX2 R64, R3 ;  /* 0x0000000300407308 */ /* 0x0003ee0000000800 */
[----:B------:R-:W-:Y:S07]  /*5330*/  HMMA.16816.F32.BF16 R20, R8, R66, RZ ;  /* 0x000000420814723c */ /* 0x000fee00000418ff */
[----:B------:R-:W-:Y:S01]  /*5340*/  IMAD.MOV.U32 R67, RZ, RZ, R111 ;  /* 0x000000ffff437224 */ /* 0x000fe200078e006f */
[----:B------:R-:W-:Y:S01]  /*5350*/  HMMA.16816.F32.BF16 R128, R4, R32, R16 ;  /* 0x000000200480723c */ /* 0x000fe20000041810 */
[----:B------:R-:W-:-:S02]  /*5360*/  IMAD.MOV.U32 R66, RZ, RZ, R110 ;  /* 0x000000ffff427224 */ /* 0x000fc400078e006e */
[----:B-1----:R-:W-:-:S04]  /*5370*/  FFMA.FTZ R3, R75, c[0x0][0x2d0], -R0 ;  /* 0x0000b4004b037a23 */ /* 0x002fc80000010800 */
[----:B------:R1:W-:Y:S01]  /*5380*/  MUFU.EX2 R120, R3 ;  /* 0x0000000300787308 */ /* 0x0003e20000000800 */
[C---:B------:R-:W-:Y:S01]  /*5390*/  HMMA.16816.F32.BF16 R124, R4.reuse, R34, R12 ;  /* 0x00000022047c723c */ /* 0x040fe2000004180c */
[----:B------:R-:W3:Y:S07]  /*53a0*/  LDSM.16.MT88.4 R32, [R218+0x9800] ;  /* 0x00980000da20783b */ /* 0x000eee0000004200 */
[----:B------:R-:W-:Y:S01]  /*53b0*/  HMMA.16816.F32.BF16 R132, R4, R54, R20 ;  /* 0x000000360484723c */ /* 0x000fe20000041814 */
[----:B-1----:R-:W-:-:S07]  /*53c0*/  FFMA.FTZ R3, R74, c[0x0][0x2d0], -R0 ;  /* 0x0000b4004a037a23 */ /* 0x002fce0000010800 */
[C---:B--2---:R-:W-:Y:S01]  /*53d0*/  HMMA.16816.F32.BF16 R20, R8.reuse, R28, RZ ;  /* 0x0000001c0814723c */ /* 0x044fe200000418ff */
[----:B------:R1:W2:Y:S06]  /*53e0*/  MUFU.EX2 R219, R3 ;  /* 0x0000000300db7308 */ /* 0x0002ac0000000800 */
[----:B------:R-:W-:Y:S01]  /*53f0*/  MOV R29, R109 ;  /* 0x0000006d001d7202 */ /* 0x000fe20000000f00 */
[----:B------:R-:W-:Y:S01]  /*5400*/  HMMA.16816.F32.BF16 R12, R8, R36, RZ ;  /* 0x00000024080c723c */ /* 0x000fe200000418ff */
[----:B------:R-:W-:-:S07]  /*5410*/  IMAD.MOV.U32 R28, RZ, RZ, R108 ;  /* 0x000000ffff1c7224 */ /* 0x000fce00078e006c */
[----:B------:R-:W-:Y:S01]  /*5420*/  HMMA.16816.F32.BF16 R16, R8, R30, RZ ;  /* 0x0000001e0810723c */ /* 0x000fe200000418ff */
[----:B-1----:R-:W-:-:S06]  /*5430*/  FFMA.FTZ R3, R73, c[0x0][0x2d0], -R0 ;  /* 0x0000b40049037a23 */ /* 0x002fcc0000010800 */
[----:B------:R-:W-:Y:S01]  /*5440*/  IMAD.MOV.U32 R31, RZ, RZ, R107 ;  /* 0x000000ffff1f7224 */ /* 0x000fe200078e006b */
[----:B----4-:R-:W-:Y:S01]  /*5450*/  HMMA.16816.F32.BF16 R116, R4, R24, R20 ;  /* 0x000000180474723c */ /* 0x010fe20000041814 */
[----:B------:R-:W1:Y:S01]  /*5460*/  LDSM.16.MT88.4 R20, [R221+0x9000] ;  /* 0x00900000dd14783b */ /* 0x000e620000004200 */
[----:B------:R-:W-:-:S05]  /*5470*/  MOV R30, R106 ;  /* 0x0000006a001e7202 */ /* 0x000fca0000000f00 */
[----:B------:R-:W-:Y:S01]  /*5480*/  IMAD.MOV.U32 R25, RZ, RZ, R104 ;  /* 0x000000ffff197224 */ /* 0x000fe200078e0068 */
[----:B---3--:R-:W-:Y:S01]  /*5490*/  HMMA.16816.F32.BF16 R108, R4, R32, R12 ;  /* 0x00000020046c723c */ /* 0x008fe2000004180c */
[----:B------:R-:W-:-:S06]  /*54a0*/  IMAD.MOV.U32 R24, RZ, RZ, R103 ;  /* 0x000000ffff187224 */ /* 0x000fcc00078e0067 */
[----:B------:R-:W-:Y:S01]  /*54b0*/  IMAD.MOV.U32 R33, RZ, RZ, R102 ;  /* 0x000000ffff217224 */ /* 0x000fe200078e0066 */
[----:B------:R-:W-:Y:S01]  /*54c0*/  HMMA.16816.F32.BF16 R12, R8, R38, RZ ;  /* 0x00000026080c723c */ /* 0x000fe200000418ff */
[----:B------:R-:W-:-:S07]  /*54d0*/  IMAD.MOV.U32 R32, RZ, RZ, R101 ;  /* 0x000000ffff207224 */ /* 0x000fce00078e0065 */
[----:B------:R-:W-:Y:S01]  /*54e0*/  HMMA.16816.F32.BF16 R112, R4, R26, R16 ;  /* 0x0000001a0470723c */ /* 0x000fe20000041810 */
[----:B------:R-:W3:Y:S01]  /*54f0*/  LDSM.16.MT88.4 R16, [R221+0x9800] ;  /* 0x00980000dd10783b */ /* 0x000ee20000004200 */
[----:B------:R4:W-:Y:S05]  /*5500*/  MUFU.EX2 R27, R3 ;  /* 0x00000003001b7308 */ /* 0x0009ea0000000800 */
[----:B------:R-:W-:-:S09]  /*5510*/  MOV R26, R105 ;  /* 0x00000069001a7202 */ /* 0x000fd20000000f00 */
[----:B------:R-:W-:Y:S01]  /*5520*/  HMMA.16816.F32.BF16 R104, R4, R34, R12 ;  /* 0x000000220468723c */ /* 0x000fe2000004180c */
[----:B----4-:R-:W-:-:S04]  /*5530*/  FFMA.FTZ R3, R72, c[0x0][0x2d0], -R0 ;  /* 0x0000b40048037a23 */ /* 0x010fc80000010800 */
[----:B------:R4:W2:Y:S02]  /*5540*/  MUFU.EX2 R71, R3 ;  /* 0x0000000300477308 */ /* 0x0008a40000000800 */
[----:B------:R-:W-:Y:S01]  /*5550*/  MOV R35, R100 ;  /* 0x0000006400237202 */ /* 0x000fe20000000f00 */
[----:B-1----:R-:W-:Y:S01]  /*5560*/  HMMA.16816.F32.BF16 R12, R8, R20, RZ ;  /* 0x00000014080c723c */ /* 0x002fe200000418ff */
[----:B------:R-:W-:Y:S02]  /*5570*/  IMAD.MOV.U32 R34, RZ, RZ, R95 ;  /* 0x000000ffff227224 */ /* 0x000fe400078e005f */
[----:B----4-:R-:W-:-:S04]  /*5580*/  IMAD.MOV.U32 R3, RZ, RZ, R65 ;  /* 0x000000ffff037224 */ /* 0x010fc800078e0041 */
[----:B------:R-:W-:Y:S11]  /*5590*/  FFMA.FTZ R3, R3, c[0x0][0x2d0], -R2 ;  /* 0x0000b40003037a23 */ /* 0x000ff60000010802 */
[----:B------:R-:W-:Y:S06]  /*55a0*/  @!UPT UIADD3 URZ, URZ, URZ, URZ ;  /* 0x0000003f3f3ff290 */ /* 0x000fec000fffe03f */
[----:B---3--:R-:W-:Y:S08]  /*55b0*/  HMMA.16816.F32.BF16 R100, R4, R16, R12 ;  /* 0x000000100464723c */ /* 0x008ff0000004180c */
        /* <DEDUP_REMOVED lines=9> */
[C---:B-1----:R-:W-:Y:S08]  /*5650*/  HMMA.16816.F32.BF16 R52, R4.reuse, R12, R16 ;  /* 0x0000000c0434723c */ /* 0x042ff00000041810 */
[----:B------:R-:W-:Y:S01]  /*5660*/  HMMA.16816.F32.BF16 R12, R4, R14, R8 ;  /* 0x0000000e040c723c */ /* 0x000fe20000041808 */
[----:B------:R-:W1:Y:S06]  /*5670*/  LDSM.16.MT88.4 R8, [R217+0x1000] ;  /* 0x00100000d908783b */ /* 0x000e6c0000004200 */
[----:B------:R-:W-:-:S02]  /*5680*/  F2FP.BF16.PACK_AB R4, R63, R121 ;  /* 0x000000793f04723e */ /* 0x000fc400000010ff */
[----:B--2---:R-:W-:Y:S02]  /*5690*/  F2FP.BF16.PACK_AB R5, R219, R120 ;  /* 0x00000078db05723e */ /* 0x004fe400000010ff */
[----:B------:R-:W-:Y:S02]  /*56a0*/  F2FP.BF16.PACK_AB R6, R64, R222 ;  /* 0x000000de4006723e */ /* 0x000fe400000010ff */
[----:B------:R-:W-:-:S07]  /*56b0*/  F2FP.BF16.PACK_AB R7, R71, R27 ;  /* 0x0000001b4707723e */ /* 0x000fce00000010ff */
[C---:B-1----:R-:W-:Y:S08]  /*56c0*/  HMMA.16816.F32.BF16 R88, R4.reuse, R8, R88 ;  /* 0x000000080458723c */ /* 0x042ff00000041858 */
[C---:B------:R-:W-:Y:S01]  /*56d0*/  HMMA.16816.F32.BF16 R48, R4.reuse, R10, R84 ;  /* 0x0000000a0430723c */ /* 0x040fe20000041854 */
[----:B------:R-:W1:Y:S07]  /*56e0*/  LDSM.16.MT88.4 R8, [R218+0x1000] ;  /* 0x00100000da08783b */ /* 0x000e6e0000004200 */
[C---:B-1----:R-:W-:Y:S07]  /*56f0*/  HMMA.16816.F32.BF16 R84, R4.reuse, R8, R200 ;  /* 0x000000080454723c */ /* 0x042fee00000418c8 */
[----:B------:R-:W-:Y:S01]  /*5700*/  MOV R203, R64 ;  /* 0x0000004000cb7202 */ /* 0x000fe20000000f00 */
[----:B------:R-:W-:Y:S01]  /*5710*/  HMMA.16816.F32.BF16 R44, R4, R10, R196 ;  /* 0x0000000a042c723c */ /* 0x000fe200000418c4 */
[----:B------:R-:W1:Y:S01]  /*5720*/  LDSM.16.MT88.4 R8, [R221+0x1000] ;  /* 0x00100000dd08783b */ /* 0x000e620000004200 */
[----:B------:R-:W-:Y:S01]  /*5730*/  MOV R200, R63 ;  /* 0x0000003f00c87202 */ /* 0x000fe20000000f00 */
[----:B------:R-:W-:-:S02]  /*5740*/  IMAD.MOV.U32 R201, RZ, RZ, R60 ;  /* 0x000000ffffc97224 */ /* 0x000fc400078e003c */
[----:B------:R-:W-:Y:S02]  /*5750*/  IMAD.MOV.U32 R202, RZ, RZ, R61 ;  /* 0x000000ffffca7224 */ /* 0x000fe400078e003d */
[----:B------:R-:W-:Y:S01]  /*5760*/  MOV R199, R34 ;  /* 0x0000002200c77202 */ /* 0x000fe20000000f00 */
[----:B------:R-:W-:Y:S01]  /*5770*/  IMAD.MOV.U32 R197, RZ, RZ, R71 ;  /* 0x000000ffffc57224 */ /* 0x000fe200078e0047 */
[----:B------:R-:W-:Y:S01]  /*5780*/  MOV R196, R68 ;  /* 0x0000004400c47202 */ /* 0x000fe20000000f00 */
[----:B------:R-:W-:Y:S01]  /*5790*/  IMAD.MOV.U32 R198, RZ, RZ, R70 ;  /* 0x000000ffffc67224 */ /* 0x000fe200078e0046 */
[C---:B-1----:R-:W-:Y:S08]  /*57a0*/  HMMA.16816.F32.BF16 R80, R4.reuse, R8, R80 ;  /* 0x000000080450723c */ /* 0x042ff00000041850 */
[----:B------:R-:W-:Y:S01]  /*57b0*/  HMMA.16816.F32.BF16 R40, R4, R10, R188 ;  /* 0x0000000a0428723c */ /* 0x000fe200000418bc */
[----:B------:R-:W1:Y:S06]  /*57c0*/  LDSM.16.MT88.4 R8, [R220+0x1000] ;  /* 0x00100000dc08783b */ /* 0x000e6c0000004200 */
[----:B------:R-:W-:Y:S01]  /*57d0*/  IMAD.MOV.U32 R188, RZ, RZ, R29 ;  /* 0x000000ffffbc7224 */ /* 0x000fe200078e001d */
[----:B------:R-:W-:Y:S01]  /*57e0*/  MOV R189, R66 ;  /* 0x0000004200bd7202 */ /* 0x000fe20000000f00 */
[----:B------:R-:W-:-:S02]  /*57f0*/  IMAD.MOV.U32 R190, RZ, RZ, R67 ;  /* 0x000000ffffbe7224 */ /* 0x000fc400078e0043 */
[----:B------:R-:W-:Y:S01]  /*5800*/  IMAD.MOV.U32 R191, RZ, RZ, R62 ;  /* 0x000000ffffbf7224 */ /* 0x000fe200078e003e */
[C---:B-1----:R-:W-:Y:S07]  /*5810*/  HMMA.16816.F32.BF16 R76, R4.reuse, R8, R192 ;  /* 0x00000008044c723c */ /* 0x042fee00000418c0 */
[----:B------:R-:W-:Y:S01]  /*5820*/  IMAD.MOV.U32 R193, RZ, RZ, R30 ;  /* 0x000000ffffc17224 */ /* 0x000fe200078e001e */
[----:B------:R-:W-:Y:S01]  /*5830*/  HMMA.16816.F32.BF16 R36, R4, R10, R184 ;  /* 0x0000000a0424723c */ /* 0x000fe200000418b8 */
[----:B------:R-:W1:Y:S01]  /*5840*/  LDSM.16.MT88.4 R8, [R217+0x4000] ;  /* 0x00400000d908783b */ /* 0x000e620000004200 */
[----:B------:R-:W-:Y:S01]  /*5850*/  MOV R194, R31 ;  /* 0x0000001f00c27202 */ /* 0x000fe20000000f00 */
[----:B------:R-:W-:-:S02]  /*5860*/  IMAD.MOV.U32 R195, RZ, RZ, R28 ;  /* 0x000000ffffc37224 */ /* 0x000fc400078e001c */
[----:B------:R-:W-:Y:S02]  /*5870*/  IMAD.MOV.U32 R192, RZ, RZ, R25 ;  /* 0x000000ffffc07224 */ /* 0x000fe400078e0019 */
[----:B------:R-:W-:Y:S01]  /*5880*/  IMAD.MOV.U32 R186, RZ, RZ, R35 ;  /* 0x000000ffffba7224 */ /* 0x000fe200078e0023 */
[----:B------:R-:W-:Y:S01]  /*5890*/  MOV R184, R33 ;  /* 0x0000002100b87202 */ /* 0x000fe20000000f00 */
[----:B------:R-:W-:Y:S02]  /*58a0*/  IMAD.MOV.U32 R185, RZ, RZ, R32 ;  /* 0x000000ffffb97224 */ /* 0x000fe400078e0020 */
[----:B------:R-:W-:Y:S01]  /*58b0*/  IMAD.MOV.U32 R187, RZ, RZ, R69 ;  /* 0x000000ffffbb7224 */ /* 0x000fe200078e0045 */
[C---:B-1----:R-:W-:Y:S07]  /*58c0*/  HMMA.16816.F32.BF16 R72, R4.reuse, R8, R180 ;  /* 0x000000080448723c */ /* 0x042fee00000418b4 */
[----:B------:R-:W-:Y:S01]  /*58d0*/  IMAD.MOV.U32 R181, RZ, RZ, R26 ;  /* 0x000000ffffb57224 */ /* 0x000fe200078e001a */
[----:B------:R-:W-:Y:S01]  /*58e0*/  HMMA.16816.F32.BF16 R32, R4, R10, R168 ;  /* 0x0000000a0420723c */ /* 0x000fe200000418a8 */
[----:B------:R-:W1:Y:S01]  /*58f0*/  LDSM.16.MT88.4 R8, [R218+0x4000] ;  /* 0x00400000da08783b */ /* 0x000e620000004200 */
[----:B------:R-:W-:Y:S01]  /*5900*/  IMAD.MOV.U32 R182, RZ, RZ, R27 ;  /* 0x000000ffffb67224 */ /* 0x000fe200078e001b */
[----:B------:R-:W-:Y:S01]  /*5910*/  MOV R183, R24 ;  /* 0x0000001800b77202 */ /* 0x000fe20000000f00 */
[----:B------:R-:W-:Y:S01]  /*5920*/  IMAD.MOV.U32 R180, RZ, RZ, R184 ;  /* 0x000000ffffb47224 */ /* 0x000fe200078e00b8 */
[----:B------:R-:W-:Y:S01]  /*5930*/  MOV R184, R185 ;  /* 0x000000b900b87202 */ /* 0x000fe20000000f00 */
[----:B------:R-:W-:-:S02]  /*5940*/  IMAD.MOV.U32 R185, RZ, RZ, R186 ;  /* 0x000000ffffb97224 */ /* 0x000fc400078e00ba */
[----:B------:R-:W-:Y:S01]  /*5950*/  IMAD.MOV.U32 R186, RZ, RZ, R223 ;  /* 0x000000ffffba7224 */ /* 0x000fe200078e00df */
        /* <DEDUP_REMOVED lines=19> */
[----:B------:R-:W-:Y:S01]  /*5a90*/  IMAD.MOV.U32 R131, RZ, RZ, R180 ;  /* 0x000000ffff837224 */ /* 0x000fe200078e00b4 */
[----:B------:R-:W-:Y:S01]  /*5aa0*/  HMMA.16816.F32.BF16 R140, R4, R10, R124 ;  /* 0x0000000a048c723c */ /* 0x000fe2000004187c */
[----:B------:R-:W1:Y:S01]  /*5ab0*/  LDSM.16.MT88.4 R8, [R217+0xa000] ;  /* 0x00a00000d908783b */ /* 0x000e620000004200 */
[----:B------:R-:W-:Y:S01]  /*5ac0*/  IMAD.MOV.U32 R130, RZ, RZ, R181 ;  /* 0x000000ffff827224 */ /* 0x000fe200078e00b5 */
[----:B------:R-:W-:-:S02]  /*5ad0*/  MOV R129, R182 ;  /* 0x000000b600817202 */ /* 0x000fc40000000f00 */
[----:B------:R-:W-:Y:S02]  /*5ae0*/  MOV R128, R200 ;  /* 0x000000c800807202 */ /* 0x000fe40000000f00 */
        /* <DEDUP_REMOVED lines=10> */
[----:B------:R-:W-:-:S04]  /*5b90*/  IMAD.MOV.U32 R119, RZ, RZ, R194 ;  /* 0x000000ffff777224 */ /* 0x000fc800078e00c2 */
[C---:B-1----:R-:W-:Y:S08]  /*5ba0*/  HMMA.16816.F32.BF16 R156, R4.reuse, R8, R108 ;  /* 0x00000008049c723c */ /* 0x042ff0000004186c */
[----:B------:R-:W-:Y:S01]  /*5bb0*/  HMMA.16816.F32.BF16 R132, R4, R10, R104 ;  /* 0x0000000a0484723c */ /* 0x000fe20000041868 */
[----:B------:R-:W1:Y:S01]  /*5bc0*/  LDSM.16.MT88.4 R8, [R221+0xa000] ;  /* 0x00a00000dd08783b */ /* 0x000e620000004200 */
[----:B------:R2:W-:Y:S02]  /*5bd0*/  MUFU.EX2 R105, R3 ;  /* 0x0000000300697308 */ /* 0x0005e40000000800 */
[----:B--2---:R-:W-:-:S02]  /*5be0*/  FFMA.FTZ R3, R252, c[0x0][0x2d0], -R2 ;  /* 0x0000b400fc037a23 */ /* 0x004fc40000010802 */
[----:B------:R-:W-:Y:S02]  /*5bf0*/  IMAD.MOV.U32 R252, RZ, RZ, R127 ;  /* 0x000000fffffc7224 */ /* 0x000fe400078e007f */
[C---:B-1----:R-:W-:Y:S08]  /*5c00*/  HMMA.16816.F32.BF16 R152, R4.reuse, R8, R100 ;  /* 0x000000080498723c */ /* 0x042ff00000041864 */
[----:B------:R-:W-:Y:S01]  /*5c10*/  HMMA.16816.F32.BF16 R100, R4, R10, R92 ;  /* 0x0000000a0464723c */ /* 0x000fe2000004185c */
[----:B------:R-:W1:Y:S01]  /*5c20*/  LDSM.16.MT88.4 R8, [R220+0xa000] ;  /* 0x00a00000dc08783b */ /* 0x000e620000004200 */
[----:B------:R2:W3:Y:S02]  /*5c30*/  MUFU.EX2 R95, R3 ;  /* 0x00000003005f7308 */ /* 0x0004e40000000800 */
[----:B--2---:R-:W-:-:S04]  /*5c40*/  FFMA.FTZ R3, R215, c[0x0][0x2d0], -R2 ;  /* 0x0000b400d7037a23 */ /* 0x004fc80000010802 */
[C---:B-1----:R-:W-:Y:S08]  /*5c50*/  HMMA.16816.F32.BF16 R148, R4.reuse, R8, R52 ;  /* 0x000000080494723c */ /* 0x042ff00000041834 */
[----:B------:R-:W-:Y:S01]  /*5c60*/  HMMA.16816.F32.BF16 R12, R4, R10, R12 ;  /* 0x0000000a040c723c */ /* 0x000fe2000004180c */
[----:B------:R1:W-:Y:S01]  /*5c70*/  MUFU.EX2 R6, R3 ;  /* 0x0000000300067308 */ /* 0x0003e20000000800 */
[----:B------:R-:W2:Y:S05]  /*5c80*/  LDSM.16.MT88.4 R8, [R217+0x1800] ;  /* 0x00180000d908783b */ /* 0x000eaa0000004200 */
[----:B------:R-:W-:-:S02]  /*5c90*/  FFMA.FTZ R4, R211, c[0x0][0x2d0], -R0 ;  /* 0x0000b400d3047a23 */ /* 0x000fc40000010800 */
[----:B------:R-:W-:Y:S01]  /*5ca0*/  FADD.FTZ R5, R174, R122 ;  /* 0x0000007aae057221 */ /* 0x000fe20000010000 */
[----:B------:R-:W-:Y:S01]  /*5cb0*/  MOV R122, R129 ;  /* 0x00000081007a7202 */ /* 0x000fe20000000f00 */
[----:B------:R-:W-:Y:S02]  /*5cc0*/  MUFU.EX2 R106, R4 ;  /* 0x00000004006a7308 */ /* 0x000fe40000000800 */
[----:B------:R-:W-:Y:S02]  /*5cd0*/  FADD.FTZ R5, R204, R5 ;  /* 0x00000005cc057221 */ /* 0x000fe40000010000 */
[----:B-1----:R-:W-:-:S04]  /*5ce0*/  FFMA.FTZ R3, R214, c[0x0][0x2d0], -R2 ;  /* 0x0000b400d6037a23 */ /* 0x002fc80000010802 */
[----:B------:R1:W-:Y:S02]  /*5cf0*/  MUFU.EX2 R104, R3 ;  /* 0x0000000300687308 */ /* 0x0003e40000000800 */
[----:B-1----:R-:W-:Y:S02]  /*5d00*/  FADD.FTZ R3, R207, R123 ;  /* 0x0000007bcf037221 */ /* 0x002fe40000010000 */
[----:B------:R-:W-:Y:S02]  /*5d10*/  IMAD.MOV.U32 R123, RZ, RZ, R128 ;  /* 0x000000ffff7b7224 */ /* 0x000fe400078e0080 */
[----:B------:R-:W-:Y:S02]  /*5d20*/  FADD.FTZ R4, R206, R3 ;  /* 0x00000003ce047221 */ /* 0x000fe40000010000 */
[----:B------:R-:W-:Y:S02]  /*5d30*/  FFMA.FTZ R3, R213, c[0x0][0x2d0], -R0 ;  /* 0x0000b400d5037a23 */ /* 0x000fe40000010800 */
[----:B------:R-:W-:-:S02]  /*5d40*/  FADD.FTZ R4, R209, R4 ;  /* 0x00000004d1047221 */ /* 0x000fc40000010000 */
[----:B------:R1:W4:Y:S02]  /*5d50*/  MUFU.EX2 R94, R3 ;  /* 0x00000003005e7308 */ /* 0x0003240000000800 */
[----:B------:R-:W-:Y:S01]  /*5d60*/  FADD.FTZ R92, R208, R4 ;  /* 0x00000004d05c7221 */ /* 0x000fe20000010000 */
[----:B---3--:R-:W-:Y:S01]  /*5d70*/  F2FP.BF16.PACK_AB R4, R95, R105 ;  /* 0x000000695f04723e */ /* 0x008fe200000010ff */
[----:B-1----:R-:W-:-:S04]  /*5d80*/  FFMA.FTZ R3, R212, c[0x0][0x2d0], -R0 ;  /* 0x0000b400d4037a23 */ /* 0x002fc80000010800 */
[----:B------:R1:W-:Y:S02]  /*5d90*/  MUFU.EX2 R223, R3 ;  /* 0x0000000300df7308 */ /* 0x0003e40000000800 */
[----:B-1----:R-:W-:-:S06]  /*5da0*/  FFMA.FTZ R3, R210, c[0x0][0x2d0], -R0 ;  /* 0x0000b400d2037a23 */ /* 0x002fcc0000010800 */
[----:B------:R1:W3:Y:S02]  /*5db0*/  MUFU.EX2 R174, R3 ;  /* 0x0000000300ae7308 */ /* 0x0002e40000000800 */
[----:B-1----:R-:W-:Y:S01]  /*5dc0*/  FADD.FTZ R3, R205, R5 ;  /* 0x00000005cd037221 */ /* 0x002fe20000010000 */
[----:B----4-:R-:W-:Y:S02]  /*5dd0*/  F2FP.BF16.PACK_AB R5, R94, R106 ;  /* 0x0000006a5e05723e */ /* 0x010fe400000010ff */
[----:B---3--:R-:W-:Y:S01]  /*5de0*/  F2FP.BF16.PACK_AB R7, R174, R223 ;  /* 0x000000dfae07723e */ /* 0x008fe200000010ff */
[----:B------:R-:W-:Y:S01]  /*5df0*/  FADD.FTZ R93, R175, R3 ;  /* 0x00000003af5d7221 */ /* 0x000fe20000010000 */
[----:B------:R-:W-:-:S04]  /*5e00*/  MOV R175, R6 ;  /* 0x0000000600af7202 */ /* 0x000fc80000000f00 */
[----:B------:R-:W-:-:S07]  /*5e10*/  F2FP.BF16.PACK_AB R6, R104, R175 ;  /* 0x000000af6806723e */ /* 0x000fce00000010ff */
[C---:B--2---:R-:W-:Y:S08]  /*5e20*/  HMMA.16816.F32.BF16 R180, R4.reuse, R8, R88 ;  /* 0x0000000804b4723c */ /* 0x044ff00000041858 */
[C---:B------:R-:W-:Y:S01]  /*5e30*/  HMMA.16816.F32.BF16 R192, R4.reuse, R10, R48 ;  /* 0x0000000a04c0723c */ /* 0x040fe20000041830 */
[----:B------:R-:W1:Y:S07]  /*5e40*/  LDSM.16.MT88.4 R8, [R218+0x1800] ;  /* 0x00180000da08783b */ /* 0x000e6e0000004200 */
[C---:B-1----:R-:W-:Y:S07]  /*5e50*/  HMMA.16816.F32.BF16 R52, R4.reuse, R8, R84 ;  /* 0x000000080434723c */ /* 0x042fee0000041854 */
[----:B------:R-:W-:Y:S01]  /*5e60*/  IMAD.MOV.U32 R84, RZ, RZ, R198 ;  /* 0x000000ffff547224 */ /* 0x000fe200078e00c6 */
[----:B------:R-:W-:Y:S01]  /*5e70*/  HMMA.16816.F32.BF16 R212, R4, R10, R44 ;  /* 0x0000000a04d4723c */ /* 0x000fe2000004182c */
[----:B------:R-:W1:Y:S01]  /*5e80*/  LDSM.16.MT88.4 R8, [R221+0x1800] ;  /* 0x00180000dd08783b */ /* 0x000e620000004200 */
[----:B------:R-:W-:Y:S01]  /*5e90*/  MOV R87, R106 ;  /* 0x0000006a00577202 */ /* 0x000fe20000000f00 */
[----:B------:R-:W-:Y:S01]  /*5ea0*/  IMAD.MOV.U32 R86, RZ, RZ, R104 ;  /* 0x000000ffff567224 */ /* 0x000fe200078e0068 */
[----:B------:R-:W-:-:S03]  /*5eb0*/  MOV R85, R105 ;  /* 0x0000006900557202 */ /* 0x000fc60000000f00 */
[----:B------:R-:W-:Y:S01]  /*5ec0*/  IMAD.MOV.U32 R47, RZ, RZ, R189 ;  /* 0x000000ffff2f7224 */ /* 0x000fe200078e00bd */
[----:B------:R-:W-:Y:S01]  /*5ed0*/  MOV R46, R190 ;  /* 0x000000be002e7202 */ /* 0x000fe20000000f00 */
[----:B------:R-:W-:Y:S02]  /*5ee0*/  IMAD.MOV.U32 R45, RZ, RZ, R191 ;  /* 0x000000ffff2d7224 */ /* 0x000fe400078e00bf */
[----:B------:R-:W-:-:S05]  /*5ef0*/  IMAD.MOV.U32 R44, RZ, RZ, R197 ;  /* 0x000000ffff2c7224 */ /* 0x000fca00078e00c5 */
[----:B------:R-:W-:Y:S01]  /*5f00*/  IMAD.MOV.U32 R3, RZ, RZ, R52 ;  /* 0x000000ffff037224 */ /* 0x000fe200078e0034 */
[----:B------:R-:W-:Y:S01]  /*5f10*/  MOV R48, R53 ;  /* 0x0000003500307202 */ /* 0x000fe20000000f00 */
[----:B------:R-:W-:Y:S02]  /*5f20*/  IMAD.MOV.U32 R52, RZ, RZ, R188 ;  /* 0x000000ffff347224 */ /* 0x000fe400078e00bc */
[----:B------:R-:W-:Y:S02]  /*5f30*/  IMAD.MOV.U32 R50, RZ, RZ, R54 ;  /* 0x000000ffff327224 */ /* 0x000fe400078e0036 */
[----:B------:R-:W-:Y:S01]  /*5f40*/  IMAD.MOV.U32 R49, RZ, RZ, R55 ;  /* 0x000000ffff317224 */ /* 0x000fe200078e0037 */
[----:B------:R-:W-:Y:S01]  /*5f50*/  MOV R55, R117 ;  /* 0x0000007500377202 */ /* 0x000fe20000000f00 */
[----:B------:R-:W-:Y:S02]  /*5f60*/  IMAD.MOV.U32 R54, RZ, RZ, R118 ;  /* 0x000000ffff367224 */ /* 0x000fe400078e0076 */
[----:B------:R-:W-:Y:S01]  /*5f70*/  IMAD.MOV.U32 R53, RZ, RZ, R119 ;  /* 0x000000ffff357224 */ /* 0x000fe200078e0077 */
[C---:B-1----:R-:W-:Y:S07]  /*5f80*/  HMMA.16816.F32.BF16 R208, R4.reuse, R8, R80 ;  /* 0x0000000804d0723c */ /* 0x042fee0000041850 */
[----:B------:R-:W-:Y:S01]  /*5f90*/  MOV R80, R185 ;  /* 0x000000b900507202 */ /* 0x000fe20000000f00 */
[----:B------:R-:W-:Y:S01]  /*5fa0*/  HMMA.16816.F32.BF16 R204, R4, R10, R40 ;  /* 0x0000000a04cc723c */ /* 0x000fe20000041828 */
[----:B------:R-:W1:Y:S01]  /*5fb0*/  LDSM.16.MT88.4 R8, [R220+0x1800] ;  /* 0x00180000dc08783b */ /* 0x000e620000004200 */
[----:B------:R-:W-:Y:S01]  /*5fc0*/  IMAD.MOV.U32 R81, RZ, RZ, R186 ;  /* 0x000000ffff517224 */ /* 0x000fe200078e00ba */
[----:B------:R-:W-:Y:S01]  /*5fd0*/  MOV R83, R196 ;  /* 0x000000c400537202 */ /* 0x000fe20000000f00 */
[----:B------:R-:W-:-:S03]  /*5fe0*/  IMAD.MOV.U32 R82, RZ, RZ, R187 ;  /* 0x000000ffff527224 */ /* 0x000fc600078e00bb */
[----:B------:R-:W-:Y:S01]  /*5ff0*/  MOV R41, R3 ;  /* 0x0000000300297202 */ /* 0x000fe20000000f00 */
[----:B------:R-:W-:Y:S02]  /*6000*/  IMAD.MOV.U32 R43, RZ, RZ, R184 ;  /* 0x000000ffff2b7224 */ /* 0x000fe400078e00b8 */
[----:B------:R-:W-:Y:S02]  /*6010*/  IMAD.MOV.U32 R3, RZ, RZ, R199 ;  /* 0x000000ffff037224 */ /* 0x000fe400078e00c7 */
[----:B------:R-:W-:Y:S02]  /*6020*/  IMAD.MOV.U32 R42, RZ, RZ, R131 ;  /* 0x000000ffff2a7224 */ /* 0x000fe400078e0083 */
[----:B------:R-:W-:Y:S02]  /*6030*/  IMAD.MOV.U32 R40, RZ, RZ, R48 ;  /* 0x000000ffff287224 */ /* 0x000fe400078e0030 */
[----:B------:R-:W-:Y:S01]  /*6040*/  FFMA.FTZ R3, R3, c[0x0][0x2d0], -R2 ;  /* 0x0000b40003037a23 */ /* 0x000fe20000010802 */
[C---:B-1----:R-:W-:Y:S07]  /*6050*/  HMMA.16816.F32.BF16 R200, R4.reuse, R8, R76 ;  /* 0x0000000804c8723c */ /* 0x042fee000004184c */
[----:B------:R-:W-:Y:S01]  /*6060*/  MOV R76, R124 ;  /* 0x0000007c004c7202 */ /* 0x000fe20000000f00 */
[----:B------:R-:W-:Y:S01]  /*6070*/  HMMA.16816.F32.BF16 R188, R4, R10, R36 ;  /* 0x0000000a04bc723c */ /* 0x000fe20000041824 */
[----:B------:R-:W1:Y:S01]  /*6080*/  LDSM.16.MT88.4 R8, [R217+0x4800] ;  /* 0x00480000d908783b */ /* 0x000e620000004200 */
[----:B------:R-:W-:Y:S01]  /*6090*/  IMAD.MOV.U32 R77, RZ, RZ, R116 ;  /* 0x000000ffff4d7224 */ /* 0x000fe200078e0074 */
[----:B------:R-:W-:Y:S01]  /*60a0*/  MOV R79, R49 ;  /* 0x00000031004f7202 */ /* 0x000fe20000000f00 */
[----:B------:R-:W-:-:S03]  /*60b0*/  IMAD.MOV.U32 R78, RZ, RZ, R50 ;  /* 0x000000ffff4e7224 */ /* 0x000fc600078e0032 */
[----:B------:R-:W-:Y:S02]  /*60c0*/  IMAD.MOV.U32 R39, RZ, RZ, R125 ;  /* 0x000000ffff277224 */ /* 0x000fe400078e007d */
[----:B------:R-:W-:Y:S02]  /*60d0*/  IMAD.MOV.U32 R38, RZ, RZ, R126 ;  /* 0x000000ffff267224 */ /* 0x000fe400078e007e */
        /* <DEDUP_REMOVED lines=22> */
[C---:B------:R-:W-:Y:S01]  /*6240*/  HMMA.16816.F32.BF16 R60, R4.reuse, R10, R16 ;  /* 0x0000000a043c723c */ /* 0x040fe20000041810 */
[----:B------:R-:W1:Y:S06]  /*6250*/  LDSM.16.MT88.4 R8, [R218+0x7800] ;  /* 0x00780000da08783b */ /* 0x000e6c0000004200 */
[----:B------:R-:W-:Y:S01]  /*6260*/  IMAD.MOV.U32 R18, RZ, RZ, R85 ;  /* 0x000000ffff127224 */ /* 0x000fe200078e0055 */
[----:B------:R-:W-:Y:S01]  /*6270*/  MOV R16, R86 ;  /* 0x0000005600107202 */ /* 0x000fe20000000f00 */
[----:B------:R-:W-:Y:S01]  /*6280*/  IMAD.MOV.U32 R19, RZ, RZ, R87 ;  /* 0x000000ffff137224 */ /* 0x000fe200078e0057 */
[----:B------:R-:W-:Y:S01]  /*6290*/  MOV R17, R44 ;  /* 0x0000002c00117202 */ /* 0x000fe20000000f00 */
[C---:B-1----:R-:W-:Y:S07]  /*62a0*/  HMMA.16816.F32.BF16 R48, R4.reuse, R8, R176 ;  /* 0x000000080430723c */ /* 0x042fee00000418b0 */
[----:B------:R-:W-:Y:S01]  /*62b0*/  MOV R178, R37 ;  /* 0x0000002500b27202 */ /* 0x000fe20000000f00 */
[----:B------:R-:W-:Y:S01]  /*62c0*/  IMAD.MOV.U32 R176, RZ, RZ, R78 ;  /* 0x000000ffffb07224 */ /* 0x000fe200078e004e */
[----:B------:R-:W-:Y:S01]  /*62d0*/  HMMA.16816.F32.BF16 R36, R4, R10, R96 ;  /* 0x0000000a0424723c */ /* 0x000fe20000041860 */
[----:B------:R-:W1:Y:S01]  /*62e0*/  LDSM.16.MT88.4 R8, [R221+0x7800] ;  /* 0x00780000dd08783b */ /* 0x000e620000004200 */
[----:B------:R-:W-:Y:S01]  /*62f0*/  MOV R177, R79 ;  /* 0x0000004f00b17202 */ /* 0x000fe20000000f00 */
[----:B------:R-:W-:-:S04]  /*6300*/  IMAD.MOV.U32 R179, RZ, RZ, R84 ;  /* 0x000000ffffb37224 */ /* 0x000fc800078e0054 */
[----:B------:R-:W-:Y:S01]  /*6310*/  MOV R97, R42 ;  /* 0x0000002a00617202 */ /* 0x000fe20000000f00 */
[----:B------:R-:W-:Y:S02]  /*6320*/  IMAD.MOV.U32 R96, RZ, RZ, R43 ;  /* 0x000000ffff607224 */ /* 0x000fe400078e002b */
[----:B------:R-:W-:Y:S02]  /*6330*/  IMAD.MOV.U32 R98, RZ, RZ, R41 ;  /* 0x000000ffff627224 */ /* 0x000fe400078e0029 */
        /* <DEDUP_REMOVED lines=8> */
[----:B------:R-:W-:Y:S01]  /*63c0*/  MOV R145, R53 ;  /* 0x0000003500917202 */ /* 0x000fe20000000f00 */
        /* <DEDUP_REMOVED lines=16> */
[----:B------:R-:W-:Y:S02]  /*64d0*/  IMAD.MOV.U32 R178, RZ, RZ, R174 ;  /* 0x000000ffffb27224 */ /* 0x000fe400078e00ae */
[----:B------:R2:W-:Y:S01]  /*64e0*/  MUFU.EX2 R174, R3 ;  /* 0x0000000300ae7308 */ /* 0x0005e20000000800 */
[C---:B-1----:R-:W-:Y:S07]  /*64f0*/  HMMA.16816.F32.BF16 R68, R4.reuse, R8, R164 ;  /* 0x000000080444723c */ /* 0x042fee00000418a4 */
[----:B------:R-:W-:Y:S01]  /*6500*/  MOV R167, R145 ;  /* 0x0000009100a77202 */ /* 0x000fe20000000f00 */
[----:B------:R-:W-:Y:S01]  /*6510*/  HMMA.16816.F32.BF16 R56, R4, R10, R140 ;  /* 0x0000000a0438723c */ /* 0x000fe2000004188c */
[----:B------:R-:W1:Y:S01]  /*6520*/  LDSM.16.MT88.4 R8, [R217+0xa800] ;  /* 0x00a80000d908783b */ /* 0x000e620000004200 */
[----:B--2---:R-:W-:-:S02]  /*6530*/  FFMA.FTZ R3, R144, c[0x0][0x2d0], -R2 ;  /* 0x0000b40090037a23 */ /* 0x004fc40000010802 */
        /* <DEDUP_REMOVED lines=8> */
[C---:B-1----:R-:W-:Y:S08]  /*65c0*/  HMMA.16816.F32.BF16 R44, R4.reuse, R8, R160 ;  /* 0x00000008042c723c */ /* 0x042ff000000418a0 */
[----:B------:R-:W-:Y:S01]  /*65d0*/  HMMA.16816.F32.BF16 R32, R4, R10, R136 ;  /* 0x0000000a0420723c */ /* 0x000fe20000041888 */
[----:B------:R-:W1:Y:S01]  /*65e0*/  LDSM.16.MT88.4 R8, [R218+0xa800] ;  /* 0x00a80000da08783b */ /* 0x000e620000004200 */
[----:B------:R2:W-:Y:S01]  /*65f0*/  MUFU.EX2 R177, R3 ;  /* 0x0000000300b17308 */ /* 0x0005e20000000800 */
[----:B------:R-:W-:Y:S01]  /*6600*/  IMAD.MOV.U32 R96, RZ, RZ, R97 ;  /* 0x000000ffff607224 */ /* 0x000fe200078e0061 */
[----:B------:R-:W-:Y:S01]  /*6610*/  MOV R97, R98 ;  /* 0x0000006200617202 */ /* 0x000fe20000000f00 */
[----:B------:R-:W-:-:S02]  /*6620*/  IMAD.MOV.U32 R98, RZ, RZ, R99 ;  /* 0x000000ffff627224 */ /* 0x000fc400078e0063 */
[----:B------:R-:W-:Y:S02]  /*6630*/  IMAD.MOV.U32 R99, RZ, RZ, R176 ;  /* 0x000000ffff637224 */ /* 0x000fe400078e00b0 */
[----:B------:R-:W-:Y:S02]  /*6640*/  IMAD.MOV.U32 R176, RZ, RZ, R178 ;  /* 0x000000ffffb07224 */ /* 0x000fe400078e00b2 */
[----:B------:R-:W-:Y:S01]  /*6650*/  IMAD.MOV.U32 R178, RZ, RZ, R16 ;  /* 0x000000ffffb27224 */ /* 0x000fe200078e0010 */
[----:B------:R-:W-:Y:S01]  /*6660*/  MOV R16, R223 ;  /* 0x000000df00107202 */ /* 0x000fe20000000f00 */
[--C-:B------:R-:W-:Y:S01]  /*6670*/  FFMA.FTZ R26, R26, c[0x0][0x2d0], -R2.reuse ;  /* 0x0000b4001a1a7a23 */ /* 0x100fe20000010802 */
[----:B------:R3:W5:Y:S01]  /*6680*/  LDL.LU R223, [R1+0xa4] ;  /* 0x0000a40001df7983 */ /* 0x0007620000300800 */
[C---:B-1----:R-:W-:Y:S08]  /*6690*/  HMMA.16816.F32.BF16 R80, R4.reuse, R8, R156 ;  /* 0x000000080450723c */ /* 0x042ff0000004189c */
[----:B------:R-:W-:Y:S01]  /*66a0*/  HMMA.16816.F32.BF16 R72, R4, R10, R132 ;  /* 0x0000000a0448723c */ /* 0x000fe20000041884 */
[----:B------:R-:W1:Y:S01]  /*66b0*/  LDSM.16.MT88.4 R8, [R221+0xa800] ;  /* 0x00a80000dd08783b */ /* 0x000e620000004200 */
[----:B--2---:R-:W-:-:S02]  /*66c0*/  FFMA.FTZ R3, R167, c[0x0][0x2d0], -R2 ;  /* 0x0000b400a7037a23 */ /* 0x004fc40000010802 */
[----:B------:R-:W-:Y:S02]  /*66d0*/  IMAD.MOV.U32 R167, RZ, RZ, R144 ;  /* 0x000000ffffa77224 */ /* 0x000fe400078e0090 */
[----:B------:R-:W-:Y:S01]  /*66e0*/  IMAD.MOV.U32 R144, RZ, RZ, R145 ;  /* 0x000000ffff907224 */ /* 0x000fe200078e0091 */
[----:B------:R-:W-:Y:S01]  /*66f0*/  MOV R145, R146 ;  /* 0x0000009200917202 */ /* 0x000fe20000000f00 */
[----:B------:R-:W-:Y:S02]  /*6700*/  IMAD.MOV.U32 R146, RZ, RZ, R147 ;  /* 0x000000ffff927224 */ /* 0x000fe400078e0093 */
[----:B------:R-:W-:Y:S01]  /*6710*/  IMAD.MOV.U32 R147, RZ, RZ, R168 ;  /* 0x000000ffff937224 */ /* 0x000fe200078e00a8 */
[----:B------:R-:W-:Y:S01]  /*6720*/  MOV R168, R169 ;  /* 0x000000a900a87202 */ /* 0x000fe20000000f00 */
[----:B------:R-:W-:Y:S01]  /*6730*/  IMAD.MOV.U32 R169, RZ, RZ, R170 ;  /* 0x000000ffffa97224 */ /* 0x000fe200078e00aa */
[C---:B-1----:R-:W-:Y:S08]  /*6740*/  HMMA.16816.F32.BF16 R64, R4.reuse, R8, R152 ;  /* 0x000000080440723c */ /* 0x042ff00000041898 */
[----:B------:R-:W-:Y:S01]  /*6750*/  HMMA.16816.F32.BF16 R52, R4, R10, R100 ;  /* 0x0000000a0434723c */ /* 0x000fe20000041864 */
[----:B------:R-:W1:Y:S01]  /*6760*/  LDSM.16.MT88.4 R8, [R220+0xa800] ;  /* 0x00a80000dc08783b */ /* 0x000e620000004200 */
[----:B------:R-:W-:Y:S01]  /*6770*/  IMAD.MOV.U32 R170, RZ, RZ, R171 ;  /* 0x000000ffffaa7224 */ /* 0x000fe200078e00ab */
[----:B------:R-:W-:Y:S01]  /*6780*/  MOV R171, R176 ;  /* 0x000000b000ab7202 */ /* 0x000fe20000000f00 */
[----:B------:R-:W-:-:S02]  /*6790*/  IMAD.MOV.U32 R176, RZ, RZ, R178 ;  /* 0x000000ffffb07224 */ /* 0x000fc400078e00b2 */
[----:B------:R2:W-:Y:S02]  /*67a0*/  MUFU.EX2 R178, R3 ;  /* 0x0000000300b27308 */ /* 0x0005e40000000800 */
[----:B--2---:R-:W-:Y:S02]  /*67b0*/  FFMA.FTZ R3, R167, c[0x0][0x2d0], -R2 ;  /* 0x0000b400a7037a23 */ /* 0x004fe40000010802 */
        /* <DEDUP_REMOVED lines=14> */
[----:B------:R-:W1:Y:S01]  /*68a0*/  LDSM.16.MT88.4 R12, [R221+0x2000] ;  /* 0x00200000dd0c783b */ /* 0x000e620000004200 */
[----:B------:R2:W4:Y:S01]  /*68b0*/  MUFU.EX2 R136, R3 ;  /* 0x0000000300887308 */ /* 0x0005220000000800 */
[----:B------:R-:W-:-:S02]  /*68c0*/  IMAD.MOV.U32 R144, RZ, RZ, R146 ;  /* 0x000000ffff907224 */ /* 0x000fc400078e0092 */
[----:B------:R-:W-:Y:S01]  /*68d0*/  IMAD.MOV.U32 R146, RZ, RZ, R168 ;  /* 0x000000ffff927224 */ /* 0x000fe200078e00a8 */
[----:B------:R-:W-:Y:S01]  /*68e0*/  MOV R168, R170 ;  /* 0x000000aa00a87202 */ /* 0x000fe20000000f00 */
[----:B------:R-:W-:Y:S01]  /*68f0*/  IMAD.MOV.U32 R122, RZ, RZ, R222 ;  /* 0x000000ffff7a7224 */ /* 0x000fe200078e00de */
[----:B------:R-:W-:Y:S01]  /*6900*/  HMMA.16816.F32.BF16 R40, R4, R8, R148 ;  /* 0x000000080428723c */ /* 0x000fe20000041894 */
[----:B------:R-:W-:Y:S01]  /*6910*/  IMAD.MOV.U32 R170, RZ, RZ, R176 ;  /* 0x000000ffffaa7224 */ /* 0x000fe200078e00b0 */
[----:B------:R-:W1:Y:S01]  /*6920*/  LDSM.16.MT88.4 R8, [R217+0x2000] ;  /* 0x00200000d908783b */ /* 0x000e620000004200 */
[----:B------:R-:W-:Y:S02]  /*6930*/  IMAD.MOV.U32 R176, RZ, RZ, R175 ;  /* 0x000000ffffb07224 */ /* 0x000fe400078e00af */
[----:B------:R-:W-:Y:S01]  /*6940*/  FFMA.FTZ R25, R25, c[0x0][0x2d0], -R2 ;  /* 0x0000b40019197a23 */ /* 0x000fe20000010802 */
[----:B------:R3:W5:Y:S01]  /*6950*/  LDL.LU R222, [R1+0xa0] ;  /* 0x0000a00001de7983 */ /* 0x0007620000300800 */
[----:B------:R-:W-:-:S02]  /*6960*/  FFMA.FTZ R4, R166, c[0x0][0x2d0], -R0 ;  /* 0x0000b400a6047a23 */ /* 0x000fc40000010800 */
[----:B--2---:R-:W-:Y:S02]  /*6970*/  FFMA.FTZ R3, R167, c[0x0][0x2d0], -R0 ;  /* 0x0000b400a7037a23 */ /* 0x004fe40000010800 */
[----:B------:R-:W-:Y:S01]  /*6980*/  IMAD.MOV.U32 R167, RZ, RZ, R145 ;  /* 0x000000ffffa77224 */ /* 0x000fe200078e0091 */
[----:B------:R-:W-:Y:S01]  /*6990*/  MOV R145, R147 ;  /* 0x0000009300917202 */ /* 0x000fe20000000f00 */
[----:B------:R-:W-:Y:S01]  /*69a0*/  IMAD.MOV.U32 R147, RZ, RZ, R169 ;  /* 0x000000ffff937224 */ /* 0x000fe200078e00a9 */
[----:B------:R-:W-:Y:S01]  /*69b0*/  MOV R166, R144 ;  /* 0x0000009000a67202 */ /* 0x000fe20000000f00 */
        /* <DEDUP_REMOVED lines=11> */
[----:B------:R2:W-:Y:S01]  /*6a70*/  MUFU.EX2 R175, R3 ;  /* 0x0000000300af7308 */ /* 0x0005e20000000800 */
[----:B------:R-:W-:Y:S02]  /*6a80*/  IMAD.MOV.U32 R147, RZ, RZ, R169 ;  /* 0x000000ffff937224 */ /* 0x000fe400078e00a9 */
[----:B------:R-:W-:Y:S01]  /*6a90*/  IMAD.MOV.U32 R169, RZ, RZ, R171 ;  /* 0x000000ffffa97224 */ /* 0x000fe200078e00ab */
[----:B------:R-:W-:Y:S01]  /*6aa0*/  MOV R171, R16 ;  /* 0x0000001000ab7202 */ /* 0x000fe20000000f00 */
[----:B------:R-:W-:-:S03]  /*6ab0*/  IMAD.MOV.U32 R16, RZ, RZ, R122 ;  /* 0x000000ffff107224 */ /* 0x000fc600078e007a */
[----:B------:R1:W1:Y:S01]  /*6ac0*/  MUFU.EX2 R176, R4 ;  /* 0x0000000400b07308 */ /* 0x0002620000000800 */
[----:B------:R-:W-:Y:S02]  /*6ad0*/  IMAD.MOV.U32 R122, RZ, RZ, R252 ;  /* 0x000000ffff7a7224 */ /* 0x000fe400078e00fc */
[----:B------:R-:W-:Y:S02]  /*6ae0*/  FADD.FTZ R5, R179, R93 ;  /* 0x0000005db3057221 */ /* 0x000fe40000010000 */
[----:B--2---:R-:W-:-:S04]  /*6af0*/  FFMA.FTZ R3, R216, c[0x0][0x2d0], -R0 ;  /* 0x0000b400d8037a23 */ /* 0x004fc80000010800 */
[----:B------:R-:W-:Y:S01]  /*6b00*/  MUFU.EX2 R252, R3 ;  /* 0x0000000300fc7308 */ /* 0x000fe20000000800 */
[----:B-1----:R-:W-:-:S07]  /*6b10*/  FFMA.FTZ R4, R166, c[0x0][0x2d0], -R0 ;  /* 0x0000b400a6047a23 */ /* 0x002fce0000010800 */
[----:B------:R1:W2:Y:S01]  /*6b20*/  MUFU.EX2 R179, R4 ;  /* 0x0000000400b37308 */ /* 0x0002a20000000800 */
[--C-:B------:R-:W-:Y:S02]  /*6b30*/  FFMA.FTZ R24, R24, c[0x0][0x2d0], -R2.reuse ;  /* 0x0000b40018187a23 */ /* 0x100fe40000010802 */
[----:B------:R-:W-:Y:S01]  /*6b40*/  FFMA.FTZ R23, R23, c[0x0][0x2d0], -R2 ;  /* 0x0000b40017177a23 */ /* 0x000fe20000010802 */
[----:B----4-:R-:W-:Y:S01]  /*6b50*/  F2FP.BF16.PACK_AB R6, R136, R178 ;  /* 0x000000b28806723e */ /* 0x010fe200000010ff */
[----:B------:R-:W-:Y:S01]  /*6b60*/  FADD.FTZ R2, R144, R5 ;  /* 0x0000000590027221 */ /* 0x000fe20000010000 */
[----:B------:R-:W-:Y:S02]  /*6b70*/  F2FP.BF16.PACK_AB R5, R176, R175 ;  /* 0x000000afb005723e */ /* 0x000fe400000010ff */
[----:B-1----:R-:W-:Y:S02]  /*6b80*/  F2FP.BF16.PACK_AB R4, R177, R174 ;  /* 0x000000aeb104723e */ /* 0x002fe400000010ff */
[----:B--2---:R-:W-:-:S07]  /*6b90*/  F2FP.BF16.PACK_AB R7, R179, R252 ;  /* 0x000000fcb307723e */ /* 0x004fce00000010ff */
[C---:B------:R-:W-:Y:S08]  /*6ba0*/  HMMA.16816.F32.BF16 R140, R4.reuse, R12, R208 ;  /* 0x0000000c048c723c */ /* 0x040ff000000418d0 */
[----:B------:R-:W-:Y:S01]  /*6bb0*/  HMMA.16816.F32.BF16 R100, R4, R14, R204 ;  /* 0x0000000e0464723c */ /* 0x000fe200000418cc */
[----:B------:R-:W1:Y:S01]  /*6bc0*/  LDSM.16.MT88.4 R12, [R218+0x5000] ;  /* 0x00500000da0c783b */ /* 0x000e620000004200 */
[----:B------:R-:W-:-:S02]  /*6bd0*/  FADD.FTZ R3, R165, R92 ;  /* 0x0000005ca5037221 */ /* 0x000fc40000010000 */
[----:B------:R-:W-:Y:S02]  /*6be0*/  IMAD.MOV.U32 R166, RZ, RZ, R146 ;  /* 0x000000ffffa67224 */ /* 0x000fe400078e0092 */
[----:B------:R-:W-:Y:S01]  /*6bf0*/  IMAD.MOV.U32 R165, RZ, RZ, R147 ;  /* 0x000000ffffa57224 */ /* 0x000fe200078e0093 */
[----:B------:R-:W-:Y:S01]  /*6c00*/  MOV R147, R170 ;  /* 0x000000aa00937202 */ /* 0x000fe20000000f00 */
[----:B------:R-:W-:Y:S01]  /*6c10*/  IMAD.MOV.U32 R146, RZ, RZ, R171 ;  /* 0x000000ffff927224 */ /* 0x000fe200078e00ab */
[----:B------:R-:W-:Y:S01]  /*6c20*/  MOV R171, R95 ;  /* 0x0000005f00ab7202 */ /* 0x000fe20000000f00 */
[----:B------:R-:W-:Y:S01]  /*6c30*/  IMAD.MOV.U32 R170, RZ, RZ, R94 ;  /* 0x000000ffffaa7224 */ /* 0x000fe200078e005e */
[C---:B------:R-:W-:Y:S08]  /*6c40*/  HMMA.16816.F32.BF16 R180, R4.reuse, R8, R180 ;  /* 0x0000000804b4723c */ /* 0x040ff000000418b4 */
[----:B------:R-:W-:Y:S01]  /*6c50*/  HMMA.16816.F32.BF16 R92, R4, R10, R192 ;  /* 0x0000000a045c723c */ /* 0x000fe200000418c0 */
[----:B------:R-:W2:Y:S01]  /*6c60*/  LDSM.16.MT88.4 R8, [R220+0x2000] ;  /* 0x00200000dc08783b */ /* 0x000ea20000004200 */
[----:B------:R-:W-:Y:S01]  /*6c70*/  FADD.FTZ R3, R167, R3 ;  /* 0x00000003a7037221 */ /* 0x000fe20000010000 */
[----:B------:R-:W-:Y:S01]  /*6c80*/  MOV R167, R145 ;  /* 0x0000009100a77202 */ /* 0x000fe20000000f00 */
[----:B------:R-:W-:-:S02]  /*6c90*/  IMAD.MOV.U32 R163, RZ, RZ, R18 ;  /* 0x000000ffffa37224 */ /* 0x000fc400078e0012 */
[----:B------:R-:W-:Y:S01]  /*6ca0*/  IMAD.MOV.U32 R164, RZ, RZ, R19 ;  /* 0x000000ffffa47224 */ /* 0x000fe200078e0013 */
[----:B------:R-:W-:Y:S01]  /*6cb0*/  MOV R162, R166 ;  /* 0x000000a600a27202 */ /* 0x000fe20000000f00 */
[----:B------:R-:W-:Y:S01]  /*6cc0*/  IMAD.MOV.U32 R137, RZ, RZ, R167 ;  /* 0x000000ffff897224 */ /* 0x000fe200078e00a7 */
[----:B------:R-:W-:Y:S01]  /*6cd0*/  MOV R139, R163 ;  /* 0x000000a3008b7202 */ /* 0x000fe20000000f00 */
[----:B------:R-:W-:Y:S02]  /*6ce0*/  IMAD.MOV.U32 R138, RZ, RZ, R164 ;  /* 0x000000ffff8a7224 */ /* 0x000fe400078e00a4 */
[----:B------:R-:W-:Y:S02]  /*6cf0*/  IMAD.MOV.U32 R163, RZ, RZ, R165 ;  /* 0x000000ffffa37224 */ /* 0x000fe400078e00a5 */
[C---:B-1----:R-:W-:Y:S08]  /*6d00*/  HMMA.16816.F32.BF16 R164, R4.reuse, R12, R128 ;  /* 0x0000000c04a4723c */ /* 0x042ff00000041880 */
[C---:B------:R-:W-:Y:S01]  /*6d10*/  HMMA.16816.F32.BF16 R192, R4.reuse, R14, R124 ;  /* 0x0000000e04c0723c */ /* 0x040fe2000004187c */
[----:B------:R-:W1:Y:S07]  /*6d20*/  LDSM.16.MT88.4 R12, [R217+0x8000] ;  /* 0x00800000d90c783b */ /* 0x000e6e0000004200 */
[C---:B--2---:R-:W-:Y:S08]  /*6d30*/  HMMA.16816.F32.BF16 R148, R4.reuse, R8, R200 ;  /* 0x000000080494723c */ /* 0x044ff000000418c8 */
[C---:B------:R-:W-:Y:S01]  /*6d40*/  HMMA.16816.F32.BF16 R156, R4.reuse, R10, R188 ;  /* 0x0000000a049c723c */ /* 0x040fe200000418bc */
[----:B------:R-:W2:Y:S07]  /*6d50*/  LDSM.16.MT88.4 R8, [R221+0x5000] ;  /* 0x00500000dd08783b */ /* 0x000eae0000004200 */
[C---:B-1----:R-:W-:Y:S08]  /*6d60*/  HMMA.16816.F32.BF16 R88, R4.reuse, R12, R88 ;  /* 0x0000000c0458723c */ /* 0x042ff00000041858 */
[----:B------:R-:W-:Y:S01]  /*6d70*/  HMMA.16816.F32.BF16 R12, R4, R14, R60 ;  /* 0x0000000e040c723c */ /* 0x000fe2000004183c */
[----:B------:R-:W-:Y:S01]  /*6d80*/  IMAD.MOV.U32 R145, RZ, RZ, R16 ;  /* 0x000000ffff917224 */ /* 0x000fe200078e0010 */
[----:B------:R-:W-:-:S02]  /*6d90*/  MOV R144, R17 ;  /* 0x0000001100907202 */ /* 0x000fc40000000f00 */
[----:B------:R-:W1:Y:S04]  /*6da0*/  LDSM.16.MT88.4 R16, [R218+0x2000] ;  /* 0x00200000da10783b */ /* 0x000e680000004200 */
[C---:B--2---:R-:W-:Y:S08]  /*6db0*/  HMMA.16816.F32.BF16 R116, R4.reuse, R8, R116 ;  /* 0x000000080474723c */ /* 0x044ff00000041874 */
[----:B------:R-:W-:Y:S01]  /*6dc0*/  HMMA.16816.F32.BF16 R108, R4, R10, R108 ;  /* 0x0000000a046c723c */ /* 0x000fe2000004186c */
[----:B------:R-:W2:Y:S07]  /*6dd0*/  LDSM.16.MT88.4 R8, [R218+0x8000] ;  /* 0x00800000da08783b */ /* 0x000eae0000004200 */
[----:B------:R-:W-:Y:S01]  /*6de0*/  MOV R153, R12 ;  /* 0x0000000c00997202 */ /* 0x000fe20000000f00 */
[----:B------:R-:W-:Y:S01]  /*6df0*/  IMAD.MOV.U32 R152, RZ, RZ, R13 ;  /* 0x000000ffff987224 */ /* 0x000fe200078e000d */
[----:B------:R-:W-:Y:S01]  /*6e00*/  MOV R60, R15 ;  /* 0x0000000f003c7202 */ /* 0x000fe20000000f00 */
[----:B------:R-:W-:-:S02]  /*6e10*/  IMAD.MOV.U32 R61, RZ, RZ, R14 ;  /* 0x000000ffff3d7224 */ /* 0x000fc400078e000e */
[----:B------:R-:W4:Y:S01]  /*6e20*/  LDSM.16.MT88.4 R12, [R220+0x8000] ;  /* 0x00800000dc0c783b */ /* 0x000f220000004200 */
[C---:B-1----:R-:W-:Y:S08]  /*6e30*/  HMMA.16816.F32.BF16 R132, R4.reuse, R16, R96 ;  /* 0x000000100484723c */ /* 0x042ff00000041860 */
[C---:B------:R-:W-:Y:S01]  /*6e40*/  HMMA.16816.F32.BF16 R96, R4.reuse, R18, R212 ;  /* 0x000000120460723c */ /* 0x040fe200000418d4 */
[----:B------:R-:W1:Y:S07]  /*6e50*/  LDSM.16.MT88.4 R16, [R217+0x5000] ;  /* 0x00500000d910783b */ /* 0x000e6e0000004200 */
[C---:B--2---:R-:W-:Y:S08]  /*6e60*/  HMMA.16816.F32.BF16 R212, R4.reuse, R8, R48 ;  /* 0x0000000804d4723c */ /* 0x044ff00000041830 */
[C---:B------:R-:W-:Y:S01]  /*6e70*/  HMMA.16816.F32.BF16 R204, R4.reuse, R10, R36 ;  /* 0x0000000a04cc723c */ /* 0x040fe20000041824 */
[----:B------:R-:W-:Y:S01]  /*6e80*/  IMAD.MOV.U32 R123, RZ, RZ, R219 ;  /* 0x000000ffff7b7224 */ /* 0x000fe200078e00db */
[----:B------:R-:W-:Y:S01]  /*6e90*/  MOV R160, R157 ;  /* 0x0000009d00a07202 */ /* 0x000fe20000000f00 */
[----:B------:R-:W-:Y:S01]  /*6ea0*/  IMAD.MOV.U32 R161, RZ, RZ, R156 ;  /* 0x000000ffffa17224 */ /* 0x000fe200078e009c */
[----:B------:R3:W5:Y:S04]  /*6eb0*/  LDL.LU R219, [R1+0x9c] ;  /* 0x00009c0001db7983 */ /* 0x0007680000300800 */
[----:B----4-:R-:W-:Y:S01]  /*6ec0*/  HMMA.16816.F32.BF16 R48, R4, R12, R68 ;  /* 0x0000000c0430723c */ /* 0x010fe20000041844 */
[----:B------:R-:W-:Y:S01]  /*6ed0*/  IMAD.MOV.U32 R155, RZ, RZ, R158 ;  /* 0x000000ffff9b7224 */ /* 0x000fe200078e009e */
[----:B------:R3:W5:Y:S01]  /*6ee0*/  LDL.LU R216, [R1+0x98] ;  /* 0x0000980001d87983 */ /* 0x0007620000300800 */
[----:B------:R-:W-:-:S03]  /*6ef0*/  IMAD.MOV.U32 R154, RZ, RZ, R159 ;  /* 0x000000ffff9a7224 */ /* 0x000fc600078e009f */
[----:B------:R-:W-:Y:S02]  /*6f00*/  LDSM.16.MT88.4 R8, [R217+0xb000] ;  /* 0x00b00000d908783b */ /* 0x000fe40000004200 */
[C---:B------:R-:W-:Y:S02]  /*6f10*/  HMMA.16816.F32.BF16 R36, R4.reuse, R14, R56 ;  /* 0x0000000e0424723c */ /* 0x040fe40000041838 */
[----:B------:R-:W2:Y:S01]  /*6f20*/  LDSM.16.MT88.4 R12, [R221+0xb000] ;  /* 0x00b00000dd0c783b */ /* 0x000ea20000004200 */
[--C-:B------:R-:W-:Y:S02]  /*6f30*/  FFMA.FTZ R22, R22, c[0x0][0x2d0], -R0.reuse ;  /* 0x0000b40016167a23 */ /* 0x100fe40000010800 */
[--C-:B------:R-:W-:Y:S02]  /*6f40*/  FFMA.FTZ R21, R21, c[0x0][0x2d0], -R0.reuse ;  /* 0x0000b40015157a23 */ /* 0x100fe40000010800 */
[--C-:B------:R-:W-:Y:S02]  /*6f50*/  FFMA.FTZ R20, R20, c[0x0][0x2d0], -R0.reuse ;  /* 0x0000b40014147a23 */ /* 0x100fe40000010800 */
[----:B------:R-:W-:Y:S01]  /*6f60*/  FFMA.FTZ R27, R27, c[0x0][0x2d0], -R0 ;  /* 0x0000b4001b1b7a23 */ /* 0x000fe20000010800 */
[C---:B-1----:R-:W-:Y:S01]  /*6f70*/  HMMA.16816.F32.BF16 R156, R4.reuse, R16, R196 ;  /* 0x00000010049c723c */ /* 0x042fe200000418c4 */
[----:B------:R-:W-:Y:S01]  /*6f80*/  FADD.FTZ R2, R120, R2 ;  /* 0x0000000278027221 */ /* 0x000fe20000010000 */
[----:B------:R-:W-:Y:S01]  /*6f90*/  MOV R62, R122 ;  /* 0x0000007a003e7202 */ /* 0x000fe20000000f00 */
[----:B------:R-:W-:Y:S01]  /*6fa0*/  IMAD.MOV.U32 R63, RZ, RZ, R144 ;  /* 0x000000ffff3f7224 */ /* 0x000fe200078e0090 */
[----:B------:R-:W-:Y:S01]  /*6fb0*/  MOV R130, R89 ;  /* 0x0000005900827202 */ /* 0x000fe20000000f00 */
[----:B------:R-:W-:Y:S01]  /*6fc0*/  IMAD.MOV.U32 R128, RZ, RZ, R91 ;  /* 0x000000ffff807224 */ /* 0x000fe200078e005b */
[----:B------:R-:W-:Y:S02]  /*6fd0*/  LDSM.16.MT88.4 R56, [R221+0x5800] ;  /* 0x00580000dd38783b */ /* 0x000fe40000004200 */
[C---:B--2---:R-:W-:Y:S02]  /*6fe0*/  HMMA.16816.F32.BF16 R196, R4.reuse, R14, R52 ;  /* 0x0000000e04c4723c */ /* 0x044fe40000041834 */
[----:B------:R-:W2:Y:S06]  /*6ff0*/  LDL R15, [R1+0x58] ;  /* 0x00005800010f7983 */ /* 0x000eac0000100800 */
[----:B------:R-:W-:Y:S01]  /*7000*/  HMMA.16816.F32.BF16 R208, R4, R18, R184 ;  /* 0x0000001204d0723c */ /* 0x000fe200000418b8 */
[----:B------:R-:W1:Y:S01]  /*7010*/  LDSM.16.MT88.4 R16, [R220+0x5000] ;  /* 0x00500000dc10783b */ /* 0x000e620000004200 */
[----:B------:R-:W-:-:S06]  /*7020*/  FADD.FTZ R0, R121, R3 ;  /* 0x0000000379007221 */ /* 0x000fcc0000010000 */
[C---:B------:R-:W-:Y:S08]  /*7030*/  HMMA.16816.F32.BF16 R44, R4.reuse, R8, R44 ;  /* 0x00000008042c723c */ /* 0x040ff0000004182c */
[C---:B------:R-:W-:Y:S01]  /*7040*/  HMMA.16816.F32.BF16 R188, R4.reuse, R10, R32 ;  /* 0x0000000a04bc723c */ /* 0x040fe20000041820 */
[----:B------:R-:W-:Y:S01]  /*7050*/  IMAD.MOV.U32 R131, RZ, RZ, R88 ;  /* 0x000000ffff837224 */ /* 0x000fe200078e0058 */
[----:B------:R-:W-:Y:S01]  /*7060*/  LDSM.16.MT88.4 R8, [R220+0xb000] ;  /* 0x00b00000dc08783b */ /* 0x000fe20000004200 */
[----:B------:R-:W-:Y:S01]  /*7070*/  IMAD.MOV.U32 R129, RZ, RZ, R90 ;  /* 0x000000ffff817224 */ /* 0x000fe200078e005a */
[----:B------:R-:W-:Y:S01]  /*7080*/  MOV R89, R138 ;  /* 0x0000008a00597202 */ /* 0x000fe20000000f00 */
[----:B------:R-:W-:Y:S01]  /*7090*/  IMAD.MOV.U32 R91, RZ, RZ, R137 ;  /* 0x000000ffff5b7224 */ /* 0x000fe200078e0089 */
[----:B------:R-:W-:Y:S01]  /*70a0*/  MOV R69, R130 ;  /* 0x0000008200457202 */ /* 0x000fe20000000f00 */
[----:B------:R-:W-:Y:S01]  /*70b0*/  LDSM.16.MT88.4 R184, [R217+0x2800] ;  /* 0x00280000d9b8783b */ /* 0x000fe20000004200 */
[C---:B-1----:R-:W-:Y:S08]  /*70c0*/  HMMA.16816.F32.BF16 R112, R4.reuse, R16, R112 ;  /* 0x000000100470723c */ /* 0x042ff00000041870 */
[----:B------:R-:W-:Y:S01]  /*70d0*/  HMMA.16816.F32.BF16 R104, R4, R18, R104 ;  /* 0x000000120468723c */ /* 0x000fe20000041868 */
[----:B------:R-:W1:Y:S01]  /*70e0*/  LDSM.16.MT88.4 R16, [R221+0x8000] ;  /* 0x00800000dd10783b */ /* 0x000e620000004200 */
[----:B------:R-:W-:-:S04]  /*70f0*/  IMAD.MOV.U32 R3, RZ, RZ, R123 ;  /* 0x000000ffff037224 */ /* 0x000fc800078e007b */
[----:B------:R-:W-:Y:S02]  /*7100*/  FADD.FTZ R3, R3, R2 ;  /* 0x0000000203037221 */ /* 0x000fe40000010000 */
[----:B------:R-:W-:Y:S01]  /*7110*/  IMAD.MOV.U32 R90, RZ, RZ, R136 ;  /* 0x000000ffff5a7224 */ /* 0x000fe200078e0088 */
[C---:B-1----:R-:W-:Y:S08]  /*7120*/  HMMA.16816.F32.BF16 R84, R4.reuse, R16, R84 ;  /* 0x000000100454723c */ /* 0x042ff00000041854 */
[----:B------:R-:W-:Y:S01]  /*7130*/  HMMA.16816.F32.BF16 R120, R4, R18, R76 ;  /* 0x000000120478723c */ /* 0x000fe2000004184c */
[----:B------:R-:W1:Y:S06]  /*7140*/  LDSM.16.MT88.4 R16, [R218+0xb000] ;  /* 0x00b00000da10783b */ /* 0x000e6c0000004200 */
[----:B------:R-:W-:Y:S01]  /*7150*/  IMAD.MOV.U32 R77, RZ, RZ, R145 ;  /* 0x000000ffff4d7224 */ /* 0x000fe200078e0091 */
[----:B------:R-:W-:Y:S01]  /*7160*/  MOV R78, R146 ;  /* 0x00000092004e7202 */ /* 0x000fe20000000f00 */
[----:B------:R-:W-:-:S02]  /*7170*/  IMAD.MOV.U32 R79, RZ, RZ, R147 ;  /* 0x000000ffff4f7224 */ /* 0x000fc400078e0093 */
[----:B------:R-:W-:Y:S02]  /*7180*/  FADD.FTZ R0, R77, R0 ;  /* 0x000000004d007221 */ /* 0x000fe40000010000 */
[----:B------:R-:W-:Y:S01]  /*7190*/  IMAD.MOV.U32 R88, RZ, RZ, R139 ;  /* 0x000000ffff587224 */ /* 0x000fe200078e008b */
[C---:B------:R-:W-:Y:S01]  /*71a0*/  HMMA.16816.F32.BF16 R32, R4.reuse, R12, R64 ;  /* 0x0000000c0420723c */ /* 0x040fe20000041840 */
[----:B------:R-:W-:Y:S01]  /*71b0*/  FADD.FTZ R0, R78, R0 ;  /* 0x000000004e007221 */ /* 0x000fe20000010000 */
[----:B------:R-:W-:Y:S01]  /*71c0*/  MOV R71, R128 ;  /* 0x0000008000477202 */ /* 0x000fe20000000f00 */
[----:B------:R-:W-:Y:S01]  /*71d0*/  FADD.FTZ R3, R79, R3 ;  /* 0x000000034f037221 */ /* 0x000fe20000010000 */
[----:B------:R4:W-:Y:S01]  /*71e0*/  MUFU.EX2 R12, R23 ;  /* 0x00000017000c7308 */ /* 0x0009e20000000800 */
[----:B------:R-:W-:Y:S01]  /*71f0*/  FADD.FTZ R2, R62, R0 ;  /* 0x000000003e027221 */ /* 0x000fe20000010000 */
[----:B------:R-:W3:Y:S01]  /*7200*/  LDSM.16.MT88.4 R136, [R218+0x2800] ;  /* 0x00280000da88783b */ /* 0x000ee20000004200 */
[----:B------:R-:W-:Y:S01]  /*7210*/  FADD.FTZ R0, R63, R3 ;  /* 0x000000033f007221 */ /* 0x000fe20000010000 */
[----:B------:R-:W-:Y:S01]  /*7220*/  MOV R78, R91 ;  /* 0x0000005b004e7202 */ /* 0x000fe20000000f00 */
[----:B------:R-:W-:Y:S01]  /*7230*/  FADD.FTZ R2, R88, R2 ;  /* 0x0000000258027221 */ /* 0x000fe20000010000 */
[----:B------:R-:W-:Y:S01]  /*7240*/  HMMA.16816.F32.BF16 R40, R4, R8, R40 ;  /* 0x000000080428723c */ /* 0x000fe20000041828 */
[----:B------:R-:W-:Y:S01]  /*7250*/  FADD.FTZ R3, R89, R0 ;  /* 0x0000000059037221 */ /* 0x000fe20000010000 */
[----:B------:R-:W-:Y:S01]  /*7260*/  LDSM.16.MT88.4 R64, [R220+0x5800] ;  /* 0x00580000dc40783b */ /* 0x000fe20000004200 */
[----:B------:R-:W-:Y:S01]  /*7270*/  IMAD.MOV.U32 R79, RZ, RZ, R90 ;  /* 0x000000ffff4f7224 */ /* 0x000fe200078e005a */
[----:B------:R-:W-:Y:S01]  /*7280*/  MOV R90, R170 ;  /* 0x000000aa005a7202 */ /* 0x000fe20000000f00 */
[----:B------:R-:W-:Y:S01]  /*7290*/  IMAD.MOV.U32 R88, RZ, RZ, R168 ;  /* 0x000000ffff587224 */ /* 0x000fe200078e00a8 */
[----:B------:R-:W-:Y:S01]  /*72a0*/  LDSM.16.MT88.4 R144, [R221+0x2800] ;  /* 0x00280000dd90783b */ /* 0x000fe20000004200 */
[----:B------:R-:W-:-:S02]  /*72b0*/  IMAD.MOV.U32 R89, RZ, RZ, R169 ;  /* 0x000000ffff597224 */ /* 0x000fc400078e00a9 */
[----:B------:R-:W-:Y:S01]  /*72c0*/  IMAD.MOV.U32 R91, RZ, RZ, R171 ;  /* 0x000000ffff5b7224 */ /* 0x000fe200078e00ab */
[----:B------:R-:W-:Y:S01]  /*72d0*/  HMMA.16816.F32.BF16 R28, R4, R10, R28 ;  /* 0x0000000a041c723c */ /* 0x000fe2000004181c */
[----:B------:R3:W-:Y:S01]  /*72e0*/  MUFU.EX2 R11, R24 ;  /* 0x00000018000b7308 */ /* 0x0007e20000000800 */
[----:B----4-:R-:W-:-:S06]  /*72f0*/  IMAD.MOV.U32 R23, RZ, RZ, R90 ;  /* 0x000000ffff177224 */ /* 0x010fcc00078e005a */
[C---:B-1----:R-:W-:Y:S08]  /*7300*/  HMMA.16816.F32.BF16 R200, R4.reuse, R16, R80 ;  /* 0x0000001004c8723c */ /* 0x042ff00000041850 */
[----:B------:R-:W-:Y:S01]  /*7310*/  HMMA.16816.F32.BF16 R124, R4, R18, R72 ;  /* 0x00000012047c723c */ /* 0x000fe20000041848 */
[----:B------:R1:W-:Y:S01]  /*7320*/  MUFU.EX2 R5, R22 ;  /* 0x0000001600057308 */ /* 0x0003e20000000800 */
[----:B------:R-:W-:Y:S01]  /*7330*/  MOV R82, R155 ;  /* 0x0000009b00527202 */ /* 0x000fe20000000f00 */
[----:B------:R-:W-:Y:S01]  /*7340*/  IMAD.MOV.U32 R83, RZ, RZ, R154 ;  /* 0x000000ffff537224 */ /* 0x000fe200078e009a */
[----:B------:R-:W-:Y:S01]  /*7350*/  MOV R17, R152 ;  /* 0x0000009800117202 */ /* 0x000fe20000000f00 */
[----:B------:R-:W-:Y:S01]  /*7360*/  IMAD.MOV.U32 R16, RZ, RZ, R153 ;  /* 0x000000ffff107224 */ /* 0x000fe200078e0099 */
[----:B------:R-:W-:Y:S01]  /*7370*/  LDSM.16.MT88.4 R72, [R217+0x8800] ;  /* 0x00880000d948783b */ /* 0x000fe20000004200 */
[----:B---3--:R-:W-:Y:S01]  /*7380*/  IMAD.MOV.U32 R24, RZ, RZ, R88 ;  /* 0x000000ffff187224 */ /* 0x008fe200078e0058 */
[----:B------:R-:W-:-:S02]  /*7390*/  MOV R4, R89 ;  /* 0x0000005900047202 */ /* 0x000fc40000000f00 */
[----:B------:R-:W3:Y:S01]  /*73a0*/  LDSM.16.MT88.4 R152, [R220+0x2800] ;  /* 0x00280000dc98783b */ /* 0x000ee20000004200 */
[----:B------:R4:W-:Y:S01]  /*73b0*/  MUFU.EX2 R9, R26 ;  /* 0x0000001a00097308 */ /* 0x0009e20000000800 */
[----:B------:R-:W-:Y:S01]  /*73c0*/  IMAD.MOV.U32 R62, RZ, RZ, R162 ;  /* 0x000000ffff3e7224 */ /* 0x000fe200078e00a2 */
[----:B------:R-:W-:Y:S01]  /*73d0*/  MOV R63, R163 ;  /* 0x000000a3003f7202 */ /* 0x000fe20000000f00 */
[----:B------:R-:W-:-:S05]  /*73e0*/  IMAD.MOV.U32 R68, RZ, RZ, R131 ;  /* 0x000000ffff447224 */ /* 0x000fca00078e0083 */
[----:B------:R-:W-:Y:S01]  /*73f0*/  MUFU.EX2 R8, R20 ;  /* 0x0000001400087308 */ /* 0x000fe20000000800 */
[----:B-1----:R-:W-:Y:S01]  /*7400*/  MOV R22, R91 ;  /* 0x0000005b00167202 */ /* 0x002fe20000000f00 */
[----:B------:R-:W-:Y:S01]  /*7410*/  IMAD.MOV.U32 R70, RZ, RZ, R129 ;  /* 0x000000ffff467224 */ /* 0x000fe200078e0081 */
[----:B------:R-:W1:Y:S01]  /*7420*/  LDSM.16.MT88.4 R88, [R221+0x8800] ;  /* 0x00880000dd58783b */ /* 0x000e620000004200 */
[----:B------:R-:W-:Y:S01]  /*7430*/  FADD.FTZ R3, R23, R3 ;  /* 0x0000000317037221 */ /* 0x000fe20000010000 */
[----:B------:R-:W-:Y:S02]  /*7440*/  MOV R14, R79 ;  /* 0x0000004f000e7202 */ /* 0x000fe40000000f00 */
[----:B------:R-:W-:Y:S01]  /*7450*/  LDSM.16.MT88.4 R168, [R218+0x5800] ;  /* 0x00580000daa8783b */ /* 0x000fe20000004200 */
[----:B------:R4:W3:Y:S01]  /*7460*/  MUFU.EX2 R10, R25 ;  /* 0x00000019000a7308 */ /* 0x0008e20000000800 */
[----:B------:R-:W-:-:S07]  /*7470*/  FADD.FTZ R0, R22, R2 ;  /* 0x0000000216007221 */ /* 0x000fce0000010000 */
[----:B------:R-:W3:Y:S08]  /*7480*/  MUFU.EX2 R7, R21 ;  /* 0x0000001500077308 */ /* 0x000ef00000000800 */
[----:B------:R-:W1:Y:S01]  /*7490*/  MUFU.EX2 R6, R27 ;  /* 0x0000001b00067308 */ /* 0x000e620000000800 */
[----:B----4-:R-:W-:Y:S01]  /*74a0*/  IMAD.MOV.U32 R26, RZ, RZ, R62 ;  /* 0x000000ffff1a7224 */ /* 0x010fe200078e003e */
[----:B------:R-:W-:Y:S01]  /*74b0*/  MOV R25, R63 ;  /* 0x0000003f00197202 */ /* 0x000fe20000000f00 */
[----:B------:R-:W-:-:S02]  /*74c0*/  FADD.FTZ R3, R24, R3 ;  /* 0x0000000318037221 */ /* 0x000fc40000010000 */
[----:B------:R-:W-:Y:S02]  /*74d0*/  FADD.FTZ R4, R4, R0 ;  /* 0x0000000004047221 */ /* 0x000fe40000010000 */
[----:B------:R-:W-:Y:S01]  /*74e0*/  FADD.FTZ R3, R26, R3 ;  /* 0x000000031a037221 */ /* 0x000fe20000010000 */
[----:B---3--:R-:W-:Y:S01]  /*74f0*/  F2FP.BF16.PACK_AB R128, R10, R9 ;  /* 0x000000090a80723e */ /* 0x008fe200000010ff */
[----:B------:R-:W-:Y:S01]  /*7500*/  IMAD.MOV.U32 R80, RZ, RZ, R161 ;  /* 0x000000ffff507224 */ /* 0x000fe200078e00a1 */
[----:B------:R-:W-:Y:S01]  /*7510*/  F2FP.BF16.PACK_AB R129, R7, R5 ;  /* 0x000000050781723e */ /* 0x000fe200000010ff */
[----:B------:R-:W-:Y:S01]  /*7520*/  FADD.FTZ R3, R175, R3 ;  /* 0x00000003af037221 */ /* 0x000fe20000010000 */
[----:B------:R-:W-:Y:S01]  /*7530*/  F2FP.BF16.PACK_AB R130, R12, R11 ;  /* 0x0000000b0c82723e */ /* 0x000fe200000010ff */
[----:B------:R-:W-:Y:S01]  /*7540*/  IMAD.MOV.U32 R81, RZ, RZ, R160 ;  /* 0x000000ffff517224 */ /* 0x000fe200078e00a0 */
[----:B------:R-:W-:Y:S02]  /*7550*/  MOV R19, R60 ;  /* 0x0000003c00137202 */ /* 0x000fe40000000f00 */
[----:B-1----:R-:W-:Y:S01]  /*7560*/  F2FP.BF16.PACK_AB R131, R6, R8 ;  /* 0x000000080683723e */ /* 0x002fe200000010ff */
[----:B------:R-:W-:Y:S01]  /*7570*/  IMAD.MOV.U32 R18, RZ, RZ, R61 ;  /* 0x000000ffff127224 */ /* 0x000fe200078e003d */
[----:B------:R-:W-:Y:S01]  /*7580*/  LDSM.16.MT88.4 R160, [R217+0x5800] ;  /* 0x00580000d9a0783b */ /* 0x000fe20000004200 */
[----:B------:R-:W-:-:S04]  /*7590*/  FADD.FTZ R3, R176, R3 ;  /* 0x00000003b0037221 */ /* 0x000fc80000010000 */
[C---:B------:R-:W-:Y:S08]  /*75a0*/  HMMA.16816.F32.BF16 R132, R128.reuse, R136, R132 ;  /* 0x000000888084723c */ /* 0x040ff00000041884 */
[C---:B------:R-:W-:Y:S08]  /*75b0*/  HMMA.16816.F32.BF16 R148, R128.reuse, R152, R148 ;  /* 0x000000988094723c */ /* 0x040ff00000041894 */
[C---:B------:R-:W-:Y:S01]  /*75c0*/  HMMA.16816.F32.BF16 R60, R128.reuse, R64, R112 ;  /* 0x00000040803c723c */ /* 0x040fe20000041870 */
[----:B------:R-:W1:Y:S07]  /*75d0*/  LDSM.16.MT88.4 R112, [R218+0xb800] ;  /* 0x00b80000da70783b */ /* 0x000e6e0000004200 */
[C---:B------:R-:W-:Y:S08]  /*75e0*/  HMMA.16816.F32.BF16 R84, R128.reuse, R88, R84 ;  /* 0x000000588054723c */ /* 0x040ff00000041854 */
[C---:B------:R-:W-:Y:S01]  /*75f0*/  HMMA.16816.F32.BF16 R136, R128.reuse, R138, R96 ;  /* 0x0000008a8088723c */ /* 0x040fe20000041860 */
[----:B------:R-:W-:Y:S07]  /*7600*/  LDSM.16.MT88.4 R96, [R220+0x8800] ;  /* 0x00880000dc60783b */ /* 0x000fee0000004200 */
[C---:B------:R-:W-:Y:S01]  /*7610*/  HMMA.16816.F32.BF16 R152, R128.reuse, R154, R80 ;  /* 0x0000009a8098723c */ /* 0x040fe20000041850 */
[----:B------:R-:W3:Y:S07]  /*7620*/  LDSM.16.MT88.4 R80, [R218+0x8800] ;  /* 0x00880000da50783b */ /* 0x000eee0000004200 */
[C---:B------:R-:W-:Y:S01]  /*7630*/  HMMA.16816.F32.BF16 R64, R128.reuse, R66, R104 ;  /* 0x000000428040723c */ /* 0x040fe20000041868 */
[----:B------:R-:W4:Y:S07]  /*7640*/  LDSM.16.MT88.4 R104, [R217+0xb800] ;  /* 0x00b80000d968783b */ /* 0x000f2e0000004200 */
[----:B------:R-:W-:Y:S01]  /*7650*/  HMMA.16816.F32.BF16 R68, R128, R72, R68 ;  /* 0x000000488044723c */ /* 0x000fe20000041844 */
[----:B--2---:R-:W-:-:S04]  /*7660*/  @P2 IMAD.HI.U32 R2, R15, c[0x0][0x2c8], RZ ;  /* 0x0000b2000f022a27 */ /* 0x004fc800078e00ff */
[----:B------:R-:W-:Y:S01]  /*7670*/  IMAD.MOV.U32 R0, RZ, RZ, R15 ;  /* 0x000000ffff007224 */ /* 0x000fe200078e000f */
[----:B------:R-:W-:Y:S01]  /*7680*/  @P2 SHF.R.U32.HI R0, RZ, c[0x0][0x2cc], R2 ;  /* 0x0000b300ff002a19 */ /* 0x000fe20000011602 */
[----:B------:R-:W-:Y:S01]  /*7690*/  FADD.FTZ R2, R25, R4 ;  /* 0x0000000419027221 */ /* 0x000fe20000010000 */
[----:B------:R-:W-:-:S03]  /*76a0*/  MOV R4, c[0x0][0x168] ;  /* 0x00005a0000047a02 */ /* 0x000fc60000000f00 */
[----:B------:R-:W-:Y:S01]  /*76b0*/  FADD.FTZ R2, R174, R2 ;  /* 0x00000002ae027221 */ /* 0x000fe20000010000 */
[----:B------:R-:W-:-:S03]  /*76c0*/  IADD3 R0, R0, c[0x0][0x1d0], -R4 ;  /* 0x0000740000007a10 */ /* 0x000fc60007ffe804 */
[----:B------:R-:W-:Y:S01]  /*76d0*/  FADD.FTZ R2, R177, R2 ;  /* 0x00000002b1027221 */ /* 0x000fe20000010000 */
[C---:B------:R-:W-:Y:S01]  /*76e0*/  HMMA.16816.F32.BF16 R88, R128.reuse, R90, R120 ;  /* 0x0000005a8058723c */ /* 0x040fe20000041878 */
[----:B------:R-:W-:Y:S01]  /*76f0*/  IMAD.HI R4, R0, 0x2aaaaaab, RZ ;  /* 0x2aaaaaab00047827 */ /* 0x000fe200078e02ff */
[----:B------:R-:W2:Y:S03]  /*7700*/  LDSM.16.MT88.4 R120, [R221+0xb800] ;  /* 0x00b80000dd78783b */ /* 0x000ea60000004200 */
[----:B------:R-:W-:Y:S02]  /*7710*/  FADD.FTZ R0, R252, R3 ;  /* 0x00000003fc007221 */ /* 0x000fe40000010000 */
[----:B------:R-:W-:Y:S01]  /*7720*/  FADD.FTZ R2, R178, R2 ;  /* 0x00000002b2027221 */ /* 0x000fe20000010000 */
[----:B------:R-:W-:Y:S01]  /*7730*/  HMMA.16816.F32.BF16 R72, R128, R74, R16 ;  /* 0x0000004a8048723c */ /* 0x000fe20000041810 */
[----:B------:R-:W1:Y:S01]  /*7740*/  LDSM.16.MT88.4 R16, [R220+0xb800] ;  /* 0x00b80000dc10783b */ /* 0x000e620000004200 */
[----:B------:R-:W-:-:S02]  /*7750*/  FADD.FTZ R0, R179, R0 ;  /* 0x00000000b3007221 */ /* 0x000fc40000010000 */
[----:B------:R-:W-:Y:S02]  /*7760*/  FADD.FTZ R2, R14, R2 ;  /* 0x000000020e027221 */ /* 0x000fe40000010000 */
[----:B------:R-:W-:Y:S02]  /*7770*/  FADD.FTZ R0, R5, R0 ;  /* 0x0000000005007221 */ /* 0x000fe40000010000 */
[----:B------:R-:W-:Y:S01]  /*7780*/  FADD.FTZ R2, R9, R2 ;  /* 0x0000000209027221 */ /* 0x000fe20000010000 */
[----:B------:R-:W-:Y:S01]  /*7790*/  SHF.R.U32.HI R3, RZ, 0x1f, R4 ;  /* 0x0000001fff037819 */ /* 0x000fe20000011604 */
[----:B------:R-:W-:Y:S02]  /*77a0*/  FADD.FTZ R0, R7, R0 ;  /* 0x0000000007007221 */ /* 0x000fe40000010000 */
[----:B------:R-:W-:Y:S01]  /*77b0*/  FADD.FTZ R2, R10, R2 ;  /* 0x000000020a027221 */ /* 0x000fe20000010000 */
[----:B------:R-:W-:Y:S01]  /*77c0*/  LEA.HI.SX32 R3, R4, R3, 0x1c ;  /* 0x0000000304037211 */ /* 0x000fe200078fe2ff */
[----:B------:R-:W-:-:S02]  /*77d0*/  FADD.FTZ R0, R8, R0 ;  /* 0x0000000008007221 */ /* 0x000fc40000010000 */
[----:B------:R-:W-:Y:S01]  /*77e0*/  FADD.FTZ R2, R11, R2 ;  /* 0x000000020b027221 */ /* 0x000fe20000010000 */
[----:B------:R-:W-:Y:S01]  /*77f0*/  IMNMX R3, RZ, R3, !PT ;  /* 0x00000003ff037217 */ /* 0x000fe20007800200 */
[----:B------:R-:W-:Y:S02]  /*7800*/  FADD.FTZ R0, R6, R0 ;  /* 0x0000000006007221 */ /* 0x000fe40000010000 */
[----:B------:R-:W-:Y:S02]  /*7810*/  FADD.FTZ R2, R12, R2 ;  /* 0x000000020c027221 */ /* 0x000fe40000010000 */
[----:B------:R-:W-:Y:S01]  /*7820*/  IMAD.MOV.U32 R13, RZ, RZ, R78 ;  /* 0x000000ffff0d7224 */ /* 0x000fe200078e004e */
[----:B------:R1:W-:Y:S04]  /*7830*/  STL [R1+0x10], R3 ;  /* 0x0000100301007387 */ /* 0x0003e80000100800 */
[----:B------:R1:W-:Y:S01]  /*7840*/  STL [R1+0x8], R0 ;  /* 0x0000080001007387 */ /* 0x0003e20000100800 */
[----:B------:R-:W-:-:S03]  /*7850*/  IADD3 R252, R13, -0x2, RZ ;  /* 0xfffffffe0dfc7810 */ /* 0x000fc60007ffe0ff */
[----:B------:R1:W-:Y:S01]  /*7860*/  STL [R1+0x4], R2 ;  /* 0x0000040201007387 */ /* 0x0003e20000100800 */
[----:B------:R-:W-:Y:S01]  /*7870*/  ISETP.GE.AND P0, PT, R252, R3, PT ;  /* 0x00000003fc00720c */ /* 0x000fe20003f06270 */
        /* <DEDUP_REMOVED lines=11> */
[C---:B----4-:R-:W-:Y:S08]  /*7930*/  HMMA.16816.F32.BF16 R100, R128.reuse, R104, R44 ;  /* 0x000000688064723c */ /* 0x050ff0000004182c */
        /* <DEDUP_REMOVED lines=11> */
[----:B------:R-:W2:Y:S01]  /*79f0*/  LDL R13, [R1+0x8c] ;  /* 0x00008c00010d7983 */ /* 0x000ea20000100800 */
[----:B------:R-:W-:Y:S01]  /*7a00*/  IMAD.MOV.U32 R176, RZ, RZ, R172 ;  /* 0x000000ffffb07224 */ /* 0x000fe200078e00ac */
[----:B------:R-:W-:-:S02]  /*7a10*/  MOV R175, R173 ;  /* 0x000000ad00af7202 */ /* 0x000fc40000000f00 */
[----:B------:R-:W-:Y:S01]  /*7a20*/  MOV R201, R252 ;  /* 0x000000fc00c97202 */ /* 0x000fe20000000f00 */
[----:B--2---:R-:W-:-:S05]  /*7a30*/  IMAD.IADD R0, R13, 0x1, R15 ;  /* 0x000000010d007824 */ /* 0x004fca00078e020f */
[----:B------:R1:W-:Y:S02]  /*7a40*/  STL [R1+0xc], R0 ;  /* 0x00000c0001007387 */ /* 0x0003e40000100800 */
[----:B-1----:R-:W-:-:S05]  /*7a50*/  @P2 IMAD.HI.U32 R0, R0, c[0x0][0x2c8], RZ ;  /* 0x0000b20000002a27 */ /* 0x002fca00078e00ff */
[----:B------:R-:W-:-:S05]  /*7a60*/  @P2 SHF.R.U32.HI R0, RZ, c[0x0][0x2cc], R0 ;  /* 0x0000b300ff002a19 */ /* 0x000fca0000011600 */
[----:B------:R1:W-:Y:S02]  /*7a70*/  @P2 STL [R1+0x14], R0 ;  /* 0x0000140001002387 */ /* 0x0003e40000100800 */
.L_x_1286:
[----:B------:R-:W-:Y:S04]  /*7a80*/  DEPBAR.LE SB0, 0x0 ;  /* 0x000080000000791a */ /* 0x000fe80000000000 */
[----:B------:R-:W-:Y:S01]  /*7a90*/  WARPSYNC 0xffffffff ;  /* 0xffffffff00007948 */ /* 0x000fe20003800000 */
[----:B------:R-:W-:Y:S01]  /*7aa0*/  BAR.SYNC.DEFER_BLOCKING 0x0 ;  /* 0x0000000000007b1d */ /* 0x000fe20000010000 */
[C---:B------:R-:W-:Y:S02]  /*7ab0*/  ISETP.GE.AND P0, PT, R201.reuse, RZ, PT ;  /* 0x000000ffc900720c */ /* 0x040fe40003f06270 */
[----:B------:R-:W-:Y:S02]  /*7ac0*/  MOV R196, c[0x0][0x2c4] ;  /* 0x0000b10000c47a02 */ /* 0x000fe40000000f00 */
[C---:B------:R-:W-:Y:S09]  /*7ad0*/  IADD3 R252, R201.reuse, -0x1, RZ ;  /* 0xffffffffc9fc7810 */ /* 0x040ff20007ffe0ff */
[----:B-1----:R-:W-:Y:S01]  /*7ae0*/  @P0 SHF.R.S32.HI R0, RZ, 0x1f, R201 ;  /* 0x0000001fff000819 */ /* 0x002fe200000114c9 */
[C---:B------:R-:W-:Y:S04]  /*7af0*/  @P0 IMAD.WIDE.U32 R2, R201.reuse, c[0x0][0x208], RZ ;  /* 0x00008200c9020a25 */ /* 0x040fe800078e00ff */
[----:B------:R-:W-:Y:S04]  /*7b00*/  @P0 IMAD R0, R0, c[0x0][0x208], RZ ;  /* 0x0000820000000a24 */ /* 0x000fe800078e02ff */
[----:B------:R-:W-:Y:S01]  /*7b10*/  @P0 IMAD R0, R201, c[0x0][0x20c], R0 ;  /* 0x00008300c9000a24 */ /* 0x000fe200078e0200 */
[----:B-----5:R-:W-:Y:S04]  /*7b20*/  LDSM.16.M88.4 R48, [R223] ;  /* 0x00000000df30783b */ /* 0x020fe80000000200 */
[----:B------:R-:W-:Y:S02]  /*7b30*/  @P0 IADD3 R0, R3, R0, RZ ;  /* 0x0000000003000210 */ /* 0x000fe40007ffe0ff */
[----:B------:R-:W1:Y:S03]  /*7b40*/  LDSM.16.M88.4 R8, [R216] ;  /* 0x00000000d808783b */ /* 0x000e660000000200 */
[----:B------:R-:W-:Y:S03]  /*7b50*/  @P0 IMAD R0, R0, 0x60, RZ ;  /* 0x0000006000000824 */ /* 0x000fe600078e02ff */
[----:B------:R-:W2:Y:S06]  /*7b60*/  LDSM.16.M88.4 R16, [R216+0x800] ;  /* 0x00080000d810783b */ /* 0x000eac0000000200 */
[----:B------:R-:W3:Y:S06]  /*7b70*/  LDL R174, [R1+0x30] ;  /* 0x0000300001ae7983 */ /* 0x000eec0000100800 */
[----:B------:R-:W4:Y:S06]  /*7b80*/  LDL.64 R172, [R1+0x28] ;  /* 0x0000280001ac7983 */ /* 0x000f2c0000100a00 */
[----:B------:R-:W2:Y:S06]  /*7b90*/  LDSM.16.M88.4 R24, [R216+0x1000] ;  /* 0x00100000d818783b */ /* 0x000eac0000000200 */
[----:B------:R2:W-:Y:S06]  /*7ba0*/  STL [R1+0x98], R220 ;  /* 0x000098dc01007387 */ /* 0x0005ec0000100800 */
[----:B------:R-:W2:Y:S01]  /*7bb0*/  LDSM.16.M88.4 R32, [R216+0x1800] ;  /* 0x00180000d820783b */ /* 0x000ea20000000200 */
[C---:B-1----:R-:W-:Y:S05]  /*7bc0*/  HMMA.16816.F32.BF16 R4, R48.reuse, R8, RZ ;  /* 0x000000083004723c */ /* 0x042fea00000418ff */
[----:B------:R-:W1:Y:S03]  /*7bd0*/  LDSM.16.M88.4 R40, [R216+0x2000] ;  /* 0x00200000d828783b */ /* 0x000e660000000200 */
[C---:B------:R-:W-:Y:S03]  /*7be0*/  HMMA.16816.F32.BF16 R8, R48.reuse, R10, RZ ;  /* 0x0000000a3008723c */ /* 0x040fe600000418ff */
[----:B------:R-:W1:Y:S06]  /*7bf0*/  LDSM.16.M88.4 R188, [R216+0x2800] ;  /* 0x00280000d8bc783b */ /* 0x000e6c0000000200 */
[----:B--2---:R-:W2:Y:S01]  /*7c00*/  LDL R220, [R1] ;  /* 0x0000000001dc7983 */ /* 0x004ea20000100800 */
[C---:B------:R-:W-:Y:S05]  /*7c10*/  HMMA.16816.F32.BF16 R12, R48.reuse, R16, RZ ;  /* 0x00000010300c723c */ /* 0x040fea00000418ff */
[----:B------:R-:W-:Y:S03]  /*7c20*/  LDSM.16.M88.4 R192, [R227] ;  /* 0x00000000e3c0783b */ /* 0x000fe60000000200 */
[C---:B------:R-:W-:Y:S03]  /*7c30*/  HMMA.16816.F32.BF16 R16, R48.reuse, R18, RZ ;  /* 0x000000123010723c */ /* 0x040fe600000418ff */
[----:B------:R-:W2:Y:S05]  /*7c40*/  LDL R177, [R1+0x14] ;  /* 0x0000140001b17983 */ /* 0x000eaa0000100800 */
[C---:B------:R-:W-:Y:S08]  /*7c50*/  HMMA.16816.F32.BF16 R20, R48.reuse, R24, RZ ;  /* 0x000000183014723c */ /* 0x040ff000000418ff */
[C---:B------:R-:W-:Y:S08]  /*7c60*/  HMMA.16816.F32.BF16 R24, R48.reuse, R26, RZ ;  /* 0x0000001a3018723c */ /* 0x040ff000000418ff */
[C---:B------:R-:W-:Y:S08]  /*7c70*/  HMMA.16816.F32.BF16 R28, R48.reuse, R32, RZ ;  /* 0x00000020301c723c */ /* 0x040ff000000418ff */
[C---:B------:R-:W-:Y:S08]  /*7c80*/  HMMA.16816.F32.BF16 R32, R48.reuse, R34, RZ ;  /* 0x000000223020723c */ /* 0x040ff000000418ff */
[C---:B-1----:R-:W-:Y:S08]  /*7c90*/  HMMA.16816.F32.BF16 R36, R48.reuse, R40, RZ ;  /* 0x000000283024723c */ /* 0x042ff000000418ff */
[C---:B------:R-:W-:Y:S08]  /*7ca0*/  HMMA.16816.F32.BF16 R40, R48.reuse, R42, RZ ;  /* 0x0000002a3028723c */ /* 0x040ff000000418ff */
[C---:B------:R-:W-:Y:S08]  /*7cb0*/  HMMA.16816.F32.BF16 R44, R48.reuse, R188, RZ ;  /* 0x000000bc302c723c */ /* 0x040ff000000418ff */
[----:B------:R-:W-:Y:S01]  /*7cc0*/  HMMA.16816.F32.BF16 R48, R48, R190, RZ ;  /* 0x000000be3030723c */ /* 0x000fe200000418ff */
        /* <DEDUP_REMOVED lines=9> */
[----:B------:R-:W1:Y:S03]  /*7d60*/  LDSM.16.M88.4 R192, [R248] ;  /* 0x00000000f8c0783b */ /* 0x000e660000000200 */
[----:B---3--:R-:W-:Y:S03]  /*7d70*/  @P0 MOV R179, R174 ;  /* 0x000000ae00b30202 */ /* 0x008fe60000000f00 */
[----:B------:R-:W3:Y:S01]  /*7d80*/  LDL R174, [R1+0x54] ;  /* 0x0000540001ae7983 */ /* 0x000ee20000100800 */
[C---:B-1----:R-:W-:Y:S04]  /*7d90*/  HMMA.16816.F32.BF16 R28, R188.reuse, R192, R28 ;  /* 0x000000c0bc1c723c */ /* 0x042fe8000004181c */
[----:B----4-:R-:W-:Y:S04]  /*7da0*/  @P0 IMAD.MOV.U32 R178, RZ, RZ, R172 ;  /* 0x000000ffffb20224 */ /* 0x010fe800078e00ac */
[----:B------:R-:W-:Y:S01]  /*7db0*/  @P0 IMAD.WIDE.U32 R178, R2, 0x60, R178 ;  /* 0x0000006002b20825 */ /* 0x000fe200078e00b2 */
[C---:B------:R-:W-:Y:S01]  /*7dc0*/  HMMA.16816.F32.BF16 R32, R188.reuse, R194, R32 ;  /* 0x000000c2bc20723c */ /* 0x040fe20000041820 */
[----:B------:R-:W1:Y:S02]  /*7dd0*/  LDSM.16.M88.4 R192, [R247] ;  /* 0x00000000f7c0783b */ /* 0x000e640000000200 */
[----:B------:R-:W-:Y:S01]  /*7de0*/  @P0 IMAD.SHL.U32 R172, R178, 0x2, RZ ;  /* 0x00000002b2ac0824 */ /* 0x000fe200078e00ff */
[----:B------:R-:W-:Y:S04]  /*7df0*/  @P0 IADD3 R0, R179, R0, RZ ;  /* 0x00000000b3000210 */ /* 0x000fe80007ffe0ff */
[----:B------:R-:W-:Y:S04]  /*7e00*/  @P0 IADD3 R2, P1, R172, c[0x0][0x1f8], RZ ;  /* 0x00007e00ac020a10 */ /* 0x000fe80007f3e0ff */
[----:B------:R-:W-:Y:S02]  /*7e10*/  @P0 SHF.L.U64.HI R0, R178, 0x1, R0 ;  /* 0x00000001b2000819 */ /* 0x000fe40000010200 */
[----:B------:R-:W-:Y:S02]  /*7e20*/  @P0 IADD3 R178, P2, R172, 0x80, RZ ;  /* 0x00000080acb20810 */ /* 0x000fe40007f5e0ff */
[----:B------:R-:W-:Y:S02]  /*7e30*/  @P0 IADD3.X R3, R0, c[0x0][0x1fc], RZ, P1, !PT ;  /* 0x00007f0000030a10 */ /* 0x000fe40000ffe4ff */
[----:B------:R-:W-:Y:S04]  /*7e40*/  @P0 IADD3 R178, P1, R178, c[0x0][0x1f8], RZ ;  /* 0x00007e00b2b20a10 */ /* 0x000fe80007f3e0ff */
[--C-:B------:R-:W-:Y:S02]  /*7e50*/  @P0 IADD3.X R179, RZ, c[0x0][0x1fc], R0.reuse, P1, P2 ;  /* 0x00007f00ffb30a10 */ /* 0x100fe40000fe4400 */
[C---:B--2---:R-:W-:Y:S02]  /*7e60*/  LOP3.LUT P4, RZ, R220.reuse, 0x2, RZ, 0xc0, !PT ;  /* 0x00000002dcff7812 */ /* 0x044fe4000788c0ff */
[----:B------:R-:W-:Y:S01]  /*7e70*/  LOP3.LUT P3, RZ, R220, 0x1, RZ, 0xc0, !PT ;  /* 0x00000001dcff7812 */ /* 0x000fe2000786c0ff */
[C---:B-1----:R-:W-:Y:S08]  /*7e80*/  HMMA.16816.F32.BF16 R36, R188.reuse, R192, R36 ;  /* 0x000000c0bc24723c */ /* 0x042ff00000041824 */
[C---:B------:R-:W-:Y:S01]  /*7e90*/  HMMA.16816.F32.BF16 R40, R188.reuse, R194, R40 ;  /* 0x000000c2bc28723c */ /* 0x040fe20000041828 */
[----:B------:R-:W1:Y:S06]  /*7ea0*/  LDSM.16.M88.4 R192, [R246] ;  /* 0x00000000f6c0783b */ /* 0x000e6c0000000200 */
[----:B------:R-:W-:Y:S01]  /*7eb0*/  @!PT LDS RZ, [RZ] ;  /* 0x00000000fffff984 */ /* 0x000fe20000000800 */
[----:B------:R-:W-:Y:S01]  /*7ec0*/  @!PT LDS RZ, [RZ] ;  /* 0x00000000fffff984 */ /* 0x000fe20000000800 */
[----:B------:R-:W-:Y:S01]  /*7ed0*/  @!PT LDS RZ, [RZ] ;  /* 0x00000000fffff984 */ /* 0x000fe20000000800 */
[----:B------:R2:W-:Y:S06]  /*7ee0*/  @P0 LDGSTS.E.BYPASS.LTC128B.128 [R251+0x100], [R2.64], !P4 ;  /* 0x0010000002fb0fae */ /* 0x0005ec000e101d48 */
[----:B------:R4:W-:Y:S02]  /*7ef0*/  @P0 LDGSTS.E.BYPASS.LTC128B.128 [R251+0x3100], [R178.64], !P3 ;  /* 0x03100000b2fb0fae */ /* 0x0009e4000d901d48 */
[----:B----4-:R-:W-:Y:S01]  /*7f00*/  @P0 IADD3 R178, P2, R172, 0x100, RZ ;  /* 0x00000100acb20810 */ /* 0x010fe20007f5e0ff */
[C---:B-1----:R-:W-:Y:S03]  /*7f10*/  HMMA.16816.F32.BF16 R44, R188.reuse, R192, R44 ;  /* 0x000000c0bc2c723c */ /* 0x042fe6000004182c */
[----:B------:R-:W-:Y:S04]  /*7f20*/  @P0 IADD3 R178, P1, R178, c[0x0][0x1f8], RZ ;  /* 0x00007e00b2b20a10 */ /* 0x000fe80007f3e0ff */
[--C-:B------:R-:W-:Y:S01]  /*7f30*/  @P0 IADD3.X R179, RZ, c[0x0][0x1fc], R0.reuse, P1, P2 ;  /* 0x00007f00ffb30a10 */ /* 0x100fe20000fe4400 */
[----:B------:R-:W-:Y:S04]  /*7f40*/  HMMA.16816.F32.BF16 R48, R188, R194, R48 ;  /* 0x000000c2bc30723c */ /* 0x000fe80000041830 */
[----:B------:R-:W-:Y:S01]  /*7f50*/  @P0 IADD3 R172, P2, R172, 0x180, RZ ;  /* 0x00000180acac0810 */ /* 0x000fe20007f5e0ff */
[----:B------:R1:W-:Y:S03]  /*7f60*/  @P0 LDGSTS.E.BYPASS.LTC128B.128 [R251+0x6100], [R178.64], !P6 ;  /* 0x06100000b2fb0fae */ /* 0x0003e6000f101d48 */
[----:B------:R-:W-:Y:S04]  /*7f70*/  @P0 IADD3 R172, P1, R172, c[0x0][0x1f8], RZ ;  /* 0x00007e00acac0a10 */ /* 0x000fe80007f3e0ff */
[----:B------:R-:W-:Y:S01]  /*7f80*/  @P0 IADD3.X R173, RZ, c[0x0][0x1fc], R0, P1, P2 ;  /* 0x00007f00ffad0a10 */ /* 0x000fe20000fe4400 */
[----:B------:R-:W-:Y:S04]  /*7f90*/  @P0 IMAD.MOV.U32 R0, RZ, RZ, c[0x0][0x208] ;  /* 0x00008200ff000624 */ /* 0x000fe800078e00ff */
[----:B------:R4:W-:Y:S02]  /*7fa0*/  @P0 LDGSTS.E.BYPASS.LTC128B.128 [R251+0x9100], [R172.64], !P5 ;  /* 0x09100000acfb0fae */ /* 0x0009e4000e901d48 */
[C---:B----4-:R-:W-:Y:S01]  /*7fb0*/  @P0 IMAD.SHL.U32 R172, R0.reuse, 0x40, RZ ;  /* 0x0000004000ac0824 */ /* 0x050fe200078e00ff */
[----:B------:R-:W-:Y:S04]  /*7fc0*/  @P0 MOV R173, 0x6 ;  /* 0x0000000600ad0802 */ /* 0x000fe80000000f00 */
[----:B------:R-:W-:Y:S02]  /*7fd0*/  @P0 SHF.L.U64.HI R0, R0, R173, c[0x0][0x20c] ;  /* 0x0000830000000619 */ /* 0x000fe400000102ad */
[----:B--2---:R-:W-:Y:S04]  /*7fe0*/  @P0 IADD3 R2, P1, R2, R172, RZ ;  /* 0x000000ac02020210 */ /* 0x004fe80007f3e0ff */
[----:B------:R-:W-:Y:S02]  /*7ff0*/  @P0 IADD3.X R3, R3, R0, RZ, P1, !PT ;  /* 0x0000000003030210 */ /* 0x000fe40000ffe4ff */
[----:B------:R-:W-:Y:S03]  /*8000*/  @P0 IADD3 R172, P1, R172, R2, RZ ;  /* 0x00000002acac0210 */ /* 0x000fe60007f3e0ff */
[----:B------:R2:W-:Y:S02]  /*8010*/  @P0 LDGSTS.E.BYPASS.LTC128B.128 [R251+0x1100], [R2.64], !P4 ;  /* 0x0110000002fb0fae */ /* 0x0005e4000e101d48 */
[----:B------:R-:W-:Y:S01]  /*8020*/  @P0 IMAD.X R173, R0, 0x1, R3, P1 ;  /* 0x0000000100ad0824 */ /* 0x000fe200008e0603 */
[----:B------:R-:W-:Y:S03]  /*8030*/  ISETP.NE.AND P1, PT, R196, 0x1, PT ;  /* 0x00000001c400780c */ /* 0x000fe60003f25270 */
[----:B------:R2:W-:Y:S06]  /*8040*/  @P0 LDGSTS.E.BYPASS.LTC128B.128 [R251+0x4100], [R2.64+0x80], !P3 ;  /* 0x0410008002fb0fae */ /* 0x0005ec000d901d48 */
[----:B------:R2:W-:Y:S06]  /*8050*/  @P0 LDGSTS.E.BYPASS.LTC128B.128 [R251+0x7100], [R2.64+0x100], !P6 ;  /* 0x0710010002fb0fae */ /* 0x0005ec000f101d48 */
[----:B------:R2:W-:Y:S06]  /*8060*/  @P0 LDGSTS.E.BYPASS.LTC128B.128 [R251+0xa100], [R2.64+0x180], !P5 ;  /* 0x0a10018002fb0fae */ /* 0x0005ec000e901d48 */
[----:B------:R4:W-:Y:S06]  /*8070*/  @P0 LDGSTS.E.BYPASS.LTC128B.128 [R251+0x2100], [R172.64], !P4 ;  /* 0x02100000acfb0fae */ /* 0x0009ec000e101d48 */
[----:B------:R4:W-:Y:S06]  /*8080*/  @P0 LDGSTS.E.BYPASS.LTC128B.128 [R251+0x5100], [R172.64+0x80], !P3 ;  /* 0x05100080acfb0fae */ /* 0x0009ec000d901d48 */
[----:B------:R4:W-:Y:S06]  /*8090*/  @P0 LDGSTS.E.BYPASS.LTC128B.128 [R251+0x8100], [R172.64+0x100], !P6 ;  /* 0x08100100acfb0fae */ /* 0x0009ec000f101d48 */
[----:B------:R4:W-:Y:S06]  /*80a0*/  @P0 LDGSTS.E.BYPASS.LTC128B.128 [R251+0xb100], [R172.64+0x180], !P5 ;  /* 0x0b100180acfb0fae */ /* 0x0009ec000e901d48 */
[----:B------:R-:W-:Y:S06]  /*80b0*/  LDSM.16.M88.4 R188, [R226] ;  /* 0x00000000e2bc783b */ /* 0x000fec0000000200 */
[----:B------:R-:W1:Y:S06]  /*80c0*/  LDSM.16.M88.4 R192, [R222] ;  /* 0x00000000dec0783b */ /* 0x000e6c0000000200 */
[----:B------:R-:W0:Y:S06]  /*80d0*/  LDGDEPBAR ;  /* 0x00000000000079af */ /* 0x000e2c0000000000 */
[----:B------:R1:W2:Y:S02]  /*80e0*/  LDL R0, [R1+0xc] ;  /* 0x00000c0001007983 */ /* 0x0002a40000100800 */
        /* <DEDUP_REMOVED lines=17> */
[----:B------:R-:W-:Y:S06]  /*8200*/  LDSM.16.M88.4 R188, [R225] ;  /* 0x00000000e1bc783b */ /* 0x000fec0000000200 */
[----:B------:R-:W1:Y:S01]  /*8210*/  LDSM.16.M88.4 R192, [R219] ;  /* 0x00000000dbc0783b */ /* 0x000e620000000200 */
[----:B--2---:R-:W-:Y:S05]  /*8220*/  @P1 MOV R0, R177 ;  /* 0x000000b100001202 */ /* 0x004fea0000000f00 */
[----:B------:R-:W2:Y:S06]  /*8230*/  SHFL.IDX PT, R2, R0, RZ, 0x1c1f ;  /* 0x001c1fff00027589 */ /* 0x000eac00000e0000 */
[----:B------:R2:W3:Y:S01]  /*8240*/  SHFL.IDX PT, R3, R0, 0x1, 0x1c1f ;  /* 0x003c1f0000037f89 */ /* 0x0004e200000e0000 */
[C---:B-1----:R-:W-:Y:S03]  /*8250*/  HMMA.16816.F32.BF16 R4, R188.reuse, R192, R4 ;  /* 0x000000c0bc04723c */ /* 0x042fe60000041804 */
[----:B--2---:R-:W-:Y:S05]  /*8260*/  IMAD R0, R201, -0x60, RZ ;  /* 0xffffffa0c9007824 */ /* 0x004fea00078e02ff */
[C---:B------:R-:W-:Y:S01]  /*8270*/  HMMA.16816.F32.BF16 R8, R188.reuse, R194, R8 ;  /* 0x000000c2bc08723c */ /* 0x040fe20000041808 */
[----:B------:R-:W1:Y:S03]  /*8280*/  LDSM.16.M88.4 R192, [R219+0x800] ;  /* 0x00080000dbc0783b */ /* 0x000e660000000200 */
[----:B---3--:R-:W-:Y:S04]  /*8290*/  IADD3 R0, -R174, 0x1, R0 ;  /* 0x00000001ae007810 */ /* 0x008fe80007ffe100 */
[----:B------:R-:W-:Y:S04]  /*82a0*/  IADD3 R0, R0, c[0x0][0x1d0], RZ ;  /* 0x0000740000007a10 */ /* 0x000fe80007ffe0ff */
[----:B------:R-:W-:Y:S05]  /*82b0*/  IADD3 R0, R0, -c[0x0][0x168], RZ ;  /* 0x80005a0000007a10 */ /* 0x000fea0007ffe0ff */
[C---:B------:R-:W-:Y:S01]  /*82c0*/  IMAD.IADD R2, R0.reuse, 0x1, R2 ;  /* 0x0000000100027824 */ /* 0x040fe200078e0202 */
[----:B------:R-:W-:Y:S04]  /*82d0*/  IADD3 R0, R0, R3, RZ ;  /* 0x0000000300007210 */ /* 0x000fe80007ffe0ff */
[----:B------:R-:W-:Y:S02]  /*82e0*/  ISETP.GT.AND P1, PT, R0, RZ, PT ;  /* 0x000000ff0000720c */ /* 0x000fe40003f24270 */
[C---:B------:R-:W-:Y:S02]  /*82f0*/  ISETP.GT.AND P2, PT, R2.reuse, 0x1, PT ;  /* 0x000000010200780c */ /* 0x040fe40003f44270 */
[----:B------:R-:W-:Y:S01]  /*8300*/  ISETP.GT.AND P0, PT, R2, RZ, PT ;  /* 0x000000ff0200720c */ /* 0x000fe20003f04270 */
        /* <DEDUP_REMOVED lines=14> */
[----:B------:R-:W-:Y:S06]  /*83f0*/  LDSM.16.M88.4 R188, [R223+0x4000] ;  /* 0x00400000dfbc783b */ /* 0x000fec0000000200 */
[----:B------:R-:W1:Y:S02]  /*8400*/  LDSM.16.M88.4 R192, [R216+0x3000] ;  /* 0x00300000d8c0783b */ /* 0x000e640000000200 */
        /* <DEDUP_REMOVED lines=18> */
[----:B------:R-:W1:Y:S02]  /*8530*/  LDSM.16.M88.4 R192, [R245] ;  /* 0x00000000f5c0783b */ /* 0x000e640000000200 */
        /* <DEDUP_REMOVED lines=192> */
[----:B------:R-:W1:Y:S11]  /*9140*/  LDSM.16.M88.4 R192, [R219+0x9800] ;  /* 0x00980000dbc0783b */ /* 0x000e760000000200 */
[----:B------:R-:W-:Y:S04]  /*9150*/  @!UPT UIADD3 URZ, URZ, URZ, URZ ;  /* 0x0000003f3f3ff290 */ /* 0x000fe8000fffe03f */
[----:B------:R-:W-:Y:S02]  /*9160*/  FSEL R179, R5, -INF , P2 ;  /* 0xff80000005b37808 */ /* 0x000fe40001000000 */
[----:B------:R-:W-:Y:S02]  /*9170*/  FSEL R177, R6, -INF , P1 ;  /* 0xff80000006b17808 */ /* 0x000fe40000800000 */
[----:B------:R-:W-:Y:S02]  /*9180*/  ISETP.GT.AND P1, PT, R2, 0x8, PT ;  /* 0x000000080200780c */ /* 0x000fe40003f24270 */
[----:B------:R-:W-:Y:S02]  /*9190*/  FSEL R178, R4, -INF , P0 ;  /* 0xff80000004b27808 */ /* 0x000fe40000000000 */
[----:B------:R-:W-:Y:S02]  /*91a0*/  ISETP.GT.AND P0, PT, R0, 0x1, PT ;  /* 0x000000010000780c */ /* 0x000fe40003f04270 */
[----:B------:R-:W-:Y:S02]  /*91b0*/  FMNMX.FTZ R3, R177, R176, !PT ;  /* 0x000000b0b1037209 */ /* 0x000fe40007810000 */
[----:B----4-:R-:W-:Y:S02]  /*91c0*/  FMNMX.FTZ R173, R178, R175, !PT ;  /* 0x000000afb2ad7209 */ /* 0x010fe40007810000 */
[C---:B------:R-:W-:Y:S02]  /*91d0*/  ISETP.GT.AND P2, PT, R2.reuse, 0x39, PT ;  /* 0x000000390200780c */ /* 0x040fe40003f44270 */
[----:B------:R-:W-:Y:S01]  /*91e0*/  FMNMX.FTZ R173, R179, R173, !PT ;  /* 0x000000adb3ad7209 */ /* 0x000fe20007810000 */
        /* <DEDUP_REMOVED lines=8> */
[----:B------:R-:W1:Y:S11]  /*9270*/  LDSM.16.M88.4 R192, [R219+0xb000] ;  /* 0x00b00000dbc0783b */ /* 0x000e760000000200 */
[----:B------:R-:W-:Y:S11]  /*9280*/  @!UPT UIADD3 URZ, URZ, URZ, URZ ;  /* 0x0000003f3f3ff290 */ /* 0x000ff6000fffe03f */
[----:B------:R-:W-:Y:S01]  /*9290*/  @!UPT UIADD3 URZ, URZ, URZ, URZ ;  /* 0x0000003f3f3ff290 */ /* 0x000fe2000fffe03f */
[----:B------:R-:W-:Y:S02]  /*92a0*/  FSEL R213, R33, -INF , P2 ;  /* 0xff80000021d57808 */ /* 0x000fe40001000000 */
[C---:B------:R-:W-:Y:S01]  /*92b0*/  ISETP.GT.AND P2, PT, R2.reuse, 0x41, PT ;  /* 0x000000410200780c */ /* 0x040fe20003f44270 */
[C---:B-1----:R-:W-:Y:S08]  /*92c0*/  HMMA.16816.F32.BF16 R36, R188.reuse, R192, R36 ;  /* 0x000000c0bc24723c */ /* 0x042ff00000041824 */
[C---:B------:R-:W-:Y:S01]  /*92d0*/  HMMA.16816.F32.BF16 R40, R188.reuse, R194, R40 ;  /* 0x000000c2bc28723c */ /* 0x040fe20000041828 */
[----:B------:R-:W1:Y:S01]  /*92e0*/  LDSM.16.M88.4 R192, [R219+0xb800] ;  /* 0x00b80000dbc0783b */ /* 0x000e620000000200 */
[----:B------:R-:W-:Y:S05]  /*92f0*/  DEPBAR.LE SB0, 0x0 ;  /* 0x000080000000791a */ /* 0x000fea0000000000 */
[----:B------:R-:W-:Y:S09]  /*9300*/  BAR.SYNC.DEFER_BLOCKING 0x0 ;  /* 0x0000000000007b1d */ /* 0x000ff20000010000 */
[----:B------:R-:W-:Y:S02]  /*9310*/  FSEL R37, R37, -INF , P2 ;  /* 0xff80000025257808 */ /* 0x000fe40001000000 */
[----:B------:R-:W-:Y:S06]  /*9320*/  ISETP.GT.AND P2, PT, R2, 0x49, PT ;  /* 0x000000490200780c */ /* 0x000fec0003f44270 */
[----:B------:R-:W-:Y:S02]  /*9330*/  FSEL R41, R41, -INF , P2 ;  /* 0xff80000029297808 */ /* 0x000fe40001000000 */
[----:B------:R-:W-:Y:S11]  /*9340*/  ISETP.GE.AND P2, PT, R201, 0x1, PT ;  /* 0x00000001c900780c */ /* 0x000ff60003f46270 */
[----:B------:R-:W-:Y:S02]  /*9350*/  @!UPT UIADD3 URZ, URZ, URZ, URZ ;  /* 0x0000003f3f3ff290 */ /* 0x000fe4000fffe03f */
[----:B------:R-:W-:Y:S01]  /*9360*/  @P2 SHF.R.S32.HI R6, RZ, 0x1f, R252 ;  /* 0x0000001fff062819 */ /* 0x000fe200000114fc */
[C---:B-1----:R-:W-:Y:S05]  /*9370*/  HMMA.16816.F32.BF16 R44, R188.reuse, R192, R44 ;  /* 0x000000c0bc2c723c */ /* 0x042fea000004182c */
[----:B------:R-:W-:Y:S03]  /*9380*/  @P2 IMAD R6, R6, c[0x0][0x1e0], RZ ;  /* 0x0000780006062a24 */ /* 0x000fe600078e02ff */
[----:B------:R-:W-:Y:S01]  /*9390*/  HMMA.16816.F32.BF16 R48, R188, R194, R48 ;  /* 0x000000c2bc30723c */ /* 0x000fe20000041830 */
[----:B------:R-:W2:Y:S06]  /*93a0*/  LDL R191, [R1+0x18] ;  /* 0x0000180001bf7983 */ /* 0x000eac0000100800 */
[----:B------:R-:W-:Y:S02]  /*93b0*/  FSEL R188, R7, -INF , P0 ;  /* 0xff80000007bc7808 */ /* 0x000fe40000000000 */
[----:B------:R-:W-:Y:S03]  /*93c0*/  ISETP.GT.AND P0, PT, R2, 0x9, PT ;  /* 0x000000090200780c */ /* 0x000fe60003f04270 */
[----:B------:R-:W-:Y:S02]  /*93d0*/  FSEL R189, R8, -INF , P1 ;  /* 0xff80000008bd7808 */ /* 0x000fe40000800000 */
[----:B------:R-:W-:Y:S02]  /*93e0*/  FSEL R190, R9, -INF , P0 ;  /* 0xff80000009be7808 */ /* 0x000fe40000000000 */
[----:B------:R-:W3:Y:S01]  /*93f0*/  LDL.64 R8, [R1+0x20] ;  /* 0x0000200001087983 */ /* 0x000ee20000100a00 */
[C---:B------:R-:W-:Y:S02]  /*9400*/  ISETP.GT.AND P0, PT, R0.reuse, 0x9, PT ;  /* 0x000000090000780c */ /* 0x040fe40003f04270 */
[----:B------:R-:W-:Y:S02]  /*9410*/  ISETP.GT.AND P1, PT, R0, 0x8, PT ;  /* 0x000000080000780c */ /* 0x000fe40003f24270 */
[----:B------:R-:W-:Y:S02]  /*9420*/  FSEL R192, R11, -INF , P0 ;  /* 0xff8000000bc07808 */ /* 0x000fe40000000000 */
[----:B------:R-:W-:Y:S01]  /*9430*/  FSEL R10, R10, -INF , P1 ;  /* 0xff8000000a0a7808 */ /* 0x000fe20000800000 */
[----:B------:R-:W4:Y:S01]  /*9440*/  LDL.LU R11, [R1+0x4] ;  /* 0x00000400010b7983 */ /* 0x000f220000300800 */
[C---:B------:R-:W-:Y:S02]  /*9450*/  ISETP.GT.AND P1, PT, R2.reuse, 0x10, PT ;  /* 0x000000100200780c */ /* 0x040fe40003f24270 */
[----:B------:R-:W-:Y:S02]  /*9460*/  ISETP.GT.AND P0, PT, R2, 0x11, PT ;  /* 0x000000110200780c */ /* 0x000fe40003f04270 */
[----:B------:R-:W-:Y:S02]  /*9470*/  FMNMX.FTZ R3, R188, R3, !PT ;  /* 0x00000003bc037209 */ /* 0x000fe40007810000 */
[----:B------:R-:W-:Y:S02]  /*9480*/  FSEL R193, R12, -INF , P1 ;  /* 0xff8000000cc17808 */ /* 0x000fe40000800000 */
[----:B------:R-:W-:Y:S02]  /*9490*/  FSEL R194, R13, -INF , P0 ;  /* 0xff8000000dc27808 */ /* 0x000fe40000000000 */
[----:B------:R-:W-:Y:S02]  /*94a0*/  ISETP.GT.AND P0, PT, R0, 0x11, PT ;  /* 0x000000110000780c */ /* 0x000fe40003f04270 */
[----:B------:R-:W-:Y:S02]  /*94b0*/  FMNMX.FTZ R3, R10, R3, !PT ;  /* 0x000000030a037209 */ /* 0x000fe40007810000 */
        /* <DEDUP_REMOVED lines=10> */
[C---:B------:R-:W-:Y:S02]  /*9560*/  ISETP.GT.AND P1, PT, R0.reuse, 0x18, PT ;  /* 0x000000180000780c */ /* 0x040fe40003f24270 */
[----:B------:R-:W-:Y:S02]  /*9570*/  ISETP.GT.AND P0, PT, R0, 0x19, PT ;  /* 0x000000190000780c */ /* 0x000fe40003f04270 */
[----:B------:R-:W-:Y:S02]  /*9580*/  FMNMX.FTZ R3, R195, R3, !PT ;  /* 0x00000003c3037209 */ /* 0x000fe40007810000 */
[----:B------:R-:W-:Y:S02]  /*9590*/  FMNMX.FTZ R173, R193, R173, !PT ;  /* 0x000000adc1ad7209 */ /* 0x000fe40007810000 */
[----:B------:R-:W-:Y:S02]  /*95a0*/  FSEL R199, R18, -INF , P1 ;  /* 0xff80000012c77808 */ /* 0x000fe40000800000 */
[----:B------:R-:W-:Y:S02]  /*95b0*/  FSEL R200, R19, -INF , P0 ;  /* 0xff80000013c87808 */ /* 0x000fe40000000000 */
[----:B------:R-:W-:Y:S02]  /*95c0*/  FMNMX.FTZ R3, R196, R3, !PT ;  /* 0x00000003c4037209 */ /* 0x000fe40007810000 */
[C---:B------:R-:W-:Y:S02]  /*95d0*/  ISETP.GT.AND P1, PT, R2.reuse, 0x20, PT ;  /* 0x000000200200780c */ /* 0x040fe40003f24270 */
[----:B------:R-:W-:Y:S02]  /*95e0*/  ISETP.GT.AND P0, PT, R2, 0x21, PT ;  /* 0x000000210200780c */ /* 0x000fe40003f04270 */
[----:B------:R-:W-:Y:S02]  /*95f0*/  FMNMX.FTZ R173, R194, R173, !PT ;  /* 0x000000adc2ad7209 */ /* 0x000fe40007810000 */
[----:B------:R-:W-:Y:S02]  /*9600*/  FSEL R202, R20, -INF , P1 ;  /* 0xff80000014ca7808 */ /* 0x000fe40000800000 */
[C---:B------:R-:W-:Y:S02]  /*9610*/  ISETP.GT.AND P1, PT, R0.reuse, 0x20, PT ;  /* 0x000000200000780c */ /* 0x040fe40003f24270 */
[----:B------:R-:W-:Y:S02]  /*9620*/  FSEL R203, R21, -INF , P0 ;  /* 0xff80000015cb7808 */ /* 0x000fe40000000000 */
[----:B------:R-:W-:Y:S02]  /*9630*/  ISETP.GT.AND P0, PT, R0, 0x21, PT ;  /* 0x000000210000780c */ /* 0x000fe40003f04270 */
[----:B------:R-:W-:Y:S02]  /*9640*/  FMNMX.FTZ R3, R199, R3, !PT ;  /* 0x00000003c7037209 */ /* 0x000fe40007810000 */
        /* <DEDUP_REMOVED lines=8> */
[----:B------:R-:W-:Y:S02]  /*96d0*/  ISETP.GT.AND P1, PT, R0, 0x28, PT ;  /* 0x000000280000780c */ /* 0x000fe40003f24270 */
[----:B------:R-:W-:Y:S02]  /*96e0*/  FSEL R207, R25, -INF , P0 ;  /* 0xff80000019cf7808 */ /* 0x000fe40000000000 */
[----:B------:R-:W-:Y:S02]  /*96f0*/  FMNMX.FTZ R3, R204, R3, !PT ;  /* 0x00000003cc037209 */ /* 0x000fe40007810000 */
[----:B------:R-:W-:Y:S02]  /*9700*/  ISETP.GT.AND P0, PT, R0, 0x29, PT ;  /* 0x000000290000780c */ /* 0x000fe40003f04270 */
[----:B------:R-:W-:Y:S02]  /*9710*/  FMNMX.FTZ R173, R202, R173, !PT ;  /* 0x000000adcaad7209 */ /* 0x000fe40007810000 */
[----:B------:R-:W-:Y:S02]  /*9720*/  FSEL R208, R26, -INF , P1 ;  /* 0xff8000001ad07808 */ /* 0x000fe40000800000 */
[----:B------:R-:W-:Y:S02]  /*9730*/  FMNMX.FTZ R3, R205, R3, !PT ;  /* 0x00000003cd037209 */ /* 0x000fe40007810000 */
[----:B------:R-:W-:Y:S02]  /*9740*/  FSEL R209, R27, -INF , P0 ;  /* 0xff8000001bd17808 */ /* 0x000fe40000000000 */
[C---:B------:R-:W-:Y:S02]  /*9750*/  ISETP.GT.AND P1, PT, R2.reuse, 0x30, PT ;  /* 0x000000300200780c */ /* 0x040fe40003f24270 */
[----:B------:R-:W-:Y:S02]  /*9760*/  ISETP.GT.AND P0, PT, R2, 0x31, PT ;  /* 0x000000310200780c */ /* 0x000fe40003f04270 */
[----:B------:R-:W-:Y:S02]  /*9770*/  FMNMX.FTZ R173, R203, R173, !PT ;  /* 0x000000adcbad7209 */ /* 0x000fe40007810000 */
[----:B------:R-:W-:Y:S02]  /*9780*/  FMNMX.FTZ R3, R208, R3, !PT ;  /* 0x00000003d0037209 */ /* 0x000fe40007810000 */
[----:B------:R-:W-:Y:S02]  /*9790*/  FSEL R211, R28, -INF , P1 ;  /* 0xff8000001cd37808 */ /* 0x000fe40000800000 */
[----:B------:R-:W-:Y:S02]  /*97a0*/  FSEL R29, R29, -INF , P0 ;  /* 0xff8000001d1d7808 */ /* 0x000fe40000000000 */
[C---:B------:R-:W-:Y:S02]  /*97b0*/  ISETP.GT.AND P1, PT, R0.reuse, 0x30, PT ;  /* 0x000000300000780c */ /* 0x040fe40003f24270 */
[----:B------:R-:W-:Y:S02]  /*97c0*/  ISETP.GT.AND P0, PT, R0, 0x31, PT ;  /* 0x000000310000780c */ /* 0x000fe40003f04270 */
[----:B------:R-:W-:Y:S02]  /*97d0*/  FMNMX.FTZ R173, R206, R173, !PT ;  /* 0x000000adcead7209 */ /* 0x000fe40007810000 */
[----:B------:R-:W-:Y:S02]  /*97e0*/  FSEL R30, R30, -INF , P1 ;  /* 0xff8000001e1e7808 */ /* 0x000fe40000800000 */
[----:B------:R-:W-:Y:S02]  /*97f0*/  FSEL R31, R31, -INF , P0 ;  /* 0xff8000001f1f7808 */ /* 0x000fe40000000000 */
[----:B------:R-:W-:Y:S02]  /*9800*/  ISETP.GT.AND P0, PT, R2, 0x38, PT ;  /* 0x000000380200780c */ /* 0x000fe40003f04270 */
[----:B------:R-:W-:Y:S02]  /*9810*/  FMNMX.FTZ R3, R209, R3, !PT ;  /* 0x00000003d1037209 */ /* 0x000fe40007810000 */
[----:B------:R-:W-:Y:S02]  /*9820*/  FMNMX.FTZ R173, R207, R173, !PT ;  /* 0x000000adcfad7209 */ /* 0x000fe40007810000 */
[----:B------:R-:W-:Y:S02]  /*9830*/  FSEL R214, R32, -INF , P0 ;  /* 0xff80000020d67808 */ /* 0x000fe40000000000 */
[----:B------:R-:W-:Y:S02]  /*9840*/  FMNMX.FTZ R3, R30, R3, !PT ;  /* 0x000000031e037209 */ /* 0x000fe40007810000 */
        /* <DEDUP_REMOVED lines=21> */
[----:B------:R-:W-:Y:S02]  /*99a0*/  ISETP.GT.AND P1, PT, R0, 0x48, PT ;  /* 0x000000480000780c */ /* 0x000fe40003f24270 */
        /* <DEDUP_REMOVED lines=14> */
[----:B------:R-:W-:Y:S02]  /*9a90*/  FSEL R212, R48, -INF , P1 ;  /* 0xff80000030d47808 */ /* 0x000fe40000800000 */
[----:B------:R-:W-:Y:S02]  /*9aa0*/  ISETP.GT.AND P0, PT, R0, 0x51, PT ;  /* 0x000000510000780c */ /* 0x000fe40003f04270 */
        /* <DEDUP_REMOVED lines=8> */
[----:B------:R-:W-:Y:S02]  /*9b30*/  ISETP.GT.AND P0, PT, R0, 0x59, PT ;  /* 0x000000590000780c */ /* 0x000fe40003f04270 */
[----:B------:R-:W-:Y:S02]  /*9b40*/  FSEL R50, R50, -INF , P1 ;  /* 0xff80000032327808 */ /* 0x000fe40000800000 */
[----:B------:R-:W-:Y:S02]  /*9b50*/  FMNMX.FTZ R0, R47, R2, !PT ;  /* 0x000000022f007209 */ /* 0x000fe40007810000 */
[----:B------:R-:W-:Y:S02]  /*9b60*/  FMNMX.FTZ R173, R45, R173, !PT ;  /* 0x000000ad2dad7209 */ /* 0x000fe40007810000 */
[----:B------:R-:W-:Y:S02]  /*9b70*/  FSEL R174, R51, -INF , P0 ;  /* 0xff80000033ae7808 */ /* 0x000fe40000000000 */
[----:B------:R-:W-:Y:S02]  /*9b80*/  FMNMX.FTZ R0, R50, R0, !PT ;  /* 0x0000000032007209 */ /* 0x000fe40007810000 */
[----:B------:R-:W-:Y:S02]  /*9b90*/  FMNMX.FTZ R173, R212, R173, !PT ;  /* 0x000000add4ad7209 */ /* 0x000fe40007810000 */
[----:B------:R-:W-:Y:S02]  /*9ba0*/  FMNMX.FTZ R0, R174, R0, !PT ;  /* 0x00000000ae007209 */ /* 0x000fe40007810000 */
[----:B------:R-:W-:Y:S03]  /*9bb0*/  FMNMX.FTZ R173, R210, R173, !PT ;  /* 0x000000add2ad7209 */ /* 0x000fe60007810000 */
[----:B------:R-:W1:Y:S06]  /*9bc0*/  SHFL.BFLY PT, R2, R0, 0x2, 0x1f ;  /* 0x0c401f0000027f89 */ /* 0x000e6c00000e0000 */
[----:B------:R-:W1:Y:S02]  /*9bd0*/  SHFL.BFLY PT, R3, R173, 0x2, 0x1f ;  /* 0x0c401f00ad037f89 */ /* 0x000e6400000e0000 */
[----:B-1----:R-:W-:Y:S02]  /*9be0*/  FMNMX.FTZ R0, R0, R2, !PT ;  /* 0x0000000200007209 */ /* 0x002fe40007810000 */
[----:B------:R-:W-:Y:S03]  /*9bf0*/  FMNMX.FTZ R173, R173, R3, !PT ;  /* 0x00000003adad7209 */ /* 0x000fe60007810000 */
[----:B------:R-:W1:Y:S01]  /*9c00*/  SHFL.BFLY PT, R3, R0, 0x1, 0x1f ;  /* 0x0c201f0000037f89 */ /* 0x000e6200000e0000 */
[----:B--2---:R-:W-:Y:S05]  /*9c10*/  @P2 MOV R7, R191 ;  /* 0x000000bf00072202 */ /* 0x004fea0000000f00 */
[----:B------:R-:W2:Y:S01]  /*9c20*/  SHFL.BFLY PT, R4, R173, 0x1, 0x1f ;  /* 0x0c201f00ad047f89 */ /* 0x000ea200000e0000 */
[----:B-1----:R-:W-:Y:S04]  /*9c30*/  FMNMX.FTZ R172, R0, R3, !PT ;  /* 0x0000000300ac7209 */ /* 0x002fe80007810000 */
[----:B------:R-:W-:Y:S02]  /*9c40*/  FSETP.NEU.FTZ.AND P0, PT, R172, -INF , PT ;  /* 0xff800000ac00780b */ /* 0x000fe40003f1d000 */
[----:B--2---:R-:W-:Y:S01]  /*9c50*/  FMNMX.FTZ R173, R173, R4, !PT ;  /* 0x00000004adad7209 */ /* 0x004fe20007810000 */
[----:B------:R-:W-:Y:S01]  /*9c60*/  @P2 IMAD.WIDE.U32 R4, R252, c[0x0][0x1e0], RZ ;  /* 0x00007800fc042a25 */ /* 0x000fe200078e00ff */
[----:B------:R-:W-:Y:S02]  /*9c70*/  FSEL R0, R172, RZ, P0 ;  /* 0x000000ffac007208 */ /* 0x000fe40000000000 */
[C---:B------:R-:W-:Y:S03]  /*9c80*/  FSETP.NEU.FTZ.AND P1, PT, R173.reuse, -INF , PT ;  /* 0xff800000ad00780b */ /* 0x040fe60003f3d000 */
[----:B------:R-:W-:Y:S01]  /*9c90*/  FADD.FTZ R3, -R0, R176 ;  /* 0x000000b000037221 */ /* 0x000fe20000010100 */
[----:B------:R-:W-:Y:S01]  /*9ca0*/  FSEL R2, R173, RZ, P1 ;  /* 0x000000ffad027208 */ /* 0x000fe20000800000 */
[----:B------:R-:W-:Y:S02]  /*9cb0*/  @P2 IMAD R0, R252, c[0x0][0x1e4], R6 ;  /* 0x00007900fc002a24 */ /* 0x000fe400078e0206 */
[----:B---3--:R-:W-:Y:S02]  /*9cc0*/  @P2 IMAD.MOV.U32 R6, RZ, RZ, R8 ;  /* 0x000000ffff062224 */ /* 0x008fe400078e0008 */
[----:B------:R-:W-:Y:S01]  /*9cd0*/  FADD.FTZ R2, -R2, R175 ;  /* 0x000000af02027221 */ /* 0x000fe20000010100 */
[----:B------:R-:W-:Y:S01]  /*9ce0*/  @P2 IADD3 R0, R5, R0, RZ ;  /* 0x0000000005002210 */ /* 0x000fe20007ffe0ff */
[----:B------:R-:W-:Y:S04]  /*9cf0*/  @P2 IMAD.WIDE.U32 R6, R4, 0x60, R6 ;  /* 0x0000006004062825 */ /* 0x000fe800078e0006 */
[----:B------:R-:W-:Y:S02]  /*9d00*/  @P2 IMAD R0, R0, 0x60, RZ ;  /* 0x0000006000002824 */ /* 0x000fe400078e02ff */
[----:B------:R-:W-:Y:S02]  /*9d10*/  FMUL.FTZ R175, R173, c[0x0][0x2d0] ;  /* 0x0000b400adaf7a20 */ /* 0x000fe40000410000 */
[----:B------:R-:W-:Y:S01]  /*9d20*/  FMUL.FTZ R176, R172, c[0x0][0x2d0] ;  /* 0x0000b400acb07a20 */ /* 0x000fe20000410000 */
[----:B------:R-:W-:Y:S02]  /*9d30*/  @P2 IADD3 R0, R7, R0, RZ ;  /* 0x0000000007002210 */ /* 0x000fe40007ffe0ff */
[----:B------:R-:W-:Y:S02]  /*9d40*/  FSEL R175, R175, RZ, P1 ;  /* 0x000000ffafaf7208 */ /* 0x000fe40000800000 */
[C---:B------:R-:W-:Y:S01]  /*9d50*/  @P2 SHF.L.U64.HI R0, R6.reuse, 0x1, R0 ;  /* 0x0000000106002819 */ /* 0x040fe20000010200 */
[----:B------:R-:W-:Y:S01]  /*9d60*/  @P2 IMAD.SHL.U32 R6, R6, 0x2, RZ ;  /* 0x0000000206062824 */ /* 0x000fe200078e00ff */
[----:B------:R-:W-:Y:S01]  /*9d70*/  FSEL R176, R176, RZ, P0 ;  /* 0x000000ffb0b07208 */ /* 0x000fe20000000000 */
[--C-:B------:R-:W-:Y:S03]  /*9d80*/  FFMA.FTZ R190, R190, c[0x0][0x2d0], -R175.reuse ;  /* 0x0000b400bebe7a23 */ /* 0x100fe600000108af */
[----:B------:R-:W-:Y:S03]  /*9d90*/  @P2 IADD3 R4, P3, R6, c[0x0][0x1c8], RZ ;  /* 0x0000720006042a10 */ /* 0x000fe60007f7e0ff */
[----:B------:R-:W-:Y:S01]  /*9da0*/  MUFU.EX2 R190, R190 ;  /* 0x000000be00be7308 */ /* 0x000fe20000000800 */
[----:B------:R-:W-:Y:S05]  /*9db0*/  @P2 IADD3.X R5, R0, c[0x0][0x1cc], RZ, P3, !PT ;  /* 0x0000730000052a10 */ /* 0x000fea0001ffe4ff */
[----:B------:R1:W-:Y:S01]  /*9dc0*/  @P2 LDGSTS.E.BYPASS.LTC128B.128 [R251+0xc100], [R4.64], !P4 ;  /* 0x0c10000004fb2fae */ /* 0x0003e2000e101d48 */
[----:B------:R-:W-:Y:S04]  /*9dd0*/  @P2 IADD3 R8, P4, R6, 0x80, RZ ;  /* 0x0000008006082810 */ /* 0x000fe80007f9e0ff */
[----:B------:R-:W-:Y:S04]  /*9de0*/  @P2 IADD3 R8, P3, R8, c[0x0][0x1c8], RZ ;  /* 0x0000720008082a10 */ /* 0x000fe80007f7e0ff */
[--C-:B------:R-:W-:Y:S02]  /*9df0*/  @P2 IADD3.X R9, RZ, c[0x0][0x1cc], R0.reuse, P3, P4 ;  /* 0x00007300ff092a10 */ /* 0x100fe40001fe8400 */
[----:B------:R-:W-:Y:S11]  /*9e00*/  LOP3.LUT P4, RZ, R220, 0x1, RZ, 0xc0, !PT ;  /* 0x00000001dcff7812 */ /* 0x000ff6000788c0ff */
[----:B------:R-:W-:Y:S02]  /*9e10*/  @!UPT UIADD3 URZ, URZ, URZ, URZ ;  /* 0x0000003f3f3ff290 */ /* 0x000fe4000fffe03f */
[----:B------:R2:W-:Y:S02]  /*9e20*/  @P2 LDGSTS.E.BYPASS.LTC128B.128 [R251+0xf100], [R8.64], !P4 ;  /* 0x0f10000008fb2fae */ /* 0x0005e4000e101d48 */
[----:B--2---:R-:W-:Y:S04]  /*9e30*/  @P2 IADD3 R8, P4, R6, 0x100, RZ ;  /* 0x0000010006082810 */ /* 0x004fe80007f9e0ff */
[----:B------:R-:W-:Y:S04]  /*9e40*/  @P2 IADD3 R8, P3, R8, c[0x0][0x1c8], RZ ;  /* 0x0000720008082a10 */ /* 0x000fe80007f7e0ff */
[--C-:B------:R-:W-:Y:S02]  /*9e50*/  @P2 IADD3.X R9, RZ, c[0x0][0x1cc], R0.reuse, P3, P4 ;  /* 0x00007300ff092a10 */ /* 0x100fe40001fe8400 */
[----:B------:R-:W-:Y:S03]  /*9e60*/  @P2 IADD3 R6, P4, R6, 0x180, RZ ;  /* 0x0000018006062810 */ /* 0x000fe60007f9e0ff */
[----:B------:R2:W-:Y:S01]  /*9e70*/  @P2 LDGSTS.E.BYPASS.LTC128B.128 [R251+0x12100], [R8.64], !P6 ;  /* 0x1210000008fb2fae */ /* 0x0005e2000f101d48 */
[----:B------:R-:W-:Y:S04]  /*9e80*/  @P2 IADD3 R6, P3, R6, c[0x0][0x1c8], RZ ;  /* 0x0000720006062a10 */ /* 0x000fe80007f7e0ff */
[----:B------:R-:W-:Y:S01]  /*9e90*/  @P2 IADD3.X R7, RZ, c[0x0][0x1cc], R0, P3, P4 ;  /* 0x00007300ff072a10 */ /* 0x000fe20001fe8400 */
[--C-:B------:R-:W-:Y:S01]  /*9ea0*/  FFMA.FTZ R0, R178, c[0x0][0x2d0], -R175.reuse ;  /* 0x0000b400b2007a23 */ /* 0x100fe200000108af */
[----:B------:R-:W-:Y:S03]  /*9eb0*/  LOP3.LUT P4, RZ, R220, 0x1, RZ, 0xc0, !PT ;  /* 0x00000001dcff7812 */ /* 0x000fe6000788c0ff */
[----:B------:R3:W-:Y:S01]  /*9ec0*/  @P2 LDGSTS.E.BYPASS.LTC128B.128 [R251+0x15100], [R6.64], !P5 ;  /* 0x1510000006fb2fae */ /* 0x0007e2000e901d48 */
[----:B------:R1:W-:Y:S02]  /*9ed0*/  MUFU.EX2 R178, R0 ;  /* 0x0000000000b27308 */ /* 0x0003e40000000800 */
[--C-:B-1----:R-:W-:Y:S01]  /*9ee0*/  FFMA.FTZ R0, R177, c[0x0][0x2d0], -R176.reuse ;  /* 0x0000b400b1007a23 */ /* 0x102fe200000108b0 */
[----:B---3--:R-:W-:Y:S02]  /*9ef0*/  @P2 MOV R6, c[0x0][0x1e0] ;  /* 0x0000780000062a02 */ /* 0x008fe40000000f00 */
[----:B------:R-:W-:Y:S05]  /*9f00*/  @P2 MOV R7, 0x6 ;  /* 0x0000000600072802 */ /* 0x000fea0000000f00 */
[----:B------:R1:W-:Y:S01]  /*9f10*/  MUFU.EX2 R191, R0 ;  /* 0x0000000000bf7308 */ /* 0x0003e20000000800 */
[C---:B------:R-:W-:Y:S01]  /*9f20*/  @P2 SHF.L.U64.HI R7, R6.reuse, R7, c[0x0][0x1e4] ;  /* 0x0000790006072619 */ /* 0x040fe20000010207 */
[----:B------:R-:W-:Y:S05]  /*9f30*/  @P2 IMAD.SHL.U32 R6, R6, 0x40, RZ ;  /* 0x0000004006062824 */ /* 0x000fea00078e00ff */
[----:B------:R-:W-:Y:S04]  /*9f40*/  @P2 IADD3 R4, P3, R4, R6, RZ ;  /* 0x0000000604042210 */ /* 0x000fe80007f7e0ff */
[C---:B------:R-:W-:Y:S02]  /*9f50*/  @P2 IADD3.X R5, R7.reuse, R5, RZ, P3, !PT ;  /* 0x0000000507052210 */ /* 0x040fe40001ffe4ff */
[----:B------:R-:W-:Y:S02]  /*9f60*/  LOP3.LUT P3, RZ, R220, 0x2, RZ, 0xc0, !PT ;  /* 0x00000002dcff7812 */ /* 0x000fe4000786c0ff */
[----:B------:R-:W3:Y:S01]  /*9f70*/  LDL.LU R220, [R1+0x98] ;  /* 0x0000980001dc7983 */ /* 0x000ee20000300800 */
[----:B------:R-:W-:Y:S04]  /*9f80*/  @P2 IADD3 R6, P0, R6, R4, RZ ;  /* 0x0000000406062210 */ /* 0x000fe80007f1e0ff */
[----:B------:R-:W-:Y:S01]  /*9f90*/  @P2 IADD3.X R7, R7, R5, RZ, P0, !PT ;  /* 0x0000000507072210 */ /* 0x000fe200007fe4ff */
[--C-:B-1----:R-:W-:Y:S04]  /*9fa0*/  FFMA.FTZ R0, R179, c[0x0][0x2d0], -R175.reuse ;  /* 0x0000b400b3007a23 */ /* 0x102fe800000108af */
[----:B------:R1:W-:Y:S01]  /*9fb0*/  MUFU.EX2 R177, R0 ;  /* 0x0000000000b17308 */ /* 0x0003e20000000800 */
[----:B------:R2:W-:Y:S06]  /*9fc0*/  @P2 LDGSTS.E.BYPASS.LTC128B.128 [R251+0xd100], [R4.64], !P3 ;  /* 0x0d10000004fb2fae */ /* 0x0005ec000d901d48 */
[----:B------:R2:W-:Y:S06]  /*9fd0*/  @P2 LDGSTS.E.BYPASS.LTC128B.128 [R251+0x10100], [R4.64+0x80], !P4 ;  /* 0x1010008004fb2fae */ /* 0x0005ec000e101d48 */
[----:B------:R2:W-:Y:S06]  /*9fe0*/  @P2 LDGSTS.E.BYPASS.LTC128B.128 [R251+0x13100], [R4.64+0x100], !P6 ;  /* 0x1310010004fb2fae */ /* 0x0005ec000f101d48 */
[----:B------:R2:W-:Y:S01]  /*9ff0*/  @P2 LDGSTS.E.BYPASS.LTC128B.128 [R251+0x16100], [R4.64+0x180], !P5 ;  /* 0x1610018004fb2fae */ /* 0x0005e2000e901d48 */
[----:B-1----:R-:W-:Y:S05]  /*a000*/  FMUL.FTZ R0, R2, c[0x0][0x2d0] ;  /* 0x0000b40002007a20 */ /* 0x002fea0000410000 */
[----:B------:R1:W-:Y:S01]  /*a010*/  @P2 LDGSTS.E.BYPASS.LTC128B.128 [R251+0xe100], [R6.64], !P3 ;  /* 0x0e10000006fb2fae */ /* 0x0003e2000d901d48 */
[----:B------:R-:W-:Y:S04]  /*a020*/  FFMA.FTZ R2, R188, c[0x0][0x2d0], -R176 ;  /* 0x0000b400bc027a23 */ /* 0x000fe800000108b0 */
[----:B------:R1:W-:Y:S01]  /*a030*/  MUFU.EX2 R188, R2 ;  /* 0x0000000200bc7308 */ /* 0x0003e20000000800 */
[----:B------:R2:W-:Y:S06]  /*a040*/  @P2 LDGSTS.E.BYPASS.LTC128B.128 [R251+0x11100], [R6.64+0x80], !P4 ;  /* 0x1110008006fb2fae */ /* 0x0005ec000e101d48 */
[----:B------:R2:W-:Y:S03]  /*a050*/  @P2 LDGSTS.E.BYPASS.LTC128B.128 [R251+0x14100], [R6.64+0x100], !P6 ;  /* 0x1410010006fb2fae */ /* 0x0005e6000f101d48 */
[----:B------:R-:W2:Y:S03]  /*a060*/  MUFU.EX2 R0, R0 ;  /* 0x0000000000007308 */ /* 0x000ea60000000800 */
[----:B------:R4:W-:Y:S06]  /*a070*/  @P2 LDGSTS.E.BYPASS.LTC128B.128 [R251+0x17100], [R6.64+0x180], !P5 ;  /* 0x1710018006fb2fae */ /* 0x0009ec000e901d48 */
[----:B------:R-:W0:Y:S01]  /*a080*/  LDGDEPBAR ;  /* 0x00000000000079af */ /* 0x000e220000000000 */
[----:B-1----:R-:W-:Y:S01]  /*a090*/  FFMA.FTZ R2, R189, c[0x0][0x2d0], -R175 ;  /* 0x0000b400bd027a23 */ /* 0x002fe200000108af */
[----:B------:R-:W-:Y:S03]  /*a0a0*/  MOV R189, R38 ;  /* 0x0000002600bd7202 */ /* 0x000fe60000000f00 */
[----:B------:R1:W-:Y:S01]  /*a0b0*/  MUFU.EX2 R179, R2 ;  /* 0x0000000200b37308 */ /* 0x0003e20000000800 */
[C---:B--2---:R-:W-:Y:S01]  /*a0c0*/  FMUL.FTZ R20, R0.reuse, R140 ;  /* 0x0000008c00147220 */ /* 0x044fe20000410000 */
[----:B------:R-:W-:Y:S01]  /*a0d0*/  MOV R140, R40 ;  /* 0x00000028008c7202 */ /* 0x000fe20000000f00 */
[C---:B------:R-:W-:Y:S02]  /*a0e0*/  FMUL.FTZ R4, R0.reuse, R180 ;  /* 0x000000b400047220 */ /* 0x040fe40000410000 */
[C---:B------:R-:W-:Y:S01]  /*a0f0*/  FMUL.FTZ R5, R0.reuse, R181 ;  /* 0x000000b500057220 */ /* 0x040fe20000410000 */
[----:B------:R-:W-:Y:S01]  /*a100*/  MOV R181, R47 ;  /* 0x0000002f00b57202 */ /* 0x000fe20000000f00 */
[C---:B------:R-:W-:Y:S01]  /*a110*/  FMUL.FTZ R8, R0.reuse, R184 ;  /* 0x000000b800087220 */ /* 0x040fe20000410000 */
[----:B------:R-:W-:Y:S01]  /*a120*/  MOV R184, R46 ;  /* 0x0000002e00b87202 */ /* 0x000fe20000000f00 */
[C---:B------:R-:W-:Y:S02]  /*a130*/  FMUL.FTZ R9, R0.reuse, R185 ;  /* 0x000000b900097220 */ /* 0x040fe40000410000 */
[C---:B------:R-:W-:Y:S02]  /*a140*/  FMUL.FTZ R12, R0.reuse, R132 ;  /* 0x00000084000c7220 */ /* 0x040fe40000410000 */
[----:B------:R-:W-:Y:S02]  /*a150*/  IMAD.MOV.U32 R132, RZ, RZ, R29 ;  /* 0x000000ffff847224 */ /* 0x000fe400078e001d */
[C---:B------:R-:W-:Y:S01]  /*a160*/  FMUL.FTZ R13, R0.reuse, R133 ;  /* 0x00000085000d7220 */ /* 0x040fe20000410000 */
[----:B------:R-:W-:Y:S01]  /*a170*/  MOV R133, R30 ;  /* 0x0000001e00857202 */ /* 0x000fe20000000f00 */
[C---:B------:R-:W-:Y:S02]  /*a180*/  FMUL.FTZ R16, R0.reuse, R136 ;  /* 0x0000008800107220 */ /* 0x040fe40000410000 */
[----:B-1----:R-:W-:Y:S02]  /*a190*/  FMUL.FTZ R2, R3, c[0x0][0x2d0] ;  /* 0x0000b40003027a20 */ /* 0x002fe40000410000 */
[----:B------:R-:W-:Y:S02]  /*a1a0*/  IMAD.MOV.U32 R136, RZ, RZ, R36 ;  /* 0x000000ffff887224 */ /* 0x000fe400078e0024 */
[C---:B------:R-:W-:Y:S02]  /*a1b0*/  FMUL.FTZ R36, R0.reuse, R156 ;  /* 0x0000009c00247220 */ /* 0x040fe40000410000 */
[----:B------:R-:W1:Y:S01]  /*a1c0*/  MUFU.EX2 R2, R2 ;  /* 0x0000000200027308 */ /* 0x000e620000000800 */
[C---:B------:R-:W-:Y:S01]  /*a1d0*/  FMUL.FTZ R17, R0.reuse, R137 ;  /* 0x0000008900117220 */ /* 0x040fe20000410000 */
[----:B------:R-:W-:Y:S01]  /*a1e0*/  MOV R137, R37 ;  /* 0x0000002500897202 */ /* 0x000fe20000000f00 */
[C---:B------:R-:W-:Y:S01]  /*a1f0*/  FMUL.FTZ R21, R0.reuse, R141 ;  /* 0x0000008d00157220 */ /* 0x040fe20000410000 */
[----:B------:R-:W2:Y:S01]  /*a200*/  LDL.LU R156, [R1+0x8] ;  /* 0x00000800019c7983 */ /* 0x000ea20000300800 */
[----:B------:R-:W-:Y:S02]  /*a210*/  IMAD.MOV.U32 R141, RZ, RZ, R41 ;  /* 0x000000ffff8d7224 */ /* 0x000fe400078e0029 */
        /* <DEDUP_REMOVED lines=8> */
[C---:B------:R-:W-:Y:S02]  /*a2a0*/  FMUL.FTZ R32, R0.reuse, R152 ;  /* 0x0000009800207220 */ /* 0x040fe40000410000 */
[C---:B------:R-:W-:Y:S01]  /*a2b0*/  FMUL.FTZ R33, R0.reuse, R153 ;  /* 0x0000009900217220 */ /* 0x040fe20000410000 */
[----:B------:R-:W-:Y:S01]  /*a2c0*/  MOV R153, R35 ;  /* 0x0000002300997202 */ /* 0x000fe20000000f00 */
[C---:B------:R-:W-:Y:S01]  /*a2d0*/  FMUL.FTZ R37, R0.reuse, R157 ;  /* 0x0000009d00257220 */ /* 0x040fe20000410000 */
[----:B------:R-:W-:Y:S01]  /*a2e0*/  MOV R157, R149 ;  /* 0x00000095009d7202 */ /* 0x000fe20000000f00 */
[C---:B------:R-:W-:Y:S01]  /*a2f0*/  FMUL.FTZ R40, R0.reuse, R160 ;  /* 0x000000a000287220 */ /* 0x040fe20000410000 */
[----:B------:R-:W-:Y:S01]  /*a300*/  MOV R149, R141 ;  /* 0x0000008d00957202 */ /* 0x000fe20000000f00 */
[C---:B------:R-:W-:Y:S02]  /*a310*/  FMUL.FTZ R41, R0.reuse, R161 ;  /* 0x000000a100297220 */ /* 0x040fe40000410000 */
[C---:B------:R-:W-:Y:S02]  /*a320*/  FMUL.FTZ R44, R0.reuse, R164 ;  /* 0x000000a4002c7220 */ /* 0x040fe40000410000 */
[C---:B------:R-:W-:Y:S01]  /*a330*/  FMUL.FTZ R45, R0.reuse, R165 ;  /* 0x000000a5002d7220 */ /* 0x040fe20000410000 */
[----:B------:R-:W-:Y:S01]  /*a340*/  MOV R165, R148 ;  /* 0x0000009400a57202 */ /* 0x000fe20000000f00 */
[C---:B------:R-:W-:Y:S02]  /*a350*/  FMUL.FTZ R48, R0.reuse, R168 ;  /* 0x000000a800307220 */ /* 0x040fe40000410000 */
[C---:B------:R-:W-:Y:S01]  /*a360*/  FMUL.FTZ R49, R0.reuse, R169 ;  /* 0x000000a900317220 */ /* 0x040fe20000410000 */
[----:B------:R-:W-:Y:S01]  /*a370*/  MOV R169, R144 ;  /* 0x0000009000a97202 */ /* 0x000fe20000000f00 */
        /* <DEDUP_REMOVED lines=40> */
[----:B----4-:R-:W-:Y:S02]  /*a600*/  FFMA.FTZ R3, R0, R11, R178 ;  /* 0x0000000b00037223 */ /* 0x010fe400000100b2 */
[----:B------:R-:W-:Y:S02]  /*a610*/  FFMA.FTZ R0, R10, c[0x0][0x2d0], -R176 ;  /* 0x0000b4000a007a23 */ /* 0x000fe400000108b0 */
[C---:B-1----:R-:W-:Y:S02]  /*a620*/  FMUL.FTZ R6, R2.reuse, R182 ;  /* 0x000000b602067220 */ /* 0x042fe40000410000 */
[----:B------:R-:W-:Y:S02]  /*a630*/  IMAD.MOV.U32 R182, RZ, RZ, R140 ;  /* 0x000000ffffb67224 */ /* 0x000fe400078e008c */
[----:B------:R1:W-:Y:S01]  /*a640*/  MUFU.EX2 R140, R0 ;  /* 0x00000000008c7308 */ /* 0x0003e20000000800 */
[C---:B------:R-:W-:Y:S02]  /*a650*/  FMUL.FTZ R18, R2.reuse, R138 ;  /* 0x0000008a02127220 */ /* 0x040fe40000410000 */
[C---:B------:R-:W-:Y:S02]  /*a660*/  FMUL.FTZ R19, R2.reuse, R139 ;  /* 0x0000008b02137220 */ /* 0x040fe40000410000 */
[C---:B------:R-:W-:Y:S01]  /*a670*/  FMUL.FTZ R7, R2.reuse, R183 ;  /* 0x000000b702077220 */ /* 0x040fe20000410000 */
[----:B------:R-:W-:Y:S01]  /*a680*/  MOV R183, R137 ;  /* 0x0000008900b77202 */ /* 0x000fe20000000f00 */
[C---:B------:R-:W-:Y:S01]  /*a690*/  FMUL.FTZ R10, R2.reuse, R186 ;  /* 0x000000ba020a7220 */ /* 0x040fe20000410000 */
[----:B------:R-:W-:Y:S01]  /*a6a0*/  MOV R186, R136 ;  /* 0x0000008800ba7202 */ /* 0x000fe20000000f00 */
[C---:B------:R-:W-:Y:S01]  /*a6b0*/  FMUL.FTZ R27, R2.reuse, R147 ;  /* 0x00000093021b7220 */ /* 0x040fe20000410000 */
[----:B------:R-:W4:Y:S01]  /*a6c0*/  LDSM.16.MT88.4 R136, [R217] ;  /* 0x00000000d988783b */ /* 0x000f220000004200 */
[----:B------:R-:W-:Y:S02]  /*a6d0*/  IMAD.MOV.U32 R180, RZ, RZ, R50 ;  /* 0x000000ffffb47224 */ /* 0x000fe400078e0032 */
[C---:B------:R-:W-:Y:S02]  /*a6e0*/  FMUL.FTZ R11, R2.reuse, R187 ;  /* 0x000000bb020b7220 */ /* 0x040fe40000410000 */
[----:B------:R-:W-:Y:S01]  /*a6f0*/  FMUL.FTZ R14, R2, R134 ;  /* 0x00000086020e7220 */ /* 0x000fe20000410000 */
[----:B------:R-:W-:Y:S01]  /*a700*/  F2FP.BF16.PACK_AB R134, R190, R179 ;  /* 0x000000b3be86723e */ /* 0x000fe200000010ff */
[C---:B------:R-:W-:Y:S02]  /*a710*/  FMUL.FTZ R15, R2.reuse, R135 ;  /* 0x00000087020f7220 */ /* 0x040fe40000410000 */
[C---:B------:R-:W-:Y:S01]  /*a720*/  FMUL.FTZ R50, R2.reuse, R170 ;  /* 0x000000aa02327220 */ /* 0x040fe20000410000 */
[----:B------:R-:W-:Y:S01]  /*a730*/  MOV R170, R132 ;  /* 0x0000008400aa7202 */ /* 0x000fe20000000f00 */
[----:B------:R-:W-:Y:S01]  /*a740*/  IMAD.MOV.U32 R187, RZ, RZ, R133 ;  /* 0x000000ffffbb7224 */ /* 0x000fe200078e0085 */
[----:B------:R-:W-:Y:S01]  /*a750*/  F2FP.BF16.PACK_AB R132, R177, R178 ;  /* 0x000000b2b184723e */ /* 0x000fe200000010ff */
[----:B------:R-:W-:Y:S01]  /*a760*/  FMUL.FTZ R22, R2, R142 ;  /* 0x0000008e02167220 */ /* 0x000fe20000410000 */
[----:B------:R-:W-:Y:S01]  /*a770*/  F2FP.BF16.PACK_AB R133, R188, R191 ;  /* 0x000000bfbc85723e */ /* 0x000fe200000010ff */
[--C-:B-1----:R-:W-:Y:S02]  /*a780*/  FFMA.FTZ R0, R192, c[0x0][0x2d0], -R176.reuse ;  /* 0x0000b400c0007a23 */ /* 0x102fe400000108b0 */
[C---:B------:R-:W-:Y:S02]  /*a790*/  FMUL.FTZ R23, R2.reuse, R143 ;  /* 0x0000008f02177220 */ /* 0x040fe40000410000 */
[----:B------:R-:W1:Y:S01]  /*a7a0*/  MUFU.EX2 R147, R0 ;  /* 0x0000000000937308 */ /* 0x000e620000000800 */
[C---:B------:R-:W-:Y:S02]  /*a7b0*/  FMUL.FTZ R26, R2.reuse, R146 ;  /* 0x00000092021a7220 */ /* 0x040fe40000410000 */
[C---:B------:R-:W-:Y:S02]  /*a7c0*/  FMUL.FTZ R30, R2.reuse, R150 ;  /* 0x00000096021e7220 */ /* 0x040fe40000410000 */
[----:B------:R-:W-:Y:S02]  /*a7d0*/  IMAD.MOV.U32 R152, RZ, RZ, R31 ;  /* 0x000000ffff987224 */ /* 0x000fe400078e001f */
[C---:B------:R-:W-:Y:S02]  /*a7e0*/  FMUL.FTZ R31, R2.reuse, R151 ;  /* 0x00000097021f7220 */ /* 0x040fe40000410000 */
[C---:B------:R-:W-:Y:S02]  /*a7f0*/  FMUL.FTZ R34, R2.reuse, R154 ;  /* 0x0000009a02227220 */ /* 0x040fe40000410000 */
[C---:B------:R-:W-:Y:S02]  /*a800*/  FMUL.FTZ R35, R2.reuse, R155 ;  /* 0x0000009b02237220 */ /* 0x040fe40000410000 */
[C---:B------:R-:W-:Y:S02]  /*a810*/  FMUL.FTZ R38, R2.reuse, R158 ;  /* 0x0000009e02267220 */ /* 0x040fe40000410000 */
[C---:B------:R-:W-:Y:S02]  /*a820*/  FMUL.FTZ R39, R2.reuse, R159 ;  /* 0x0000009f02277220 */ /* 0x040fe40000410000 */
[----:B------:R-:W-:Y:S02]  /*a830*/  IMAD.MOV.U32 R185, RZ, RZ, R43 ;  /* 0x000000ffffb97224 */ /* 0x000fe400078e002b */
[C---:B------:R-:W-:Y:S02]  /*a840*/  FMUL.FTZ R42, R2.reuse, R162 ;  /* 0x000000a2022a7220 */ /* 0x040fe40000410000 */
[C---:B------:R-:W-:Y:S02]  /*a850*/  FMUL.FTZ R43, R2.reuse, R163 ;  /* 0x000000a3022b7220 */ /* 0x040fe40000410000 */
[C---:B------:R-:W-:Y:S01]  /*a860*/  FMUL.FTZ R46, R2.reuse, R166 ;  /* 0x000000a6022e7220 */ /* 0x040fe20000410000 */
[----:B-1----:R-:W-:Y:S01]  /*a870*/  F2FP.BF16.PACK_AB R135, R147, R140 ;  /* 0x0000008c9387723e */ /* 0x002fe200000010ff */
[C---:B------:R-:W-:Y:S01]  /*a880*/  FMUL.FTZ R51, R2.reuse, R171 ;  /* 0x000000ab02337220 */ /* 0x040fe20000410000 */
[----:B------:R-:W-:Y:S01]  /*a890*/  MOV R166, R153 ;  /* 0x0000009900a67202 */ /* 0x000fe20000000f00 */
[--C-:B------:R-:W-:Y:S02]  /*a8a0*/  FFMA.FTZ R149, R149, c[0x0][0x2d0], -R175.reuse ;  /* 0x0000b40095957a23 */ /* 0x100fe400000108af */
[C---:B------:R-:W-:Y:S02]  /*a8b0*/  FMUL.FTZ R47, R2.reuse, R167 ;  /* 0x000000a7022f7220 */ /* 0x040fe40000410000 */
[C---:B----4-:R-:W-:Y:S05]  /*a8c0*/  HMMA.16816.F32.BF16 R4, R132.reuse, R136, R4 ;  /* 0x000000888404723c */ /* 0x050fea0000041804 */
        /* <DEDUP_REMOVED lines=29> */
[----:B------:R-:W-:Y:S02]  /*aaa0*/  FFMA.FTZ R0, R193, c[0x0][0x2d0], -R175 ;  /* 0x0000b400c1007a23 */ /* 0x000fe400000108af */
[C---:B------:R-:W-:Y:S02]  /*aab0*/  FMUL.FTZ R102, R2.reuse, R102 ;  /* 0x0000006602667220 */ /* 0x040fe40000410000 */
[----:B------:R4:W-:Y:S02]  /*aac0*/  MUFU.EX2 R146, R0 ;  /* 0x0000000000927308 */ /* 0x0009e40000000800 */
[C---:B------:R-:W-:Y:S02]  /*aad0*/  FMUL.FTZ R103, R2.reuse, R103 ;  /* 0x0000006702677220 */ /* 0x040fe40000410000 */
        /* <DEDUP_REMOVED lines=8> */
[C---:B------:R-:W-:Y:S02]  /*ab60*/  FMUL.FTZ R119, R2.reuse, R119 ;  /* 0x0000007702777220 */ /* 0x040fe40000410000 */
[----:B------:R-:W-:Y:S02]  /*ab70*/  FMUL.FTZ R122, R2, R122 ;  /* 0x0000007a027a7220 */ /* 0x000fe40000410000 */
[----:B----4-:R-:W-:Y:S02]  /*ab80*/  FFMA.FTZ R0, R194, c[0x0][0x2d0], -R175 ;  /* 0x0000b400c2007a23 */ /* 0x010fe400000108af */
[C---:B------:R-:W-:Y:S02]  /*ab90*/  FMUL.FTZ R123, R2.reuse, R123 ;  /* 0x0000007b027b7220 */ /* 0x040fe40000410000 */
[----:B------:R4:W-:Y:S01]  /*aba0*/  MUFU.EX2 R145, R0 ;  /* 0x0000000000917308 */ /* 0x0009e20000000800 */
[C---:B------:R-:W-:Y:S01]  /*abb0*/  FMUL.FTZ R126, R2.reuse, R126 ;  /* 0x0000007e027e7220 */ /* 0x040fe20000410000 */
[C---:B-1----:R-:W-:Y:S03]  /*abc0*/  HMMA.16816.F32.BF16 R20, R132.reuse, R136, R20 ;  /* 0x000000888414723c */ /* 0x042fe60000041814 */
[C---:B------:R-:W-:Y:S02]  /*abd0*/  FMUL.FTZ R127, R2.reuse, R127 ;  /* 0x0000007f027f7220 */ /* 0x040fe40000410000 */
[C---:B------:R-:W-:Y:S02]  /*abe0*/  FMUL.FTZ R130, R2.reuse, R130 ;  /* 0x0000008202827220 */ /* 0x040fe40000410000 */
[C---:B------:R-:W-:Y:S01]  /*abf0*/  FMUL.FTZ R131, R2.reuse, R131 ;  /* 0x0000008302837220 */ /* 0x040fe20000410000 */
[C---:B------:R-:W-:Y:S01]  /*ac00*/  HMMA.16816.F32.BF16 R24, R132.reuse, R138, R24 ;  /* 0x0000008a8418723c */ /* 0x040fe20000041818 */
[----:B---3--:R-:W1:Y:S03]  /*ac10*/  LDSM.16.MT88.4 R136, [R220] ;  /* 0x00000000dc88783b */ /* 0x008e660000004200 */
[----:B------:R-:W-:Y:S02]  /*ac20*/  FADD.FTZ R177, R177, R3 ;  /* 0x00000003b1b17221 */ /* 0x000fe40000010000 */
[----:B------:R-:W-:Y:S02]  /*ac30*/  FFMA.FTZ R3, R199, c[0x0][0x2d0], -R176 ;  /* 0x0000b400c7037a23 */ /* 0x000fe400000108b0 */
[----:B------:R-:W-:Y:S02]  /*ac40*/  IMAD.MOV.U32 R167, RZ, RZ, R152 ;  /* 0x000000ffffa77224 */ /* 0x000fe400078e0098 */
[----:B------:R3:W-:Y:S02]  /*ac50*/  MUFU.EX2 R152, R3 ;  /* 0x0000000300987308 */ /* 0x0007e40000000800 */
[----:B----4-:R-:W-:Y:S02]  /*ac60*/  FFMA.FTZ R0, R195, c[0x0][0x2d0], -R176 ;  /* 0x0000b400c3007a23 */ /* 0x010fe400000108b0 */
[----:B--2---:R-:W-:Y:S06]  /*ac70*/  FFMA.FTZ R2, R2, R156, R191 ;  /* 0x0000009c02027223 */ /* 0x004fec00000100bf */
[----:B------:R2:W4:Y:S01]  /*ac80*/  MUFU.EX2 R144, R0 ;  /* 0x0000000000907308 */ /* 0x0005220000000800 */
[----:B------:R-:W-:Y:S04]  /*ac90*/  FADD.FTZ R2, R188, R2 ;  /* 0x00000002bc027221 */ /* 0x000fe80000010000 */
[----:B------:R-:W-:Y:S02]  /*aca0*/  FADD.FTZ R2, R140, R2 ;  /* 0x000000028c027221 */ /* 0x000fe40000010000 */
[----:B------:R-:W-:Y:S02]  /*acb0*/  LDSM.16.MT88.4 R140, [R218+0x1000] ;  /* 0x00100000da8c783b */ /* 0x000fe40000004200 */
[----:B------:R-:W-:Y:S02]  /*acc0*/  FADD.FTZ R2, R147, R2 ;  /* 0x0000000293027221 */ /* 0x000fe40000010000 */
[--C-:B---3--:R-:W-:Y:S02]  /*acd0*/  FFMA.FTZ R3, R208, c[0x0][0x2d0], -R176.reuse ;  /* 0x0000b400d0037a23 */ /* 0x108fe400000108b0 */
[----:B------:R-:W3:Y:S02]  /*ace0*/  LDL R208, [R1+0x10] ;  /* 0x0000100001d07983 */ /* 0x000ee40000100800 */
[----:B------:R4:W-:Y:S01]  /*acf0*/  MUFU.EX2 R159, R3 ;  /* 0x00000003009f7308 */ /* 0x0009e20000000800 */
[C---:B-1----:R-:W-:Y:S03]  /*ad00*/  HMMA.16816.F32.BF16 R28, R132.reuse, R136, R28 ;  /* 0x00000088841c723c */ /* 0x042fe6000004181c */
[----:B--2---:R-:W-:Y:S06]  /*ad10*/  FFMA.FTZ R0, R196, c[0x0][0x2d0], -R176 ;  /* 0x0000b400c4007a23 */ /* 0x004fec00000108b0 */
[----:B------:R-:W-:Y:S01]  /*ad20*/  MUFU.EX2 R196, R149 ;  /* 0x0000009500c47308 */ /* 0x000fe20000000800 */
[C---:B------:R-:W-:Y:S01]  /*ad30*/  HMMA.16816.F32.BF16 R32, R132.reuse, R138, R32 ;  /* 0x0000008a8420723c */ /* 0x040fe20000041820 */
[----:B------:R-:W1:Y:S08]  /*ad40*/  LDSM.16.MT88.4 R136, [R217+0x3000] ;  /* 0x00300000d988783b */ /* 0x000e700000004200 */
[----:B------:R2:W-:Y:S03]  /*ad50*/  MUFU.EX2 R148, R0 ;  /* 0x0000000000947308 */ /* 0x0005e60000000800 */
[----:B----4-:R-:W-:Y:S02]  /*ad60*/  FADD.FTZ R3, R144, R2 ;  /* 0x0000000290037221 */ /* 0x010fe40000010000 */
[--C-:B------:R-:W-:Y:S02]  /*ad70*/  FFMA.FTZ R2, R170, c[0x0][0x2d0], -R175.reuse ;  /* 0x0000b400aa027a23 */ /* 0x100fe400000108af */
[--C-:B--2---:R-:W-:Y:S04]  /*ad80*/  FFMA.FTZ R0, R197, c[0x0][0x2d0], -R175.reuse ;  /* 0x0000b400c5007a23 */ /* 0x104fe800000108af */
[----:B------:R2:W4:Y:S01]  /*ad90*/  MUFU.EX2 R151, R0 ;  /* 0x0000000000977308 */ /* 0x0005220000000800 */
[C---:B-1----:R-:W-:Y:S08]  /*ada0*/  HMMA.16816.F32.BF16 R36, R132.reuse, R136, R36 ;  /* 0x000000888424723c */ /* 0x042ff00000041824 */
[C---:B------:R-:W-:Y:S01]  /*adb0*/  HMMA.16816.F32.BF16 R40, R132.reuse, R138, R40 ;  /* 0x0000008a8428723c */ /* 0x040fe20000041828 */
[----:B------:R-:W1:Y:S03]  /*adc0*/  LDSM.16.MT88.4 R136, [R218+0x3000] ;  /* 0x00300000da88783b */ /* 0x000e660000004200 */
[----:B--2---:R-:W-:Y:S04]  /*add0*/  FFMA.FTZ R0, R198, c[0x0][0x2d0], -R175 ;  /* 0x0000b400c6007a23 */ /* 0x004fe800000108af */
[----:B------:R2:W1:Y:S04]  /*ade0*/  MUFU.EX2 R156, R0 ;  /* 0x00000000009c7308 */ /* 0x0004680000000800 */
[----:B--2---:R-:W-:Y:S01]  /*adf0*/  FFMA.FTZ R0, R200, c[0x0][0x2d0], -R176 ;  /* 0x0000b400c8007a23 */ /* 0x004fe200000108b0 */
[C---:B-1----:R-:W-:Y:S05]  /*ae00*/  HMMA.16816.F32.BF16 R44, R132.reuse, R136, R44 ;  /* 0x00000088842c723c */ /* 0x042fea000004182c */
[----:B------:R1:W-:Y:S03]  /*ae10*/  MUFU.EX2 R155, R0 ;  /* 0x00000000009b7308 */ /* 0x0003e60000000800 */
[C---:B------:R-:W-:Y:S01]  /*ae20*/  HMMA.16816.F32.BF16 R48, R132.reuse, R138, R48 ;  /* 0x0000008a8430723c */ /* 0x040fe20000041830 */
[----:B------:R-:W2:Y:S03]  /*ae30*/  LDSM.16.MT88.4 R136, [R221+0x3000] ;  /* 0x00300000dd88783b */ /* 0x000ea60000004200 */
[----:B-1----:R-:W-:Y:S04]  /*ae40*/  FADD.FTZ R0, R179, R177 ;  /* 0x000000b1b3007221 */ /* 0x002fe80000010000 */
[----:B------:R-:W-:Y:S04]  /*ae50*/  FADD.FTZ R190, R190, R0 ;  /* 0x00000000bebe7221 */ /* 0x000fe80000010000 */
[--C-:B------:R-:W-:Y:S04]  /*ae60*/  FFMA.FTZ R0, R202, c[0x0][0x2d0], -R175.reuse ;  /* 0x0000b400ca007a23 */ /* 0x100fe800000108af */
[----:B------:R1:W1:Y:S01]  /*ae70*/  MUFU.EX2 R154, R0 ;  /* 0x00000000009a7308 */ /* 0x0002620000000800 */
[C---:B--2---:R-:W-:Y:S08]  /*ae80*/  HMMA.16816.F32.BF16 R52, R132.reuse, R136, R52 ;  /* 0x000000888434723c */ /* 0x044ff00000041834 */
[C---:B------:R-:W-:Y:S01]  /*ae90*/  HMMA.16816.F32.BF16 R56, R132.reuse, R138, R56 ;  /* 0x0000008a8438723c */ /* 0x040fe20000041838 */
[----:B------:R-:W2:Y:S03]  /*aea0*/  LDSM.16.MT88.4 R136, [R220+0x3000] ;  /* 0x00300000dc88783b */ /* 0x000ea60000004200 */
[--C-:B-1----:R-:W-:Y:S04]  /*aeb0*/  FFMA.FTZ R0, R203, c[0x0][0x2d0], -R175.reuse ;  /* 0x0000b400cb007a23 */ /* 0x102fe800000108af */
[----:B------:R1:W1:Y:S04]  /*aec0*/  MUFU.EX2 R163, R0 ;  /* 0x0000000000a37308 */ /* 0x0002680000000800 */
[--C-:B-1----:R-:W-:Y:S06]  /*aed0*/  FFMA.FTZ R0, R204, c[0x0][0x2d0], -R176.reuse ;  /* 0x0000b400cc007a23 */ /* 0x102fec00000108b0 */
[----:B------:R1:W-:Y:S01]  /*aee0*/  MUFU.EX2 R153, R0 ;  /* 0x0000000000997308 */ /* 0x0003e20000000800 */
[C---:B--2---:R-:W-:Y:S08]  /*aef0*/  HMMA.16816.F32.BF16 R60, R132.reuse, R136, R60 ;  /* 0x00000088843c723c */ /* 0x044ff0000004183c */
[C---:B------:R-:W-:Y:S01]  /*af00*/  HMMA.16816.F32.BF16 R64, R132.reuse, R138, R64 ;  /* 0x0000008a8440723c */ /* 0x040fe20000041840 */
[----:B------:R-:W2:Y:S03]  /*af10*/  LDSM.16.MT88.4 R136, [R217+0x6000] ;  /* 0x00600000d988783b */ /* 0x000ea60000004200 */
[----:B-1----:R-:W-:Y:S04]  /*af20*/  FFMA.FTZ R0, R205, c[0x0][0x2d0], -R176 ;  /* 0x0000b400cd007a23 */ /* 0x002fe800000108b0 */
[----:B------:R1:W-:Y:S04]  /*af30*/  MUFU.EX2 R161, R0 ;  /* 0x0000000000a17308 */ /* 0x0003e80000000800 */
[--C-:B-1----:R-:W-:Y:S01]  /*af40*/  FFMA.FTZ R0, R206, c[0x0][0x2d0], -R175.reuse ;  /* 0x0000b400ce007a23 */ /* 0x102fe200000108af */
[C---:B--2---:R-:W-:Y:S05]  /*af50*/  HMMA.16816.F32.BF16 R68, R132.reuse, R136, R68 ;  /* 0x000000888444723c */ /* 0x044fea0000041844 */
[----:B------:R-:W-:Y:S03]  /*af60*/  MUFU.EX2 R206, R2 ;  /* 0x0000000200ce7308 */ /* 0x000fe60000000800 */
[C---:B------:R-:W-:Y:S01]  /*af70*/  HMMA.16816.F32.BF16 R72, R132.reuse, R138, R72 ;  /* 0x0000008a8448723c */ /* 0x040fe20000041848 */
[----:B------:R-:W1:Y:S06]  /*af80*/  LDSM.16.MT88.4 R136, [R218+0x6000] ;  /* 0x00600000da88783b */ /* 0x000e6c0000004200 */
[----:B------:R2:W1:Y:S02]  /*af90*/  MUFU.EX2 R162, R0 ;  /* 0x0000000000a27308 */ /* 0x0004640000000800 */
[--C-:B--2---:R-:W-:Y:S08]  /*afa0*/  FFMA.FTZ R0, R207, c[0x0][0x2d0], -R175.reuse ;  /* 0x0000b400cf007a23 */ /* 0x104ff000000108af */
[----:B------:R2:W2:Y:S01]  /*afb0*/  MUFU.EX2 R164, R0 ;  /* 0x0000000000a47308 */ /* 0x0004a20000000800 */
[C---:B-1----:R-:W-:Y:S03]  /*afc0*/  HMMA.16816.F32.BF16 R76, R132.reuse, R136, R76 ;  /* 0x00000088844c723c */ /* 0x042fe6000004184c */
[----:B---3--:R-:W-:Y:S01]  /*afd0*/  ISETP.GT.AND P0, PT, R201, R208, PT ;  /* 0x000000d0c900720c */ /* 0x008fe20003f04270 */
[----:B------:R-:W-:Y:S04]  /*afe0*/  IMAD.MOV.U32 R201, RZ, RZ, R252 ;  /* 0x000000ffffc97224 */ /* 0x000fe800078e00fc */
[C---:B------:R-:W-:Y:S01]  /*aff0*/  HMMA.16816.F32.BF16 R80, R132.reuse, R138, R80 ;  /* 0x0000008a8450723c */ /* 0x040fe20000041850 */
[----:B------:R-:W1:Y:S03]  /*b000*/  LDSM.16.MT88.4 R136, [R221+0x6000] ;  /* 0x00600000dd88783b */ /* 0x000e660000004200 */
[----:B--2---:R-:W-:Y:S04]  /*b010*/  FFMA.FTZ R0, R209, c[0x0][0x2d0], -R176 ;  /* 0x0000b400d1007a23 */ /* 0x004fe800000108b0 */
[----:B------:R2:W-:Y:S04]  /*b020*/  MUFU.EX2 R160, R0 ;  /* 0x0000000000a07308 */ /* 0x0005e80000000800 */
[----:B--2---:R-:W-:Y:S02]  /*b030*/  FADD.FTZ R0, R146, R190 ;  /* 0x000000be92007221 */ /* 0x004fe40000010000 */
[----:B------:R-:W-:Y:S02]  /*b040*/  FFMA.FTZ R190, R181, c[0x0][0x2d0], -R176 ;  /* 0x0000b400b5be7a23 */ /* 0x000fe400000108b0 */
[----:B------:R-:W-:Y:S02]  /*b050*/  FADD.FTZ R150, R145, R0 ;  /* 0x0000000091967221 */ /* 0x000fe40000010000 */
[----:B------:R-:W-:Y:S01]  /*b060*/  FFMA.FTZ R0, R211, c[0x0][0x2d0], -R175 ;  /* 0x0000b400d3007a23 */ /* 0x000fe200000108af */
[C---:B-1----:R-:W-:Y:S01]  /*b070*/  HMMA.16816.F32.BF16 R84, R132.reuse, R136, R84 ;  /* 0x000000888454723c */ /* 0x042fe20000041854 */
[----:B------:R-:W-:Y:S02]  /*b080*/  MUFU.EX2 R190, R190 ;  /* 0x000000be00be7308 */ /* 0x000fe40000000800 */
[----:B----4-:R-:W-:Y:S05]  /*b090*/  FADD.FTZ R150, R151, R150 ;  /* 0x0000009697967221 */ /* 0x010fea0000010000 */
[C---:B------:R-:W-:Y:S01]  /*b0a0*/  HMMA.16816.F32.BF16 R88, R132.reuse, R138, R88 ;  /* 0x0000008a8458723c */ /* 0x040fe20000041858 */
[----:B------:R-:W1:Y:S02]  /*b0b0*/  LDSM.16.MT88.4 R136, [R220+0x6000] ;  /* 0x00600000dc88783b */ /* 0x000e640000004200 */
[----:B------:R2:W3:Y:S02]  /*b0c0*/  MUFU.EX2 R158, R0 ;  /* 0x00000000009e7308 */ /* 0x0004e40000000800 */
[----:B--2---:R-:W-:Y:S01]  /*b0d0*/  FFMA.FTZ R0, R187, c[0x0][0x2d0], -R176 ;  /* 0x0000b400bb007a23 */ /* 0x004fe200000108b0 */
[----:B------:R-:W-:Y:S01]  /*b0e0*/  MOV R187, R186 ;  /* 0x000000ba00bb7202 */ /* 0x000fe20000000f00 */
[----:B------:R-:W-:Y:S01]  /*b0f0*/  IMAD.MOV.U32 R186, RZ, RZ, R183 ;  /* 0x000000ffffba7224 */ /* 0x000fe200078e00b7 */
[----:B------:R-:W-:Y:S04]  /*b100*/  MOV R183, R182 ;  /* 0x000000b600b77202 */ /* 0x000fe80000000f00 */
[----:B------:R-:W-:Y:S01]  /*b110*/  MOV R182, R169 ;  /* 0x000000a900b67202 */ /* 0x000fe20000000f00 */
[--C-:B------:R-:W-:Y:S02]  /*b120*/  FFMA.FTZ R2, R187, c[0x0][0x2d0], -R175.reuse ;  /* 0x0000b400bb027a23 */ /* 0x100fe400000108af */
[----:B------:R-:W-:Y:S01]  /*b130*/  IMAD.MOV.U32 R169, RZ, RZ, R168 ;  /* 0x000000ffffa97224 */ /* 0x000fe200078e00a8 */
[----:B------:R-:W-:Y:S01]  /*b140*/  MOV R168, R157 ;  /* 0x0000009d00a87202 */ /* 0x000fe20000000f00 */
[----:B------:R2:W-:Y:S01]  /*b150*/  MUFU.EX2 R200, R2 ;  /* 0x0000000200c87308 */ /* 0x0005e20000000800 */
[--C-:B------:R-:W-:Y:S02]  /*b160*/  FFMA.FTZ R191, R182, c[0x0][0x2d0], -R175.reuse ;  /* 0x0000b400b6bf7a23 */ /* 0x100fe400000108af */
[--C-:B------:R-:W-:Y:S01]  /*b170*/  FFMA.FTZ R192, R169, c[0x0][0x2d0], -R175.reuse ;  /* 0x0000b400a9c07a23 */ /* 0x100fe200000108af */
[C---:B-1----:R-:W-:Y:S03]  /*b180*/  HMMA.16816.F32.BF16 R92, R132.reuse, R136, R92 ;  /* 0x00000088845c723c */ /* 0x042fe6000004185c */
[----:B------:R-:W-:Y:S01]  /*b190*/  MOV R169, R189 ;  /* 0x000000bd00a97202 */ /* 0x000fe20000000f00 */
[--C-:B------:R-:W-:Y:S02]  /*b1a0*/  FFMA.FTZ R189, R212, c[0x0][0x2d0], -R175.reuse ;  /* 0x0000b400d4bd7a23 */ /* 0x100fe400000108af */
[----:B------:R1:W-:Y:S02]  /*b1b0*/  MUFU.EX2 R157, R0 ;  /* 0x00000000009d7308 */ /* 0x0003e40000000800 */
[C---:B------:R-:W-:Y:S01]  /*b1c0*/  HMMA.16816.F32.BF16 R96, R132.reuse, R138, R96 ;  /* 0x0000008a8460723c */ /* 0x040fe20000041860 */
[----:B------:R-:W4:Y:S07]  /*b1d0*/  LDSM.16.MT88.4 R136, [R217+0x9000] ;  /* 0x00900000d988783b */ /* 0x000f2e0000004200 */
[----:B------:R-:W-:Y:S01]  /*b1e0*/  MUFU.EX2 R191, R191 ;  /* 0x000000bf00bf7308 */ /* 0x000fe20000000800 */
[----:B--2---:R-:W-:Y:S04]  /*b1f0*/  FADD.FTZ R2, R156, R150 ;  /* 0x000000969c027221 */ /* 0x004fe80000010000 */
[----:B------:R-:W-:Y:S05]  /*b200*/  FADD.FTZ R2, R154, R2 ;  /* 0x000000029a027221 */ /* 0x000fea0000010000 */
[----:B------:R-:W-:Y:S01]  /*b210*/  MUFU.EX2 R192, R192 ;  /* 0x000000c000c07308 */ /* 0x000fe20000000800 */
[----:B------:R-:W-:Y:S02]  /*b220*/  FADD.FTZ R2, R163, R2 ;  /* 0x00000002a3027221 */ /* 0x000fe40000010000 */
[----:B-1----:R-:W-:Y:S02]  /*b230*/  FFMA.FTZ R0, R167, c[0x0][0x2d0], -R176 ;  /* 0x0000b400a7007a23 */ /* 0x002fe400000108b0 */
[----:B------:R-:W-:Y:S05]  /*b240*/  FADD.FTZ R2, R162, R2 ;  /* 0x00000002a2027221 */ /* 0x000fea0000010000 */
[----:B------:R1:W-:Y:S01]  /*b250*/  MUFU.EX2 R204, R0 ;  /* 0x0000000000cc7308 */ /* 0x0003e20000000800 */
[----:B------:R-:W-:Y:S04]  /*b260*/  FADD.FTZ R2, R164, R2 ;  /* 0x00000002a4027221 */ /* 0x000fe80000010000 */
[----:B---3--:R-:W-:Y:S04]  /*b270*/  FADD.FTZ R2, R158, R2 ;  /* 0x000000029e027221 */ /* 0x008fe80000010000 */
[----:B------:R-:W-:Y:S01]  /*b280*/  FADD.FTZ R2, R206, R2 ;  /* 0x00000002ce027221 */ /* 0x000fe20000010000 */
[----:B------:R-:W-:Y:S01]  /*b290*/  MUFU.EX2 R189, R189 ;  /* 0x000000bd00bd7308 */ /* 0x000fe20000000800 */
[C---:B----4-:R-:W-:Y:S08]  /*b2a0*/  HMMA.16816.F32.BF16 R100, R132.reuse, R136, R100 ;  /* 0x000000888464723c */ /* 0x050ff00000041864 */
[C---:B------:R-:W-:Y:S01]  /*b2b0*/  HMMA.16816.F32.BF16 R104, R132.reuse, R138, R104 ;  /* 0x0000008a8468723c */ /* 0x040fe20000041868 */
[----:B------:R-:W2:Y:S03]  /*b2c0*/  LDSM.16.MT88.4 R136, [R218+0x9000] ;  /* 0x00900000da88783b */ /* 0x000ea60000004200 */
[--C-:B-1----:R-:W-:Y:S04]  /*b2d0*/  FFMA.FTZ R0, R214, c[0x0][0x2d0], -R175.reuse ;  /* 0x0000b400d6007a23 */ /* 0x102fe800000108af */
[----:B------:R1:W3:Y:S04]  /*b2e0*/  MUFU.EX2 R205, R0 ;  /* 0x0000000000cd7308 */ /* 0x0002e80000000800 */
[----:B-1----:R-:W-:Y:S02]  /*b2f0*/  FFMA.FTZ R0, R213, c[0x0][0x2d0], -R175 ;  /* 0x0000b400d5007a23 */ /* 0x002fe400000108af */
[----:B---3--:R-:W-:Y:S04]  /*b300*/  FADD.FTZ R2, R205, R2 ;  /* 0x00000002cd027221 */ /* 0x008fe80000010000 */
[----:B------:R1:W3:Y:S01]  /*b310*/  MUFU.EX2 R207, R0 ;  /* 0x0000000000cf7308 */ /* 0x0002e20000000800 */
[C---:B--2---:R-:W-:Y:S08]  /*b320*/  HMMA.16816.F32.BF16 R108, R132.reuse, R136, R108 ;  /* 0x00000088846c723c */ /* 0x044ff0000004186c */
[C---:B------:R-:W-:Y:S01]  /*b330*/  HMMA.16816.F32.BF16 R112, R132.reuse, R138, R112 ;  /* 0x0000008a8470723c */ /* 0x040fe20000041870 */
[----:B------:R-:W2:Y:S03]  /*b340*/  LDSM.16.MT88.4 R136, [R221+0x9000] ;  /* 0x00900000dd88783b */ /* 0x000ea60000004200 */
[----:B-1----:R-:W-:Y:S02]  /*b350*/  FFMA.FTZ R0, R215, c[0x0][0x2d0], -R176 ;  /* 0x0000b400d7007a23 */ /* 0x002fe400000108b0 */
[----:B---3--:R-:W-:Y:S02]  /*b360*/  FADD.FTZ R2, R207, R2 ;  /* 0x00000002cf027221 */ /* 0x008fe40000010000 */
[----:B------:R1:W-:Y:S04]  /*b370*/  MUFU.EX2 R203, R0 ;  /* 0x0000000000cb7308 */ /* 0x0003e80000000800 */
[----:B------:R-:W-:Y:S02]  /*b380*/  FADD.FTZ R2, R200, R2 ;  /* 0x00000002c8027221 */ /* 0x000fe40000010000 */
[--C-:B-1----:R-:W-:Y:S01]  /*b390*/  FFMA.FTZ R0, R166, c[0x0][0x2d0], -R176.reuse ;  /* 0x0000b400a6007a23 */ /* 0x102fe200000108b0 */
[C---:B--2---:R-:W-:Y:S03]  /*b3a0*/  HMMA.16816.F32.BF16 R116, R132.reuse, R136, R116 ;  /* 0x000000888474723c */ /* 0x044fe60000041874 */
[----:B------:R1:W-:Y:S05]  /*b3b0*/  MUFU.EX2 R202, R0 ;  /* 0x0000000000ca7308 */ /* 0x0003ea0000000800 */
[C---:B------:R-:W-:Y:S01]  /*b3c0*/  HMMA.16816.F32.BF16 R120, R132.reuse, R138, R120 ;  /* 0x0000008a8478723c */ /* 0x040fe20000041878 */
[----:B------:R-:W2:Y:S03]  /*b3d0*/  LDSM.16.MT88.4 R136, [R220+0x9000] ;  /* 0x00900000dc88783b */ /* 0x000ea60000004200 */
[----:B-1----:R-:W-:Y:S02]  /*b3e0*/  FADD.FTZ R0, R148, R3 ;  /* 0x0000000394007221 */ /* 0x002fe40000010000 */
[--C-:B------:R-:W-:Y:S04]  /*b3f0*/  FFMA.FTZ R3, R186, c[0x0][0x2d0], -R175.reuse ;  /* 0x0000b400ba037a23 */ /* 0x100fe800000108af */
[----:B------:R1:W3:Y:S01]  /*b400*/  MUFU.EX2 R199, R3 ;  /* 0x0000000300c77308 */ /* 0x0002e20000000800 */
[C---:B--2---:R-:W-:Y:S08]  /*b410*/  HMMA.16816.F32.BF16 R124, R132.reuse, R136, R124 ;  /* 0x00000088847c723c */ /* 0x044ff0000004187c */
[----:B------:R-:W-:Y:S01]  /*b420*/  HMMA.16816.F32.BF16 R128, R132, R138, R128 ;  /* 0x0000008a8480723c */ /* 0x000fe20000041880 */
[----:B------:R-:W2:Y:S03]  /*b430*/  LDSM.16.MT88.4 R136, [R217+0x800] ;  /* 0x00080000d988783b */ /* 0x000ea60000004200 */
[----:B-1----:R-:W-:Y:S02]  /*b440*/  FFMA.FTZ R3, R184, c[0x0][0x2d0], -R176 ;  /* 0x0000b400b8037a23 */ /* 0x002fe400000108b0 */
[----:B---3--:R-:W-:Y:S01]  /*b450*/  FADD.FTZ R2, R199, R2 ;  /* 0x00000002c7027221 */ /* 0x008fe20000010000 */
[----:B------:R-:W-:Y:S02]  /*b460*/  F2FP.BF16.PACK_AB R132, R145, R146 ;  /* 0x000000929184723e */ /* 0x000fe400000010ff */
[----:B------:R-:W-:Y:S01]  /*b470*/  F2FP.BF16.PACK_AB R133, R148, R144 ;  /* 0x000000909485723e */ /* 0x000fe200000010ff */
[----:B------:R-:W1:Y:S01]  /*b480*/  MUFU.EX2 R3, R3 ;  /* 0x0000000300037308 */ /* 0x000e620000000800 */
[----:B------:R-:W-:Y:S01]  /*b490*/  LDSM.16.MT88.4 R144, [R221+0x1800] ;  /* 0x00180000dd90783b */ /* 0x000fe20000004200 */
[----:B------:R-:W-:Y:S01]  /*b4a0*/  F2FP.BF16.PACK_AB R134, R156, R151 ;  /* 0x000000979c86723e */ /* 0x000fe200000010ff */
[--C-:B------:R-:W-:Y:S01]  /*b4b0*/  FFMA.FTZ R148, R183, c[0x0][0x2d0], -R175.reuse ;  /* 0x0000b400b7947a23 */ /* 0x100fe200000108af */
[----:B------:R-:W-:Y:S01]  /*b4c0*/  F2FP.BF16.PACK_AB R135, R155, R152 ;  /* 0x000000989b87723e */ /* 0x000fe200000010ff */
[----:B------:R-:W-:Y:S02]  /*b4d0*/  FADD.FTZ R152, R152, R0 ;  /* 0x0000000098987221 */ /* 0x000fe40000010000 */
[--C-:B------:R-:W-:Y:S02]  /*b4e0*/  FFMA.FTZ R0, R169, c[0x0][0x2d0], -R176.reuse ;  /* 0x0000b400a9007a23 */ /* 0x100fe400000108b0 */
[----:B------:R-:W-:Y:S01]  /*b4f0*/  FFMA.FTZ R156, R180, c[0x0][0x2d0], -R176 ;  /* 0x0000b400b49c7a23 */ /* 0x000fe200000108b0 */
[----:B------:R3:W4:Y:S01]  /*b500*/  MUFU.EX2 R198, R148 ;  /* 0x0000009400c67308 */ /* 0x0007220000000800 */
[----:B------:R-:W-:Y:S09]  /*b510*/  FFMA.FTZ R175, R210, c[0x0][0x2d0], -R175 ;  /* 0x0000b400d2af7a23 */ /* 0x000ff200000108af */
[----:B------:R4:W-:Y:S01]  /*b520*/  MUFU.EX2 R195, R0 ;  /* 0x0000000000c37308 */ /* 0x0009e20000000800 */
[----:B-1----:R-:W-:Y:S09]  /*b530*/  F2FP.BF16.PACK_AB R177, R190, R3 ;  /* 0x00000003beb1723e */ /* 0x002ff200000010ff */
[----:B------:R-:W1:Y:S01]  /*b540*/  MUFU.EX2 R188, R175 ;  /* 0x000000af00bc7308 */ /* 0x000e620000000800 */
[C---:B--2---:R-:W-:Y:S01]  /*b550*/  HMMA.16816.F32.BF16 R4, R132.reuse, R136, R4 ;  /* 0x000000888404723c */ /* 0x044fe20000041804 */
[----:B---3--:R-:W-:Y:S02]  /*b560*/  LDSM.16.MT88.4 R148, [R221+0x2000] ;  /* 0x00200000dd94783b */ /* 0x008fe40000004200 */
[----:B----4-:R-:W-:Y:S05]  /*b570*/  FADD.FTZ R2, R198, R2 ;  /* 0x00000002c6027221 */ /* 0x010fea0000010000 */
[C---:B------:R-:W-:Y:S01]  /*b580*/  HMMA.16816.F32.BF16 R8, R132.reuse, R138, R8 ;  /* 0x0000008a8408723c */ /* 0x040fe20000041808 */
[----:B------:R-:W2:Y:S01]  /*b590*/  LDSM.16.MT88.4 R136, [R218+0x800] ;  /* 0x00080000da88783b */ /* 0x000ea20000004200 */
[----:B------:R-:W-:Y:S02]  /*b5a0*/  MUFU.EX2 R175, R156 ;  /* 0x0000009c00af7308 */ /* 0x000fe40000000800 */
[----:B------:R-:W-:Y:S02]  /*b5b0*/  FADD.FTZ R2, R196, R2 ;  /* 0x00000002c4027221 */ /* 0x000fe40000010000 */
[----:B------:R-:W-:Y:S02]  /*b5c0*/  FFMA.FTZ R0, R168, c[0x0][0x2d0], -R176 ;  /* 0x0000b400a8007a23 */ /* 0x000fe400000108b0 */
[----:B------:R-:W-:Y:S01]  /*b5d0*/  LDSM.16.MT88.4 R168, [R218+0x5800] ;  /* 0x00580000daa8783b */ /* 0x000fe20000004200 */
[----:B------:R-:W-:Y:S03]  /*b5e0*/  FADD.FTZ R2, R191, R2 ;  /* 0x00000002bf027221 */ /* 0x000fe60000010000 */
[----:B------:R3:W-:Y:S01]  /*b5f0*/  MUFU.EX2 R197, R0 ;  /* 0x0000000000c57308 */ /* 0x0007e20000000800 */
[----:B-1----:R-:W-:Y:S01]  /*b600*/  F2FP.BF16.PACK_AB R178, R188, R189 ;  /* 0x000000bdbcb2723e */ /* 0x002fe200000010ff */
[--C-:B---3--:R-:W-:Y:S08]  /*b610*/  FFMA.FTZ R0, R165, c[0x0][0x2d0], -R176.reuse ;  /* 0x0000b400a5007a23 */ /* 0x108ff000000108b0 */
[----:B------:R1:W-:Y:S01]  /*b620*/  MUFU.EX2 R194, R0 ;  /* 0x0000000000c27308 */ /* 0x0003e20000000800 */
[C---:B--2---:R-:W-:Y:S08]  /*b630*/  HMMA.16816.F32.BF16 R12, R132.reuse, R136, R12 ;  /* 0x00000088840c723c */ /* 0x044ff0000004180c */
[C---:B------:R-:W-:Y:S01]  /*b640*/  HMMA.16816.F32.BF16 R16, R132.reuse, R138, R16 ;  /* 0x0000008a8410723c */ /* 0x040fe20000041810 */
[----:B------:R-:W2:Y:S03]  /*b650*/  LDSM.16.MT88.4 R136, [R221+0x800] ;  /* 0x00080000dd88783b */ /* 0x000ea60000004200 */
[--C-:B-1----:R-:W-:Y:S03]  /*b660*/  FFMA.FTZ R0, R185, c[0x0][0x2d0], -R176.reuse ;  /* 0x0000b400b9007a23 */ /* 0x102fe600000108b0 */
[----:B------:R-:W-:Y:S01]  /*b670*/  LDSM.16.MT88.4 R184, [R217+0x2800] ;  /* 0x00280000d9b8783b */ /* 0x000fe20000004200 */
[----:B------:R-:W-:Y:S01]  /*b680*/  FFMA.FTZ R176, R174, c[0x0][0x2d0], -R176 ;  /* 0x0000b400aeb07a23 */ /* 0x000fe200000108b0 */
[----:B------:R1:W-:Y:S10]  /*b690*/  MUFU.EX2 R193, R0 ;  /* 0x0000000000c17308 */ /* 0x0003f40000000800 */
[----:B------:R3:W4:Y:S01]  /*b6a0*/  MUFU.EX2 R174, R176 ;  /* 0x000000b000ae7308 */ /* 0x0007220000000800 */
[C---:B--2---:R-:W-:Y:S03]  /*b6b0*/  HMMA.16816.F32.BF16 R20, R132.reuse, R136, R20 ;  /* 0x000000888414723c */ /* 0x044fe60000041814 */
[----:B-1----:R-:W-:Y:S04]  /*b6c0*/  FADD.FTZ R0, R155, R152 ;  /* 0x000000989b007221 */ /* 0x002fe80000010000 */
[----:B------:R-:W-:Y:S01]  /*b6d0*/  FADD.FTZ R0, R153, R0 ;  /* 0x0000000099007221 */ /* 0x000fe20000010000 */
[C---:B------:R-:W-:Y:S01]  /*b6e0*/  HMMA.16816.F32.BF16 R24, R132.reuse, R138, R24 ;  /* 0x0000008a8418723c */ /* 0x040fe20000041818 */
[----:B------:R-:W1:Y:S03]  /*b6f0*/  LDSM.16.MT88.4 R136, [R220+0x800] ;  /* 0x00080000dc88783b */ /* 0x000e660000004200 */
[----:B------:R-:W-:Y:S01]  /*b700*/  FADD.FTZ R0, R161, R0 ;  /* 0x00000000a1007221 */ /* 0x000fe20000010000 */
[----:B---3--:R-:W-:Y:S02]  /*b710*/  F2FP.BF16.PACK_AB R176, R192, R191 ;  /* 0x000000bfc0b0723e */ /* 0x008fe400000010ff */
[----:B----4-:R-:W-:Y:S01]  /*b720*/  F2FP.BF16.PACK_AB R179, R174, R175 ;  /* 0x000000afaeb3723e */ /* 0x010fe200000010ff */
[----:B------:R-:W-:Y:S04]  /*b730*/  FADD.FTZ R0, R159, R0 ;  /* 0x000000009f007221 */ /* 0x000fe80000010000 */
[----:B------:R-:W-:Y:S04]  /*b740*/  FADD.FTZ R0, R160, R0 ;  /* 0x00000000a0007221 */ /* 0x000fe80000010000 */
[----:B------:R-:W-:Y:S04]  /*b750*/  FADD.FTZ R0, R157, R0 ;  /* 0x000000009d007221 */ /* 0x000fe80000010000 */
[----:B------:R-:W-:Y:S04]  /*b760*/  FADD.FTZ R0, R204, R0 ;  /* 0x00000000cc007221 */ /* 0x000fe80000010000 */
[----:B------:R-:W-:Y:S04]  /*b770*/  FADD.FTZ R0, R203, R0 ;  /* 0x00000000cb007221 */ /* 0x000fe80000010000 */
[----:B------:R-:W-:Y:S04]  /*b780*/  FADD.FTZ R0, R202, R0 ;  /* 0x00000000ca007221 */ /* 0x000fe80000010000 */
[----:B------:R-:W-:Y:S04]  /*b790*/  FADD.FTZ R0, R195, R0 ;  /* 0x00000000c3007221 */ /* 0x000fe80000010000 */
[----:B------:R-:W-:Y:S04]  /*b7a0*/  FADD.FTZ R0, R197, R0 ;  /* 0x00000000c5007221 */ /* 0x000fe80000010000 */
[----:B------:R-:W-:Y:S01]  /*b7b0*/  FADD.FTZ R0, R194, R0 ;  /* 0x00000000c2007221 */ /* 0x000fe20000010000 */
[C---:B-1----:R-:W-:Y:S03]  /*b7c0*/  HMMA.16816.F32.BF16 R28, R132.reuse, R136, R28 ;  /* 0x00000088841c723c */ /* 0x042fe6000004181c */
[----:B------:R-:W-:Y:S04]  /*b7d0*/  FADD.FTZ R0, R193, R0 ;  /* 0x00000000c1007221 */ /* 0x000fe80000010000 */
[----:B------:R-:W-:Y:S01]  /*b7e0*/  FADD.FTZ R3, R3, R0 ;  /* 0x0000000003037221 */ /* 0x000fe20000010000 */
[C---:B------:R-:W-:Y:S01]  /*b7f0*/  HMMA.16816.F32.BF16 R32, R132.reuse, R138, R32 ;  /* 0x0000008a8420723c */ /* 0x040fe20000041820 */
[----:B------:R-:W1:Y:S03]  /*b800*/  LDSM.16.MT88.4 R136, [R217+0x3800] ;  /* 0x00380000d988783b */ /* 0x000e660000004200 */
[----:B------:R-:W-:Y:S02]  /*b810*/  FADD.FTZ R0, R192, R2 ;  /* 0x00000002c0007221 */ /* 0x000fe40000010000 */
[----:B------:R-:W-:Y:S02]  /*b820*/  FADD.FTZ R3, R190, R3 ;  /* 0x00000003be037221 */ /* 0x000fe40000010000 */
[----:B------:R-:W-:Y:S04]  /*b830*/  FADD.FTZ R2, R189, R0 ;  /* 0x00000000bd027221 */ /* 0x000fe80000010000 */
[----:B------:R-:W-:Y:S02]  /*b840*/  FADD.FTZ R2, R188, R2 ;  /* 0x00000002bc027221 */ /* 0x000fe40000010000 */
[----:B------:R-:W-:Y:S01]  /*b850*/  FADD.FTZ R0, R175, R3 ;  /* 0x00000003af007221 */ /* 0x000fe20000010000 */
[----:B------:R-:W-:Y:S02]  /*b860*/  MOV R175, R173 ;  /* 0x000000ad00af7202 */ /* 0x000fe40000000f00 */
[----:B------:R-:W-:Y:S01]  /*b870*/  STL [R1+0x4], R2 ;  /* 0x0000040201007387 */ /* 0x000fe20000100800 */
[----:B------:R-:W-:Y:S05]  /*b880*/  FADD.FTZ R0, R174, R0 ;  /* 0x00000000ae007221 */ /* 0x000fea0000010000 */
[----:B------:R-:W-:Y:S01]  /*b890*/  STL [R1+0x8], R0 ;  /* 0x0000080001007387 */ /* 0x000fe20000100800 */
        /* <DEDUP_REMOVED lines=36> */
[----:B------:R-:W-:Y:S02]  /*bae0*/  F2FP.BF16.PACK_AB R132, R163, R154 ;  /* 0x0000009aa384723e */ /* 0x000fe400000010ff */
[----:B------:R-:W-:Y:S02]  /*baf0*/  F2FP.BF16.PACK_AB R133, R161, R153 ;  /* 0x00000099a185723e */ /* 0x000fe400000010ff */
[----:B------:R-:W-:Y:S01]  /*bb00*/  LDSM.16.MT88.4 R152, [R218+0x5000] ;  /* 0x00500000da98783b */ /* 0x000fe20000004200 */
[----:B------:R-:W-:Y:S02]  /*bb10*/  F2FP.BF16.PACK_AB R134, R164, R162 ;  /* 0x000000a2a486723e */ /* 0x000fe400000010ff */
[----:B------:R-:W-:Y:S03]  /*bb20*/  F2FP.BF16.PACK_AB R135, R160, R159 ;  /* 0x0000009fa087723e */ /* 0x000fe600000010ff */
[----:B------:R-:W-:Y:S04]  /*bb30*/  LDSM.16.MT88.4 R160, [R217+0x5800] ;  /* 0x00580000d9a0783b */ /* 0x000fe80000004200 */
[C---:B-1----:R-:W-:Y:S08]  /*bb40*/  HMMA.16816.F32.BF16 R4, R132.reuse, R136, R4 ;  /* 0x000000888404723c */ /* 0x042ff00000041804 */
[C---:B------:R-:W-:Y:S01]  /*bb50*/  HMMA.16816.F32.BF16 R8, R132.reuse, R138, R8 ;  /* 0x0000008a8408723c */ /* 0x040fe20000041808 */
[----:B------:R-:W1:Y:S07]  /*bb60*/  LDSM.16.MT88.4 R136, [R221+0x1000] ;  /* 0x00100000dd88783b */ /* 0x000e6e0000004200 */
        /* <DEDUP_REMOVED lines=46> */
[----:B------:R-:W-:Y:S03]  /*be50*/  F2FP.BF16.PACK_AB R133, R204, R157 ;  /* 0x0000009dcc85723e */ /* 0x000fe600000010ff */
[----:B------:R-:W-:Y:S02]  /*be60*/  F2FP.BF16.PACK_AB R134, R207, R205 ;  /* 0x000000cdcf86723e */ /* 0x000fe400000010ff */
[----:B------:R-:W-:Y:S07]  /*be70*/  F2FP.BF16.PACK_AB R135, R202, R203 ;  /* 0x000000cbca87723e */ /* 0x000fee00000010ff */
        /* <DEDUP_REMOVED lines=46> */
[----:B------:R-:W-:Y:S01]  /*c160*/  HMMA.16816.F32.BF16 R128, R132, R138, R128 ;  /* 0x0000008a8480723c */ /* 0x000fe20000041880 */
[----:B------:R-:W1:Y:S06]  /*c170*/  LDSM.16.MT88.4 R136, [R220+0x2000] ;  /* 0x00200000dc88783b */ /* 0x000e6c0000004200 */
[----:B------:R-:W-:Y:S02]  /*c180*/  F2FP.BF16.PACK_AB R132, R199, R200 ;  /* 0x000000c8c784723e */ /* 0x000fe400000010ff */
[----:B------:R-:W-:Y:S03]  /*c190*/  F2FP.BF16.PACK_AB R133, R197, R195 ;  /* 0x000000c3c585723e */ /* 0x000fe600000010ff */
[----:B------:R-:W-:Y:S02]  /*c1a0*/  F2FP.BF16.PACK_AB R134, R196, R198 ;  /* 0x000000c6c486723e */ /* 0x000fe400000010ff */
[----:B------:R-:W-:Y:S07]  /*c1b0*/  F2FP.BF16.PACK_AB R135, R193, R194 ;  /* 0x000000c2c187723e */ /* 0x000fee00000010ff */
        /* <DEDUP_REMOVED lines=17> */
[----:B------:R-:W2:Y:S07]  /*c2d0*/  LDSM.16.MT88.4 R152, [R221+0x8000] ;  /* 0x00800000dd98783b */ /* 0x000eae0000004200 */
        /* <DEDUP_REMOVED lines=22> */
[C---:B------:R-:W-:Y:S08]  /*c440*/  HMMA.16816.F32.BF16 R112, R132.reuse, R150, R112 ;  /* 0x000000968470723c */ /* 0x040ff00000041870 */
[C---:B--2---:R-:W-:Y:S08]  /*c450*/  HMMA.16816.F32.BF16 R116, R132.reuse, R140, R116 ;  /* 0x0000008c8474723c */ /* 0x044ff00000041874 */
[C---:B------:R-:W-:Y:S08]  /*c460*/  HMMA.16816.F32.BF16 R120, R132.reuse, R142, R120 ;  /* 0x0000008e8478723c */ /* 0x040ff00000041878 */
[C---:B----4-:R-:W-:Y:S08]  /*c470*/  HMMA.16816.F32.BF16 R124, R132.reuse, R152, R124 ;  /* 0x00000098847c723c */ /* 0x050ff0000004187c */
[----:B------:R-:W-:Y:S01]  /*c480*/  HMMA.16816.F32.BF16 R128, R132, R154, R128 ;  /* 0x0000009a8480723c */ /* 0x000fe20000041880 */
[----:B------:R-:W2:Y:S07]  /*c490*/  LDSM.16.MT88.4 R152, [R220+0x2800] ;  /* 0x00280000dc98783b */ /* 0x000eae0000004200 */
[C---:B------:R-:W-:Y:S01]  /*c4a0*/  HMMA.16816.F32.BF16 R180, R176.reuse, R184, R4 ;  /* 0x000000b8b0b4723c */ /* 0x040fe20000041804 */
[----:B------:R-:W3:Y:S07]  /*c4b0*/  LDSM.16.MT88.4 R4, [R221+0x5800] ;  /* 0x00580000dd04783b */ /* 0x000eee0000004200 */
[C---:B------:R-:W-:Y:S01]  /*c4c0*/  HMMA.16816.F32.BF16 R184, R176.reuse, R186, R8 ;  /* 0x000000bab0b8723c */ /* 0x040fe20000041808 */
[----:B------:R-:W4:Y:S07]  /*c4d0*/  LDSM.16.MT88.4 R8, [R220+0x5800] ;  /* 0x00580000dc08783b */ /* 0x000f2e0000004200 */
[C---:B-1----:R-:W-:Y:S01]  /*c4e0*/  HMMA.16816.F32.BF16 R132, R176.reuse, R136, R12 ;  /* 0x00000088b084723c */ /* 0x042fe2000004180c */
[----:B------:R-:W1:Y:S07]  /*c4f0*/  LDSM.16.MT88.4 R12, [R217+0x8800] ;  /* 0x00880000d90c783b */ /* 0x000e6e0000004200 */
[C---:B------:R-:W-:Y:S01]  /*c500*/  HMMA.16816.F32.BF16 R136, R176.reuse, R138, R16 ;  /* 0x0000008ab088723c */ /* 0x040fe20000041810 */
[----:B------:R-:W1:Y:S07]  /*c510*/  LDSM.16.MT88.4 R16, [R218+0x8800] ;  /* 0x00880000da10783b */ /* 0x000e6e0000004200 */
[C---:B------:R-:W-:Y:S01]  /*c520*/  HMMA.16816.F32.BF16 R140, R176.reuse, R144, R20 ;  /* 0x00000090b08c723c */ /* 0x040fe20000041814 */
[----:B------:R-:W-:Y:S07]  /*c530*/  LDSM.16.MT88.4 R20, [R220+0x8800] ;  /* 0x00880000dc14783b */ /* 0x000fee0000004200 */
[C---:B------:R-:W-:Y:S01]  /*c540*/  HMMA.16816.F32.BF16 R144, R176.reuse, R146, R24 ;  /* 0x00000092b090723c */ /* 0x040fe20000041818 */
[----:B------:R-:W-:Y:S07]  /*c550*/  LDSM.16.MT88.4 R24, [R217+0xb800] ;  /* 0x00b80000d918783b */ /* 0x000fee0000004200 */
[C---:B--2---:R-:W-:Y:S01]  /*c560*/  HMMA.16816.F32.BF16 R148, R176.reuse, R152, R28 ;  /* 0x00000098b094723c */ /* 0x044fe2000004181c */
[----:B------:R-:W-:Y:S07]  /*c570*/  LDSM.16.MT88.4 R28, [R221+0xb800] ;  /* 0x00b80000dd1c783b */ /* 0x000fee0000004200 */
[C---:B------:R-:W-:Y:S08]  /*c580*/  HMMA.16816.F32.BF16 R152, R176.reuse, R154, R32 ;  /* 0x0000009ab098723c */ /* 0x040ff00000041820 */
[C---:B------:R-:W-:Y:S08]  /*c590*/  HMMA.16816.F32.BF16 R156, R176.reuse, R160, R36 ;  /* 0x000000a0b09c723c */ /* 0x040ff00000041824 */
[C---:B------:R-:W-:Y:S08]  /*c5a0*/  HMMA.16816.F32.BF16 R160, R176.reuse, R162, R40 ;  /* 0x000000a2b0a0723c */ /* 0x040ff00000041828 */
[C---:B------:R-:W-:Y:S08]  /*c5b0*/  HMMA.16816.F32.BF16 R164, R176.reuse, R168, R44 ;  /* 0x000000a8b0a4723c */ /* 0x040ff0000004182c */
        /* <DEDUP_REMOVED lines=23> */
[----:B------:R-:W-:Y:S07]  /*c730*/  HMMA.16816.F32.BF16 R128, R176, R14, R128 ;  /* 0x0000000eb080723c */ /* 0x000fee0000041880 */
[----:B------:R-:W-:Y:S01]  /*c740*/  MOV R176, R172 ;  /* 0x000000ac00b07202 */ /* 0x000fe20000000f00 */
[----:B------:R-:W-:-:S05]  /*c750*/  @P0 BRA `(.L_x_1286) ;  /* 0xffffb32000000947 */ /* 0x000fca000383ffff */
.L_x_1285:
[----:B------:R-:W-:-:S13]  /*c760*/  ISETP.GE.AND P0, PT, R252, RZ, PT ;  /* 0x000000fffc00720c */ /* 0x000fda0003f06270 */
[----:B------:R-:W-:Y:S05]  /*c770*/  @!P0 BRA `(.L_x_1287) ;  /* 0x000042f000008947 */ /* 0x000fea0003800000 */
[----:B------:R-:W-:Y:S02]  /*c780*/  MOV R175, R172 ;  /* 0x000000ac00af7202 */ /* 0x000fe40000000f00 */
[----:B------:R-:W-:Y:S02]  /*c790*/  MOV R174, R173 ;  /* 0x000000ad00ae7202 */ /* 0x000fe40000000f00 */
.L_x_1288:
[----:B------:R-:W2:Y:S01]  /*c7a0*/  LDL R0, [R1] ;  /* 0x0000000001007983 */ /* 0x000ea20000100800 */
[----:B------:R-:W-:Y:S04]  /*c7b0*/  DEPBAR.LE SB0, 0x0 ;  /* 0x000080000000791a */ /* 0x000fe80000000000 */
[----:B------:R-:W-:Y:S01]  /*c7c0*/  WARPSYNC 0xffffffff ;  /* 0xffffffff00007948 */ /* 0x000fe20003800000 */
[----:B------:R-:W3:Y:S01]  /*c7d0*/  LDL R14, [R1+0x30] ;  /* 0x00003000010e7983 */ /* 0x000ee20000100800 */
[----:B------:R-:W-:Y:S05]  /*c7e0*/  IMAD.WIDE.U32 R12, R252, c[0x0][0x208], RZ ;  /* 0x00008200fc0c7a25 */ /* 0x000fea00078e00ff */
[----:B------:R-:W3:Y:S06]  /*c7f0*/  LDL.64 R2, [R1+0x28] ;  /* 0x0000280001027983 */ /* 0x000eec0000100a00 */
[----:B------:R-:W-:Y:S06]  /*c800*/  BAR.SYNC.DEFER_BLOCKING 0x0 ;  /* 0x0000000000007b1d */ /* 0x000fec0000010000 */
[----:B-----5:R-:W-:Y:S06]  /*c810*/  LDSM.16.M88.4 R48, [R223] ;  /* 0x00000000df30783b */ /* 0x020fec0000000200 */
[----:B------:R-:W1:Y:S06]  /*c820*/  LDSM.16.M88.4 R8, [R216] ;  /* 0x00000000d808783b */ /* 0x000e6c0000000200 */
[----:B------:R-:W4:Y:S06]  /*c830*/  LDSM.16.M88.4 R16, [R216+0x800] ;  /* 0x00080000d810783b */ /* 0x000f2c0000000200 */
[----:B------:R-:W2:Y:S06]  /*c840*/  LDSM.16.M88.4 R24, [R216+0x1000] ;  /* 0x00100000d818783b */ /* 0x000eac0000000200 */
        /* <DEDUP_REMOVED lines=12> */
[C---:B--2---:R-:W-:Y:S02]  /*c910*/  LOP3.LUT P4, RZ, R0.reuse, 0x2, RZ, 0xc0, !PT ;  /* 0x0000000200ff7812 */ /* 0x044fe4000788c0ff */
[----:B------:R-:W-:Y:S02]  /*c920*/  LOP3.LUT P3, RZ, R0, 0x1, RZ, 0xc0, !PT ;  /* 0x0000000100ff7812 */ /* 0x000fe4000786c0ff */
[----:B------:R-:W-:Y:S05]  /*c930*/  SHF.R.S32.HI R0, RZ, 0x1f, R252 ;  /* 0x0000001fff007819 */ /* 0x000fea00000114fc */
[----:B------:R-:W-:Y:S01]  /*c940*/  IMAD R0, R0, c[0x0][0x208], RZ ;  /* 0x0000820000007a24 */ /* 0x000fe200078e02ff */
[----:B---3--:R-:W-:Y:S03]  /*c950*/  MOV R3, R14 ;  /* 0x0000000e00037202 */ /* 0x008fe60000000f00 */
[----:B------:R-:W-:Y:S02]  /*c960*/  IMAD R0, R252, c[0x0][0x20c], R0 ;  /* 0x00008300fc007a24 */ /* 0x000fe400078e0200 */
[----:B------:R-:W-:Y:S03]  /*c970*/  IMAD.WIDE.U32 R2, R12, 0x60, R2 ;  /* 0x000000600c027825 */ /* 0x000fe600078e0002 */
[----:B------:R-:W-:Y:S02]  /*c980*/  IADD3 R0, R13, R0, RZ ;  /* 0x000000000d007210 */ /* 0x000fe40007ffe0ff */
[C---:B----4-:R-:W-:Y:S03]  /*c990*/  HMMA.16816.F32.BF16 R12, R48.reuse, R16, RZ ;  /* 0x00000010300c723c */ /* 0x050fe600000418ff */
[----:B------:R-:W-:Y:S05]  /*c9a0*/  IMAD R0, R0, 0x60, RZ ;  /* 0x0000006000007824 */ /* 0x000fea00078e02ff */
[C---:B------:R-:W-:Y:S01]  /*c9b0*/  HMMA.16816.F32.BF16 R16, R48.reuse, R18, RZ ;  /* 0x000000123010723c */ /* 0x040fe200000418ff */
[----:B------:R-:W-:Y:S03]  /*c9c0*/  IADD3 R3, R3, R0, RZ ;  /* 0x0000000003037210 */ /* 0x000fe60007ffe0ff */
[C---:B------:R-:W-:Y:S02]  /*c9d0*/  SHF.L.U32 R0, R2.reuse, 0x1, RZ ;  /* 0x0000000102007819 */ /* 0x040fe400000006ff */
[----:B------:R-:W-:Y:S02]  /*c9e0*/  SHF.L.U64.HI R2, R2, 0x1, R3 ;  /* 0x0000000102027819 */ /* 0x000fe40000010203 */
[C---:B------:R-:W-:Y:S01]  /*c9f0*/  HMMA.16816.F32.BF16 R20, R48.reuse, R24, RZ ;  /* 0x000000183014723c */ /* 0x040fe200000418ff */
[C---:B------:R-:W-:Y:S03]  /*ca00*/  IADD3 R172, P2, R0.reuse, c[0x0][0x1f8], RZ ;  /* 0x00007e0000ac7a10 */ /* 0x040fe60007f5e0ff */
[----:B------:R-:W-:Y:S02]  /*ca10*/  IADD3 R28, P1, R0, 0x80, RZ ;  /* 0x00000080001c7810 */ /* 0x000fe40007f3e0ff */
[----:B------:R-:W-:Y:S02]  /*ca20*/  IADD3.X R173, R2, c[0x0][0x1fc], RZ, P2, !PT ;  /* 0x00007f0002ad7a10 */ /* 0x000fe400017fe4ff */
[C---:B------:R-:W-:Y:S01]  /*ca30*/  HMMA.16816.F32.BF16 R24, R48.reuse, R26, RZ ;  /* 0x0000001a3018723c */ /* 0x040fe200000418ff */
[----:B------:R-:W-:Y:S02]  /*ca40*/  IADD3 R28, P0, R28, c[0x0][0x1f8], RZ ;  /* 0x00007e001c1c7a10 */ /* 0x000fe40007f1e0ff */
[----:B------:R-:W-:Y:S01]  /*ca50*/  @!PT LDS RZ, [RZ] ;  /* 0x00000000fffff984 */ /* 0x000fe20000000800 */
[----:B------:R-:W-:Y:S01]  /*ca60*/  @!PT LDS RZ, [RZ] ;  /* 0x00000000fffff984 */ /* 0x000fe20000000800 */
[----:B------:R-:W-:Y:S01]  /*ca70*/  @!PT LDS RZ, [RZ] ;  /* 0x00000000fffff984 */ /* 0x000fe20000000800 */
[----:B------:R2:W-:Y:S01]  /*ca80*/  LDGSTS.E.BYPASS.LTC128B.128 [R251+0x100], [R172.64], !P4 ;  /* 0x00100000acfb7fae */ /* 0x0005e2000e101d48 */
[----:B------:R-:W-:Y:S02]  /*ca90*/  IADD3 R38, P2, R0, 0x100, RZ ;  /* 0x0000010000267810 */ /* 0x000fe40007f5e0ff */
[--C-:B------:R-:W-:Y:S02]  /*caa0*/  IADD3.X R29, RZ, c[0x0][0x1fc], R2.reuse, P0, P1 ;  /* 0x00007f00ff1d7a10 */ /* 0x100fe400007e2402 */
[----:B------:R-:W-:Y:S03]  /*cab0*/  IADD3 R38, P0, R38, c[0x0][0x1f8], RZ ;  /* 0x00007e0026267a10 */ /* 0x000fe60007f1e0ff */
[----:B------:R3:W-:Y:S01]  /*cac0*/  LDGSTS.E.BYPASS.LTC128B.128 [R251+0x3100], [R28.64], !P3 ;  /* 0x031000001cfb7fae */ /* 0x0007e2000d901d48 */
[----:B------:R-:W-:Y:S02]  /*cad0*/  IADD3 R0, P1, R0, 0x180, RZ ;  /* 0x0000018000007810 */ /* 0x000fe40007f3e0ff */
[--C-:B------:R-:W-:Y:S02]  /*cae0*/  IADD3.X R39, RZ, c[0x0][0x1fc], R2.reuse, P0, P2 ;  /* 0x00007f00ff277a10 */ /* 0x100fe400007e4402 */
[----:B------:R-:W-:Y:S02]  /*caf0*/  IADD3 R36, P0, R0, c[0x0][0x1f8], RZ ;  /* 0x00007e0000247a10 */ /* 0x000fe40007f1e0ff */
[----:B------:R-:W-:Y:S01]  /*cb00*/  MOV R0, c[0x0][0x208] ;  /* 0x0000820000007a02 */ /* 0x000fe20000000f00 */
[----:B------:R4:W-:Y:S01]  /*cb10*/  LDGSTS.E.BYPASS.LTC128B.128 [R251+0x6100], [R38.64], !P6 ;  /* 0x0610000026fb7fae */ /* 0x0009e2000f101d48 */
[----:B------:R-:W-:Y:S02]  /*cb20*/  IADD3.X R37, RZ, c[0x0][0x1fc], R2, P0, P1 ;  /* 0x00007f00ff257a10 */ /* 0x000fe400007e2402 */
[----:B------:R-:W-:Y:S03]  /*cb30*/  SHF.L.U32 R3, R0, 0x6, RZ ;  /* 0x0000000600037819 */ /* 0x000fe600000006ff */
[----:B------:R4:W-:Y:S01]  /*cb40*/  LDGSTS.E.BYPASS.LTC128B.128 [R251+0x9100], [R36.64], !P5 ;  /* 0x0910000024fb7fae */ /* 0x0009e2000e901d48 */
[----:B------:R-:W-:Y:S04]  /*cb50*/  IADD3 R2, P1, R172, R3, RZ ;  /* 0x00000003ac027210 */ /* 0x000fe80007f3e0ff */
[----:B--2---:R-:W-:Y:S01]  /*cb60*/  IADD3 R172, P0, R3, R2, RZ ;  /* 0x0000000203ac7210 */ /* 0x004fe20007f1e0ff */
[C---:B---3--:R-:W-:Y:S08]  /*cb70*/  HMMA.16816.F32.BF16 R28, R48.reuse, R32, RZ ;  /* 0x00000020301c723c */ /* 0x048ff000000418ff */
[C---:B------:R-:W-:Y:S08]  /*cb80*/  HMMA.16816.F32.BF16 R32, R48.reuse, R34, RZ ;  /* 0x000000223020723c */ /* 0x040ff000000418ff */
[C---:B----4-:R-:W-:Y:S08]  /*cb90*/  HMMA.16816.F32.BF16 R36, R48.reuse, R40, RZ ;  /* 0x000000283024723c */ /* 0x050ff000000418ff */
[C---:B------:R-:W-:Y:S08]  /*cba0*/  HMMA.16816.F32.BF16 R40, R48.reuse, R42, RZ ;  /* 0x0000002a3028723c */ /* 0x040ff000000418ff */
[C---:B------:R-:W-:Y:S07]  /*cbb0*/  HMMA.16816.F32.BF16 R44, R48.reuse, R176, RZ ;  /* 0x000000b0302c723c */ /* 0x040fee00000418ff */
[----:B------:R-:W-:Y:S01]  /*cbc0*/  MOV R177, 0x6 ;  /* 0x0000000600b17802 */ /* 0x000fe20000000f00 */
[----:B------:R-:W-:Y:S04]  /*cbd0*/  HMMA.16816.F32.BF16 R48, R48, R178, RZ ;  /* 0x000000b23030723c */ /* 0x000fe800000418ff */
[----:B------:R-:W-:Y:S04]  /*cbe0*/  SHF.L.U64.HI R0, R0, R177, c[0x0][0x20c] ;  /* 0x0000830000007619 */ /* 0x000fe800000102b1 */
[C---:B-1----:R-:W-:Y:S05]  /*cbf0*/  HMMA.16816.F32.BF16 R4, R188.reuse, R192, R4 ;  /* 0x000000c0bc04723c */ /* 0x042fea0000041804 */
[----:B------:R-:W-:Y:S03]  /*cc00*/  IADD3.X R3, R173, R0, RZ, P1, !PT ;  /* 0x00000000ad037210 */ /* 0x000fe60000ffe4ff */
[C---:B------:R-:W-:Y:S02]  /*cc10*/  HMMA.16816.F32.BF16 R8, R188.reuse, R194, R8 ;  /* 0x000000c2bc08723c */ /* 0x040fe40000041808 */
[----:B------:R1:W-:Y:S02]  /*cc20*/  LDGSTS.E.BYPASS.LTC128B.128 [R251+0x1100], [R2.64], !P4 ;  /* 0x0110000002fb7fae */ /* 0x0003e4000e101d48 */
[----:B------:R-:W-:Y:S02]  /*cc30*/  IADD3.X R173, R0, R3, RZ, P0, !PT ;  /* 0x0000000300ad7210 */ /* 0x000fe400007fe4ff */
[C---:B------:R-:W-:Y:S02]  /*cc40*/  ISETP.GT.AND P0, PT, R252.reuse, RZ, PT ;  /* 0x000000fffc00720c */ /* 0x040fe40003f04270 */
[C---:B------:R-:W-:Y:S01]  /*cc50*/  HMMA.16816.F32.BF16 R12, R188.reuse, R196, R12 ;  /* 0x000000c4bc0c723c */ /* 0x040fe2000004180c */
[----:B------:R1:W-:Y:S03]  /*cc60*/  LDGSTS.E.BYPASS.LTC128B.128 [R251+0x4100], [R2.64+0x80], !P3 ;  /* 0x0410008002fb7fae */ /* 0x0003e6000d901d48 */
[----:B------:R-:W-:Y:S03]  /*cc70*/  IADD3 R252, R252, -0x1, RZ ;  /* 0xfffffffffcfc7810 */ /* 0x000fe60007ffe0ff */
[----:B------:R1:W-:Y:S01]  /*cc80*/  LDGSTS.E.BYPASS.LTC128B.128 [R251+0x7100], [R2.64+0x100], !P6 ;  /* 0x0710010002fb7fae */ /* 0x0003e2000f101d48 */
[C---:B------:R-:W-:Y:S05]  /*cc90*/  HMMA.16816.F32.BF16 R16, R188.reuse, R198, R16 ;  /* 0x000000c6bc10723c */ /* 0x040fea0000041810 */
[----:B------:R1:W-:Y:S03]  /*cca0*/  LDGSTS.E.BYPASS.LTC128B.128 [R251+0xa100], [R2.64+0x180], !P5 ;  /* 0x0a10018002fb7fae */ /* 0x0003e6000e901d48 */
[C---:B------:R-:W-:Y:S03]  /*ccb0*/  HMMA.16816.F32.BF16 R20, R188.reuse, R200, R20 ;  /* 0x000000c8bc14723c */ /* 0x040fe60000041814 */
[----:B------:R2:W-:Y:S05]  /*ccc0*/  LDGSTS.E.BYPASS.LTC128B.128 [R251+0x2100], [R172.64], !P4 ;  /* 0x02100000acfb7fae */ /* 0x0005ea000e101d48 */
[C---:B------:R-:W-:Y:S01]  /*ccd0*/  HMMA.16816.F32.BF16 R24, R188.reuse, R202, R24 ;  /* 0x000000cabc18723c */ /* 0x040fe20000041818 */
[----:B------:R2:W-:Y:S06]  /*cce0*/  LDGSTS.E.BYPASS.LTC128B.128 [R251+0x5100], [R172.64+0x80], !P3 ;  /* 0x05100080acfb7fae */ /* 0x0005ec000d901d48 */
[----:B------:R2:W-:Y:S01]  /*ccf0*/  LDGSTS.E.BYPASS.LTC128B.128 [R251+0x8100], [R172.64+0x100], !P6 ;  /* 0x08100100acfb7fae */ /* 0x0005e2000f101d48 */
[C---:B------:R-:W-:Y:S05]  /*cd00*/  HMMA.16816.F32.BF16 R28, R188.reuse, R204, R28 ;  /* 0x000000ccbc1c723c */ /* 0x040fea000004181c */
[----:B------:R2:W-:Y:S03]  /*cd10*/  LDGSTS.E.BYPASS.LTC128B.128 [R251+0xb100], [R172.64+0x180], !P5 ;  /* 0x0b100180acfb7fae */ /* 0x0005e6000e901d48 */
[C---:B------:R-:W-:Y:S03]  /*cd20*/  HMMA.16816.F32.BF16 R32, R188.reuse, R206, R32 ;  /* 0x000000cebc20723c */ /* 0x040fe60000041820 */
[----:B------:R-:W-:Y:S05]  /*cd30*/  LDSM.16.M88.4 R176, [R226] ;  /* 0x00000000e2b0783b */ /* 0x000fea0000000200 */
[C---:B------:R-:W-:Y:S01]  /*cd40*/  HMMA.16816.F32.BF16 R36, R188.reuse, R208, R36 ;  /* 0x000000d0bc24723c */ /* 0x040fe20000041824 */
[----:B------:R-:W3:Y:S06]  /*cd50*/  LDSM.16.M88.4 R192, [R222] ;  /* 0x00000000dec0783b */ /* 0x000eec0000000200 */
[----:B------:R-:W0:Y:S01]  /*cd60*/  LDGDEPBAR ;  /* 0x00000000000079af */ /* 0x000e220000000000 */
[C---:B------:R-:W-:Y:S05]  /*cd70*/  HMMA.16816.F32.BF16 R40, R188.reuse, R210, R40 ;  /* 0x000000d2bc28723c */ /* 0x040fea0000041828 */
[----:B------:R-:W4:Y:S03]  /*cd80*/  LDSM.16.M88.4 R196, [R222+0x800] ;  /* 0x00080000dec4783b */ /* 0x000f260000000200 */
[C---:B------:R-:W-:Y:S03]  /*cd90*/  HMMA.16816.F32.BF16 R44, R188.reuse, R212, R44 ;  /* 0x000000d4bc2c723c */ /* 0x040fe6000004182c */
[----:B------:R-:W1:Y:S05]  /*cda0*/  LDSM.16.M88.4 R200, [R222+0x1000] ;  /* 0x00100000dec8783b */ /* 0x000e6a0000000200 */
[----:B------:R-:W-:Y:S01]  /*cdb0*/  HMMA.16816.F32.BF16 R48, R188, R214, R48 ;  /* 0x000000d6bc30723c */ /* 0x000fe20000041830 */
[----:B------:R-:W2:Y:S06]  /*cdc0*/  LDL R215, [R1+0x18] ;  /* 0x0000180001d77983 */ /* 0x000eac0000100800 */
[----:B------:R-:W1:Y:S06]  /*cdd0*/  LDSM.16.M88.4 R204, [R222+0x1800] ;  /* 0x00180000decc783b */ /* 0x000e6c0000000200 */
[----:B------:R-:W1:Y:S01]  /*cde0*/  LDSM.16.M88.4 R188, [R222+0x2000] ;  /* 0x00200000debc783b */ /* 0x000e620000000200 */
[C---:B---3--:R-:W-:Y:S05]  /*cdf0*/  HMMA.16816.F32.BF16 R4, R176.reuse, R192, R4 ;  /* 0x000000c0b004723c */ /* 0x048fea0000041804 */
[----:B------:R-:W3:Y:S03]  /*ce00*/  LDSM.16.M88.4 R208, [R222+0x2800] ;  /* 0x00280000ded0783b */ /* 0x000ee60000000200 */
[C---:B------:R-:W-:Y:S03]  /*ce10*/  HMMA.16816.F32.BF16 R8, R176.reuse, R194, R8 ;  /* 0x000000c2b008723c */ /* 0x040fe60000041808 */
[----:B------:R-:W-:Y:S06]  /*ce20*/  LDSM.16.M88.4 R192, [R219] ;  /* 0x00000000dbc0783b */ /* 0x000fec0000000200 */
[----:B------:R-:W2:Y:S01]  /*ce30*/  LDL.64 R212, [R1+0x20] ;  /* 0x0000200001d47983 */ /* 0x000ea20000100a00 */
[C---:B----4-:R-:W-:Y:S08]  /*ce40*/  HMMA.16816.F32.BF16 R12, R176.reuse, R196, R12 ;  /* 0x000000c4b00c723c */ /* 0x050ff0000004180c */
[C---:B------:R-:W-:Y:S01]  /*ce50*/  HMMA.16816.F32.BF16 R16, R176.reuse, R198, R16 ;  /* 0x000000c6b010723c */ /* 0x040fe20000041810 */
[----:B------:R-:W-:Y:S07]  /*ce60*/  LDSM.16.M88.4 R196, [R219+0x800] ;  /* 0x00080000dbc4783b */ /* 0x000fee0000000200 */
        /* <DEDUP_REMOVED lines=9> */
[C---:B---3--:R-:W-:Y:S08]  /*cf00*/  HMMA.16816.F32.BF16 R44, R176.reuse, R208, R44 ;  /* 0x000000d0b02c723c */ /* 0x048ff0000004182c */
[----:B------:R-:W-:Y:S01]  /*cf10*/  HMMA.16816.F32.BF16 R48, R176, R210, R48 ;  /* 0x000000d2b030723c */ /* 0x000fe20000041830 */
[----:B------:R-:W3:Y:S06]  /*cf20*/  LDSM.16.M88.4 R176, [R219+0x2000] ;  /* 0x00200000dbb0783b */ /* 0x000eec0000000200 */
        /* <DEDUP_REMOVED lines=13> */
[C---:B---3--:R-:W-:Y:S08]  /*d000*/  HMMA.16816.F32.BF16 R36, R188.reuse, R176, R36 ;  /* 0x000000b0bc24723c */ /* 0x048ff00000041824 */
[C---:B------:R-:W-:Y:S01]  /*d010*/  HMMA.16816.F32.BF16 R40, R188.reuse, R178, R40 ;  /* 0x000000b2bc28723c */ /* 0x040fe20000041828 */
[----:B------:R-:W1:Y:S07]  /*d020*/  LDSM.16.M88.4 R176, [R223+0x4000] ;  /* 0x00400000dfb0783b */ /* 0x000e6e0000000200 */
[C---:B----4-:R-:W-:Y:S08]  /*d030*/  HMMA.16816.F32.BF16 R44, R188.reuse, R208, R44 ;  /* 0x000000d0bc2c723c */ /* 0x050ff0000004182c */
[----:B------:R-:W-:Y:S01]  /*d040*/  HMMA.16816.F32.BF16 R48, R188, R210, R48 ;  /* 0x000000d2bc30723c */ /* 0x000fe20000041830 */
[----:B------:R-:W3:Y:S06]  /*d050*/  LDSM.16.M88.4 R188, [R216+0x5000] ;  /* 0x00500000d8bc783b */ /* 0x000eec0000000200 */
        /* <DEDUP_REMOVED lines=13> */
[C---:B---3--:R-:W-:Y:S08]  /*d130*/  HMMA.16816.F32.BF16 R36, R176.reuse, R188, R36 ;  /* 0x000000bcb024723c */ /* 0x048ff00000041824 */
[C---:B------:R-:W-:Y:S01]  /*d140*/  HMMA.16816.F32.BF16 R40, R176.reuse, R190, R40 ;  /* 0x000000beb028723c */ /* 0x040fe20000041828 */
[----:B------:R-:W1:Y:S07]  /*d150*/  LDSM.16.M88.4 R188, [R224+0x4000] ;  /* 0x00400000e0bc783b */ /* 0x000e6e0000000200 */
[C---:B----4-:R-:W-:Y:S08]  /*d160*/  HMMA.16816.F32.BF16 R44, R176.reuse, R208, R44 ;  /* 0x000000d0b02c723c */ /* 0x050ff0000004182c */
[----:B------:R-:W-:Y:S01]  /*d170*/  HMMA.16816.F32.BF16 R48, R176, R210, R48 ;  /* 0x000000d2b030723c */ /* 0x000fe20000041830 */
[----:B------:R-:W3:Y:S03]  /*d180*/  LDSM.16.M88.4 R176, [R241] ;  /* 0x00000000f1b0783b */ /* 0x000ee60000000200 */
[----:B--2---:R-:W-:Y:S03]  /*d190*/  MOV R213, 0x6 ;  /* 0x0000000600d57802 */ /* 0x004fe60000000f00 */
[----:B------:R-:W2:Y:S01]  /*d1a0*/  LDSM.16.M88.4 R208, [R240] ;  /* 0x00000000f0d0783b */ /* 0x000ea20000000200 */
[C---:B-1----:R-:W-:Y:S08]  /*d1b0*/  HMMA.16816.F32.BF16 R4, R188.reuse, R192, R4 ;  /* 0x000000c0bc04723c */ /* 0x042ff00000041804 */
[C---:B------:R-:W-:Y:S01]  /*d1c0*/  HMMA.16816.F32.BF16 R8, R188.reuse, R194, R8 ;  /* 0x000000c2bc08723c */ /* 0x040fe20000041808 */
[----:B------:R-:W-:Y:S07]  /*d1d0*/  LDSM.16.M88.4 R192, [R226+0x4000] ;  /* 0x00400000e2c0783b */ /* 0x000fee0000000200 */
[C---:B------:R-:W-:Y:S08]  /*d1e0*/  HMMA.16816.F32.BF16 R12, R188.reuse, R196, R12 ;  /* 0x000000c4bc0c723c */ /* 0x040ff0000004180c */
[C---:B------:R-:W-:Y:S01]  /*d1f0*/  HMMA.16816.F32.BF16 R16, R188.reuse, R198, R16 ;  /* 0x000000c6bc10723c */ /* 0x040fe20000041810 */
[----:B------:R-:W1:Y:S07]  /*d200*/  LDSM.16.M88.4 R196, [R222+0x3000] ;  /* 0x00300000dec4783b */ /* 0x000e6e0000000200 */
[C---:B------:R-:W-:Y:S08]  /*d210*/  HMMA.16816.F32.BF16 R20, R188.reuse, R200, R20 ;  /* 0x000000c8bc14723c */ /* 0x040ff00000041814 */
[C---:B------:R-:W-:Y:S01]  /*d220*/  HMMA.16816.F32.BF16 R24, R188.reuse, R202, R24 ;  /* 0x000000cabc18723c */ /* 0x040fe20000041818 */
[----:B------:R-:W4:Y:S07]  /*d230*/  LDSM.16.M88.4 R200, [R222+0x3800] ;  /* 0x00380000dec8783b */ /* 0x000f2e0000000200 */
[C---:B------:R-:W-:Y:S08]  /*d240*/  HMMA.16816.F32.BF16 R28, R188.reuse, R204, R28 ;  /* 0x000000ccbc1c723c */ /* 0x040ff0000004181c */
[C---:B------:R-:W-:Y:S01]  /*d250*/  HMMA.16816.F32.BF16 R32, R188.reuse, R206, R32 ;  /* 0x000000cebc20723c */ /* 0x040fe20000041820 */
[----:B------:R-:W4:Y:S07]  /*d260*/  LDSM.16.M88.4 R204, [R222+0x4000] ;  /* 0x00400000decc783b */ /* 0x000f2e0000000200 */
[C---:B---3--:R-:W-:Y:S08]  /*d270*/  HMMA.16816.F32.BF16 R36, R188.reuse, R176, R36 ;  /* 0x000000b0bc24723c */ /* 0x048ff00000041824 */
[C---:B------:R-:W-:Y:S01]  /*d280*/  HMMA.16816.F32.BF16 R40, R188.reuse, R178, R40 ;  /* 0x000000b2bc28723c */ /* 0x040fe20000041828 */
[----:B------:R-:W3:Y:S07]  /*d290*/  LDSM.16.M88.4 R176, [R222+0x4800] ;  /* 0x00480000deb0783b */ /* 0x000eee0000000200 */
[C---:B--2---:R-:W-:Y:S08]  /*d2a0*/  HMMA.16816.F32.BF16 R44, R188.reuse, R208, R44 ;  /* 0x000000d0bc2c723c */ /* 0x044ff0000004182c */
[----:B------:R-:W-:Y:S01]  /*d2b0*/  HMMA.16816.F32.BF16 R48, R188, R210, R48 ;  /* 0x000000d2bc30723c */ /* 0x000fe20000041830 */
[----:B------:R-:W2:Y:S06]  /*d2c0*/  LDSM.16.M88.4 R188, [R222+0x5000] ;  /* 0x00500000debc783b */ /* 0x000eac0000000200 */
[----:B------:R-:W2:Y:S01]  /*d2d0*/  LDSM.16.M88.4 R208, [R222+0x5800] ;  /* 0x00580000ded0783b */ /* 0x000ea20000000200 */
[C---:B-1----:R-:W-:Y:S08]  /*d2e0*/  HMMA.16816.F32.BF16 R4, R192.reuse, R196, R4 ;  /* 0x000000c4c004723c */ /* 0x042ff00000041804 */
[C---:B------:R-:W-:Y:S01]  /*d2f0*/  HMMA.16816.F32.BF16 R8, R192.reuse, R198, R8 ;  /* 0x000000c6c008723c */ /* 0x040fe20000041808 */
[----:B------:R-:W-:Y:S07]  /*d300*/  LDSM.16.M88.4 R196, [R225+0x4000] ;  /* 0x00400000e1c4783b */ /* 0x000fee0000000200 */
[C---:B----4-:R-:W-:Y:S08]  /*d310*/  HMMA.16816.F32.BF16 R12, R192.reuse, R200, R12 ;  /* 0x000000c8c00c723c */ /* 0x050ff0000004180c */
[C---:B------:R-:W-:Y:S01]  /*d320*/  HMMA.16816.F32.BF16 R16, R192.reuse, R202, R16 ;  /* 0x000000cac010723c */ /* 0x040fe20000041810 */
[----:B------:R-:W1:Y:S07]  /*d330*/  LDSM.16.M88.4 R200, [R219+0x3000] ;  /* 0x00300000dbc8783b */ /* 0x000e6e0000000200 */
[C---:B------:R-:W-:Y:S08]  /*d340*/  HMMA.16816.F32.BF16 R20, R192.reuse, R204, R20 ;  /* 0x000000ccc014723c */ /* 0x040ff00000041814 */
[C---:B------:R-:W-:Y:S01]  /*d350*/  HMMA.16816.F32.BF16 R24, R192.reuse, R206, R24 ;  /* 0x000000cec018723c */ /* 0x040fe20000041818 */
[----:B------:R-:W4:Y:S07]  /*d360*/  LDSM.16.M88.4 R204, [R219+0x3800] ;  /* 0x00380000dbcc783b */ /* 0x000f2e0000000200 */
[C---:B---3--:R-:W-:Y:S08]  /*d370*/  HMMA.16816.F32.BF16 R28, R192.reuse, R176, R28 ;  /* 0x000000b0c01c723c */ /* 0x048ff0000004181c */
[C---:B------:R-:W-:Y:S01]  /*d380*/  HMMA.16816.F32.BF16 R32, R192.reuse, R178, R32 ;  /* 0x000000b2c020723c */ /* 0x040fe20000041820 */
[----:B------:R-:W3:Y:S07]  /*d390*/  LDSM.16.M88.4 R176, [R219+0x4000] ;  /* 0x00400000dbb0783b */ /* 0x000eee0000000200 */
[C---:B--2---:R-:W-:Y:S08]  /*d3a0*/  HMMA.16816.F32.BF16 R36, R192.reuse, R188, R36 ;  /* 0x000000bcc024723c */ /* 0x044ff00000041824 */
[C---:B------:R-:W-:Y:S01]  /*d3b0*/  HMMA.16816.F32.BF16 R40, R192.reuse, R190, R40 ;  /* 0x000000bec028723c */ /* 0x040fe20000041828 */
[----:B------:R-:W2:Y:S07]  /*d3c0*/  LDSM.16.M88.4 R188, [R219+0x4800] ;  /* 0x00480000dbbc783b */ /* 0x000eae0000000200 */
[C---:B------:R-:W-:Y:S08]  /*d3d0*/  HMMA.16816.F32.BF16 R44, R192.reuse, R208, R44 ;  /* 0x000000d0c02c723c */ /* 0x040ff0000004182c */
[----:B------:R-:W-:Y:S01]  /*d3e0*/  HMMA.16816.F32.BF16 R48, R192, R210, R48 ;  /* 0x000000d2c030723c */ /* 0x000fe20000041830 */
[----:B------:R-:W2:Y:S06]  /*d3f0*/  LDSM.16.M88.4 R192, [R219+0x5000] ;  /* 0x00500000dbc0783b */ /* 0x000eac0000000200 */
[----:B------:R-:W-:Y:S01]  /*d400*/  LDSM.16.M88.4 R208, [R216+0x6800] ;  /* 0x00680000d8d0783b */ /* 0x000fe20000000200 */
[C---:B-1----:R-:W-:Y:S08]  /*d410*/  HMMA.16816.F32.BF16 R4, R196.reuse, R200, R4 ;  /* 0x000000c8c404723c */ /* 0x042ff00000041804 */
[C---:B------:R-:W-:Y:S01]  /*d420*/  HMMA.16816.F32.BF16 R8, R196.reuse, R202, R8 ;  /* 0x000000cac408723c */ /* 0x040fe20000041808 */
[----:B------:R-:W1:Y:S07]  /*d430*/  LDSM.16.M88.4 R200, [R219+0x5800] ;  /* 0x00580000dbc8783b */ /* 0x000e6e0000000200 */
[C---:B----4-:R-:W-:Y:S08]  /*d440*/  HMMA.16816.F32.BF16 R12, R196.reuse, R204, R12 ;  /* 0x000000ccc40c723c */ /* 0x050ff0000004180c */
[C---:B------:R-:W-:Y:S01]  /*d450*/  HMMA.16816.F32.BF16 R16, R196.reuse, R206, R16 ;  /* 0x000000cec410723c */ /* 0x040fe20000041810 */
[----:B------:R-:W-:Y:S07]  /*d460*/  LDSM.16.M88.4 R204, [R216+0x6000] ;  /* 0x00600000d8cc783b */ /* 0x000fee0000000200 */
[C---:B---3--:R-:W-:Y:S08]  /*d470*/  HMMA.16816.F32.BF16 R20, R196.reuse, R176, R20 ;  /* 0x000000b0c414723c */ /* 0x048ff00000041814 */
[C---:B------:R-:W-:Y:S01]  /*d480*/  HMMA.16816.F32.BF16 R24, R196.reuse, R178, R24 ;  /* 0x000000b2c418723c */ /* 0x040fe20000041818 */
[----:B------:R-:W3:Y:S07]  /*d490*/  LDSM.16.M88.4 R176, [R223+0x8000] ;  /* 0x00800000dfb0783b */ /* 0x000eee0000000200 */
[C---:B--2---:R-:W-:Y:S08]  /*d4a0*/  HMMA.16816.F32.BF16 R28, R196.reuse, R188, R28 ;  /* 0x000000bcc41c723c */ /* 0x044ff0000004181c */
[C---:B------:R-:W-:Y:S01]  /*d4b0*/  HMMA.16816.F32.BF16 R32, R196.reuse, R190, R32 ;  /* 0x000000bec420723c */ /* 0x040fe20000041820 */
[----:B------:R-:W2:Y:S07]  /*d4c0*/  LDSM.16.M88.4 R188, [R216+0x7000] ;  /* 0x00700000d8bc783b */ /* 0x000eae0000000200 */
[C---:B------:R-:W-:Y:S08]  /*d4d0*/  HMMA.16816.F32.BF16 R36, R196.reuse, R192, R36 ;  /* 0x000000c0c424723c */ /* 0x040ff00000041824 */
[C---:B------:R-:W-:Y:S01]  /*d4e0*/  HMMA.16816.F32.BF16 R40, R196.reuse, R194, R40 ;  /* 0x000000c2c428723c */ /* 0x040fe20000041828 */
[----:B------:R-:W4:Y:S07]  /*d4f0*/  LDSM.16.M88.4 R192, [R216+0x7800] ;  /* 0x00780000d8c0783b */ /* 0x000f2e0000000200 */
[C---:B-1----:R-:W-:Y:S08]  /*d500*/  HMMA.16816.F32.BF16 R44, R196.reuse, R200, R44 ;  /* 0x000000c8c42c723c */ /* 0x042ff0000004182c */
[----:B------:R-:W-:Y:S01]  /*d510*/  HMMA.16816.F32.BF16 R48, R196, R202, R48 ;  /* 0x000000cac430723c */ /* 0x000fe20000041830 */
[----:B------:R-:W1:Y:S06]  /*d520*/  LDSM.16.M88.4 R196, [R216+0x8000] ;  /* 0x00800000d8c4783b */ /* 0x000e6c0000000200 */
[----:B------:R-:W1:Y:S01]  /*d530*/  LDSM.16.M88.4 R200, [R216+0x8800] ;  /* 0x00880000d8c8783b */ /* 0x000e620000000200 */
[C---:B---3--:R-:W-:Y:S08]  /*d540*/  HMMA.16816.F32.BF16 R4, R176.reuse, R204, R4 ;  /* 0x000000ccb004723c */ /* 0x048ff00000041804 */
[C---:B------:R-:W-:Y:S01]  /*d550*/  HMMA.16816.F32.BF16 R8, R176.reuse, R206, R8 ;  /* 0x000000ceb008723c */ /* 0x040fe20000041808 */
[----:B------:R-:W-:Y:S07]  /*d560*/  LDSM.16.M88.4 R204, [R239] ;  /* 0x00000000efcc783b */ /* 0x000fee0000000200 */
[C---:B------:R-:W-:Y:S08]  /*d570*/  HMMA.16816.F32.BF16 R12, R176.reuse, R208, R12 ;  /* 0x000000d0b00c723c */ /* 0x040ff0000004180c */
[C---:B------:R-:W-:Y:S01]  /*d580*/  HMMA.16816.F32.BF16 R16, R176.reuse, R210, R16 ;  /* 0x000000d2b010723c */ /* 0x040fe20000041810 */
[----:B------:R-:W-:Y:S07]  /*d590*/  LDSM.16.M88.4 R208, [R238] ;  /* 0x00000000eed0783b */ /* 0x000fee0000000200 */
[C---:B--2---:R-:W-:Y:S08]  /*d5a0*/  HMMA.16816.F32.BF16 R20, R176.reuse, R188, R20 ;  /* 0x000000bcb014723c */ /* 0x044ff00000041814 */
[C---:B------:R-:W-:Y:S01]  /*d5b0*/  HMMA.16816.F32.BF16 R24, R176.reuse, R190, R24 ;  /* 0x000000beb018723c */ /* 0x040fe20000041818 */
[----:B------:R-:W2:Y:S07]  /*d5c0*/  LDSM.16.M88.4 R188, [R224+0x8000] ;  /* 0x00800000e0bc783b */ /* 0x000eae0000000200 */
[C---:B----4-:R-:W-:Y:S08]  /*d5d0*/  HMMA.16816.F32.BF16 R28, R176.reuse, R192, R28 ;  /* 0x000000c0b01c723c */ /* 0x050ff0000004181c */
[C---:B------:R-:W-:Y:S01]  /*d5e0*/  HMMA.16816.F32.BF16 R32, R176.reuse, R194, R32 ;  /* 0x000000c2b020723c */ /* 0x040fe20000041820 */
[----:B------:R-:W3:Y:S07]  /*d5f0*/  LDSM.16.M88.4 R192, [R237] ;  /* 0x00000000edc0783b */ /* 0x000eee0000000200 */
[C---:B-1----:R-:W-:Y:S08]  /*d600*/  HMMA.16816.F32.BF16 R36, R176.reuse, R196, R36 ;  /* 0x000000c4b024723c */ /* 0x042ff00000041824 */
[C---:B------:R-:W-:Y:S01]  /*d610*/  HMMA.16816.F32.BF16 R40, R176.reuse, R198, R40 ;  /* 0x000000c6b028723c */ /* 0x040fe20000041828 */
[----:B------:R-:W1:Y:S07]  /*d620*/  LDSM.16.M88.4 R196, [R236] ;  /* 0x00000000ecc4783b */ /* 0x000e6e0000000200 */
[C---:B------:R-:W-:Y:S08]  /*d630*/  HMMA.16816.F32.BF16 R44, R176.reuse, R200, R44 ;  /* 0x000000c8b02c723c */ /* 0x040ff0000004182c */
[----:B------:R-:W-:Y:S01]  /*d640*/  HMMA.16816.F32.BF16 R48, R176, R202, R48 ;  /* 0x000000cab030723c */ /* 0x000fe20000041830 */
[----:B------:R-:W4:Y:S06]  /*d650*/  LDSM.16.M88.4 R176, [R235] ;  /* 0x00000000ebb0783b */ /* 0x000f2c0000000200 */
[----:B------:R-:W1:Y:S01]  /*d660*/  LDSM.16.M88.4 R200, [R234] ;  /* 0x00000000eac8783b */ /* 0x000e620000000200 */
        /* <DEDUP_REMOVED lines=17> */
[----:B------:R-:W4:Y:S06]  /*d780*/  LDSM.16.M88.4 R188, [R222+0x8000] ;  /* 0x00800000debc783b */ /* 0x000f2c0000000200 */
[----:B------:R-:W-:Y:S01]  /*d790*/  LDSM.16.M88.4 R200, [R225+0x8000] ;  /* 0x00800000e1c8783b */ /* 0x000fe20000000200 */
[C---:B--2---:R-:W-:Y:S08]  /*d7a0*/  HMMA.16816.F32.BF16 R4, R204.reuse, R208, R4 ;  /* 0x000000d0cc04723c */ /* 0x044ff00000041804 */
[C---:B------:R-:W-:Y:S01]  /*d7b0*/  HMMA.16816.F32.BF16 R8, R204.reuse, R210, R8 ;  /* 0x000000d2cc08723c */ /* 0x040fe20000041808 */
[----:B------:R-:W-:Y:S07]  /*d7c0*/  LDSM.16.M88.4 R208, [R219+0x6000] ;  /* 0x00600000dbd0783b */ /* 0x000fee0000000200 */
[C---:B---3--:R-:W-:Y:S08]  /*d7d0*/  HMMA.16816.F32.BF16 R12, R204.reuse, R192, R12 ;  /* 0x000000c0cc0c723c */ /* 0x048ff0000004180c */
[C---:B------:R-:W-:Y:S01]  /*d7e0*/  HMMA.16816.F32.BF16 R16, R204.reuse, R194, R16 ;  /* 0x000000c2cc10723c */ /* 0x040fe20000041810 */
[----:B------:R-:W2:Y:S07]  /*d7f0*/  LDSM.16.M88.4 R192, [R222+0x8800] ;  /* 0x00880000dec0783b */ /* 0x000eae0000000200 */
[C---:B-1----:R-:W-:Y:S08]  /*d800*/  HMMA.16816.F32.BF16 R20, R204.reuse, R196, R20 ;  /* 0x000000c4cc14723c */ /* 0x042ff00000041814 */
[C---:B------:R-:W-:Y:S01]  /*d810*/  HMMA.16816.F32.BF16 R24, R204.reuse, R198, R24 ;  /* 0x000000c6cc18723c */ /* 0x040fe20000041818 */
[----:B------:R-:W1:Y:S07]  /*d820*/  LDSM.16.M88.4 R196, [R219+0x6800] ;  /* 0x00680000dbc4783b */ /* 0x000e6e0000000200 */
[C---:B----4-:R-:W-:Y:S08]  /*d830*/  HMMA.16816.F32.BF16 R28, R204.reuse, R176, R28 ;  /* 0x000000b0cc1c723c */ /* 0x050ff0000004181c */
[C---:B------:R-:W-:Y:S01]  /*d840*/  HMMA.16816.F32.BF16 R32, R204.reuse, R178, R32 ;  /* 0x000000b2cc20723c */ /* 0x040fe20000041820 */
[----:B------:R-:W3:Y:S07]  /*d850*/  LDSM.16.M88.4 R176, [R219+0x7000] ;  /* 0x00700000dbb0783b */ /* 0x000eee0000000200 */
[C---:B------:R-:W-:Y:S08]  /*d860*/  HMMA.16816.F32.BF16 R36, R204.reuse, R188, R36 ;  /* 0x000000bccc24723c */ /* 0x040ff00000041824 */
[C---:B------:R-:W-:Y:S01]  /*d870*/  HMMA.16816.F32.BF16 R40, R204.reuse, R190, R40 ;  /* 0x000000becc28723c */ /* 0x040fe20000041828 */
[----:B------:R-:W4:Y:S07]  /*d880*/  LDSM.16.M88.4 R188, [R219+0x7800] ;  /* 0x00780000dbbc783b */ /* 0x000f2e0000000200 */
[C---:B--2---:R-:W-:Y:S08]  /*d890*/  HMMA.16816.F32.BF16 R44, R204.reuse, R192, R44 ;  /* 0x000000c0cc2c723c */ /* 0x044ff0000004182c */
[----:B------:R-:W-:Y:S01]  /*d8a0*/  HMMA.16816.F32.BF16 R48, R204, R194, R48 ;  /* 0x000000c2cc30723c */ /* 0x000fe20000041830 */
[----:B------:R-:W2:Y:S06]  /*d8b0*/  LDSM.16.M88.4 R192, [R219+0x8000] ;  /* 0x00800000dbc0783b */ /* 0x000eac0000000200 */
[----:B------:R-:W-:Y:S01]  /*d8c0*/  LDSM.16.M88.4 R204, [R223+0xc000] ;  /* 0x00c00000dfcc783b */ /* 0x000fe20000000200 */
[C---:B------:R-:W-:Y:S08]  /*d8d0*/  HMMA.16816.F32.BF16 R4, R200.reuse, R208, R4 ;  /* 0x000000d0c804723c */ /* 0x040ff00000041804 */
[C---:B------:R-:W-:Y:S01]  /*d8e0*/  HMMA.16816.F32.BF16 R8, R200.reuse, R210, R8 ;  /* 0x000000d2c808723c */ /* 0x040fe20000041808 */
[----:B------:R-:W-:Y:S07]  /*d8f0*/  LDSM.16.M88.4 R208, [R216+0x9000] ;  /* 0x00900000d8d0783b */ /* 0x000fee0000000200 */
        /* <DEDUP_REMOVED lines=9> */
[C---:B--2---:R-:W-:Y:S08]  /*d990*/  HMMA.16816.F32.BF16 R36, R200.reuse, R192, R36 ;  /* 0x000000c0c824723c */ /* 0x044ff00000041824 */
[C---:B------:R-:W-:Y:S01]  /*d9a0*/  HMMA.16816.F32.BF16 R40, R200.reuse, R194, R40 ;  /* 0x000000c2c828723c */ /* 0x040fe20000041828 */
[----:B------:R-:W2:Y:S07]  /*d9b0*/  LDSM.16.M88.4 R192, [R216+0xa800] ;  /* 0x00a80000d8c0783b */ /* 0x000eae0000000200 */
[C---:B-1----:R-:W-:Y:S08]  /*d9c0*/  HMMA.16816.F32.BF16 R44, R200.reuse, R196, R44 ;  /* 0x000000c4c82c723c */ /* 0x042ff0000004182c */
[----:B------:R-:W-:Y:S01]  /*d9d0*/  HMMA.16816.F32.BF16 R48, R200, R198, R48 ;  /* 0x000000c6c830723c */ /* 0x000fe20000041830 */
[----:B------:R-:W1:Y:S06]  /*d9e0*/  LDSM.16.M88.4 R196, [R216+0xb000] ;  /* 0x00b00000d8c4783b */ /* 0x000e6c0000000200 */
[----:B------:R-:W-:Y:S01]  /*d9f0*/  LDSM.16.M88.4 R200, [R224+0xc000] ;  /* 0x00c00000e0c8783b */ /* 0x000fe20000000200 */
[C---:B------:R-:W-:Y:S08]  /*da00*/  HMMA.16816.F32.BF16 R4, R204.reuse, R208, R4 ;  /* 0x000000d0cc04723c */ /* 0x040ff00000041804 */
[C---:B------:R-:W-:Y:S01]  /*da10*/  HMMA.16816.F32.BF16 R8, R204.reuse, R210, R8 ;  /* 0x000000d2cc08723c */ /* 0x040fe20000041808 */
[----:B------:R-:W-:Y:S07]  /*da20*/  LDSM.16.M88.4 R208, [R233] ;  /* 0x00000000e9d0783b */ /* 0x000fee0000000200 */
[C---:B---3--:R-:W-:Y:S08]  /*da30*/  HMMA.16816.F32.BF16 R12, R204.reuse, R176, R12 ;  /* 0x000000b0cc0c723c */ /* 0x048ff0000004180c */
[C---:B------:R-:W-:Y:S01]  /*da40*/  HMMA.16816.F32.BF16 R16, R204.reuse, R178, R16 ;  /* 0x000000b2cc10723c */ /* 0x040fe20000041810 */
[----:B------:R-:W3:Y:S07]  /*da50*/  LDSM.16.M88.4 R176, [R216+0xb800] ;  /* 0x00b80000d8b0783b */ /* 0x000eee0000000200 */
[C---:B----4-:R-:W-:Y:S08]  /*da60*/  HMMA.16816.F32.BF16 R20, R204.reuse, R188, R20 ;  /* 0x000000bccc14723c */ /* 0x050ff00000041814 */
[C---:B------:R-:W-:Y:S01]  /*da70*/  HMMA.16816.F32.BF16 R24, R204.reuse, R190, R24 ;  /* 0x000000becc18723c */ /* 0x040fe20000041818 */
[----:B------:R-:W4:Y:S07]  /*da80*/  LDSM.16.M88.4 R188, [R232] ;  /* 0x00000000e8bc783b */ /* 0x000f2e0000000200 */
[C---:B--2---:R-:W-:Y:S08]  /*da90*/  HMMA.16816.F32.BF16 R28, R204.reuse, R192, R28 ;  /* 0x000000c0cc1c723c */ /* 0x044ff0000004181c */
[C---:B------:R-:W-:Y:S01]  /*daa0*/  HMMA.16816.F32.BF16 R32, R204.reuse, R194, R32 ;  /* 0x000000c2cc20723c */ /* 0x040fe20000041820 */
[----:B------:R-:W2:Y:S07]  /*dab0*/  LDSM.16.M88.4 R192, [R231] ;  /* 0x00000000e7c0783b */ /* 0x000eae0000000200 */
[C---:B-1----:R-:W-:Y:S08]  /*dac0*/  HMMA.16816.F32.BF16 R36, R204.reuse, R196, R36 ;  /* 0x000000c4cc24723c */ /* 0x042ff00000041824 */
[C---:B------:R-:W-:Y:S01]  /*dad0*/  HMMA.16816.F32.BF16 R40, R204.reuse, R198, R40 ;  /* 0x000000c6cc28723c */ /* 0x040fe20000041828 */
[----:B------:R-:W-:Y:S07]  /*dae0*/  LDSM.16.M88.4 R196, [R229] ;  /* 0x00000000e5c4783b */ /* 0x000fee0000000200 */
[C---:B---3--:R-:W-:Y:S08]  /*daf0*/  HMMA.16816.F32.BF16 R44, R204.reuse, R176, R44 ;  /* 0x000000b0cc2c723c */ /* 0x048ff0000004182c */
[----:B------:R-:W-:Y:S01]  /*db00*/  HMMA.16816.F32.BF16 R48, R204, R178, R48 ;  /* 0x000000b2cc30723c */ /* 0x000fe20000041830 */
[----:B------:R-:W1:Y:S06]  /*db10*/  LDSM.16.M88.4 R176, [R230] ;  /* 0x00000000e6b0783b */ /* 0x000e6c0000000200 */
[----:B------:R-:W-:Y:S01]  /*db20*/  LDSM.16.M88.4 R204, [R226+0xc000] ;  /* 0x00c00000e2cc783b */ /* 0x000fe20000000200 */
[C---:B------:R-:W-:Y:S08]  /*db30*/  HMMA.16816.F32.BF16 R4, R200.reuse, R208, R4 ;  /* 0x000000d0c804723c */ /* 0x040ff00000041804 */
[C---:B------:R-:W-:Y:S01]  /*db40*/  HMMA.16816.F32.BF16 R8, R200.reuse, R210, R8 ;  /* 0x000000d2c808723c */ /* 0x040fe20000041808 */
[----:B------:R-:W-:Y:S07]  /*db50*/  LDSM.16.M88.4 R208, [R222+0x9000] ;  /* 0x00900000ded0783b */ /* 0x000fee0000000200 */
[C---:B----4-:R-:W-:Y:S08]  /*db60*/  HMMA.16816.F32.BF16 R12, R200.reuse, R188, R12 ;  /* 0x000000bcc80c723c */ /* 0x050ff0000004180c */
[C---:B------:R-:W-:Y:S01]  /*db70*/  HMMA.16816.F32.BF16 R16, R200.reuse, R190, R16 ;  /* 0x000000bec810723c */ /* 0x040fe20000041810 */
[----:B------:R-:W3:Y:S07]  /*db80*/  LDSM.16.M88.4 R188, [R228] ;  /* 0x00000000e4bc783b */ /* 0x000eee0000000200 */
[C---:B--2---:R-:W-:Y:S08]  /*db90*/  HMMA.16816.F32.BF16 R20, R200.reuse, R192, R20 ;  /* 0x000000c0c814723c */ /* 0x044ff00000041814 */
[C---:B------:R-:W-:Y:S01]  /*dba0*/  HMMA.16816.F32.BF16 R24, R200.reuse, R194, R24 ;  /* 0x000000c2c818723c */ /* 0x040fe20000041818 */
[----:B------:R-:W2:Y:S07]  /*dbb0*/  LDSM.16.M88.4 R192, [R222+0x9800] ;  /* 0x00980000dec0783b */ /* 0x000eae0000000200 */
[C---:B-1----:R-:W-:Y:S08]  /*dbc0*/  HMMA.16816.F32.BF16 R28, R200.reuse, R176, R28 ;  /* 0x000000b0c81c723c */ /* 0x042ff0000004181c */
[C---:B------:R-:W-:Y:S01]  /*dbd0*/  HMMA.16816.F32.BF16 R32, R200.reuse, R178, R32 ;  /* 0x000000b2c820723c */ /* 0x040fe20000041820 */
[----:B------:R-:W1:Y:S07]  /*dbe0*/  LDSM.16.M88.4 R176, [R222+0xa000] ;  /* 0x00a00000deb0783b */ /* 0x000e6e0000000200 */
[C---:B------:R-:W-:Y:S08]  /*dbf0*/  HMMA.16816.F32.BF16 R36, R200.reuse, R196, R36 ;  /* 0x000000c4c824723c */ /* 0x040ff00000041824 */
[C---:B------:R-:W-:Y:S01]  /*dc00*/  HMMA.16816.F32.BF16 R40, R200.reuse, R198, R40 ;  /* 0x000000c6c828723c */ /* 0x040fe20000041828 */
[----:B------:R-:W-:Y:S07]  /*dc10*/  LDSM.16.M88.4 R196, [R222+0xb000] ;  /* 0x00b00000dec4783b */ /* 0x000fee0000000200 */
[C---:B---3--:R-:W-:Y:S08]  /*dc20*/  HMMA.16816.F32.BF16 R44, R200.reuse, R188, R44 ;  /* 0x000000bcc82c723c */ /* 0x048ff0000004182c */
[----:B------:R-:W-:Y:S01]  /*dc30*/  HMMA.16816.F32.BF16 R48, R200, R190, R48 ;  /* 0x000000bec830723c */ /* 0x000fe20000041830 */
[----:B------:R-:W3:Y:S06]  /*dc40*/  LDSM.16.M88.4 R188, [R222+0xa800] ;  /* 0x00a80000debc783b */ /* 0x000eec0000000200 */
[----:B------:R-:W-:Y:S01]  /*dc50*/  LDSM.16.M88.4 R200, [R225+0xc000] ;  /* 0x00c00000e1c8783b */ /* 0x000fe20000000200 */
[C---:B------:R-:W-:Y:S08]  /*dc60*/  HMMA.16816.F32.BF16 R4, R204.reuse, R208, R4 ;  /* 0x000000d0cc04723c */ /* 0x040ff00000041804 */
[C---:B------:R-:W-:Y:S01]  /*dc70*/  HMMA.16816.F32.BF16 R8, R204.reuse, R210, R8 ;  /* 0x000000d2cc08723c */ /* 0x040fe20000041808 */
[----:B------:R-:W-:Y:S07]  /*dc80*/  LDSM.16.M88.4 R208, [R219+0x9000] ;  /* 0x00900000dbd0783b */ /* 0x000fee0000000200 */
[C---:B--2---:R-:W-:Y:S08]  /*dc90*/  HMMA.16816.F32.BF16 R12, R204.reuse, R192, R12 ;  /* 0x000000c0cc0c723c */ /* 0x044ff0000004180c */
[C---:B------:R-:W-:Y:S01]  /*dca0*/  HMMA.16816.F32.BF16 R16, R204.reuse, R194, R16 ;  /* 0x000000c2cc10723c */ /* 0x040fe20000041810 */
        /* <DEDUP_REMOVED lines=8> */
[C---:B------:R-:W-:Y:S08]  /*dd30*/  HMMA.16816.F32.BF16 R40, R204.reuse, R198, R40 ;  /* 0x000000c6cc28723c */ /* 0x040ff00000041828 */
[C---:B--2---:R-:W-:Y:S08]  /*dd40*/  HMMA.16816.F32.BF16 R44, R204.reuse, R192, R44 ;  /* 0x000000c0cc2c723c */ /* 0x044ff0000004182c */
[----:B------:R-:W-:Y:S01]  /*dd50*/  HMMA.16816.F32.BF16 R48, R204, R194, R48 ;  /* 0x000000c2cc30723c */ /* 0x000fe20000041830 */
[----:B------:R-:W2:Y:S07]  /*dd60*/  LDSM.16.M88.4 R192, [R219+0xa800] ;  /* 0x00a80000dbc0783b */ /* 0x000eae0000000200 */
[C---:B------:R-:W-:Y:S08]  /*dd70*/  HMMA.16816.F32.BF16 R4, R200.reuse, R208, R4 ;  /* 0x000000d0c804723c */ /* 0x040ff00000041804 */
[C---:B------:R-:W-:Y:S08]  /*dd80*/  HMMA.16816.F32.BF16 R8, R200.reuse, R210, R8 ;  /* 0x000000d2c808723c */ /* 0x040ff00000041808 */
[C---:B-1----:R-:W-:Y:S08]  /*dd90*/  HMMA.16816.F32.BF16 R12, R200.reuse, R176, R12 ;  /* 0x000000b0c80c723c */ /* 0x042ff0000004180c */
[C---:B------:R-:W-:Y:S01]  /*dda0*/  HMMA.16816.F32.BF16 R16, R200.reuse, R178, R16 ;  /* 0x000000b2c810723c */ /* 0x040fe20000041810 */
[----:B------:R-:W1:Y:S03]  /*ddb0*/  LDSM.16.M88.4 R176, [R219+0xb000] ;  /* 0x00b00000dbb0783b */ /* 0x000e660000000200 */
[----:B------:R-:W-:Y:S02]  /*ddc0*/  FMNMX.FTZ R0, R4, R174, !PT ;  /* 0x000000ae04007209 */ /* 0x000fe40007810000 */
[----:B------:R-:W-:Y:S02]  /*ddd0*/  FMNMX.FTZ R2, R6, R175, !PT ;  /* 0x000000af06027209 */ /* 0x000fe40007810000 */
[C---:B---3--:R-:W-:Y:S04]  /*dde0*/  HMMA.16816.F32.BF16 R20, R200.reuse, R188, R20 ;  /* 0x000000bcc814723c */ /* 0x048fe80000041814 */
[----:B------:R-:W-:Y:S02]  /*ddf0*/  FMNMX.FTZ R0, R5, R0, !PT ;  /* 0x0000000005007209 */ /* 0x000fe40007810000 */
[----:B------:R-:W-:Y:S02]  /*de00*/  FMNMX.FTZ R2, R7, R2, !PT ;  /* 0x0000000207027209 */ /* 0x000fe40007810000 */
[C---:B------:R-:W-:Y:S01]  /*de10*/  HMMA.16816.F32.BF16 R24, R200.reuse, R190, R24 ;  /* 0x000000bec818723c */ /* 0x040fe20000041818 */
[----:B------:R-:W3:Y:S01]  /*de20*/  LDSM.16.M88.4 R188, [R219+0xb800] ;  /* 0x00b80000dbbc783b */ /* 0x000ee20000000200 */
[----:B------:R-:W-:Y:S04]  /*de30*/  DEPBAR.LE SB0, 0x0 ;  /* 0x000080000000791a */ /* 0x000fe80000000000 */
[----:B------:R-:W-:Y:S01]  /*de40*/  FMNMX.FTZ R0, R8, R0, !PT ;  /* 0x0000000008007209 */ /* 0x000fe20007810000 */
[----:B------:R-:W-:Y:S01]  /*de50*/  BAR.SYNC.DEFER_BLOCKING 0x0 ;  /* 0x0000000000007b1d */ /* 0x000fe20000010000 */
[C---:B--2---:R-:W-:Y:S05]  /*de60*/  HMMA.16816.F32.BF16 R28, R200.reuse, R192, R28 ;  /* 0x000000c0c81c723c */ /* 0x044fea000004181c */
[----:B------:R-:W-:Y:S02]  /*de70*/  FMNMX.FTZ R0, R9, R0, !PT ;  /* 0x0000000009007209 */ /* 0x000fe40007810000 */
[----:B------:R-:W-:Y:S01]  /*de80*/  FMNMX.FTZ R2, R10, R2, !PT ;  /* 0x000000020a027209 */ /* 0x000fe20007810000 */
[C---:B------:R-:W-:Y:S04]  /*de90*/  HMMA.16816.F32.BF16 R32, R200.reuse, R194, R32 ;  /* 0x000000c2c820723c */ /* 0x040fe80000041820 */
[----:B------:R-:W-:Y:S02]  /*dea0*/  FMNMX.FTZ R0, R12, R0, !PT ;  /* 0x000000000c007209 */ /* 0x000fe40007810000 */
[----:B------:R-:W-:Y:S02]  /*deb0*/  FMNMX.FTZ R2, R11, R2, !PT ;  /* 0x000000020b027209 */ /* 0x000fe40007810000 */
[----:B------:R-:W-:Y:S01]  /*dec0*/  FMNMX.FTZ R0, R13, R0, !PT ;  /* 0x000000000d007209 */ /* 0x000fe20007810000 */
[C---:B-1----:R-:W-:Y:S03]  /*ded0*/  HMMA.16816.F32.BF16 R36, R200.reuse, R176, R36 ;  /* 0x000000b0c824723c */ /* 0x042fe60000041824 */
[----:B------:R-:W-:Y:S02]  /*dee0*/  FMNMX.FTZ R0, R16, R0, !PT ;  /* 0x0000000010007209 */ /* 0x000fe40007810000 */
[----:B------:R-:W-:Y:S02]  /*def0*/  FMNMX.FTZ R2, R14, R2, !PT ;  /* 0x000000020e027209 */ /* 0x000fe40007810000 */
[----:B------:R-:W-:Y:S01]  /*df00*/  FMNMX.FTZ R0, R17, R0, !PT ;  /* 0x0000000011007209 */ /* 0x000fe20007810000 */
[C---:B------:R-:W-:Y:S04]  /*df10*/  HMMA.16816.F32.BF16 R40, R200.reuse, R178, R40 ;  /* 0x000000b2c828723c */ /* 0x040fe80000041828 */
[----:B------:R-:W-:Y:S02]  /*df20*/  FMNMX.FTZ R2, R15, R2, !PT ;  /* 0x000000020f027209 */ /* 0x000fe40007810000 */
[----:B------:R-:W-:Y:S01]  /*df30*/  FMNMX.FTZ R0, R20, R0, !PT ;  /* 0x0000000014007209 */ /* 0x000fe20007810000 */
[----:B------:R-:W-:Y:S01]  /*df40*/  @P0 IMAD.WIDE.U32 R178, R252, c[0x0][0x1e0], RZ ;  /* 0x00007800fcb20a25 */ /* 0x000fe200078e00ff */
[C---:B---3--:R-:W-:Y:S04]  /*df50*/  HMMA.16816.F32.BF16 R44, R200.reuse, R188, R44 ;  /* 0x000000bcc82c723c */ /* 0x048fe8000004182c */
        /* <DEDUP_REMOVED lines=34> */
[----:B------:R-:W-:Y:S02]  /*e180*/  FMNMX.FTZ R0, R50, R0, !PT ;  /* 0x0000000032007209 */ /* 0x000fe40007810000 */
[----:B------:R-:W-:Y:S02]  /*e190*/  @P0 MOV R176, R212 ;  /* 0x000000d400b00202 */ /* 0x000fe40000000f00 */
[----:B------:R-:W-:Y:S03]  /*e1a0*/  FMNMX.FTZ R0, R51, R0, !PT ;  /* 0x0000000033007209 */ /* 0x000fe60007810000 */
[----:B------:R-:W-:Y:S02]  /*e1b0*/  @P0 IMAD.WIDE.U32 R176, R178, 0x60, R176 ;  /* 0x00000060b2b00825 */ /* 0x000fe400078e00b0 */
        /* <DEDUP_REMOVED lines=8> */
[----:B------:R-:W-:Y:S02]  /*e240*/  @P0 IMAD R174, R172, c[0x0][0x1e0], RZ ;  /* 0x00007800acae0a24 */ /* 0x000fe400078e02ff */
[----:B------:R-:W-:Y:S01]  /*e250*/  FMUL.FTZ R196, R173, c[0x0][0x2d0] ;  /* 0x0000b400adc47a20 */ /* 0x000fe20000410000 */
[----:B--2---:R-:W-:Y:S01]  /*e260*/  FMNMX.FTZ R172, R0, R3, !PT ;  /* 0x0000000300ac7209 */ /* 0x004fe20007810000 */
[----:B------:R-:W-:Y:S02]  /*e270*/  FMUL.FTZ R0, R2, c[0x0][0x2d0] ;  /* 0x0000b40002007a20 */ /* 0x000fe40000410000 */
[--C-:B------:R-:W-:Y:S02]  /*e280*/  FFMA.FTZ R4, R4, c[0x0][0x2d0], -R196.reuse ;  /* 0x0000b40004047a23 */ /* 0x100fe400000108c4 */
[----:B------:R1:W2:Y:S01]  /*e290*/  MUFU.EX2 R2, R0 ;  /* 0x0000000000027308 */ /* 0x0002a20000000800 */
[----:B------:R-:W-:Y:S02]  /*e2a0*/  FFMA.FTZ R5, R5, c[0x0][0x2d0], -R196 ;  /* 0x0000b40005057a23 */ /* 0x000fe400000108c4 */
[----:B------:R-:W-:Y:S01]  /*e2b0*/  @P0 IMAD R3, R252, c[0x0][0x1e4], R174 ;  /* 0x00007900fc030a24 */ /* 0x000fe200078e02ae */
[----:B------:R-:W-:Y:S01]  /*e2c0*/  @P0 SHF.L.U32 R174, R176, 0x1, RZ ;  /* 0x00000001b0ae0819 */ /* 0x000fe200000006ff */
[--C-:B------:R-:W-:Y:S02]  /*e2d0*/  FFMA.FTZ R12, R12, c[0x0][0x2d0], -R196.reuse ;  /* 0x0000b4000c0c7a23 */ /* 0x100fe400000108c4 */
[--C-:B------:R-:W-:Y:S01]  /*e2e0*/  FFMA.FTZ R13, R13, c[0x0][0x2d0], -R196.reuse ;  /* 0x0000b4000d0d7a23 */ /* 0x100fe200000108c4 */
[----:B------:R-:W-:Y:S01]  /*e2f0*/  @P0 IADD3 R3, R179, R3, RZ ;  /* 0x00000003b3030210 */ /* 0x000fe20007ffe0ff */
[--C-:B------:R-:W-:Y:S01]  /*e300*/  FFMA.FTZ R16, R16, c[0x0][0x2d0], -R196.reuse ;  /* 0x0000b40010107a23 */ /* 0x100fe200000108c4 */
[----:B------:R3:W-:Y:S01]  /*e310*/  MUFU.EX2 R215, R4 ;  /* 0x0000000400d77308 */ /* 0x0007e20000000800 */
[----:B------:R-:W-:Y:S01]  /*e320*/  @P0 IADD3 R178, P2, R174, 0x80, RZ ;  /* 0x00000080aeb20810 */ /* 0x000fe20007f5e0ff */
[--C-:B------:R-:W-:Y:S02]  /*e330*/  FFMA.FTZ R17, R17, c[0x0][0x2d0], -R196.reuse ;  /* 0x0000b40011117a23 */ /* 0x100fe400000108c4 */
[----:B------:R-:W-:Y:S01]  /*e340*/  @P0 IMAD R3, R3, 0x60, RZ ;  /* 0x0000006003030824 */ /* 0x000fe200078e02ff */
[----:B------:R-:W-:Y:S01]  /*e350*/  @P0 IADD3 R178, P1, R178, c[0x0][0x1c8], RZ ;  /* 0x00007200b2b20a10 */ /* 0x000fe20007f3e0ff */
[--C-:B------:R-:W-:Y:S02]  /*e360*/  FFMA.FTZ R20, R20, c[0x0][0x2d0], -R196.reuse ;  /* 0x0000b40014147a23 */ /* 0x100fe400000108c4 */
[--C-:B------:R-:W-:Y:S01]  /*e370*/  FFMA.FTZ R21, R21, c[0x0][0x2d0], -R196.reuse ;  /* 0x0000b40015157a23 */ /* 0x100fe200000108c4 */
[----:B------:R-:W-:Y:S01]  /*e380*/  @P0 IADD3 R3, R177, R3, RZ ;  /* 0x00000003b1030210 */ /* 0x000fe20007ffe0ff */
[----:B------:R4:W-:Y:S01]  /*e390*/  MUFU.EX2 R205, R5 ;  /* 0x0000000500cd7308 */ /* 0x0009e20000000800 */
[--C-:B------:R-:W-:Y:S02]  /*e3a0*/  FFMA.FTZ R24, R24, c[0x0][0x2d0], -R196.reuse ;  /* 0x0000b40018187a23 */ /* 0x100fe400000108c4 */
[----:B------:R-:W-:Y:S01]  /*e3b0*/  @P0 SHF.L.U64.HI R3, R176, 0x1, R3 ;  /* 0x00000001b0030819 */ /* 0x000fe20000010203 */
[----:B-1----:R-:W-:Y:S02]  /*e3c0*/  FADD.FTZ R0, -R172, R175 ;  /* 0x000000afac007221 */ /* 0x002fe40000010100 */
[--C-:B------:R-:W-:Y:S01]  /*e3d0*/  FFMA.FTZ R175, R8, c[0x0][0x2d0], -R196.reuse ;  /* 0x0000b40008af7a23 */ /* 0x100fe200000108c4 */
[--C-:B------:R-:W-:Y:S01]  /*e3e0*/  @P0 IADD3.X R179, RZ, c[0x0][0x1cc], R3.reuse, P1, P2 ;  /* 0x00007300ffb30a10 */ /* 0x100fe20000fe4403 */
[----:B------:R-:W-:Y:S01]  /*e3f0*/  FMUL.FTZ R0, R0, c[0x0][0x2d0] ;  /* 0x0000b40000007a20 */ /* 0x000fe20000410000 */
[----:B------:R-:W-:Y:S01]  /*e400*/  @P0 IADD3 R176, P2, R174, 0x100, RZ ;  /* 0x00000100aeb00810 */ /* 0x000fe20007f5e0ff */
[----:B------:R1:W-:Y:S01]  /*e410*/  MUFU.EX2 R204, R175 ;  /* 0x000000af00cc7308 */ /* 0x0003e20000000800 */
[----:B------:R-:W-:Y:S01]  /*e420*/  @P0 MOV R8, c[0x0][0x1e0] ;  /* 0x0000780000080a02 */ /* 0x000fe20000000f00 */
[----:B--2---:R-:W-:Y:S01]  /*e430*/  FMUL.FTZ R132, R2, R132 ;  /* 0x0000008402847220 */ /* 0x004fe20000410000 */
[----:B---3--:R-:W-:Y:S01]  /*e440*/  @P0 IADD3 R4, P1, R174, c[0x0][0x1c8], RZ ;  /* 0x00007200ae040a10 */ /* 0x008fe20007f3e0ff */
[----:B------:R-:W-:Y:S01]  /*e450*/  FMUL.FTZ R133, R2, R133 ;  /* 0x0000008502857220 */ /* 0x000fe20000410000 */
[----:B------:R-:W-:Y:S01]  /*e460*/  @P0 SHF.L.U64.HI R188, R8, R213, c[0x0][0x1e4] ;  /* 0x0000790008bc0619 */ /* 0x000fe200000102d5 */
[C---:B------:R-:W-:Y:S02]  /*e470*/  FMUL.FTZ R136, R2.reuse, R136 ;  /* 0x0000008802887220 */ /* 0x040fe40000410000 */
[C---:B------:R-:W-:Y:S02]  /*e480*/  FMUL.FTZ R137, R2.reuse, R137 ;  /* 0x0000008902897220 */ /* 0x040fe40000410000 */
[----:B------:R-:W2:Y:S01]  /*e490*/  MUFU.EX2 R0, R0 ;  /* 0x0000000000007308 */ /* 0x000ea20000000800 */
[C---:B------:R-:W-:Y:S02]  /*e4a0*/  FMUL.FTZ R140, R2.reuse, R140 ;  /* 0x0000008c028c7220 */ /* 0x040fe40000410000 */
[C---:B------:R-:W-:Y:S01]  /*e4b0*/  FMUL.FTZ R141, R2.reuse, R141 ;  /* 0x0000008d028d7220 */ /* 0x040fe20000410000 */
[----:B----4-:R-:W-:Y:S01]  /*e4c0*/  @P0 IADD3.X R5, R3, c[0x0][0x1cc], RZ, P1, !PT ;  /* 0x0000730003050a10 */ /* 0x010fe20000ffe4ff */
[----:B------:R-:W-:Y:S01]  /*e4d0*/  FMUL.FTZ R144, R2, R144 ;  /* 0x0000009002907220 */ /* 0x000fe20000410000 */
[----:B------:R-:W-:Y:S01]  /*e4e0*/  @P0 IADD3 R176, P1, R176, c[0x0][0x1c8], RZ ;  /* 0x00007200b0b00a10 */ /* 0x000fe20007f3e0ff */
[C---:B------:R-:W-:Y:S02]  /*e4f0*/  FMUL.FTZ R145, R2.reuse, R145 ;  /* 0x0000009102917220 */ /* 0x040fe40000410000 */
[----:B------:R3:W-:Y:S01]  /*e500*/  @P0 LDGSTS.E.BYPASS.LTC128B.128 [R251+0xc100], [R4.64], !P4 ;  /* 0x0c10000004fb0fae */ /* 0x0007e2000e101d48 */
[--C-:B------:R-:W-:Y:S01]  /*e510*/  @P0 IADD3.X R177, RZ, c[0x0][0x1cc], R3.reuse, P1, P2 ;  /* 0x00007300ffb10a10 */ /* 0x100fe20000fe4403 */
[C---:B------:R-:W-:Y:S01]  /*e520*/  FMUL.FTZ R148, R2.reuse, R148 ;  /* 0x0000009402947220 */ /* 0x040fe20000410000 */
[----:B------:R-:W-:Y:S01]  /*e530*/  MUFU.EX2 R214, R12 ;  /* 0x0000000c00d67308 */ /* 0x000fe20000000800 */
[----:B------:R-:W-:Y:S02]  /*e540*/  FMUL.FTZ R149, R2, R149 ;  /* 0x0000009502957220 */ /* 0x000fe40000410000 */
[--C-:B-1----:R-:W-:Y:S01]  /*e550*/  FFMA.FTZ R175, R9, c[0x0][0x2d0], -R196.reuse ;  /* 0x0000b40009af7a23 */ /* 0x102fe200000108c4 */
[----:B------:R-:W-:Y:S01]  /*e560*/  @P0 IADD3 R9, P2, R174, 0x180, RZ ;  /* 0x00000180ae090810 */ /* 0x000fe20007f5e0ff */
[----:B------:R1:W-:Y:S01]  /*e570*/  @P0 LDGSTS.E.BYPASS.LTC128B.128 [R251+0xf100], [R178.64], !P3 ;  /* 0x0f100000b2fb0fae */ /* 0x0003e2000d901d48 */
[----:B------:R-:W-:Y:S02]  /*e580*/  FMUL.FTZ R174, R172, c[0x0][0x2d0] ;  /* 0x0000b400acae7a20 */ /* 0x000fe40000410000 */
[----:B------:R-:W-:Y:S02]  /*e590*/  FFMA.FTZ R25, R25, c[0x0][0x2d0], -R196 ;  /* 0x0000b40019197a23 */ /* 0x000fe400000108c4 */
[----:B------:R4:W1:Y:S01]  /*e5a0*/  MUFU.EX2 R203, R175 ;  /* 0x000000af00cb7308 */ /* 0x0008620000000800 */
[--C-:B------:R-:W-:Y:S01]  /*e5b0*/  FFMA.FTZ R6, R6, c[0x0][0x2d0], -R174.reuse ;  /* 0x0000b40006067a23 */ /* 0x100fe200000108ae */
[----:B------:R3:W-:Y:S01]  /*e5c0*/  @P0 LDGSTS.E.BYPASS.LTC128B.128 [R251+0x12100], [R176.64], !P6 ;  /* 0x12100000b0fb0fae */ /* 0x0007e2000f101d48 */
[--C-:B------:R-:W-:Y:S02]  /*e5d0*/  FFMA.FTZ R10, R10, c[0x0][0x2d0], -R174.reuse ;  /* 0x0000b4000a0a7a23 */ /* 0x100fe400000108ae */
[--C-:B------:R-:W-:Y:S02]  /*e5e0*/  FFMA.FTZ R11, R11, c[0x0][0x2d0], -R174.reuse ;  /* 0x0000b4000b0b7a23 */ /* 0x100fe400000108ae */
[C---:B--2---:R-:W-:Y:S02]  /*e5f0*/  FMUL.FTZ R134, R0.reuse, R134 ;  /* 0x0000008600867220 */ /* 0x044fe40000410000 */
        /* <DEDUP_REMOVED lines=10> */
[----:B----4-:R-:W-:Y:S01]  /*e6a0*/  @P0 SHF.L.U32 R175, R8, 0x6, RZ ;  /* 0x0000000608af0819 */ /* 0x010fe200000006ff */
[----:B------:R-:W-:Y:S01]  /*e6b0*/  FMUL.FTZ R151, R0, R151 ;  /* 0x0000009700977220 */ /* 0x000fe20000410000 */
[----:B------:R-:W-:Y:S01]  /*e6c0*/  @P0 IADD3 R8, P1, R9, c[0x0][0x1c8], RZ ;  /* 0x0000720009080a10 */ /* 0x000fe20007f3e0ff */
[--C-:B------:R-:W-:Y:S01]  /*e6d0*/  FFMA.FTZ R14, R14, c[0x0][0x2d0], -R174.reuse ;  /* 0x0000b4000e0e7a23 */ /* 0x100fe200000108ae */
[----:B-1----:R-:W-:Y:S01]  /*e6e0*/  F2FP.BF16.PACK_AB R178, R203, R204 ;  /* 0x000000cccbb2723e */ /* 0x002fe200000010ff */
[--C-:B------:R-:W-:Y:S01]  /*e6f0*/  FFMA.FTZ R15, R15, c[0x0][0x2d0], -R174.reuse ;  /* 0x0000b4000f0f7a23 */ /* 0x100fe200000108ae */
[----:B------:R-:W-:Y:S01]  /*e700*/  @P0 IADD3.X R9, RZ, c[0x0][0x1cc], R3, P1, P2 ;  /* 0x00007300ff090a10 */ /* 0x000fe20000fe4403 */
[--C-:B------:R-:W-:Y:S01]  /*e710*/  FFMA.FTZ R3, R7, c[0x0][0x2d0], -R174.reuse ;  /* 0x0000b40007037a23 */ /* 0x100fe200000108ae */
[----:B---3--:R-:W-:Y:S01]  /*e720*/  @P0 IADD3 R4, P2, R4, R175, RZ ;  /* 0x000000af04040210 */ /* 0x008fe20007f5e0ff */
[----:B------:R-:W1:Y:S01]  /*e730*/  MUFU.EX2 R200, R11 ;  /* 0x0000000b00c87308 */ /* 0x000e620000000800 */
[----:B------:R-:W-:Y:S01]  /*e740*/  F2FP.BF16.PACK_AB R176, R205, R215 ;  /* 0x000000d7cdb0723e */ /* 0x000fe200000010ff */
[----:B------:R3:W-:Y:S01]  /*e750*/  @P0 LDGSTS.E.BYPASS.LTC128B.128 [R251+0x15100], [R8.64], !P5 ;  /* 0x1510000008fb0fae */ /* 0x0007e2000e901d48 */
[----:B------:R-:W-:Y:S01]  /*e760*/  @P0 IADD3.X R5, R5, R188, RZ, P2, !PT ;  /* 0x000000bc05050210 */ /* 0x000fe200017fe4ff */
[--C-:B------:R-:W-:Y:S01]  /*e770*/  FFMA.FTZ R18, R18, c[0x0][0x2d0], -R174.reuse ;  /* 0x0000b40012127a23 */ /* 0x100fe200000108ae */
[----:B--2---:R-:W-:Y:S01]  /*e780*/  @P0 IADD3 R6, P1, R175, R4, RZ ;  /* 0x00000004af060210 */ /* 0x004fe20007f3e0ff */
[--C-:B------:R-:W-:Y:S02]  /*e790*/  FFMA.FTZ R19, R19, c[0x0][0x2d0], -R174.reuse ;  /* 0x0000b40013137a23 */ /* 0x100fe400000108ae */
[----:B------:R2:W-:Y:S01]  /*e7a0*/  @P0 LDGSTS.E.BYPASS.LTC128B.128 [R251+0xd100], [R4.64], !P4 ;  /* 0x0d10000004fb0fae */ /* 0x0005e2000e101d48 */
[----:B------:R-:W-:Y:S01]  /*e7b0*/  @P0 IADD3.X R7, R188, R5, RZ, P1, !PT ;  /* 0x00000005bc070210 */ /* 0x000fe20000ffe4ff */
[----:B------:R-:W4:Y:S01]  /*e7c0*/  MUFU.EX2 R202, R3 ;  /* 0x0000000300ca7308 */ /* 0x000f220000000800 */
[----:B------:R-:W-:Y:S02]  /*e7d0*/  FMUL.FTZ R10, R0, R186 ;  /* 0x000000ba000a7220 */ /* 0x000fe40000410000 */
[--C-:B------:R-:W-:Y:S01]  /*e7e0*/  FFMA.FTZ R22, R22, c[0x0][0x2d0], -R174.reuse ;  /* 0x0000b40016167a23 */ /* 0x100fe200000108ae */
[----:B------:R2:W-:Y:S01]  /*e7f0*/  @P0 LDGSTS.E.BYPASS.LTC128B.128 [R251+0x10100], [R4.64+0x80], !P3 ;  /* 0x1010008004fb0fae */ /* 0x0005e2000d901d48 */
[--C-:B------:R-:W-:Y:S02]  /*e800*/  FFMA.FTZ R23, R23, c[0x0][0x2d0], -R174.reuse ;  /* 0x0000b40017177a23 */ /* 0x100fe400000108ae */
[--C-:B------:R-:W-:Y:S02]  /*e810*/  FFMA.FTZ R26, R26, c[0x0][0x2d0], -R174.reuse ;  /* 0x0000b4001a1a7a23 */ /* 0x100fe400000108ae */
[----:B------:R-:W-:Y:S01]  /*e820*/  FFMA.FTZ R27, R27, c[0x0][0x2d0], -R174 ;  /* 0x0000b4001b1b7a23 */ /* 0x000fe200000108ae */
[----:B------:R2:W-:Y:S01]  /*e830*/  @P0 LDGSTS.E.BYPASS.LTC128B.128 [R251+0x13100], [R4.64+0x100], !P6 ;  /* 0x1310010004fb0fae */ /* 0x0005e2000f101d48 */
[----:B------:R-:W2:Y:S01]  /*e840*/  MUFU.EX2 R213, R13 ;  /* 0x0000000d00d57308 */ /* 0x000ea20000000800 */
[--C-:B------:R-:W-:Y:S01]  /*e850*/  FFMA.FTZ R28, R28, c[0x0][0x2d0], -R196.reuse ;  /* 0x0000b4001c1c7a23 */ /* 0x100fe200000108c4 */
[----:B-1----:R-:W-:Y:S01]  /*e860*/  F2FP.BF16.PACK_AB R179, R200, R201 ;  /* 0x000000c9c8b3723e */ /* 0x002fe200000010ff */
[----:B------:R-:W-:Y:S02]  /*e870*/  FMUL.FTZ R11, R0, R187 ;  /* 0x000000bb000b7220 */ /* 0x000fe40000410000 */
[----:B------:R2:W-:Y:S01]  /*e880*/  @P0 LDGSTS.E.BYPASS.LTC128B.128 [R251+0x16100], [R4.64+0x180], !P5 ;  /* 0x1610018004fb0fae */ /* 0x0005e2000e901d48 */
[----:B------:R-:W-:Y:S02]  /*e890*/  FFMA.FTZ R29, R29, c[0x0][0x2d0], -R196 ;  /* 0x0000b4001d1d7a23 */ /* 0x000fe400000108c4 */
[C---:B---3--:R-:W-:Y:S02]  /*e8a0*/  FMUL.FTZ R8, R2.reuse, R184 ;  /* 0x000000b802087220 */ /* 0x048fe40000410000 */
[----:B------:R-:W-:Y:S01]  /*e8b0*/  FMUL.FTZ R9, R2, R185 ;  /* 0x000000b902097220 */ /* 0x000fe20000410000 */
[----:B------:R1:W-:Y:S01]  /*e8c0*/  @P0 LDGSTS.E.BYPASS.LTC128B.128 [R251+0xe100], [R6.64], !P4 ;  /* 0x0e10000006fb0fae */ /* 0x0003e2000e101d48 */
[----:B------:R-:W-:Y:S01]  /*e8d0*/  MUFU.EX2 R198, R14 ;  /* 0x0000000e00c67308 */ /* 0x000fe20000000800 */
[----:B----4-:R-:W-:Y:S01]  /*e8e0*/  F2FP.BF16.PACK_AB R177, R202, R199 ;  /* 0x000000c7cab1723e */ /* 0x010fe200000010ff */
[--C-:B------:R-:W-:Y:S02]  /*e8f0*/  FFMA.FTZ R30, R30, c[0x0][0x2d0], -R174.reuse ;  /* 0x0000b4001e1e7a23 */ /* 0x100fe400000108ae */
[--C-:B------:R-:W-:Y:S01]  /*e900*/  FFMA.FTZ R31, R31, c[0x0][0x2d0], -R174.reuse ;  /* 0x0000b4001f1f7a23 */ /* 0x100fe200000108ae */
[----:B------:R1:W-:Y:S01]  /*e910*/  @P0 LDGSTS.E.BYPASS.LTC128B.128 [R251+0x11100], [R6.64+0x80], !P3 ;  /* 0x1110008006fb0fae */ /* 0x0003e2000d901d48 */
[----:B------:R-:W-:Y:S02]  /*e920*/  FFMA.FTZ R3, R35, c[0x0][0x2d0], -R174 ;  /* 0x0000b40023037a23 */ /* 0x000fe400000108ae */
[--C-:B------:R-:W-:Y:S02]  /*e930*/  FFMA.FTZ R32, R32, c[0x0][0x2d0], -R196.reuse ;  /* 0x0000b40020207a23 */ /* 0x100fe400000108c4 */
[----:B------:R3:W4:Y:S01]  /*e940*/  MUFU.EX2 R197, R15 ;  /* 0x0000000f00c57308 */ /* 0x0007220000000800 */
[----:B------:R1:W-:Y:S01]  /*e950*/  @P0 LDGSTS.E.BYPASS.LTC128B.128 [R251+0x14100], [R6.64+0x100], !P6 ;  /* 0x1410010006fb0fae */ /* 0x0003e2000f101d48 */
[----:B------:R-:W-:Y:S02]  /*e960*/  FFMA.FTZ R33, R33, c[0x0][0x2d0], -R196 ;  /* 0x0000b40021217a23 */ /* 0x000fe400000108c4 */
[----:B------:R-:W-:Y:S02]  /*e970*/  FFMA.FTZ R34, R34, c[0x0][0x2d0], -R174 ;  /* 0x0000b40022227a23 */ /* 0x000fe400000108ae */
[C---:B------:R-:W-:Y:S01]  /*e980*/  FMUL.FTZ R152, R2.reuse, R152 ;  /* 0x0000009802987220 */ /* 0x040fe20000410000 */
[----:B------:R1:W-:Y:S01]  /*e990*/  @P0 LDGSTS.E.BYPASS.LTC128B.128 [R251+0x17100], [R6.64+0x180], !P5 ;  /* 0x1710018006fb0fae */ /* 0x0003e2000e901d48 */
[C---:B------:R-:W-:Y:S02]  /*e9a0*/  FMUL.FTZ R153, R2.reuse, R153 ;  /* 0x0000009902997220 */ /* 0x040fe40000410000 */
[C---:B--2---:R-:W-:Y:S01]  /*e9b0*/  FMUL.FTZ R4, R2.reuse, R180 ;  /* 0x000000b402047220 */ /* 0x044fe20000410000 */
[----:B------:R-:W-:Y:S01]  /*e9c0*/  MUFU.EX2 R212, R16 ;  /* 0x0000001000d47308 */ /* 0x000fe20000000800 */
[----:B------:R-:W-:Y:S01]  /*e9d0*/  FMUL.FTZ R5, R2, R181 ;  /* 0x000000b502057220 */ /* 0x000fe20000410000 */
[----:B------:R-:W2:Y:S01]  /*e9e0*/  LDSM.16.MT88.4 R188, [R217] ;  /* 0x00000000d9bc783b */ /* 0x000ea20000004200 */
[C---:B------:R-:W-:Y:S02]  /*e9f0*/  FMUL.FTZ R154, R0.reuse, R154 ;  /* 0x0000009a009a7220 */ /* 0x040fe40000410000 */
[----:B------:R-:W-:Y:S02]  /*ea00*/  FMUL.FTZ R155, R0, R155 ;  /* 0x0000009b009b7220 */ /* 0x000fe40000410000 */
[C---:B------:R-:W-:Y:S01]  /*ea10*/  FMUL.FTZ R156, R2.reuse, R156 ;  /* 0x0000009c029c7220 */ /* 0x040fe20000410000 */
[----:B------:R-:W4:Y:S01]  /*ea20*/  LDSM.16.MT88.4 R192, [R218] ;  /* 0x00000000dac0783b */ /* 0x000f220000004200 */
[----:B------:R-:W-:Y:S01]  /*ea30*/  FMUL.FTZ R157, R2, R157 ;  /* 0x0000009d029d7220 */ /* 0x000fe20000410000 */
[----:B------:R-:W2:Y:S01]  /*ea40*/  MUFU.EX2 R211, R17 ;  /* 0x0000001100d37308 */ /* 0x000ea20000000800 */
[C---:B------:R-:W-:Y:S02]  /*ea50*/  FMUL.FTZ R158, R0.reuse, R158 ;  /* 0x0000009e009e7220 */ /* 0x040fe40000410000 */
[----:B------:R-:W-:Y:S01]  /*ea60*/  FMUL.FTZ R159, R0, R159 ;  /* 0x0000009f009f7220 */ /* 0x000fe20000410000 */
[----:B------:R-:W-:Y:S01]  /*ea70*/  LDSM.16.MT88.4 R184, [R220] ;  /* 0x00000000dcb8783b */ /* 0x000fe20000004200 */
[C---:B------:R-:W-:Y:S02]  /*ea80*/  FMUL.FTZ R160, R2.reuse, R160 ;  /* 0x000000a002a07220 */ /* 0x040fe40000410000 */
[----:B------:R-:W-:Y:S02]  /*ea90*/  FMUL.FTZ R161, R2, R161 ;  /* 0x000000a102a17220 */ /* 0x000fe40000410000 */
[C---:B------:R-:W-:Y:S01]  /*eaa0*/  FMUL.FTZ R162, R0.reuse, R162 ;  /* 0x000000a200a27220 */ /* 0x040fe20000410000 */
[----:B---3--:R-:W-:Y:S01]  /*eab0*/  LDSM.16.MT88.4 R12, [R220+0x9000] ;  /* 0x00900000dc0c783b */ /* 0x008fe20000004200 */
[----:B------:R-:W-:Y:S01]  /*eac0*/  MUFU.EX2 R210, R20 ;  /* 0x0000001400d27308 */ /* 0x000fe20000000800 */
[C---:B------:R-:W-:Y:S02]  /*ead0*/  FMUL.FTZ R163, R0.reuse, R163 ;  /* 0x000000a300a37220 */ /* 0x040fe40000410000 */
[C---:B-1----:R-:W-:Y:S02]  /*eae0*/  FMUL.FTZ R6, R0.reuse, R182 ;  /* 0x000000b600067220 */ /* 0x042fe40000410000 */
[----:B------:R-:W-:Y:S01]  /*eaf0*/  FMUL.FTZ R7, R0, R183 ;  /* 0x000000b700077220 */ /* 0x000fe20000410000 */
[----:B------:R-:W0:Y:S01]  /*eb00*/  LDGDEPBAR ;  /* 0x00000000000079af */ /* 0x000e220000000000 */
[C---:B------:R-:W-:Y:S02]  /*eb10*/  FMUL.FTZ R164, R2.reuse, R164 ;  /* 0x000000a402a47220 */ /* 0x040fe40000410000 */
[----:B------:R-:W-:Y:S01]  /*eb20*/  FMUL.FTZ R165, R2, R165 ;  /* 0x000000a502a57220 */ /* 0x000fe20000410000 */
[----:B------:R-:W-:Y:S01]  /*eb30*/  MUFU.EX2 R209, R21 ;  /* 0x0000001500d17308 */ /* 0x000fe20000000800 */
[C---:B------:R-:W-:Y:S01]  /*eb40*/  FMUL.FTZ R166, R0.reuse, R166 ;  /* 0x000000a600a67220 */ /* 0x040fe20000410000 */
[----:B------:R-:W1:Y:S01]  /*eb50*/  LDSM.16.MT88.4 R180, [R221] ;  /* 0x00000000ddb4783b */ /* 0x000e620000004200 */
[----:B------:R-:W-:Y:S02]  /*eb60*/  FMUL.FTZ R167, R0, R167 ;  /* 0x000000a700a77220 */ /* 0x000fe40000410000 */
[C---:B------:R-:W-:Y:S02]  /*eb70*/  FMUL.FTZ R168, R2.reuse, R168 ;  /* 0x000000a802a87220 */ /* 0x040fe40000410000 */
[----:B------:R-:W-:Y:S02]  /*eb80*/  FMUL.FTZ R169, R2, R169 ;  /* 0x000000a902a97220 */ /* 0x000fe40000410000 */
[C---:B------:R-:W-:Y:S01]  /*eb90*/  FMUL.FTZ R170, R0.reuse, R170 ;  /* 0x000000aa00aa7220 */ /* 0x040fe20000410000 */
[----:B------:R-:W-:Y:S01]  /*eba0*/  MUFU.EX2 R208, R24 ;  /* 0x0000001800d07308 */ /* 0x000fe20000000800 */
[C---:B--2---:R-:W-:Y:S05]  /*ebb0*/  HMMA.16816.F32.BF16 R4, R176.reuse, R188, R4 ;  /* 0x000000bcb004723c */ /* 0x044fea0000041804 */
[----:B------:R-:W-:Y:S02]  /*ebc0*/  FMUL.FTZ R171, R0, R171 ;  /* 0x000000ab00ab7220 */ /* 0x000fe40000410000 */
[C---:B------:R-:W-:Y:S01]  /*ebd0*/  FMUL.FTZ R52, R2.reuse, R52 ;  /* 0x0000003402347220 */ /* 0x040fe20000410000 */
[C---:B------:R-:W-:Y:S01]  /*ebe0*/  HMMA.16816.F32.BF16 R8, R176.reuse, R190, R8 ;  /* 0x000000beb008723c */ /* 0x040fe20000041808 */
[----:B------:R-:W2:Y:S01]  /*ebf0*/  LDSM.16.MT88.4 R188, [R217+0x3000] ;  /* 0x00300000d9bc783b */ /* 0x000ea20000004200 */
[----:B------:R-:W-:Y:S02]  /*ec00*/  MUFU.EX2 R207, R25 ;  /* 0x0000001900cf7308 */ /* 0x000fe40000000800 */
[----:B------:R-:W-:Y:S02]  /*ec10*/  FMUL.FTZ R53, R2, R53 ;  /* 0x0000003502357220 */ /* 0x000fe40000410000 */
[C---:B------:R-:W-:Y:S02]  /*ec20*/  FMUL.FTZ R54, R0.reuse, R54 ;  /* 0x0000003600367220 */ /* 0x040fe40000410000 */
[C---:B----4-:R-:W-:Y:S04]  /*ec30*/  HMMA.16816.F32.BF16 R132, R176.reuse, R192, R132 ;  /* 0x000000c0b084723c */ /* 0x050fe80000041884 */
[----:B------:R-:W-:Y:S01]  /*ec40*/  MUFU.EX2 R193, R22 ;  /* 0x0000001600c17308 */ /* 0x000fe20000000800 */
[----:B------:R-:W-:Y:S02]  /*ec50*/  FMUL.FTZ R55, R0, R55 ;  /* 0x0000003700377220 */ /* 0x000fe40000410000 */
[C---:B------:R-:W-:Y:S01]  /*ec60*/  FMUL.FTZ R56, R2.reuse, R56 ;  /* 0x0000003802387220 */ /* 0x040fe20000410000 */
[C---:B------:R-:W-:Y:S04]  /*ec70*/  HMMA.16816.F32.BF16 R136, R176.reuse, R194, R136 ;  /* 0x000000c2b088723c */ /* 0x040fe80000041888 */
[----:B------:R-:W-:Y:S02]  /*ec80*/  FMUL.FTZ R57, R2, R57 ;  /* 0x0000003902397220 */ /* 0x000fe40000410000 */
[----:B------:R-:W-:Y:S01]  /*ec90*/  MUFU.EX2 R195, R18 ;  /* 0x0000001200c37308 */ /* 0x000fe20000000800 */
[C---:B------:R-:W-:Y:S01]  /*eca0*/  FMUL.FTZ R58, R0.reuse, R58 ;  /* 0x0000003a003a7220 */ /* 0x040fe20000410000 */
[C---:B-1----:R-:W-:Y:S04]  /*ecb0*/  HMMA.16816.F32.BF16 R140, R176.reuse, R180, R140 ;  /* 0x000000b4b08c723c */ /* 0x042fe8000004188c */
[----:B------:R-:W-:Y:S02]  /*ecc0*/  FMUL.FTZ R59, R0, R59 ;  /* 0x0000003b003b7220 */ /* 0x000fe40000410000 */
[C---:B------:R-:W-:Y:S02]  /*ecd0*/  FMUL.FTZ R60, R2.reuse, R60 ;  /* 0x0000003c023c7220 */ /* 0x040fe40000410000 */
[C---:B------:R-:W-:Y:S01]  /*ece0*/  HMMA.16816.F32.BF16 R144, R176.reuse, R182, R144 ;  /* 0x000000b6b090723c */ /* 0x040fe20000041890 */
[----:B------:R-:W1:Y:S01]  /*ecf0*/  LDSM.16.MT88.4 R180, [R218+0x3000] ;  /* 0x00300000dab4783b */ /* 0x000e620000004200 */
[----:B------:R3:W4:Y:S02]  /*ed00*/  MUFU.EX2 R194, R19 ;  /* 0x0000001300c27308 */ /* 0x0007240000000800 */
[----:B------:R-:W-:Y:S02]  /*ed10*/  FMUL.FTZ R61, R2, R61 ;  /* 0x0000003d023d7220 */ /* 0x000fe40000410000 */
[C---:B------:R-:W-:Y:S02]  /*ed20*/  FMUL.FTZ R62, R0.reuse, R62 ;  /* 0x0000003e003e7220 */ /* 0x040fe40000410000 */
[C---:B------:R-:W-:Y:S04]  /*ed30*/  HMMA.16816.F32.BF16 R148, R176.reuse, R184, R148 ;  /* 0x000000b8b094723c */ /* 0x040fe80000041894 */
[----:B------:R4:W1:Y:S01]  /*ed40*/  MUFU.EX2 R192, R23 ;  /* 0x0000001700c07308 */ /* 0x0008620000000800 */
[----:B------:R-:W-:Y:S02]  /*ed50*/  FMUL.FTZ R63, R0, R63 ;  /* 0x0000003f003f7220 */ /* 0x000fe40000410000 */
[C---:B------:R-:W-:Y:S01]  /*ed60*/  FMUL.FTZ R64, R2.reuse, R64 ;  /* 0x0000004002407220 */ /* 0x040fe20000410000 */
[C---:B------:R-:W-:Y:S01]  /*ed70*/  HMMA.16816.F32.BF16 R152, R176.reuse, R186, R152 ;  /* 0x000000bab098723c */ /* 0x040fe20000041898 */
[----:B------:R-:W1:Y:S03]  /*ed80*/  LDSM.16.MT88.4 R184, [R221+0x3000] ;  /* 0x00300000ddb8783b */ /* 0x000e660000004200 */
[----:B------:R-:W-:Y:S02]  /*ed90*/  FMUL.FTZ R65, R2, R65 ;  /* 0x0000004102417220 */ /* 0x000fe40000410000 */
[----:B------:R-:W-:Y:S01]  /*eda0*/  MUFU.EX2 R206, R28 ;  /* 0x0000001c00ce7308 */ /* 0x000fe20000000800 */
[C---:B------:R-:W-:Y:S01]  /*edb0*/  FMUL.FTZ R66, R0.reuse, R66 ;  /* 0x0000004200427220 */ /* 0x040fe20000410000 */
[C---:B--2---:R-:W-:Y:S01]  /*edc0*/  HMMA.16816.F32.BF16 R156, R176.reuse, R188, R156 ;  /* 0x000000bcb09c723c */ /* 0x044fe2000004189c */
[----:B---3--:R-:W-:Y:S03]  /*edd0*/  LDSM.16.MT88.4 R16, [R218+0x800] ;  /* 0x00080000da10783b */ /* 0x008fe60000004200 */
[----:B------:R-:W-:Y:S02]  /*ede0*/  FMUL.FTZ R67, R0, R67 ;  /* 0x0000004300437220 */ /* 0x000fe40000410000 */
[C---:B------:R-:W-:Y:S02]  /*edf0*/  FMUL.FTZ R68, R2.reuse, R68 ;  /* 0x0000004402447220 */ /* 0x040fe40000410000 */
[C---:B------:R-:W-:Y:S01]  /*ee00*/  HMMA.16816.F32.BF16 R160, R176.reuse, R190, R160 ;  /* 0x000000beb0a0723c */ /* 0x040fe200000418a0 */
[----:B------:R-:W2:Y:S01]  /*ee10*/  LDSM.16.MT88.4 R188, [R220+0x3000] ;  /* 0x00300000dcbc783b */ /* 0x000ea20000004200 */
[----:B------:R-:W-:Y:S02]  /*ee20*/  MUFU.EX2 R175, R34 ;  /* 0x0000002200af7308 */ /* 0x000fe40000000800 */
[----:B------:R-:W-:Y:S02]  /*ee30*/  FMUL.FTZ R69, R2, R69 ;  /* 0x0000004502457220 */ /* 0x000fe40000410000 */
[C---:B------:R-:W-:Y:S01]  /*ee40*/  FMUL.FTZ R70, R0.reuse, R70 ;  /* 0x0000004600467220 */ /* 0x040fe20000410000 */
[----:B----4-:R-:W-:Y:S01]  /*ee50*/  LDSM.16.MT88.4 R20, [R217+0x1000] ;  /* 0x00100000d914783b */ /* 0x010fe20000004200 */
        /* <DEDUP_REMOVED lines=74> */
[----:B------:R-:W-:Y:S02]  /*f300*/  LDSM.16.MT88.4 R188, [R217+0x3800] ;  /* 0x00380000d9bc783b */ /* 0x000fe40000004200 */
        /* <DEDUP_REMOVED lines=19> */
[--C-:B------:R-:W-:Y:S01]  /*f440*/  FFMA.FTZ R49, R49, c[0x0][0x2d0], -R196.reuse ;  /* 0x0000b40031317a23 */ /* 0x100fe200000108c4 */
[----:B------:R-:W-:Y:S03]  /*f450*/  F2FP.BF16.PACK_AB R13, R197, R198 ;  /* 0x000000c6c50d723e */ /* 0x000fe600000010ff */
[----:B------:R-:W-:Y:S01]  /*f460*/  HMMA.16816.F32.BF16 R128, R176, R14, R128 ;  /* 0x0000000eb080723c */ /* 0x000fe20000041880 */
[----:B------:R-:W1:Y:S01]  /*f470*/  LDSM.16.MT88.4 R176, [R221+0x800] ;  /* 0x00080000ddb0783b */ /* 0x000e620000004200 */
[----:B------:R-:W-:Y:S01]  /*f480*/  MUFU.EX2 R49, R49 ;  /* 0x0000003100317308 */ /* 0x000fe20000000800 */
[--C-:B------:R-:W-:Y:S02]  /*f490*/  FFMA.FTZ R36, R36, c[0x0][0x2d0], -R196.reuse ;  /* 0x0000b40024247a23 */ /* 0x100fe400000108c4 */
[----:B------:R-:W-:Y:S02]  /*f4a0*/  FFMA.FTZ R37, R37, c[0x0][0x2d0], -R196 ;  /* 0x0000b40025257a23 */ /* 0x000fe400000108c4 */
[----:B------:R-:W-:Y:S01]  /*f4b0*/  F2FP.BF16.PACK_AB R14, R211, R212 ;  /* 0x000000d4d30e723e */ /* 0x000fe200000010ff */
[--C-:B------:R-:W-:Y:S01]  /*f4c0*/  FFMA.FTZ R38, R38, c[0x0][0x2d0], -R174.reuse ;  /* 0x0000b40026267a23 */ /* 0x100fe200000108ae */
[----:B------:R-:W-:Y:S03]  /*f4d0*/  F2FP.BF16.PACK_AB R15, R194, R195 ;  /* 0x000000c3c20f723e */ /* 0x000fe600000010ff */
[----:B------:R-:W-:Y:S01]  /*f4e0*/  MUFU.EX2 R36, R36 ;  /* 0x0000002400247308 */ /* 0x000fe20000000800 */
[----:B------:R-:W-:Y:S02]  /*f4f0*/  FFMA.FTZ R39, R39, c[0x0][0x2d0], -R174 ;  /* 0x0000b40027277a23 */ /* 0x000fe400000108ae */
[--C-:B------:R-:W-:Y:S01]  /*f500*/  FFMA.FTZ R40, R40, c[0x0][0x2d0], -R196.reuse ;  /* 0x0000b40028287a23 */ /* 0x100fe200000108c4 */
[C---:B---3--:R-:W-:Y:S05]  /*f510*/  HMMA.16816.F32.BF16 R4, R12.reuse, R184, R4 ;  /* 0x000000b80c04723c */ /* 0x048fea0000041804 */
[----:B------:R-:W-:Y:S01]  /*f520*/  FFMA.FTZ R41, R41, c[0x0][0x2d0], -R196 ;  /* 0x0000b40029297a23 */ /* 0x000fe200000108c4 */
[----:B------:R-:W-:Y:S01]  /*f530*/  MUFU.EX2 R37, R37 ;  /* 0x0000002500257308 */ /* 0x000fe20000000800 */
[--C-:B------:R-:W-:Y:S01]  /*f540*/  FFMA.FTZ R42, R42, c[0x0][0x2d0], -R174.reuse ;  /* 0x0000b4002a2a7a23 */ /* 0x100fe200000108ae */
[C---:B------:R-:W-:Y:S01]  /*f550*/  HMMA.16816.F32.BF16 R8, R12.reuse, R186, R8 ;  /* 0x000000ba0c08723c */ /* 0x040fe20000041808 */
[----:B------:R-:W2:Y:S03]  /*f560*/  LDSM.16.MT88.4 R184, [R218+0x3800] ;  /* 0x00380000dab8783b */ /* 0x000ea60000004200 */
[----:B------:R-:W-:Y:S02]  /*f570*/  FFMA.FTZ R43, R43, c[0x0][0x2d0], -R174 ;  /* 0x0000b4002b2b7a23 */ /* 0x000fe400000108ae */
[--C-:B------:R-:W-:Y:S02]  /*f580*/  FFMA.FTZ R44, R44, c[0x0][0x2d0], -R196.reuse ;  /* 0x0000b4002c2c7a23 */ /* 0x100fe400000108c4 */
[C---:B------:R-:W-:Y:S01]  /*f590*/  HMMA.16816.F32.BF16 R132, R12.reuse, R16, R132 ;  /* 0x000000100c84723c */ /* 0x040fe20000041884 */
[----:B------:R-:W-:Y:S03]  /*f5a0*/  MUFU.EX2 R38, R38 ;  /* 0x0000002600267308 */ /* 0x000fe60000000800 */
[----:B------:R-:W-:Y:S02]  /*f5b0*/  FFMA.FTZ R45, R45, c[0x0][0x2d0], -R196 ;  /* 0x0000b4002d2d7a23 */ /* 0x000fe400000108c4 */
[--C-:B------:R-:W-:Y:S02]  /*f5c0*/  FFMA.FTZ R46, R46, c[0x0][0x2d0], -R174.reuse ;  /* 0x0000b4002e2e7a23 */ /* 0x100fe400000108ae */
[C---:B------:R-:W-:Y:S01]  /*f5d0*/  HMMA.16816.F32.BF16 R136, R12.reuse, R18, R136 ;  /* 0x000000120c88723c */ /* 0x040fe20000041888 */
[----:B------:R-:W3:Y:S02]  /*f5e0*/  LDSM.16.MT88.4 R16, [R221+0x3800] ;  /* 0x00380000dd10783b */ /* 0x000ee40000004200 */
[----:B------:R-:W-:Y:S01]  /*f5f0*/  MUFU.EX2 R39, R39 ;  /* 0x0000002700277308 */ /* 0x000fe20000000800 */
[----:B------:R-:W-:Y:S02]  /*f600*/  FFMA.FTZ R47, R47, c[0x0][0x2d0], -R174 ;  /* 0x0000b4002f2f7a23 */ /* 0x000fe400000108ae */
[----:B------:R-:W-:Y:S02]  /*f610*/  FFMA.FTZ R48, R48, c[0x0][0x2d0], -R196 ;  /* 0x0000b40030307a23 */ /* 0x000fe400000108c4 */
[C---:B-1----:R-:W-:Y:S04]  /*f620*/  HMMA.16816.F32.BF16 R140, R12.reuse, R176, R140 ;  /* 0x000000b00c8c723c */ /* 0x042fe8000004188c */
[--C-:B------:R-:W-:Y:S01]  /*f630*/  FFMA.FTZ R50, R50, c[0x0][0x2d0], -R174.reuse ;  /* 0x0000b40032327a23 */ /* 0x100fe200000108ae */
[----:B------:R-:W-:Y:S01]  /*f640*/  MUFU.EX2 R40, R40 ;  /* 0x0000002800287308 */ /* 0x000fe20000000800 */
[----:B------:R-:W-:Y:S02]  /*f650*/  FFMA.FTZ R174, R51, c[0x0][0x2d0], -R174 ;  /* 0x0000b40033ae7a23 */ /* 0x000fe400000108ae */
[C---:B------:R-:W-:Y:S01]  /*f660*/  HMMA.16816.F32.BF16 R144, R12.reuse, R178, R144 ;  /* 0x000000b20c90723c */ /* 0x040fe20000041890 */
[----:B------:R-:W1:Y:S06]  /*f670*/  LDSM.16.MT88.4 R176, [R220+0x3800] ;  /* 0x00380000dcb0783b */ /* 0x000e6c0000004200 */
[----:B------:R-:W-:Y:S01]  /*f680*/  MUFU.EX2 R174, R174 ;  /* 0x000000ae00ae7308 */ /* 0x000fe20000000800 */
[C---:B------:R-:W-:Y:S08]  /*f690*/  HMMA.16816.F32.BF16 R148, R12.reuse, R180, R148 ;  /* 0x000000b40c94723c */ /* 0x040ff00000041894 */
[C---:B------:R-:W-:Y:S01]  /*f6a0*/  HMMA.16816.F32.BF16 R152, R12.reuse, R182, R152 ;  /* 0x000000b60c98723c */ /* 0x040fe20000041898 */
[----:B------:R-:W4:Y:S01]  /*f6b0*/  LDSM.16.MT88.4 R180, [R217+0x6800] ;  /* 0x00680000d9b4783b */ /* 0x000f220000004200 */
[----:B------:R-:W-:Y:S06]  /*f6c0*/  MUFU.EX2 R41, R41 ;  /* 0x0000002900297308 */ /* 0x000fec0000000800 */
[C---:B------:R-:W-:Y:S04]  /*f6d0*/  HMMA.16816.F32.BF16 R156, R12.reuse, R188, R156 ;  /* 0x000000bc0c9c723c */ /* 0x040fe8000004189c */
[----:B------:R-:W-:Y:S04]  /*f6e0*/  MUFU.EX2 R42, R42 ;  /* 0x0000002a002a7308 */ /* 0x000fe80000000800 */
[C---:B------:R-:W-:Y:S01]  /*f6f0*/  HMMA.16816.F32.BF16 R160, R12.reuse, R190, R160 ;  /* 0x000000be0ca0723c */ /* 0x040fe200000418a0 */
[----:B------:R-:W4:Y:S05]  /*f700*/  LDSM.16.MT88.4 R188, [R218+0x6800] ;  /* 0x00680000dabc783b */ /* 0x000f2a0000004200 */
[----:B------:R-:W-:Y:S02]  /*f710*/  MUFU.EX2 R43, R43 ;  /* 0x0000002b002b7308 */ /* 0x000fe40000000800 */
[C---:B--2---:R-:W-:Y:S08]  /*f720*/  HMMA.16816.F32.BF16 R164, R12.reuse, R184, R164 ;  /* 0x000000b80ca4723c */ /* 0x044ff000000418a4 */
[C---:B------:R-:W-:Y:S01]  /*f730*/  HMMA.16816.F32.BF16 R168, R12.reuse, R186, R168 ;  /* 0x000000ba0ca8723c */ /* 0x040fe200000418a8 */
[----:B------:R-:W2:Y:S01]  /*f740*/  LDSM.16.MT88.4 R184, [R221+0x6800] ;  /* 0x00680000ddb8783b */ /* 0x000ea20000004200 */
[----:B------:R-:W-:Y:S06]  /*f750*/  MUFU.EX2 R44, R44 ;  /* 0x0000002c002c7308 */ /* 0x000fec0000000800 */
[C---:B---3--:R-:W-:Y:S04]  /*f760*/  HMMA.16816.F32.BF16 R52, R12.reuse, R16, R52 ;  /* 0x000000100c34723c */ /* 0x048fe80000041834 */
[----:B------:R-:W-:Y:S04]  /*f770*/  MUFU.EX2 R45, R45 ;  /* 0x0000002d002d7308 */ /* 0x000fe80000000800 */
[C---:B------:R-:W-:Y:S01]  /*f780*/  HMMA.16816.F32.BF16 R56, R12.reuse, R18, R56 ;  /* 0x000000120c38723c */ /* 0x040fe20000041838 */
[----:B------:R-:W3:Y:S05]  /*f790*/  LDSM.16.MT88.4 R16, [R220+0x6800] ;  /* 0x00680000dc10783b */ /* 0x000eea0000004200 */
[----:B------:R-:W-:Y:S02]  /*f7a0*/  MUFU.EX2 R46, R46 ;  /* 0x0000002e002e7308 */ /* 0x000fe40000000800 */
[C---:B-1----:R-:W-:Y:S08]  /*f7b0*/  HMMA.16816.F32.BF16 R60, R12.reuse, R176, R60 ;  /* 0x000000b00c3c723c */ /* 0x042ff0000004183c */
[C---:B------:R-:W-:Y:S01]  /*f7c0*/  HMMA.16816.F32.BF16 R64, R12.reuse, R178, R64 ;  /* 0x000000b20c40723c */ /* 0x040fe20000041840 */
[----:B------:R-:W1:Y:S01]  /*f7d0*/  LDSM.16.MT88.4 R176, [R217+0x9800] ;  /* 0x00980000d9b0783b */ /* 0x000e620000004200 */
[----:B------:R-:W-:Y:S06]  /*f7e0*/  MUFU.EX2 R47, R47 ;  /* 0x0000002f002f7308 */ /* 0x000fec0000000800 */
[C---:B----4-:R-:W-:Y:S04]  /*f7f0*/  HMMA.16816.F32.BF16 R68, R12.reuse, R180, R68 ;  /* 0x000000b40c44723c */ /* 0x050fe80000041844 */
[----:B------:R-:W-:Y:S04]  /*f800*/  MUFU.EX2 R48, R48 ;  /* 0x0000003000307308 */ /* 0x000fe80000000800 */
[C---:B------:R-:W-:Y:S01]  /*f810*/  HMMA.16816.F32.BF16 R72, R12.reuse, R182, R72 ;  /* 0x000000b60c48723c */ /* 0x040fe20000041848 */
[----:B------:R-:W4:Y:S05]  /*f820*/  LDSM.16.MT88.4 R180, [R218+0x9800] ;  /* 0x00980000dab4783b */ /* 0x000f2a0000004200 */
[----:B------:R-:W-:Y:S02]  /*f830*/  MUFU.EX2 R50, R50 ;  /* 0x0000003200327308 */ /* 0x000fe40000000800 */
[C---:B------:R-:W-:Y:S08]  /*f840*/  HMMA.16816.F32.BF16 R76, R12.reuse, R188, R76 ;  /* 0x000000bc0c4c723c */ /* 0x040ff0000004184c */
[C---:B------:R-:W-:Y:S01]  /*f850*/  HMMA.16816.F32.BF16 R80, R12.reuse, R190, R80 ;  /* 0x000000be0c50723c */ /* 0x040fe20000041850 */
[----:B------:R-:W-:Y:S07]  /*f860*/  MUFU.EX2 R191, R26 ;  /* 0x0000001a00bf7308 */ /* 0x000fee0000000800 */
[C---:B--2---:R-:W-:Y:S03]  /*f870*/  HMMA.16816.F32.BF16 R84, R12.reuse, R184, R84 ;  /* 0x000000b80c54723c */ /* 0x044fe60000041854 */
[----:B------:R2:W1:Y:S05]  /*f880*/  MUFU.EX2 R190, R27 ;  /* 0x0000001b00be7308 */ /* 0x00046a0000000800 */
[C---:B------:R-:W-:Y:S01]  /*f890*/  HMMA.16816.F32.BF16 R88, R12.reuse, R186, R88 ;  /* 0x000000ba0c58723c */ /* 0x040fe20000041858 */
[----:B------:R-:W4:Y:S04]  /*f8a0*/  LDSM.16.MT88.4 R184, [R221+0x9800] ;  /* 0x00980000ddb8783b */ /* 0x000f280000004200 */
[----:B------:R-:W-:Y:S03]  /*f8b0*/  MUFU.EX2 R189, R30 ;  /* 0x0000001e00bd7308 */ /* 0x000fe60000000800 */
[C---:B---3--:R-:W-:Y:S07]  /*f8c0*/  HMMA.16816.F32.BF16 R92, R12.reuse, R16, R92 ;  /* 0x000000100c5c723c */ /* 0x048fee000004185c */
[----:B------:R-:W-:Y:S01]  /*f8d0*/  MUFU.EX2 R188, R31 ;  /* 0x0000001f00bc7308 */ /* 0x000fe20000000800 */
[C---:B------:R-:W-:Y:S01]  /*f8e0*/  HMMA.16816.F32.BF16 R96, R12.reuse, R18, R96 ;  /* 0x000000120c60723c */ /* 0x040fe20000041860 */
[----:B------:R-:W3:Y:S06]  /*f8f0*/  LDSM.16.MT88.4 R16, [R220+0x9800] ;  /* 0x00980000dc10783b */ /* 0x000eec0000004200 */
[----:B--2---:R-:W2:Y:S01]  /*f900*/  LDSM.16.MT88.4 R24, [R218+0x1000] ;  /* 0x00100000da18783b */ /* 0x004ea20000004200 */
[C---:B-1----:R-:W-:Y:S08]  /*f910*/  HMMA.16816.F32.BF16 R100, R12.reuse, R176, R100 ;  /* 0x000000b00c64723c */ /* 0x042ff00000041864 */
[C---:B------:R-:W-:Y:S01]  /*f920*/  HMMA.16816.F32.BF16 R104, R12.reuse, R178, R104 ;  /* 0x000000b20c68723c */ /* 0x040fe20000041868 */
[----:B------:R-:W-:Y:S07]  /*f930*/  LDSM.16.MT88.4 R176, [R220+0x1000] ;  /* 0x00100000dcb0783b */ /* 0x000fee0000004200 */
[C---:B----4-:R-:W-:Y:S08]  /*f940*/  HMMA.16816.F32.BF16 R108, R12.reuse, R180, R108 ;  /* 0x000000b40c6c723c */ /* 0x050ff0000004186c */
[C---:B------:R-:W-:Y:S01]  /*f950*/  HMMA.16816.F32.BF16 R112, R12.reuse, R182, R112 ;  /* 0x000000b60c70723c */ /* 0x040fe20000041870 */
[----:B------:R-:W-:Y:S07]  /*f960*/  LDSM.16.MT88.4 R180, [R217+0x4000] ;  /* 0x00400000d9b4783b */ /* 0x000fee0000004200 */
[C---:B------:R-:W-:Y:S08]  /*f970*/  HMMA.16816.F32.BF16 R116, R12.reuse, R184, R116 ;  /* 0x000000b80c74723c */ /* 0x040ff00000041874 */
[C---:B------:R-:W-:Y:S01]  /*f980*/  HMMA.16816.F32.BF16 R120, R12.reuse, R186, R120 ;  /* 0x000000ba0c78723c */ /* 0x040fe20000041878 */
[----:B------:R-:W-:Y:S07]  /*f990*/  LDSM.16.MT88.4 R184, [R217+0x2800] ;  /* 0x00280000d9b8783b */ /* 0x000fee0000004200 */
[C---:B---3--:R-:W-:Y:S08]  /*f9a0*/  HMMA.16816.F32.BF16 R124, R12.reuse, R16, R124 ;  /* 0x000000100c7c723c */ /* 0x048ff0000004187c */
[----:B------:R-:W-:Y:S01]  /*f9b0*/  HMMA.16816.F32.BF16 R128, R12, R18, R128 ;  /* 0x000000120c80723c */ /* 0x000fe20000041880 */
[----:B------:R-:W1:Y:S06]  /*f9c0*/  LDSM.16.MT88.4 R16, [R221+0x1000] ;  /* 0x00100000dd10783b */ /* 0x000e6c0000004200 */
[----:B------:R-:W-:Y:S02]  /*f9d0*/  F2FP.BF16.PACK_AB R12, R209, R210 ;  /* 0x000000d2d10c723e */ /* 0x000fe400000010ff */
[----:B------:R-:W-:Y:S03]  /*f9e0*/  F2FP.BF16.PACK_AB R13, R192, R193 ;  /* 0x000000c1c00d723e */ /* 0x000fe600000010ff */
[----:B------:R-:W-:Y:S02]  /*f9f0*/  F2FP.BF16.PACK_AB R14, R207, R208 ;  /* 0x000000d0cf0e723e */ /* 0x000fe400000010ff */
[----:B------:R-:W-:Y:S07]  /*fa00*/  F2FP.BF16.PACK_AB R15, R190, R191 ;  /* 0x000000bfbe0f723e */ /* 0x000fee00000010ff */
[C---:B------:R-:W-:Y:S08]  /*fa10*/  HMMA.16816.F32.BF16 R4, R12.reuse, R20, R4 ;  /* 0x000000140c04723c */ /* 0x040ff00000041804 */
        /* <DEDUP_REMOVED lines=24> */
[C---:B------:R-:W-:Y:S01]  /*fba0*/  HMMA.16816.F32.BF16 R72, R12.reuse, R178, R72 ;  /* 0x000000b20c48723c */ /* 0x040fe20000041848 */
[----:B------:R-:W2:Y:S07]  /*fbb0*/  LDSM.16.MT88.4 R176, [R218+0xa000] ;  /* 0x00a00000dab0783b */ /* 0x000eae0000004200 */
[C---:B------:R-:W-:Y:S07]  /*fbc0*/  HMMA.16816.F32.BF16 R76, R12.reuse, R180, R76 ;  /* 0x000000b40c4c723c */ /* 0x040fee000004184c */
[----:B------:R-:W-:Y:S01]  /*fbd0*/  MOV R181, R205 ;  /* 0x000000cd00b57202 */ /* 0x000fe20000000f00 */
[C---:B------:R-:W-:Y:S01]  /*fbe0*/  HMMA.16816.F32.BF16 R80, R12.reuse, R182, R80 ;  /* 0x000000b60c50723c */ /* 0x040fe20000041850 */
[----:B------:R-:W4:Y:S01]  /*fbf0*/  LDL.LU R182, [R1+0x8] ;  /* 0x0000080001b67983 */ /* 0x000f220000300800 */
[----:B------:R1:W1:Y:S02]  /*fc00*/  MUFU.EX2 R205, R29 ;  /* 0x0000001d00cd7308 */ /* 0x0002640000000800 */
[----:B------:R-:W-:Y:S03]  /*fc10*/  MOV R180, R204 ;  /* 0x000000cc00b47202 */ /* 0x000fe60000000f00 */
[----:B------:R-:W-:Y:S01]  /*fc20*/  MOV R183, R203 ;  /* 0x000000cb00b77202 */ /* 0x000fe20000000f00 */
[C---:B---3--:R-:W-:Y:S04]  /*fc30*/  HMMA.16816.F32.BF16 R84, R12.reuse, R20, R84 ;  /* 0x000000140c54723c */ /* 0x048fe80000041854 */
[----:B------:R-:W-:Y:S04]  /*fc40*/  MUFU.EX2 R204, R32 ;  /* 0x0000002000cc7308 */ /* 0x000fe80000000800 */
[C---:B------:R-:W-:Y:S01]  /*fc50*/  HMMA.16816.F32.BF16 R88, R12.reuse, R22, R88 ;  /* 0x000000160c58723c */ /* 0x040fe20000041858 */
[----:B------:R-:W3:Y:S05]  /*fc60*/  LDSM.16.MT88.4 R20, [R221+0xa000] ;  /* 0x00a00000dd14783b */ /* 0x000eea0000004200 */
[----:B------:R3:W3:Y:S02]  /*fc70*/  MUFU.EX2 R203, R33 ;  /* 0x0000002100cb7308 */ /* 0x0006e40000000800 */
[C---:B--2---:R-:W-:Y:S01]  /*fc80*/  HMMA.16816.F32.BF16 R92, R12.reuse, R24, R92 ;  /* 0x000000180c5c723c */ /* 0x044fe2000004185c */
[----:B-1----:R-:W-:Y:S07]  /*fc90*/  LDSM.16.MT88.4 R28, [R218+0x1800] ;  /* 0x00180000da1c783b */ /* 0x002fee0000004200 */
[C---:B------:R-:W-:Y:S01]  /*fca0*/  HMMA.16816.F32.BF16 R96, R12.reuse, R26, R96 ;  /* 0x0000001a0c60723c */ /* 0x040fe20000041860 */
[----:B------:R-:W1:Y:S07]  /*fcb0*/  LDSM.16.MT88.4 R24, [R220+0xa000] ;  /* 0x00a00000dc18783b */ /* 0x000e6e0000004200 */
[C---:B------:R-:W-:Y:S01]  /*fcc0*/  HMMA.16816.F32.BF16 R100, R12.reuse, R16, R100 ;  /* 0x000000100c64723c */ /* 0x040fe20000041864 */
[----:B---3--:R-:W-:Y:S07]  /*fcd0*/  LDSM.16.MT88.4 R32, [R221+0x1800] ;  /* 0x00180000dd20783b */ /* 0x008fee0000004200 */
[C---:B------:R-:W-:Y:S01]  /*fce0*/  HMMA.16816.F32.BF16 R104, R12.reuse, R18, R104 ;  /* 0x000000120c68723c */ /* 0x040fe20000041868 */
[----:B------:R-:W2:Y:S07]  /*fcf0*/  LDSM.16.MT88.4 R16, [R217+0x1800] ;  /* 0x00180000d910783b */ /* 0x000eae0000004200 */
[C---:B------:R-:W-:Y:S01]  /*fd00*/  HMMA.16816.F32.BF16 R108, R12.reuse, R176, R108 ;  /* 0x000000b00c6c723c */ /* 0x040fe2000004186c */
[----:B------:R-:W3:Y:S06]  /*fd10*/  LDL.LU R177, [R1+0x4] ;  /* 0x0000040001b17983 */ /* 0x000eec0000300800 */
[----:B------:R-:W-:Y:S01]  /*fd20*/  MOV R176, R180 ;  /* 0x000000b400b07202 */ /* 0x000fe20000000f00 */
[C---:B------:R-:W-:Y:S07]  /*fd30*/  HMMA.16816.F32.BF16 R112, R12.reuse, R178, R112 ;  /* 0x000000b20c70723c */ /* 0x040fee0000041870 */
[----:B------:R-:W-:Y:S01]  /*fd40*/  MOV R179, R181 ;  /* 0x000000b500b37202 */ /* 0x000fe20000000f00 */
[C---:B------:R-:W-:Y:S08]  /*fd50*/  HMMA.16816.F32.BF16 R116, R12.reuse, R20, R116 ;  /* 0x000000140c74723c */ /* 0x040ff00000041874 */
[C---:B------:R-:W-:Y:S01]  /*fd60*/  HMMA.16816.F32.BF16 R120, R12.reuse, R22, R120 ;  /* 0x000000160c78723c */ /* 0x040fe20000041878 */
[----:B------:R-:W2:Y:S07]  /*fd70*/  LDSM.16.MT88.4 R20, [R220+0x1800] ;  /* 0x00180000dc14783b */ /* 0x000eae0000004200 */
        /* <DEDUP_REMOVED lines=30> */
[----:B------:R-:W-:Y:S07]  /*ff60*/  LDSM.16.MT88.4 R32, [R217+0x5000] ;  /* 0x00500000d920783b */ /* 0x000fee0000004200 */
        /* <DEDUP_REMOVED lines=11> */
[----:B------:R-:W2:Y:S03]  /*10020*/  LDSM.16.MT88.4 R28, [R220+0xa800] ;  /* 0x00a80000dc1c783b */ /* 0x000ea60000004200 */
[----:B----4-:R-:W-:Y:S04]  /*10030*/  FFMA.FTZ R0, R0, R182, R199 ;  /* 0x000000b600007223 */ /* 0x010fe800000100c7 */
        /* <DEDUP_REMOVED lines=8> */
[----:B------:R-:W1:Y:S03]  /*100c0*/  LDSM.16.MT88.4 R24, [R218+0x2000] ;  /* 0x00200000da18783b */ /* 0x000e660000004200 */
[----:B------:R-:W-:Y:S04]  /*100d0*/  FADD.FTZ R0, R198, R0 ;  /* 0x00000000c6007221 */ /* 0x000fe80000010000 */
[C---:B--2---:R-:W-:Y:S04]  /*100e0*/  HMMA.16816.F32.BF16 R116, R12.reuse, R16, R116 ;  /* 0x000000100c74723c */ /* 0x044fe80000041874 */
[----:B------:R-:W-:Y:S04]  /*100f0*/  FADD.FTZ R0, R197, R0 ;  /* 0x00000000c5007221 */ /* 0x000fe80000010000 */
[C---:B------:R-:W-:Y:S01]  /*10100*/  HMMA.16816.F32.BF16 R120, R12.reuse, R18, R120 ;  /* 0x000000120c78723c */ /* 0x040fe20000041878 */
[----:B------:R-:W2:Y:S03]  /*10110*/  LDSM.16.MT88.4 R16, [R221+0x2000] ;  /* 0x00200000dd10783b */ /* 0x000ea60000004200 */
[----:B------:R-:W-:Y:S04]  /*10120*/  FADD.FTZ R0, R195, R0 ;  /* 0x00000000c3007221 */ /* 0x000fe80000010000 */
[C---:B------:R-:W-:Y:S04]  /*10130*/  HMMA.16816.F32.BF16 R124, R12.reuse, R28, R124 ;  /* 0x0000001c0c7c723c */ /* 0x040fe8000004187c */
[----:B---3--:R-:W-:Y:S01]  /*10140*/  FFMA.FTZ R2, R2, R177, R215 ;  /* 0x000000b102027223 */ /* 0x008fe200000100d7 */
[----:B------:R-:W-:Y:S01]  /*10150*/  MOV R177, R183 ;  /* 0x000000b700b17202 */ /* 0x000fe20000000f00 */
[----:B------:R-:W-:Y:S02]  /*10160*/  FADD.FTZ R0, R194, R0 ;  /* 0x00000000c2007221 */ /* 0x000fe40000010000 */
[----:B------:R-:W-:Y:S01]  /*10170*/  HMMA.16816.F32.BF16 R128, R12, R30, R128 ;  /* 0x0000001e0c80723c */ /* 0x000fe20000041880 */
[----:B------:R-:W3:Y:S03]  /*10180*/  LDSM.16.MT88.4 R28, [R220+0x2000] ;  /* 0x00200000dc1c783b */ /* 0x000ee60000004200 */
[----:B------:R-:W-:Y:S02]  /*10190*/  FADD.FTZ R0, R193, R0 ;  /* 0x00000000c1007221 */ /* 0x000fe40000010000 */
[----:B------:R-:W-:Y:S01]  /*101a0*/  FADD.FTZ R2, R179, R2 ;  /* 0x00000002b3027221 */ /* 0x000fe20000010000 */
[----:B------:R-:W-:Y:S01]  /*101b0*/  F2FP.BF16.PACK_AB R12, R37, R36 ;  /* 0x00000024250c723e */ /* 0x000fe200000010ff */
[----:B------:R-:W-:Y:S01]  /*101c0*/  FADD.FTZ R0, R192, R0 ;  /* 0x00000000c0007221 */ /* 0x000fe20000010000 */
[----:B------:R-:W-:Y:S03]  /*101d0*/  F2FP.BF16.PACK_AB R13, R39, R38 ;  /* 0x00000026270d723e */ /* 0x000fe600000010ff */
[----:B------:R-:W-:Y:S01]  /*101e0*/  F2FP.BF16.PACK_AB R14, R41, R40 ;  /* 0x00000028290e723e */ /* 0x000fe200000010ff */
[----:B------:R-:W-:Y:S01]  /*101f0*/  FADD.FTZ R0, R191, R0 ;  /* 0x00000000bf007221 */ /* 0x000fe20000010000 */
[----:B------:R-:W-:Y:S01]  /*10200*/  F2FP.BF16.PACK_AB R15, R43, R42 ;  /* 0x0000002a2b0f723e */ /* 0x000fe200000010ff */
        /* <DEDUP_REMOVED lines=8> */
[----:B------:R-:W4:Y:S03]  /*10290*/  LDSM.16.MT88.4 R20, [R218+0x5000] ;  /* 0x00500000da14783b */ /* 0x000f260000004200 */
[----:B------:R-:W-:Y:S01]  /*102a0*/  FADD.FTZ R0, R175, R0 ;  /* 0x00000000af007221 */ /* 0x000fe20000010000 */
[----:B------:R-:W-:Y:S01]  /*102b0*/  MOV R175, R172 ;  /* 0x000000ac00af7202 */ /* 0x000fe20000000f00 */
        /* <DEDUP_REMOVED lines=26> */
[----:B------:R-:W3:Y:S03]  /*10460*/  LDSM.16.MT88.4 R32, [R218+0x8000] ;  /* 0x00800000da20783b */ /* 0x000ee60000004200 */
[----:B------:R-:W-:Y:S04]  /*10470*/  FADD.FTZ R2, R205, R2 ;  /* 0x00000002cd027221 */ /* 0x000fe80000010000 */
[C---:B----4-:R-:W-:Y:S04]  /*10480*/  HMMA.16816.F32.BF16 R164, R12.reuse, R20, R164 ;  /* 0x000000140ca4723c */ /* 0x050fe800000418a4 */
        /* <DEDUP_REMOVED lines=14> */
[C---:B---3--:R-:W-:Y:S04]  /*10570*/  HMMA.16816.F32.BF16 R68, R12.reuse, R28, R68 ;  /* 0x0000001c0c44723c */ /* 0x048fe80000041844 */
[----:B------:R-:W-:Y:S04]  /*10580*/  FADD.FTZ R0, R44, R2 ;  /* 0x000000022c007221 */ /* 0x000fe80000010000 */
[C---:B------:R-:W-:Y:S01]  /*10590*/  HMMA.16816.F32.BF16 R72, R12.reuse, R30, R72 ;  /* 0x0000001e0c48723c */ /* 0x040fe20000041848 */
[----:B------:R-:W3:Y:S03]  /*105a0*/  LDSM.16.MT88.4 R28, [R218+0xb000] ;  /* 0x00b00000da1c783b */ /* 0x000ee60000004200 */
[----:B------:R-:W-:Y:S04]  /*105b0*/  FADD.FTZ R0, R45, R0 ;  /* 0x000000002d007221 */ /* 0x000fe80000010000 */
[C---:B------:R-:W-:Y:S04]  /*105c0*/  HMMA.16816.F32.BF16 R76, R12.reuse, R32, R76 ;  /* 0x000000200c4c723c */ /* 0x040fe8000004184c */
[----:B------:R-:W-:Y:S02]  /*105d0*/  FADD.FTZ R2, R48, R0 ;  /* 0x0000000030027221 */ /* 0x000fe40000010000 */
[----:B------:R-:W-:Y:S02]  /*105e0*/  FADD.FTZ R0, R50, R3 ;  /* 0x0000000332007221 */ /* 0x000fe40000010000 */
[C---:B------:R-:W-:Y:S01]  /*105f0*/  HMMA.16816.F32.BF16 R80, R12.reuse, R34, R80 ;  /* 0x000000220c50723c */ /* 0x040fe20000041850 */
[----:B------:R-:W-:Y:S03]  /*10600*/  LDSM.16.MT88.4 R32, [R217+0x5800] ;  /* 0x00580000d920783b */ /* 0x000fe60000004200 */
[----:B------:R-:W-:Y:S02]  /*10610*/  FADD.FTZ R2, R49, R2 ;  /* 0x0000000231027221 */ /* 0x000fe40000010000 */
[C---:B------:R-:W-:Y:S02]  /*10620*/  FADD.FTZ R0, R174.reuse, R0 ;  /* 0x00000000ae007221 */ /* 0x040fe40000010000 */
[C---:B----4-:R-:W-:Y:S01]  /*10630*/  HMMA.16816.F32.BF16 R84, R12.reuse, R20, R84 ;  /* 0x000000140c54723c */ /* 0x050fe20000041854 */
[----:B------:R-:W-:Y:S06]  /*10640*/  STL [R1+0x4], R2 ;  /* 0x0000040201007387 */ /* 0x000fec0000100800 */
[----:B------:R-:W-:Y:S01]  /*10650*/  STL [R1+0x8], R0 ;  /* 0x0000080001007387 */ /* 0x000fe20000100800 */
[C---:B------:R-:W-:Y:S05]  /*10660*/  HMMA.16816.F32.BF16 R88, R12.reuse, R22, R88 ;  /* 0x000000160c58723c */ /* 0x040fea0000041858 */
[----:B------:R-:W4:Y:S03]  /*10670*/  LDSM.16.MT88.4 R20, [R221+0xb000] ;  /* 0x00b00000dd14783b */ /* 0x000f260000004200 */
        /* <DEDUP_REMOVED lines=13> */
[----:B------:R-:W-:Y:S01]  /*10750*/  HMMA.16816.F32.BF16 R128, R12, R26, R128 ;  /* 0x0000001a0c80723c */ /* 0x000fe20000041880 */
[----:B------:R-:W1:Y:S06]  /*10760*/  LDSM.16.MT88.4 R24, [R218+0x5800] ;  /* 0x00580000da18783b */ /* 0x000e6c0000004200 */
[----:B------:R-:W-:Y:S02]  /*10770*/  F2FP.BF16.PACK_AB R12, R45, R44 ;  /* 0x0000002c2d0c723e */ /* 0x000fe400000010ff */
[----:B------:R-:W-:Y:S03]  /*10780*/  F2FP.BF16.PACK_AB R13, R47, R46 ;  /* 0x0000002e2f0d723e */ /* 0x000fe600000010ff */
[----:B------:R-:W-:Y:S02]  /*10790*/  F2FP.BF16.PACK_AB R14, R49, R48 ;  /* 0x00000030310e723e */ /* 0x000fe400000010ff */
[----:B------:R-:W-:Y:S02]  /*107a0*/  F2FP.BF16.PACK_AB R15, R174, R50 ;  /* 0x00000032ae0f723e */ /* 0x000fe400000010ff */
[----:B------:R-:W-:Y:S05]  /*107b0*/  MOV R174, R173 ;  /* 0x000000ad00ae7202 */ /* 0x000fea0000000f00 */
[C---:B------:R-:W-:Y:S01]  /*107c0*/  HMMA.16816.F32.BF16 R180, R12.reuse, R184, R4 ;  /* 0x000000b80cb4723c */ /* 0x040fe20000041804 */
[----:B------:R-:W1:Y:S07]  /*107d0*/  LDSM.16.MT88.4 R4, [R221+0x5800] ;  /* 0x00580000dd04783b */ /* 0x000e6e0000004200 */
        /* <DEDUP_REMOVED lines=11> */
[C---:B------:R-:W-:Y:S08]  /*10890*/  HMMA.16816.F32.BF16 R156, R12.reuse, R32, R156 ;  /* 0x000000200c9c723c */ /* 0x040ff0000004189c */
[C---:B------:R-:W-:Y:S01]  /*108a0*/  HMMA.16816.F32.BF16 R160, R12.reuse, R34, R160 ;  /* 0x000000220ca0723c */ /* 0x040fe200000418a0 */
[----:B------:R-:W4:Y:S07]  /*108b0*/  LDSM.16.MT88.4 R32, [R220+0x8800] ;  /* 0x00880000dc20783b */ /* 0x000f2e0000004200 */
[C---:B-1----:R-:W-:Y:S08]  /*108c0*/  HMMA.16816.F32.BF16 R164, R12.reuse, R24, R164 ;  /* 0x000000180ca4723c */ /* 0x042ff000000418a4 */
[C---:B------:R-:W-:Y:S08]  /*108d0*/  HMMA.16816.F32.BF16 R168, R12.reuse, R26, R168 ;  /* 0x0000001a0ca8723c */ /* 0x040ff000000418a8 */
[C---:B------:R-:W-:Y:S08]  /*108e0*/  HMMA.16816.F32.BF16 R52, R12.reuse, R4, R52 ;  /* 0x000000040c34723c */ /* 0x040ff00000041834 */
[C---:B------:R-:W-:Y:S01]  /*108f0*/  HMMA.16816.F32.BF16 R56, R12.reuse, R6, R56 ;  /* 0x000000060c38723c */ /* 0x040fe20000041838 */
[----:B------:R-:W1:Y:S07]  /*10900*/  LDSM.16.MT88.4 R4, [R217+0xb800] ;  /* 0x00b80000d904783b */ /* 0x000e6e0000004200 */
[C---:B------:R-:W-:Y:S08]  /*10910*/  HMMA.16816.F32.BF16 R60, R12.reuse, R8, R60 ;  /* 0x000000080c3c723c */ /* 0x040ff0000004183c */
[C---:B------:R-:W-:Y:S01]  /*10920*/  HMMA.16816.F32.BF16 R64, R12.reuse, R10, R64 ;  /* 0x0000000a0c40723c */ /* 0x040fe20000041840 */
[----:B------:R-:W1:Y:S07]  /*10930*/  LDSM.16.MT88.4 R8, [R218+0xb800] ;  /* 0x00b80000da08783b */ /* 0x000e6e0000004200 */
[C---:B--2---:R-:W-:Y:S08]  /*10940*/  HMMA.16816.F32.BF16 R68, R12.reuse, R16, R68 ;  /* 0x000000100c44723c */ /* 0x044ff00000041844 */
[C---:B------:R-:W-:Y:S01]  /*10950*/  HMMA.16816.F32.BF16 R72, R12.reuse, R18, R72 ;  /* 0x000000120c48723c */ /* 0x040fe20000041848 */
[----:B------:R-:W2:Y:S07]  /*10960*/  LDSM.16.MT88.4 R16, [R221+0xb800] ;  /* 0x00b80000dd10783b */ /* 0x000eae0000004200 */
[C---:B---3--:R-:W-:Y:S08]  /*10970*/  HMMA.16816.F32.BF16 R76, R12.reuse, R20, R76 ;  /* 0x000000140c4c723c */ /* 0x048ff0000004184c */
[C---:B------:R-:W-:Y:S08]  /*10980*/  HMMA.16816.F32.BF16 R80, R12.reuse, R22, R80 ;  /* 0x000000160c50723c */ /* 0x040ff00000041850 */
[C---:B------:R-:W-:Y:S08]  /*10990*/  HMMA.16816.F32.BF16 R84, R12.reuse, R28, R84 ;  /* 0x0000001c0c54723c */ /* 0x040ff00000041854 */
[C---:B------:R-:W-:Y:S08]  /*109a0*/  HMMA.16816.F32.BF16 R88, R12.reuse, R30, R88 ;  /* 0x0000001e0c58723c */ /* 0x040ff00000041858 */
[C---:B----4-:R-:W-:Y:S08]  /*109b0*/  HMMA.16816.F32.BF16 R92, R12.reuse, R32, R92 ;  /* 0x000000200c5c723c */ /* 0x050ff0000004185c */
[C---:B------:R-:W-:Y:S08]  /*109c0*/  HMMA.16816.F32.BF16 R96, R12.reuse, R34, R96 ;  /* 0x000000220c60723c */ /* 0x040ff00000041860 */
[C---:B-1----:R-:W-:Y:S08]  /*109d0*/  HMMA.16816.F32.BF16 R100, R12.reuse, R4, R100 ;  /* 0x000000040c64723c */ /* 0x042ff00000041864 */
[C---:B------:R-:W-:Y:S01]  /*109e0*/  HMMA.16816.F32.BF16 R104, R12.reuse, R6, R104 ;  /* 0x000000060c68723c */ /* 0x040fe20000041868 */
[----:B------:R-:W1:Y:S07]  /*109f0*/  LDSM.16.MT88.4 R4, [R220+0xb800] ;  /* 0x00b80000dc04783b */ /* 0x000e6e0000004200 */
[C---:B------:R-:W-:Y:S08]  /*10a00*/  HMMA.16816.F32.BF16 R108, R12.reuse, R8, R108 ;  /* 0x000000080c6c723c */ /* 0x040ff0000004186c */
[C---:B------:R-:W-:Y:S08]  /*10a10*/  HMMA.16816.F32.BF16 R112, R12.reuse, R10, R112 ;  /* 0x0000000a0c70723c */ /* 0x040ff00000041870 */
[C---:B--2---:R-:W-:Y:S08]  /*10a20*/  HMMA.16816.F32.BF16 R116, R12.reuse, R16, R116 ;  /* 0x000000100c74723c */ /* 0x044ff00000041874 */
[C---:B------:R-:W-:Y:S08]  /*10a30*/  HMMA.16816.F32.BF16 R120, R12.reuse, R18, R120 ;  /* 0x000000120c78723c */ /* 0x040ff00000041878 */
[C---:B-1----:R-:W-:Y:S08]  /*10a40*/  HMMA.16816.F32.BF16 R124, R12.reuse, R4, R124 ;  /* 0x000000040c7c723c */ /* 0x042ff0000004187c */
[----:B------:R-:W-:Y:S01]  /*10a50*/  HMMA.16816.F32.BF16 R128, R12, R6, R128 ;  /* 0x000000060c80723c */ /* 0x000fe20000041880 */
[----:B------:R-:W-:-:S07]  /*10a60*/  @P0 BRA `(.L_x_1288) ;  /* 0xffffbd3000000947 */ /* 0x000fce000383ffff */
.L_x_1287:
[----:B------:R-:W-:Y:S07]  /*10a70*/  @!UPT UIADD3 URZ, URZ, URZ, URZ ;  /* 0x0000003f3f3ff290 */ /* 0x000fee000fffe03f */
[----:B------:R-:W-:Y:S02]  /*10a80*/  MOV R7, 0x1f ;  /* 0x0000001f00077802 */ /* 0x000fe40000000f00 */
[----:B------:R-:W-:Y:S01]  /*10a90*/  MOV R6, 0xffffffff ;  /* 0xffffffff00067802 */ /* 0x000fe20000000f00 */
[----:B------:R-:W-:Y:S06]  /*10aa0*/  BRA.DIV ~URZ, `(.L_x_1289) ;  /* 0x000032127f007947 */ /* 0x000fec000b800000 */
[----:B------:R-:W2:Y:S04]  /*10ab0*/  LDL R0, [R1+0x4] ;  /* 0x0000040001007983 */ /* 0x000ea80000100800 */
[----:B--2---:R1:W2:Y:S02]  /*10ac0*/  SHFL.BFLY PT, R4, R0, 0x2, 0x1f ;  /* 0x0c401f0000047f89 */ /* 0x0042a400000e0000 */
.L_x_1327:
        /* <DEDUP_REMOVED lines=9> */
.L_x_1328:
[----:B------:R-:W-:Y:S01]  /*10b60*/  FSETP.NE.FTZ.AND P1, PT, R4, RZ, PT ;  /* 0x000000ff0400720b */ /* 0x000fe20003f35000 */
[----:B--2---:R-:W-:Y:S01]  /*10b70*/  FADD.FTZ R3, R3, R0 ;  /* 0x0000000003037221 */ /* 0x004fe20000010000 */
[----:B------:R-:W-:Y:S02]  /*10b80*/  MOV R2, RZ ;  /* 0x000000ff00027202 */ /* 0x000fe40000000f00 */
[----:B-1----:R-:W-:Y:S02]  /*10b90*/  MOV R0, RZ ;  /* 0x000000ff00007202 */ /* 0x002fe40000000f00 */
[----:B------:R-:W-:Y:S02]  /*10ba0*/  FSETP.NE.FTZ.AND P0, PT, R3, RZ, PT ;  /* 0x000000ff0300720b */ /* 0x000fe40003f15000 */
[----:B------:R-:W-:-:S05]  /*10bb0*/  MOV R174, 0xff800000 ;  /* 0xff80000000ae7802 */ /* 0x000fca0000000f00 */
        /* <DEDUP_REMOVED lines=69> */
[----:B------:R-:W-:Y:S02]  /*11010*/  FMUL.FTZ R129, R2, R129 ;  /* 0x0000008102817220 */ /* 0x000fe40000410000 */
[----:B------:R3:W4:Y:S01]  /*11020*/  @P0 MUFU.LG2 R2, R3 ;  /* 0x0000000300020308 */ /* 0x0007220000000c00 */
[----:B--2---:R-:W-:Y:S02]  /*11030*/  @P1 FMUL.FTZ R5, R4, 0.69314718246459960938 ;  /* 0x3f31721804051820 */ /* 0x004fe40000410000 */
[----:B------:R-:W-:Y:S02]  /*11040*/  @P1 FMUL.FTZ R4, R6, c[0x0][0x2d0] ;  /* 0x0000b40006041a20 */ /* 0x000fe40000410000 */
[----:B-1----:R-:W-:Y:S02]  /*11050*/  FMUL.FTZ R182, R0, R182 ;  /* 0x000000b600b67220 */ /* 0x002fe40000410000 */
[----:B------:R-:W-:Y:S02]  /*11060*/  @P1 FFMA.FTZ R174, R4, R173, R5 ;  /* 0x000000ad04ae1223 */ /* 0x000fe40000010005 */
[----:B------:R-:W-:-:S02]  /*11070*/  FMUL.FTZ R183, R0, R183 ;  /* 0x000000b700b77220 */ /* 0x000fc40000410000 */
[C---:B------:R-:W-:Y:S02]  /*11080*/  FMUL.FTZ R186, R0.reuse, R186 ;  /* 0x000000ba00ba7220 */ /* 0x040fe40000410000 */
[C---:B------:R-:W-:Y:S02]  /*11090*/  FMUL.FTZ R61, R0.reuse, R187 ;  /* 0x000000bb003d7220 */ /* 0x040fe40000410000 */
[----:B------:R-:W-:Y:S01]  /*110a0*/  FMUL.FTZ R134, R0, R134 ;  /* 0x0000008600867220 */ /* 0x000fe20000410000 */
[----:B---3--:R-:W-:Y:S01]  /*110b0*/  @P0 MOV R3, 0x3f317218 ;  /* 0x3f31721800030802 */ /* 0x008fe20000000f00 */
[----:B----4-:R-:W-:Y:S02]  /*110c0*/  @P0 FMUL.FTZ R2, R2, 0.69314718246459960938 ;  /* 0x3f31721802020820 */ /* 0x010fe40000410000 */
[----:B------:R-:W-:Y:S02]  /*110d0*/  FMUL.FTZ R135, R0, R135 ;  /* 0x0000008700877220 */ /* 0x000fe40000410000 */
        /* <DEDUP_REMOVED lines=59> */
[----:B------:R-:W-:Y:S01]  /*11490*/  PRMT R0, R52, 0x7610, R0 ;  /* 0x0000761034007816 */ /* 0x000fe20000000000 */
[----:B------:R-:W-:Y:S02]  /*114a0*/  @P0 FFMA.FTZ R65, R3, R172, R2 ;  /* 0x000000ac03410223 */ /* 0x000fe40000010002 */
.L_x_1270:
[----:B-1----:R1:W5:Y:S01]  /*114b0*/  LDL R56, [R1+0x68] ;  /* 0x0000680001387983 */ /* 0x0023620000100800 */
[----:B------:R-:W-:Y:S03]  /*114c0*/  BSSY B0, `(.L_x_1291) ;  /* 0x0000012000007945 */ /* 0x000fe60003800000 */
[----:B------:R-:W2:Y:S02]  /*114d0*/  S2R R67, SR_TID.X ;  /* 0x0000000000437919 */ /* 0x000ea40000002100 */
[----:B--2---:R-:W-:-:S13]  /*114e0*/  LOP3.LUT P0, RZ, R67, 0xff, RZ, 0xc0, !PT ;  /* 0x000000ff43ff7812 */ /* 0x004fda000780c0ff */
[----:B------:R-:W-:Y:S05]  /*114f0*/  @P0 BRA `(.L_x_1292) ;  /* 0x000000e000000947 */ /* 0x000fea0003800000 */
[----:B-1----:R-:W1:Y:S01]  /*11500*/  S2R R52, SR_LANEID ;  /* 0x0000000000347919 */ /* 0x002e620000000000 */
[----:B------:R-:W-:Y:S01]  /*11510*/  VOTEU.ANY UR4, UPT, PT ;  /* 0x0000000000047886 */ /* 0x000fe200038e0100 */
[----:B------:R-:W-:Y:S01]  /*11520*/  IMAD.MOV.U32 R54, RZ, RZ, c[0x0][0x580] ;  /* 0x00016000ff367624 */ /* 0x000fe200078e00ff */
[----:B------:R-:W1:Y:S01]  /*11530*/  FLO.U32 R3, UR4 ;  /* 0x0000000400037d00 */ /* 0x000e6200080e0000 */
[----:B------:R-:W-:-:S07]  /*11540*/  IMAD.MOV.U32 R55, RZ, RZ, c[0x0][0x584] ;  /* 0x00016100ff377624 */ /* 0x000fce00078e00ff */
[----:B------:R-:W2:Y:S01]  /*11550*/  POPC R2, UR4 ;  /* 0x0000000400027d09 */ /* 0x000ea20008000000 */
[----:B-1----:R-:W-:-:S13]  /*11560*/  ISETP.EQ.U32.AND P0, PT, R3, R52, PT ;  /* 0x000000340300720c */ /* 0x002fda0003f02070 */
[----:B--2---:R-:W2:Y:S04]  /*11570*/  @P0 ATOMG.E.ADD.STRONG.GPU PT, R2, [R54.64], R2 ;  /* 0x00000002360209a8 */ /* 0x004ea800081ee1c8 */
[----:B------:R-:W1:Y:S04]  /*11580*/  S2R R52, SR_LTMASK ;  /* 0x0000000000347919 */ /* 0x000e680000003900 */
[----:B--2---:R1:W2:Y:S02]  /*11590*/  SHFL.IDX PT, R3, R2, R3, 0x1f ;  /* 0x00001f0302037589 */ /* 0x0042a400000e0000 */
[----:B-1----:R-:W-:-:S06]  /*115a0*/  LOP3.LUT R2, R52, UR4, RZ, 0xc0, !PT ;  /* 0x0000000434027c12 */ /* 0x002fcc000f8ec0ff */
[----:B------:R-:W2:Y:S02]  /*115b0*/  POPC R2, R2 ;  /* 0x0000000200027309 */ /* 0x000ea40000000000 */
[----:B--2--5:R-:W-:-:S05]  /*115c0*/  IADD3 R56, R3, c[0x0][0xc], R2 ;  /* 0x0000030003387a10 */ /* 0x024fca0007ffe002 */
[----:B------:R1:W-:Y:S02]  /*115d0*/  STL [R1+0x68], R56 ;  /* 0x0000683801007387 */ /* 0x0003e40000100800 */
.L_x_1292:
[----:B-1----:R-:W-:Y:S05]  /*115e0*/  BSYNC B0 ;  /* 0x0000000000007941 */ /* 0x002fea0003800000 */
.L_x_1291:
[----:B------:R-:W-:Y:S01]  /*115f0*/  PRMT R0, R0, 0x9910, RZ ;  /* 0x0000991000007816 */ /* 0x000fe200000000ff */
[----:B------:R-:W-:Y:S01]  /*11600*/  BSSY B1, `(.L_x_1293) ;  /* 0x0000224000017945 */ /* 0x000fe20003800000 */
[----:B-----5:R-:W-:Y:S02]  /*11610*/  IMAD.MOV.U32 R81, RZ, RZ, R56 ;  /* 0x000000ffff517224 */ /* 0x020fe400078e0038 */
[----:B------:R-:W-:-:S13]  /*11620*/  ISETP.NE.AND P0, PT, R0, RZ, PT ;  /* 0x000000ff0000720c */ /* 0x000fda0003f05270 */
[----:B------:R-:W-:Y:S05]  /*11630*/  @!P0 BRA `(.L_x_1294) ;  /* 0x0000159000008947 */ /* 0x000fea0003800000 */
[----:B------:R-:W2:Y:S04]  /*11640*/  LDL R85, [R1+0x6c] ;  /* 0x00006c0001557983 */ /* 0x000ea80000100800 */
[----:B------:R-:W3:Y:S04]  /*11650*/  LDL R83, [R1+0x70] ;  /* 0x0000700001537983 */ /* 0x000ee80000100800 */
[----:B------:R-:W4:Y:S04]  /*11660*/  LDL R79, [R1+0x78] ;  /* 0x00007800014f7983 */ /* 0x000f280000100800 */
[----:B------:R-:W5:Y:S04]  /*11670*/  LDL R77, [R1+0x74] ;  /* 0x00007400014d7983 */ /* 0x000f680000100800 */
[----:B------:R-:W4:Y:S04]  /*11680*/  LDL R75, [R1+0x88] ;  /* 0x00008800014b7983 */ /* 0x000f280000100800 */
[----:B------:R-:W5:Y:S04]  /*11690*/  LDL R73, [R1+0x80] ;  /* 0x0000800001497983 */ /* 0x000f680000100800 */
[----:B------:R-:W5:Y:S04]  /*116a0*/  LDL R71, [R1+0x84] ;  /* 0x0000840001477983 */ /* 0x000f680000100800 */
[----:B------:R-:W5:Y:S01]  /*116b0*/  LDL R69, [R1+0x7c] ;  /* 0x00007c0001457983 */ /* 0x000f620000100800 */
        /* <DEDUP_REMOVED lines=66> */
[----:B--2---:R1:W-:Y:S04]  /*11ae0*/  STS [R85], R64 ;  /* 0x0000004055007388 */ /* 0x0043e80000000800 */
[----:B------:R1:W-:Y:S04]  /*11af0*/  STS [R85+0x400], R63 ;  /* 0x0004003f55007388 */ /* 0x0003e80000000800 */
[----:B---3--:R1:W-:Y:S04]  /*11b00*/  STS [R83], R62 ;  /* 0x0000003e53007388 */ /* 0x0083e80000000800 */
[----:B------:R1:W-:Y:S04]  /*11b10*/  STS [R83+0x400], R61 ;  /* 0x0004003d53007388 */ /* 0x0003e80000000800 */
[----:B----4-:R1:W-:Y:S04]  /*11b20*/  STS [R79], R60 ;  /* 0x0000003c4f007388 */ /* 0x0103e80000000800 */
[----:B------:R1:W-:Y:S04]  /*11b30*/  STS [R79+0x400], R59 ;  /* 0x0004003b4f007388 */ /* 0x0003e80000000800 */
[----:B-----5:R1:W-:Y:S04]  /*11b40*/  STS [R77], R58 ;  /* 0x0000003a4d007388 */ /* 0x0203e80000000800 */
        /* <DEDUP_REMOVED lines=65> */
[----:B------:R-:W-:Y:S05]  /*11f60*/  CALL.REL.NOINC `($__internal_5_$__cuda_sm70_shflsync_idx_p) ;  /* 0x0000227000007944 */ /* 0x000fea0003c00000 */
.L_x_1295:
        /* <DEDUP_REMOVED lines=14> */
[----:B----4-:R-:W-:-:S02]  /*12050*/  SHF.R.S32.HI R5, RZ, 0x1f, R11 ;  /* 0x0000001fff057819 */ /* 0x010fc4000001140b */
[----:B--2---:R-:W-:-:S03]  /*12060*/  IADD3 R4, R2, R16, RZ ;  /* 0x0000001002047210 */ /* 0x004fc60007ffe0ff */
[----:B------:R-:W-:Y:S02]  /*12070*/  IMAD R6, R5, c[0x0][0x490], RZ ;  /* 0x0001240005067a24 */ /* 0x000fe400078e02ff */
[----:B------:R-:W-:-:S04]  /*12080*/  @P0 IMAD.HI.U32 R7, R4, c[0x0][0x4ec], RZ ;  /* 0x00013b0004070a27 */ /* 0x000fc800078e00ff */
[----:B------:R-:W-:-:S04]  /*12090*/  IMAD.WIDE.U32 R2, R11, c[0x0][0x490], RZ ;  /* 0x000124000b027a25 */ /* 0x000fc800078e00ff */
[----:B------:R-:W-:Y:S02]  /*120a0*/  IMAD R6, R11, c[0x0][0x494], R6 ;  /* 0x000125000b067a24 */ /* 0x000fe400078e0206 */
[----:B------:R-:W-:Y:S01]  /*120b0*/  IMAD.MOV.U32 R0, RZ, RZ, R4 ;  /* 0x000000ffff007224 */ /* 0x000fe200078e0004 */
[----:B------:R-:W-:Y:S02]  /*120c0*/  @P0 SHF.R.U32.HI R0, RZ, c[0x0][0x4f0], R7 ;  /* 0x00013c00ff000a19 */ /* 0x000fe40000011607 */
[----:B------:R-:W-:Y:S02]  /*120d0*/  IADD3 R3, R3, R6, RZ ;  /* 0x0000000603037210 */ /* 0x000fe40007ffe0ff */
[----:B------:R-:W-:Y:S01]  /*120e0*/  SHF.R.S32.HI R10, RZ, 0x1f, R12 ;  /* 0x0000001fff0a7819 */ /* 0x000fe2000001140c */
[----:B------:R-:W-:Y:S02]  /*120f0*/  IMAD.MOV R8, RZ, RZ, -R0 ;  /* 0x000000ffff087224 */ /* 0x000fe400078e0a00 */
[----:B------:R-:W-:-:S04]  /*12100*/  IMAD.WIDE.U32 R6, R12, c[0x0][0x498], R2 ;  /* 0x000126000c067a25 */ /* 0x000fc800078e0002 */
[----:B------:R-:W-:Y:S02]  /*12110*/  IMAD R9, R10, c[0x0][0x498], RZ ;  /* 0x000126000a097a24 */ /* 0x000fe400078e02ff */
[----:B------:R-:W-:Y:S01]  /*12120*/  IMAD R2, R8, c[0x0][0x4e8], R4 ;  /* 0x00013a0008027a24 */ /* 0x000fe200078e0204 */
[----:B------:R-:W-:Y:S01]  /*12130*/  SHF.R.S32.HI R8, RZ, 0x1f, R0 ;  /* 0x0000001fff087819 */ /* 0x000fe20000011400 */
[----:B------:R-:W-:Y:S01]  /*12140*/  IMAD R3, R12, c[0x0][0x49c], R9 ;  /* 0x000127000c037a24 */ /* 0x000fe200078e0209 */
[----:B------:R-:W-:Y:S02]  /*12150*/  IADD3 R4, P1, R0, R6, RZ ;  /* 0x0000000600047210 */ /* 0x000fe40007f3e0ff */
[----:B------:R-:W-:Y:S01]  /*12160*/  SHF.R.S32.HI R9, RZ, 0x1f, R2 ;  /* 0x0000001fff097819 */ /* 0x000fe20000011402 */
[----:B------:R-:W-:Y:S01]  /*12170*/  IMAD R0, R5, c[0x0][0x3e8], RZ ;  /* 0x0000fa0005007a24 */ /* 0x000fe200078e02ff */
[----:B---3--:R-:W-:Y:S02]  /*12180*/  IADD3 R6, R14, R16, RZ ;  /* 0x000000100e067210 */ /* 0x008fe40007ffe0ff */
[----:B------:R-:W-:Y:S01]  /*12190*/  IADD3.X R5, R8, R7, R3, P1, !PT ;  /* 0x0000000708057210 */ /* 0x000fe20000ffe403 */
[----:B------:R-:W-:Y:S01]  /*121a0*/  IMAD R3, R9, c[0x0][0x488], RZ ;  /* 0x0001220009037a24 */ /* 0x000fe200078e02ff */
[----:B-1----:R-:W-:Y:S01]  /*121b0*/  SHF.R.S32.HI R14, RZ, 0x1f, R15 ;  /* 0x0000001fff0e7819 */ /* 0x002fe2000001140f */
[----:B------:R-:W-:-:S02]  /*121c0*/  IMAD R7, R11, c[0x0][0x3ec], R0 ;  /* 0x0000fb000b077a24 */ /* 0x000fc400078e0200 */
[----:B------:R-:W-:Y:S01]  /*121d0*/  IMAD.WIDE.U32 R8, R11, c[0x0][0x3e8], RZ ;  /* 0x0000fa000b087a25 */ /* 0x000fe200078e00ff */
[----:B------:R-:W-:-:S03]  /*121e0*/  LEA.HI R14, R14, R15, RZ, 0x5 ;  /* 0x0000000f0e0e7211 */ /* 0x000fc600078f28ff */
[C---:B------:R-:W-:Y:S02]  /*121f0*/  IMAD R11, R2.reuse, c[0x0][0x48c], R3 ;  /* 0x00012300020b7a24 */ /* 0x040fe400078e0203 */
[----:B------:R-:W-:Y:S01]  /*12200*/  IMAD.WIDE.U32 R4, R2, c[0x0][0x488], R4 ;  /* 0x0001220002047a25 */ /* 0x000fe200078e0004 */
[----:B------:R-:W-:-:S03]  /*12210*/  LOP3.LUT R14, R14, 0xffffffe0, RZ, 0xc0, !PT ;  /* 0xffffffe00e0e7812 */ /* 0x000fc600078ec0ff */
[----:B------:R-:W-:Y:S01]  /*12220*/  @P0 IMAD.HI.U32 R2, R6, c[0x0][0x4ec], RZ ;  /* 0x00013b0006020a27 */ /* 0x000fe200078e00ff */
[----:B------:R-:W-:-:S03]  /*12230*/  IADD3 R3, R9, R7, RZ ;  /* 0x0000000709037210 */ /* 0x000fc60007ffe0ff */
[----:B------:R-:W-:Y:S01]  /*12240*/  IMAD.MOV.U32 R0, RZ, RZ, R6 ;  /* 0x000000ffff007224 */ /* 0x000fe200078e0006 */
[----:B------:R-:W-:Y:S01]  /*12250*/  @P0 SHF.R.U32.HI R0, RZ, c[0x0][0x4f0], R2 ;  /* 0x00013c00ff000a19 */ /* 0x000fe20000011602 */
[----:B------:R-:W-:Y:S01]  /*12260*/  IMAD.IADD R5, R5, 0x1, R11 ;  /* 0x0000000105057824 */ /* 0x000fe200078e020b */
[----:B------:R-:W-:Y:S02]  /*12270*/  LEA R9, P0, R4, c[0x0][0x450], 0x2 ;  /* 0x0001140004097a11 */ /* 0x000fe400078010ff */
[----:B------:R-:W-:Y:S02]  /*12280*/  IADD3 R14, -R14, R15, RZ ;  /* 0x0000000f0e0e7210 */ /* 0x000fe40007ffe1ff */
[----:B------:R-:W-:Y:S01]  /*12290*/  LEA.HI.X R4, R4, c[0x0][0x454], R5, 0x2, P0 ;  /* 0x0001150004047a11 */ /* 0x000fe200000f1405 */
[----:B------:R1:W5:Y:S01]  /*122a0*/  LDL R15, [R1+0x5c] ;  /* 0x00005c00010f7983 */ /* 0x0003620000100800 */
[----:B------:R-:W-:-:S03]  /*122b0*/  LOP3.LUT P0, RZ, R14, 0x3, RZ, 0xc0, !PT ;  /* 0x000000030eff7812 */ /* 0x000fc6000780c0ff */
[----:B------:R1:W5:Y:S01]  /*122c0*/  LDL R14, [R1+0x44] ;  /* 0x00004400010e7983 */ /* 0x0003620000100800 */
[----:B------:R-:W-:Y:S01]  /*122d0*/  MOV R2, R8 ;  /* 0x0000000800027202 */ /* 0x000fe20000000f00 */
[----:B------:R-:W-:Y:S02]  /*122e0*/  IMAD R10, R10, c[0x0][0x3f0], RZ ;  /* 0x0000fc000a0a7a24 */ /* 0x000fe400078e02ff */
[----:B------:R-:W-:Y:S02]  /*122f0*/  SHFL.IDX PT, R11, R4, RZ, 0x1c1f ;  /* 0x001c1fff040b7589 */ /* 0x000fe400000e0000 */
[C---:B------:R-:W-:Y:S02]  /*12300*/  IMAD R5, R12.reuse, c[0x0][0x3f4], R10 ;  /* 0x0000fd000c057a24 */ /* 0x040fe400078e020a */
[----:B------:R-:W-:Y:S01]  /*12310*/  IMAD.WIDE.U32 R2, R12, c[0x0][0x3f0], R2 ;  /* 0x0000fc000c027a25 */ /* 0x000fe200078e0002 */
[----:B------:R-:W2:Y:S01]  /*12320*/  SHFL.IDX PT, R10, R9, RZ, 0x1c1f ;  /* 0x001c1fff090a7589 */ /* 0x000ea200000e0000 */
[----:B------:R-:W-:-:S03]  /*12330*/  ULDC UR5, c[0x0][0x4e8] ;  /* 0x00013a0000057ab9 */ /* 0x000fc60000000800 */
[----:B------:R-:W-:Y:S01]  /*12340*/  SHFL.IDX PT, R8, R9, 0x1, 0x1c1f ;  /* 0x003c1f0009087f89 */ /* 0x000fe200000e0000 */
[----:B------:R-:W-:Y:S01]  /*12350*/  ULDC UR4, c[0x0][0x388] ;  /* 0x0000e20000047ab9 */ /* 0x000fe20000000800 */
[----:B------:R-:W-:Y:S02]  /*12360*/  IMAD.MOV R7, RZ, RZ, -R0 ;  /* 0x000000ffff077224 */ /* 0x000fe400078e0a00 */
[----:B------:R3:W4:Y:S01]  /*12370*/  SHFL.IDX PT, R9, R4, 0x1, 0x1c1f ;  /* 0x003c1f0004097f89 */ /* 0x00072200000e0000 */
[----:B------:R-:W-:Y:S01]  /*12380*/  IMAD.IADD R3, R3, 0x1, R5 ;  /* 0x0000000103037824 */ /* 0x000fe200078e0205 */
[----:B------:R-:W-:Y:S01]  /*12390*/  IADD3 R5, R13, R16, RZ ;  /* 0x000000100d057210 */ /* 0x000fe20007ffe0ff */
[----:B------:R-:W-:Y:S01]  /*123a0*/  UIMAD UR4, UR5, UR4, URZ ;  /* 0x00000004050472a4 */ /* 0x000fe2000f8e023f */
[----:B------:R-:W1:Y:S05]  /*123b0*/  S2R R17, SR_TID.X ;  /* 0x0000000000117919 */ /* 0x000e6a0000002100 */
[----:B------:R-:W-:-:S02]  /*123c0*/  ISETP.GE.OR P1, PT, R5, UR4, P0 ;  /* 0x0000000405007c0c */ /* 0x000fc40008726670 */
[----:B------:R-:W-:Y:S01]  /*123d0*/  SHF.R.S32.HI R12, RZ, 0x1f, R0 ;  /* 0x0000001fff0c7819 */ /* 0x000fe20000011400 */
[----:B---3--:R-:W-:Y:S01]  /*123e0*/  IMAD R4, R7, c[0x0][0x4e8], R6 ;  /* 0x00013a0007047a24 */ /* 0x008fe200078e0206 */
[----:B------:R-:W-:-:S04]  /*123f0*/  IADD3 R7, R5, 0x8, RZ ;  /* 0x0000000805077810 */ /* 0x000fc80007ffe0ff */
[----:B------:R-:W-:Y:S01]  /*12400*/  ISETP.GE.OR P0, PT, R7, UR4, P0 ;  /* 0x0000000407007c0c */ /* 0x000fe20008706670 */
[----:B------:R-:W-:-:S04]  /*12410*/  IMAD R6, R12, c[0x0][0x3e0], RZ ;  /* 0x0000f8000c067a24 */ /* 0x000fc800078e02ff */
[----:B--2---:R2:W-:Y:S01]  /*12420*/  @!P1 ST.E [R10.64], R174 ;  /* 0x000000ae0a009985 */ /* 0x0045e2000c101908 */
[----:B------:R-:W-:Y:S01]  /*12430*/  IMAD.WIDE.U32 R2, R0, c[0x0][0x3e0], R2 ;  /* 0x0000f80000027a25 */ /* 0x000fe200078e0002 */
[----:B-1----:R-:W-:-:S03]  /*12440*/  SHF.R.S32.HI R13, RZ, 0x1f, R17 ;  /* 0x0000001fff0d7819 */ /* 0x002fc60000011411 */
[----:B------:R-:W-:Y:S01]  /*12450*/  IMAD R5, R0, c[0x0][0x3e4], R6 ;  /* 0x0000f90000057a24 */ /* 0x000fe200078e0206 */
[----:B------:R-:W-:Y:S02]  /*12460*/  SHF.R.S32.HI R0, RZ, 0x1f, R4 ;  /* 0x0000001fff007819 */ /* 0x000fe40000011404 */
[----:B----4-:R2:W-:Y:S04]  /*12470*/  @!P0 ST.E [R8.64], R65 ;  /* 0x0000004108008985 */ /* 0x0105e8000c101908 */
[----:B------:R2:W1:Y:S04]  /*12480*/  LDS.128 R44, [R251+0x1080] ;  /* 0x00108000fb2c7984 */ /* 0x0004680000000c00 */
        /* <DEDUP_REMOVED lines=11> */
[----:B------:R-:W-:Y:S01]  /*12540*/  IMAD.IADD R3, R3, 0x1, R5 ;  /* 0x0000000103037824 */ /* 0x000fe200078e0205 */
[----:B------:R-:W-:Y:S01]  /*12550*/  LEA.HI R13, R13, R17, RZ, 0x3 ;  /* 0x000000110d0d7211 */ /* 0x000fe200078f18ff */
[----:B------:R-:W-:-:S02]  /*12560*/  IMAD R0, R0, c[0x0][0x3d8], RZ ;  /* 0x0000f60000007a24 */ /* 0x000fc400078e02ff */
        /* <DEDUP_REMOVED lines=10> */
[----:B------:R2:W1:Y:S08]  /*12610*/  SHFL.IDX PT, R2, R3, RZ, 0x181f ;  /* 0x00181fff03027589 */ /* 0x00047000000e0000 */
[----:B------:R-:W-:Y:S05]  /*12620*/  @P0 BRA `(.L_x_1297) ;  /* 0x0000014000000947 */ /* 0x000fea0003800000 */
[----:B---34-:R-:W3:Y:S01]  /*12630*/  LDS.128 R28, [R251+0x80] ;  /* 0x00008000fb1c7984 */ /* 0x018ee20000000c00 */
[----:B-----5:R-:W-:-:S02]  /*12640*/  ISETP.GE.AND P3, PT, R86, c[0x0][0x3c8], PT ;  /* 0x0000f20056007a0c */ /* 0x020fc40003f66270 */
[----:B------:R-:W-:Y:S01]  /*12650*/  ISETP.GE.AND P2, PT, R83, c[0x0][0x3c8], PT ;  /* 0x0000f20053007a0c */ /* 0x000fe20003f46270 */
[----:B------:R-:W4:Y:S01]  /*12660*/  LDS.128 R24, [R251+0x4080] ;  /* 0x00408000fb187984 */ /* 0x000f220000000c00 */
[----:B------:R-:W-:Y:S02]  /*12670*/  ISETP.GE.AND P1, PT, R80, c[0x0][0x3c8], PT ;  /* 0x0000f20050007a0c */ /* 0x000fe40003f26270 */
[----:B------:R-:W-:Y:S01]  /*12680*/  ISETP.GE.AND P0, PT, R14, c[0x0][0x3c8], PT ;  /* 0x0000f2000e007a0c */ /* 0x000fe20003f06270 */
[----:B------:R-:W2:Y:S04]  /*12690*/  LDS.128 R20, [R251+0x8080] ;  /* 0x00808000fb147984 */ /* 0x000ea80000000c00 */
[----:B------:R-:W1:Y:S02]  /*126a0*/  LDS.128 R16, [R251+0xc080] ;  /* 0x00c08000fb107984 */ /* 0x000e640000000c00 */
[----:B-1----:R-:W-:-:S02]  /*126b0*/  @!P3 LEA R12, P4, R86, R0, 0x1 ;  /* 0x00000000560cb211 */ /* 0x002fc400078808ff */
[C---:B--2---:R-:W-:Y:S02]  /*126c0*/  @!P2 LEA R10, P6, R83.reuse, R0, 0x1 ;  /* 0x00000000530aa211 */ /* 0x044fe400078c08ff */
[----:B------:R-:W-:Y:S02]  /*126d0*/  @!P3 LEA.HI.X R13, R86, R2, R87, 0x1, P4 ;  /* 0x00000002560db211 */ /* 0x000fe400020f0c57 */
[-C--:B------:R-:W-:Y:S02]  /*126e0*/  @!P1 LEA R8, P5, R80, R0.reuse, 0x1 ;  /* 0x0000000050089211 */ /* 0x080fe400078a08ff */
[----:B------:R-:W-:Y:S02]  /*126f0*/  @!P0 LEA R6, P4, R14, R0, 0x1 ;  /* 0x000000000e068211 */ /* 0x000fe400078808ff */
[-C--:B------:R-:W-:Y:S02]  /*12700*/  @!P2 LEA.HI.X R11, R83, R2.reuse, R84, 0x1, P6 ;  /* 0x00000002530ba211 */ /* 0x080fe400030f0c54 */
[----:B------:R-:W-:-:S02]  /*12710*/  @!P1 LEA.HI.X R9, R80, R2, R82, 0x1, P5 ;  /* 0x0000000250099211 */ /* 0x000fc400028f0c52 */
[----:B------:R-:W-:Y:S01]  /*12720*/  @!P0 LEA.HI.X R7, R14, R2, R15, 0x1, P4 ;  /* 0x000000020e078211 */ /* 0x000fe200020f0c0f */
[----:B---3--:R1:W-:Y:S04]  /*12730*/  @!P3 ST.E.128 [R12.64], R28 ;  /* 0x0000001c0c00b985 */ /* 0x0083e8000c101d08 */
[----:B----4-:R1:W-:Y:S04]  /*12740*/  @!P2 ST.E.128 [R10.64], R24 ;  /* 0x000000180a00a985 */ /* 0x0103e8000c101d08 */
[----:B------:R1:W-:Y:S04]  /*12750*/  @!P1 ST.E.128 [R8.64], R20 ;  /* 0x0000001408009985 */ /* 0x0003e8000c101d08 */
[----:B------:R1:W-:Y:S02]  /*12760*/  @!P0 ST.E.128 [R6.64], R16 ;  /* 0x0000001006008985 */ /* 0x0003e4000c101d08 */
.L_x_1297:
[----:B---34-:R-:W-:Y:S05]  /*12770*/  BSYNC B0 ;  /* 0x0000000000007941 */ /* 0x018fea0003800000 */
.L_x_1296:
[----:B-1----:R-:W-:Y:S01]  /*12780*/  IADD3 R6, R4, 0x20, RZ ;  /* 0x0000002004067810 */ /* 0x002fe20007ffe0ff */
[----:B------:R1:W3:Y:S01]  /*12790*/  SHFL.IDX PT, R2, R3, 0x1, 0x181f ;  /* 0x00381f0003027f89 */ /* 0x0002e200000e0000 */
        /* <DEDUP_REMOVED lines=8> */
[CC--:B----4-:R-:W-:Y:S02]  /*12820*/  @!P3 LEA R12, P4, R86.reuse, R0.reuse, 0x1 ;  /* 0x00000000560cb211 */ /* 0x0d0fe400078808ff */
[C---:B--2---:R-:W-:Y:S02]  /*12830*/  @!P2 LEA R10, P6, R83.reuse, R0, 0x1 ;  /* 0x00000000530aa211 */ /* 0x044fe400078c08ff */
[----:B---3--:R-:W-:Y:S02]  /*12840*/  @!P3 LEA.HI.X R13, R86, R2, R87, 0x1, P4 ;  /* 0x00000002560db211 */ /* 0x008fe400020f0c57 */
        /* <DEDUP_REMOVED lines=9> */
.L_x_1299:
[----:B------:R-:W-:Y:S05]  /*128e0*/  BSYNC B0 ;  /* 0x0000000000007941 */ /* 0x000fea0003800000 */
.L_x_1298:
[----:B--2---:R-:W-:Y:S01]  /*128f0*/  IADD3 R6, R4, 0x40, RZ ;  /* 0x0000004004067810 */ /* 0x004fe20007ffe0ff */
[----:B---3--:R2:W3:Y:S01]  /*12900*/  SHFL.IDX PT, R2, R3, 0x2, 0x181f ;  /* 0x00581f0003027f89 */ /* 0x0084e200000e0000 */
        /* <DEDUP_REMOVED lines=8> */
[CC--:B----4-:R-:W-:Y:S02]  /*12990*/  @!P3 LEA R12, P4, R86.reuse, R0.reuse, 0x1 ;  /* 0x00000000560cb211 */ /* 0x0d0fe400078808ff */
[C---:B------:R-:W-:Y:S02]  /*129a0*/  @!P2 LEA R10, P6, R83.reuse, R0, 0x1 ;  /* 0x00000000530aa211 */ /* 0x040fe400078c08ff */
        /* <DEDUP_REMOVED lines=10> */
.L_x_1301:
[----:B------:R-:W-:Y:S05]  /*12a50*/  BSYNC B0 ;  /* 0x0000000000007941 */ /* 0x000fea0003800000 */
.L_x_1300:
[----:B---3--:R3:W1:Y:S04]  /*12a60*/  SHFL.IDX PT, R2, R3, 0x3, 0x181f ;  /* 0x00781f0003027f89 */ /* 0x00866800000e0000 */
[----:B----4-:R4:W2:Y:S02]  /*12a70*/  SHFL.IDX PT, R0, R5, 0x3, 0x181f ;  /* 0x00781f0005007f89 */ /* 0x0108a400000e0000 */
[----:B-123--:R-:W-:-:S04]  /*12a80*/  IADD3 R3, R4, 0x60, RZ ;  /* 0x0000006004037810 */ /* 0x00efc80007ffe0ff */
[----:B------:R-:W-:-:S13]  /*12a90*/  ISETP.GE.AND P0, PT, R3, UR4, PT ;  /* 0x0000000403007c0c */ /* 0x000fda000bf06270 */
[----:B------:R-:W-:Y:S05]  /*12aa0*/  @P0 BRA `(.L_x_1302) ;  /* 0x00000d9000000947 */ /* 0x000fea0003800000 */
[----:B----45:R-:W-:Y:S02]  /*12ab0*/  ISETP.GE.AND P2, PT, R86, c[0x0][0x3c8], PT ;  /* 0x0000f20056007a0c */ /* 0x030fe40003f46270 */
[----:B------:R-:W-:Y:S02]  /*12ac0*/  ISETP.GE.AND P1, PT, R83, c[0x0][0x3c8], PT ;  /* 0x0000f20053007a0c */ /* 0x000fe40003f26270 */
[----:B------:R-:W-:-:S09]  /*12ad0*/  ISETP.GE.AND P0, PT, R80, c[0x0][0x3c8], PT ;  /* 0x0000f20050007a0c */ /* 0x000fd20003f06270 */
[-C--:B------:R-:W-:Y:S02]  /*12ae0*/  @!P2 LEA R8, P5, R86, R0.reuse, 0x1 ;  /* 0x000000005608a211 */ /* 0x080fe400078a08ff */
[CC--:B------:R-:W-:Y:S02]  /*12af0*/  @!P1 LEA R6, P4, R83.reuse, R0.reuse, 0x1 ;  /* 0x0000000053069211 */ /* 0x0c0fe400078808ff */
        /* <DEDUP_REMOVED lines=13> */
.L_x_1294:
[----:B------:R-:W2:Y:S04]  /*12bd0*/  LDL R0, [R1+0x58] ;  /* 0x0000580001007983 */ /* 0x000ea80000100800 */
[----:B------:R-:W3:Y:S04]  /*12be0*/  LDL R14, [R1+0x4c] ;  /* 0x00004c00010e7983 */ /* 0x000ee80000100800 */
[----:B------:R-:W4:Y:S01]  /*12bf0*/  LDL R13, [R1+0x50] ;  /* 0x00005000010d7983 */ /* 0x000f220000100800 */
[----:B------:R-:W-:Y:S03]  /*12c00*/  BSSY B0, `(.L_x_1303) ;  /* 0x0000025000007945 */ /* 0x000fe60003800000 */
[----:B------:R-:W1:Y:S02]  /*12c10*/  S2R R12, SR_TID.X ;  /* 0x00000000000c7919 */ /* 0x000e640000002100 */
[----:B-1----:R-:W-:Y:S01]  /*12c20*/  ISETP.GE.AND P0, PT, R12, 0x80, PT ;  /* 0x000000800c00780c */ /* 0x002fe20003f06270 */
[----:B--2---:R-:W-:Y:S01]  /*12c30*/  IMAD.MOV.U32 R11, RZ, RZ, R0 ;  /* 0x000000ffff0b7224 */ /* 0x004fe200078e0000 */
[----:B---3--:R-:W-:-:S02]  /*12c40*/  SHF.R.S32.HI R7, RZ, 0x1f, R14 ;  /* 0x0000001fff077819 */ /* 0x008fc4000001140e */
[----:B----4-:R-:W-:-:S09]  /*12c50*/  SHF.R.S32.HI R8, RZ, 0x1f, R13 ;  /* 0x0000001fff087819 */ /* 0x010fd2000001140d */
        /* <DEDUP_REMOVED lines=31> */
.L_x_1304:
[----:B------:R-:W-:Y:S05]  /*12e50*/  BSYNC B0 ;  /* 0x0000000000007941 */ /* 0x000fea0003800000 */
.L_x_1303:
[----:B------:R-:W2:Y:S01]  /*12e60*/  LDL R2, [R1+0x90] ;  /* 0x0000900001027983 */ /* 0x000ea20000100800 */
[----:B-1----:R-:W-:Y:S01]  /*12e70*/  MOV R0, c[0x0][0x4e8] ;  /* 0x00013a0000007a02 */ /* 0x002fe20000000f00 */
[----:B------:R-:W-:Y:S01]  /*12e80*/  IMAD R7, R7, c[0x0][0x3e8], RZ ;  /* 0x0000fa0007077a24 */ /* 0x000fe200078e02ff */
[----:B------:R-:W-:Y:S01]  /*12e90*/  SHF.R.S32.HI R9, RZ, 0x1f, R12 ;  /* 0x0000001fff097819 */ /* 0x000fe2000001140c */
[----:B------:R-:W-:Y:S01]  /*12ea0*/  IMAD R8, R8, c[0x0][0x3f0], RZ ;  /* 0x0000fc0008087a24 */ /* 0x000fe200078e02ff */
[----:B------:R-:W-:Y:S01]  /*12eb0*/  ISETP.NE.AND P0, PT, R0, 0x1, PT ;  /* 0x000000010000780c */ /* 0x000fe20003f05270 */
[----:B------:R-:W-:Y:S01]  /*12ec0*/  IMAD R7, R14, c[0x0][0x3ec], R7 ;  /* 0x0000fb000e077a24 */ /* 0x000fe200078e0207 */
[----:B------:R-:W-:Y:S01]  /*12ed0*/  LEA.HI R9, R9, R12, RZ, 0x3 ;  /* 0x0000000c09097211 */ /* 0x000fe200078f18ff */
[----:B------:R-:W-:-:S03]  /*12ee0*/  IMAD R8, R13, c[0x0][0x3f4], R8 ;  /* 0x0000fd000d087a24 */ /* 0x000fc600078e0208 */
[----:B------:R-:W-:Y:S02]  /*12ef0*/  SHF.R.S32.HI R9, RZ, 0x3, R9 ;  /* 0x00000003ff097819 */ /* 0x000fe40000011409 */
[----:B--2---:R-:W-:Y:S01]  /*12f00*/  IADD3 R4, R2, R11, RZ ;  /* 0x0000000b02047210 */ /* 0x004fe20007ffe0ff */
[----:B------:R-:W-:-:S03]  /*12f10*/  IMAD.WIDE.U32 R2, R14, c[0x0][0x3e8], RZ ;  /* 0x0000fa000e027a25 */ /* 0x000fc600078e00ff */
[----:B------:R-:W-:Y:S01]  /*12f20*/  MOV R0, R4 ;  /* 0x0000000400007202 */ /* 0x000fe20000000f00 */
[----:B------:R-:W-:-:S04]  /*12f30*/  @P0 IMAD.HI.U32 R5, R4, c[0x0][0x4ec], RZ ;  /* 0x00013b0004050a27 */ /* 0x000fc800078e00ff */
[----:B------:R-:W-:Y:S01]  /*12f40*/  IMAD.IADD R3, R3, 0x1, R7 ;  /* 0x0000000103037824 */ /* 0x000fe200078e0207 */
[----:B------:R-:W-:-:S03]  /*12f50*/  @P0 SHF.R.U32.HI R0, RZ, c[0x0][0x4f0], R5 ;  /* 0x00013c00ff000a19 */ /* 0x000fc60000011605 */
[----:B------:R-:W-:Y:S01]  /*12f60*/  IMAD.WIDE.U32 R2, R13, c[0x0][0x3f0], R2 ;  /* 0x0000fc000d027a25 */ /* 0x000fe200078e0002 */
[----:B------:R-:W-:Y:S02]  /*12f70*/  SHF.R.S32.HI R6, RZ, 0x1f, R0 ;  /* 0x0000001fff067819 */ /* 0x000fe40000011400 */
[----:B------:R-:W-:Y:S02]  /*12f80*/  IADD3 R5, -R0, RZ, RZ ;  /* 0x000000ff00057210 */ /* 0x000fe40007ffe1ff */
[----:B------:R-:W-:Y:S01]  /*12f90*/  IADD3 R3, R3, R8, RZ ;  /* 0x0000000803037210 */ /* 0x000fe20007ffe0ff */
[----:B------:R-:W-:Y:S02]  /*12fa0*/  IMAD R6, R6, c[0x0][0x3e0], RZ ;  /* 0x0000f80006067a24 */ /* 0x000fe400078e02ff */
[----:B------:R-:W-:Y:S02]  /*12fb0*/  IMAD R4, R5, c[0x0][0x4e8], R4 ;  /* 0x00013a0005047a24 */ /* 0x000fe400078e0204 */
[----:B------:R-:W-:-:S02]  /*12fc0*/  IMAD R5, R0, c[0x0][0x3e4], R6 ;  /* 0x0000f90000057a24 */ /* 0x000fc400078e0206 */
[----:B------:R-:W-:Y:S01]  /*12fd0*/  IMAD.WIDE.U32 R2, R0, c[0x0][0x3e0], R2 ;  /* 0x0000f80000027a25 */ /* 0x000fe200078e0002 */
[----:B------:R-:W-:-:S03]  /*12fe0*/  SHF.R.S32.HI R0, RZ, 0x1f, R4 ;  /* 0x0000001fff007819 */ /* 0x000fc60000011404 */
[----:B------:R-:W-:Y:S02]  /*12ff0*/  IMAD.IADD R3, R3, 0x1, R5 ;  /* 0x0000000103037824 */ /* 0x000fe400078e0205 */
[----:B------:R-:W-:Y:S02]  /*13000*/  IMAD R0, R0, c[0x0][0x3d8], RZ ;  /* 0x0000f60000007a24 */ /* 0x000fe400078e02ff */
[----:B------:R-:W-:-:S04]  /*13010*/  IMAD.WIDE.U32 R2, R4, c[0x0][0x3d8], R2 ;  /* 0x0000f60004027a25 */ /* 0x000fc800078e0002 */
[----:B------:R-:W-:Y:S01]  /*13020*/  IMAD R4, R4, c[0x0][0x3dc], R0 ;  /* 0x0000f70004047a24 */ /* 0x000fe200078e0200 */
[----:B------:R-:W-:-:S04]  /*13030*/  LEA R5, P0, R2, c[0x0][0x380], 0x1 ;  /* 0x0000e00002057a11 */ /* 0x000fc800078008ff */
[----:B------:R-:W-:Y:S02]  /*13040*/  IADD3 R3, R3, R4, RZ ;  /* 0x0000000403037210 */ /* 0x000fe40007ffe0ff */
[----:B------:R-:W-:Y:S02]  /*13050*/  IADD3 R4, R9, R11, RZ ;  /* 0x0000000b09047210 */ /* 0x000fe40007ffe0ff */
[----:B------:R-:W-:Y:S01]  /*13060*/  LEA.HI.X R3, R2, c[0x0][0x384], R3, 0x1, P0 ;  /* 0x0000e10002037a11 */ /* 0x000fe200000f0c03 */
[----:B------:R-:W-:Y:S05]  /*13070*/  BRA.DIV ~URZ, `(.L_x_1305) ;  /* 0x00000da27f007947 */ /* 0x000fea000b800000 */
[----:B------:R1:W2:Y:S02]  /*13080*/  SHFL.IDX PT, R2, R3, RZ, 0x181f ;  /* 0x00181fff03027589 */ /* 0x0002a400000e0000 */
.L_x_1329:
[----:B------:R-:W-:Y:S05]  /*13090*/  BRA.DIV ~URZ, `(.L_x_1306) ;  /* 0x00000df27f007947 */ /* 0x000fea000b800000 */
[----:B------:R3:W4:Y:S02]  /*130a0*/  SHFL.IDX PT, R0, R5, RZ, 0x181f ;  /* 0x00181fff05007589 */ /* 0x00072400000e0000 */
.L_x_1330:
[----:B------:R-:W-:Y:S01]  /*130b0*/  MOV R14, c[0x0][0x4e8] ;  /* 0x00013a00000e7a02 */ /* 0x000fe20000000f00 */
[----:B------:R-:W-:Y:S04]  /*130c0*/  BSSY B0, `(.L_x_1307) ;  /* 0x000001b000007945 */ /* 0x000fe80003800000 */
[----:B------:R-:W-:-:S05]  /*130d0*/  IMAD R14, R14, c[0x0][0x388], RZ ;  /* 0x0000e2000e0e7a24 */ /* 0x000fca00078e02ff */
        /* <DEDUP_REMOVED lines=25> */
.L_x_1308:
[----:B------:R-:W-:Y:S05]  /*13270*/  BSYNC B0 ;  /* 0x0000000000007941 */ /* 0x000fea0003800000 */
.L_x_1307:
[----:B------:R-:W-:Y:S05]  /*13280*/  BRA.DIV ~URZ, `(.L_x_1309) ;  /* 0x00000c627f007947 */ /* 0x000fea000b800000 */
[----:B--2---:R2:W1:Y:S04]  /*13290*/  SHFL.IDX PT, R2, R3, 0x1, 0x181f ;  /* 0x00381f0003027f89 */ /* 0x00446800000e0000 */
[----:B----4-:R2:W4:Y:S02]  /*132a0*/  SHFL.IDX PT, R0, R5, 0x1, 0x181f ;  /* 0x00381f0005007f89 */ /* 0x01052400000e0000 */
.L_x_1331:
[----:B------:R-:W-:Y:S01]  /*132b0*/  IADD3 R6, R4, 0x20, RZ ;  /* 0x0000002004067810 */ /* 0x000fe20007ffe0ff */
[----:B------:R-:W-:Y:S03]  /*132c0*/  BSSY B0, `(.L_x_1310) ;  /* 0x000001a000007945 */ /* 0x000fe60003800000 */
[----:B------:R-:W-:-:S13]  /*132d0*/  ISETP.GE.AND P0, PT, R6, R14, PT ;  /* 0x0000000e0600720c */ /* 0x000fda0003f06270 */
[----:B------:R-:W-:Y:S05]  /*132e0*/  @P0 BRA `(.L_x_1311) ;  /* 0x0000017000000947 */ /* 0x000fea0003800000 */
[----:B------:R-:W5:Y:S04]  /*132f0*/  LDL.64 R8, [R1+0x38] ;  /* 0x0000380001087983 */ /* 0x000f680000100a00 */
[----:B--2---:R-:W2:Y:S04]  /*13300*/  LDL R7, [R1+0x40] ;  /* 0x0000400001077983 */ /* 0x004ea80000100800 */
[----:B---3--:R-:W3:Y:S04]  /*13310*/  LDL R17, [R1+0x34] ;  /* 0x0000340001117983 */ /* 0x008ee80000100800 */
[----:B----4-:R-:W4:Y:S04]  /*13320*/  LDL R15, [R1+0x44] ;  /* 0x00004400010f7983 */ /* 0x010f280000100800 */
[----:B------:R-:W4:Y:S04]  /*13330*/  LDL R19, [R1+0x64] ;  /* 0x0000640001137983 */ /* 0x000f280000100800 */
[----:B------:R-:W4:Y:S04]  /*13340*/  LDL R18, [R1+0x60] ;  /* 0x0000600001127983 */ /* 0x000f280000100800 */
[----:B------:R-:W4:Y:S01]  /*13350*/  LDL R16, [R1+0x5c] ;  /* 0x00005c0001107983 */ /* 0x000f220000100800 */
[----:B-----5:R-:W-:-:S02]  /*13360*/  ISETP.GE.AND P3, PT, R8, c[0x0][0x3c8], PT ;  /* 0x0000f20008007a0c */ /* 0x020fc40003f66270 */
[----:B--2---:R-:W-:Y:S02]  /*13370*/  ISETP.GE.AND P2, PT, R7, c[0x0][0x3c8], PT ;  /* 0x0000f20007007a0c */ /* 0x004fe40003f46270 */
[----:B---3--:R-:W-:Y:S02]  /*13380*/  ISETP.GE.AND P1, PT, R17, c[0x0][0x3c8], PT ;  /* 0x0000f20011007a0c */ /* 0x008fe40003f26270 */
[----:B----4-:R-:W-:-:S07]  /*13390*/  ISETP.GE.AND P0, PT, R15, c[0x0][0x3c8], PT ;  /* 0x0000f2000f007a0c */ /* 0x010fce0003f06270 */
[CC--:B------:R-:W-:Y:S02]  /*133a0*/  @!P3 LEA R12, P4, R8.reuse, R0.reuse, 0x1 ;  /* 0x00000000080cb211 */ /* 0x0c0fe400078808ff */
[----:B------:R-:W-:Y:S02]  /*133b0*/  @!P2 LEA R10, P6, R7, R0, 0x1 ;  /* 0x00000000070aa211 */ /* 0x000fe400078c08ff */
[----:B-1----:R-:W-:Y:S02]  /*133c0*/  @!P3 LEA.HI.X R13, R8, R2, R9, 0x1, P4 ;  /* 0x00000002080db211 */ /* 0x002fe400020f0c09 */
        /* <DEDUP_REMOVED lines=9> */
.L_x_1311:
[----:B------:R-:W-:Y:S05]  /*13460*/  BSYNC B0 ;  /* 0x0000000000007941 */ /* 0x000fea0003800000 */
.L_x_1310:
[----:B------:R-:W-:Y:S05]  /*13470*/  BRA.DIV ~URZ, `(.L_x_1312) ;  /* 0x00000b327f007947 */ /* 0x000fea000b800000 */
[----:B-1----:R1:W2:Y:S02]  /*13480*/  SHFL.IDX PT, R2, R3, 0x2, 0x181f ;  /* 0x00581f0003027f89 */ /* 0x0022a400000e0000 */
.L_x_1332:
[----:B------:R-:W-:Y:S05]  /*13490*/  BRA.DIV ~URZ, `(.L_x_1313) ;  /* 0x00000b827f007947 */ /* 0x000fea000b800000 */
[----:B----4-:R4:W1:Y:S02]  /*134a0*/  SHFL.IDX PT, R0, R5, 0x2, 0x181f ;  /* 0x00581f0005007f89 */ /* 0x01086400000e0000 */
.L_x_1333:
        /* <DEDUP_REMOVED lines=27> */
.L_x_1315:
[----:B------:R-:W-:Y:S05]  /*13660*/  BSYNC B0 ;  /* 0x0000000000007941 */ /* 0x000fea0003800000 */
.L_x_1314:
[----:B------:R-:W-:Y:S05]  /*13670*/  BRA.DIV ~URZ, `(.L_x_1316) ;  /* 0x00000a027f007947 */ /* 0x000fea000b800000 */
[----:B--2---:R2:W3:Y:S04]  /*13680*/  SHFL.IDX PT, R2, R3, 0x3, 0x181f ;  /* 0x00781f0003027f89 */ /* 0x0044e800000e0000 */
[----:B-1----:R2:W1:Y:S02]  /*13690*/  SHFL.IDX PT, R0, R5, 0x3, 0x181f ;  /* 0x00781f0005007f89 */ /* 0x00246400000e0000 */
.L_x_1334:
[----:B------:R-:W-:-:S04]  /*136a0*/  IADD3 R4, R4, 0x60, RZ ;  /* 0x0000006004047810 */ /* 0x000fc80007ffe0ff */
[----:B------:R-:W-:-:S13]  /*136b0*/  ISETP.GE.AND P0, PT, R4, R14, PT ;  /* 0x0000000e0400720c */ /* 0x000fda0003f06270 */
[----:B------:R-:W-:Y:S05]  /*136c0*/  @P0 BRA `(.L_x_1302) ;  /* 0x0000017000000947 */ /* 0x000fea0003800000 */
[----:B------:R-:W5:Y:S04]  /*136d0*/  LDL.64 R6, [R1+0x38] ;  /* 0x0000380001067983 */ /* 0x000f680000100a00 */
[----:B--234-:R-:W2:Y:S04]  /*136e0*/  LDL R5, [R1+0x40] ;  /* 0x0000400001057983 */ /* 0x01cea80000100800 */
[----:B------:R-:W3:Y:S04]  /*136f0*/  LDL R13, [R1+0x34] ;  /* 0x00003400010d7983 */ /* 0x000ee80000100800 */
[----:B------:R-:W4:Y:S04]  /*13700*/  LDL R3, [R1+0x44] ;  /* 0x0000440001037983 */ /* 0x000f280000100800 */
[----:B------:R-:W4:Y:S04]  /*13710*/  LDL R16, [R1+0x64] ;  /* 0x0000640001107983 */ /* 0x000f280000100800 */
[----:B------:R-:W4:Y:S04]  /*13720*/  LDL R15, [R1+0x60] ;  /* 0x00006000010f7983 */ /* 0x000f280000100800 */
[----:B------:R-:W4:Y:S01]  /*13730*/  LDL R12, [R1+0x5c] ;  /* 0x00005c00010c7983 */ /* 0x000f220000100800 */
[----:B-----5:R-:W-:-:S02]  /*13740*/  ISETP.GE.AND P3, PT, R6, c[0x0][0x3c8], PT ;  /* 0x0000f20006007a0c */ /* 0x020fc40003f66270 */
[----:B--2---:R-:W-:Y:S02]  /*13750*/  ISETP.GE.AND P2, PT, R5, c[0x0][0x3c8], PT ;  /* 0x0000f20005007a0c */ /* 0x004fe40003f46270 */
[----:B---3--:R-:W-:Y:S02]  /*13760*/  ISETP.GE.AND P1, PT, R13, c[0x0][0x3c8], PT ;  /* 0x0000f2000d007a0c */ /* 0x008fe40003f26270 */
[----:B----4-:R-:W-:-:S07]  /*13770*/  ISETP.GE.AND P0, PT, R3, c[0x0][0x3c8], PT ;  /* 0x0000f20003007a0c */ /* 0x010fce0003f06270 */
        /* <DEDUP_REMOVED lines=12> */
.L_x_1302:
[----:B----4-:R-:W-:Y:S05]  /*13840*/  BSYNC B1 ;  /* 0x0000000000017941 */ /* 0x010fea0003800000 */
.L_x_1293:
[----:B------:R-:W-:-:S13]  /*13850*/  ISETP.NE.AND P0, PT, RZ, UR6, PT ;  /* 0x00000006ff007c0c */ /* 0x000fda000bf05270 */
[----:B------:R-:W-:Y:S01]  /*13860*/  @P0 WARPSYNC 0xffffffff ;  /* 0xffffffff00000948 */ /* 0x000fe20003800000 */
[----:B------:R-:W-:Y:S06]  /*13870*/  @P0 BAR.SYNC.DEFER_BLOCKING 0x5, 0x100 ;  /* 0x0144000000000b1d */ /* 0x000fec0000010000 */
[----:B-1----:R-:W1:Y:S04]  /*13880*/  @P0 LDS R0, [0x28100] ;  /* 0x02810000ff000984 */ /* 0x002e680000000800 */
[----:B-1----:R1:W-:Y:S04]  /*13890*/  @P0 STL [R1+0x68], R0 ;  /* 0x0000680001000387 */ /* 0x0023e80000100800 */
[----:B------:R-:W-:Y:S06]  /*138a0*/  @P0 BAR.ARV 0x4, 0x100 ;  /* 0x0104000000000b1d */ /* 0x000fec0000002000 */
[----:B------:R-:W-:Y:S05]  /*138b0*/  @P0 BRA `(.L_x_1317) ;  /* 0x0000009000000947 */ /* 0x000fea0003800000 */
[----:B------:R-:W-:Y:S05]  /*138c0*/  BRA.DIV ~URZ, `(.L_x_1318) ;  /* 0x000008727f007947 */ /* 0x000fea000b800000 */
[----:B-1----:R1:W4:Y:S02]  /*138d0*/  SHFL.IDX PT, R0, R81, RZ, 0x1f ;  /* 0x00001fff51007589 */ /* 0x00232400000e0000 */
.L_x_1335:
[----:B---3--:R-:W3:Y:S01]  /*138e0*/  S2R R2, SR_TID.X ;  /* 0x0000000000027919 */ /* 0x008ee20000002100 */
[----:B------:R-:W-:Y:S03]  /*138f0*/  WARPSYNC 0xffffffff ;  /* 0xffffffff00007948 */ /* 0x000fe60003800000 */
[----:B------:R-:W-:Y:S06]  /*13900*/  BAR.SYNC.DEFER_BLOCKING 0x4, 0x100 ;  /* 0x0104000000007b1d */ /* 0x000fec0000010000 */
[----:B----4-:R4:W-:Y:S01]  /*13910*/  STL [R1+0x68], R0 ;  /* 0x0000680001007387 */ /* 0x0109e20000100800 */
[----:B---3--:R-:W-:-:S13]  /*13920*/  LOP3.LUT P0, RZ, R2, 0xff, RZ, 0xc0, !PT ;  /* 0x000000ff02ff7812 */ /* 0x008fda000780c0ff */
[----:B------:R4:W-:Y:S04]  /*13930*/  @!P0 STS [0x28100], R81 ;  /* 0x02810051ff008388 */ /* 0x0009e80000000800 */
[----:B------:R-:W-:Y:S06]  /*13940*/  BAR.ARV 0x5, 0x100 ;  /* 0x0144000000007b1d */ /* 0x000fec0000002000 */
.L_x_1317:
[----:B-1--4-:R-:W4:Y:S02]  /*13950*/  LDL R0, [R1+0x68] ;  /* 0x0000680001007983 */ /* 0x012f240000100800 */
[----:B----4-:R-:W-:-:S13]  /*13960*/  ISETP.GE.AND P0, PT, R0, c[0x0][0x538], PT ;  /* 0x00014e0000007a0c */ /* 0x010fda0003f06270 */
[----:B--23-5:R-:W-:Y:S01]  /*13970*/  @P0 CALL.REL.NOINC `(.L_x_1319) ;  /* 0x0000001000000944 */ /* 0x02cfe20003c00000 */
[----:B------:R-:W-:Y:S05]  /*13980*/  BRA `(.L_x_1320) ;  /* 0xfffed16000007947 */ /* 0x000fea000383ffff */
.L_x_1319:
[----:B------:R-:W-:Y:S05]  /*13990*/  EXIT ;  /* 0x000000000000794d */ /* 0x000fea0003800000 */
.L_x_1271:
[----:B------:R-:W-:Y:S01]  /*139a0*/  IMAD.MOV.U32 R9, RZ, RZ, R12 ;  /* 0x000000ffff097224 */ /* 0x000fe200078e000c */
[----:B--2---:R-:W-:Y:S01]  /*139b0*/  MOV R6, RZ ;  /* 0x000000ff00067202 */ /* 0x004fe20000000f00 */
[----:B------:R-:W-:Y:S01]  /*139c0*/  IMAD.MOV.U32 R0, RZ, RZ, 0x181f ;  /* 0x0000181fff007424 */ /* 0x000fe200078e00ff */
[----:B------:R-:W-:Y:S02]  /*139d0*/  MOV R7, 0x139f0 ;  /* 0x000139f000077802 */ /* 0x000fe40000000f00 */
[----:B------:R-:W-:Y:S05]  /*139e0*/  CALL.REL.NOINC `($__internal_5_$__cuda_sm70_shflsync_idx_p) ;  /* 0x000007f000007944 */ /* 0x000fea0003c00000 */
[----:B------:R-:W-:Y:S01]  /*139f0*/  MOV R2, R0 ;  /* 0x0000000000027202 */ /* 0x000fe20000000f00 */
[----:B------:R-:W-:Y:S05]  /*13a00*/  BRA `(.L_x_1321) ;  /* 0xfffee0a000007947 */ /* 0x000fea000383ffff */
.L_x_1272:
[----:B------:R-:W-:Y:S01]  /*13a10*/  IMAD.MOV.U32 R9, RZ, RZ, R14 ;  /* 0x000000ffff097224 */ /* 0x000fe200078e000e */
[----:B--2---:R-:W-:Y:S01]  /*13a20*/  MOV R6, RZ ;  /* 0x000000ff00067202 */ /* 0x004fe20000000f00 */
[----:B------:R-:W-:Y:S01]  /*13a30*/  IMAD.MOV.U32 R0, RZ, RZ, 0x181f ;  /* 0x0000181fff007424 */ /* 0x000fe200078e00ff */
[----:B------:R-:W-:Y:S02]  /*13a40*/  MOV R7, 0x13a60 ;  /* 0x00013a6000077802 */ /* 0x000fe40000000f00 */
[----:B-1-3--:R-:W-:Y:S05]  /*13a50*/  CALL.REL.NOINC `($__internal_5_$__cuda_sm70_shflsync_idx_p) ;  /* 0x0000078000007944 */ /* 0x00afea0003c00000 */
[----:B------:R-:W-:Y:S05]  /*13a60*/  BRA `(.L_x_1322) ;  /* 0xfffee06000007947 */ /* 0x000fea000383ffff */
.L_x_1275:
[----:B--2---:R-:W-:Y:S01]  /*13a70*/  IMAD.MOV.U32 R9, RZ, RZ, R12 ;  /* 0x000000ffff097224 */ /* 0x004fe200078e000c */
[----:B------:R-:W-:Y:S01]  /*13a80*/  MOV R6, 0x1 ;  /* 0x0000000100067802 */ /* 0x000fe20000000f00 */
[----:B----4-:R-:W-:Y:S01]  /*13a90*/  IMAD.MOV.U32 R0, RZ, RZ, 0x181f ;  /* 0x0000181fff007424 */ /* 0x010fe200078e00ff */
[----:B------:R-:W-:-:S02]  /*13aa0*/  MOV R7, 0x13ac0 ;  /* 0x00013ac000077802 */ /* 0x000fc40000000f00 */
[----:B-1-3--:R-:W-:Y:S05]  /*13ab0*/  CALL.REL.NOINC `($__internal_5_$__cuda_sm70_shflsync_idx_p) ;  /* 0x0000072000007944 */ /* 0x00afea0003c00000 */
[----:B------:R-:W-:Y:S01]  /*13ac0*/  IMAD.MOV.U32 R2, RZ, RZ, R0 ;  /* 0x000000ffff027224 */ /* 0x000fe200078e0000 */
[----:B------:R-:W-:Y:S01]  /*13ad0*/  MOV R6, 0x1 ;  /* 0x0000000100067802 */ /* 0x000fe20000000f00 */
[----:B------:R-:W-:Y:S01]  /*13ae0*/  IMAD.MOV.U32 R9, RZ, RZ, R14 ;  /* 0x000000ffff097224 */ /* 0x000fe200078e000e */
[----:B------:R-:W-:-:S02]  /*13af0*/  MOV R0, 0x181f ;  /* 0x0000181f00007802 */ /* 0x000fc40000000f00 */
[----:B------:R-:W-:Y:S02]  /*13b00*/  MOV R7, 0x13b20 ;  /* 0x00013b2000077802 */ /* 0x000fe40000000f00 */
[----:B------:R-:W-:Y:S05]  /*13b10*/  CALL.REL.NOINC `($__internal_5_$__cuda_sm70_shflsync_idx_p) ;  /* 0x000006c000007944 */ /* 0x000fea0003c00000 */
[----:B------:R-:W-:Y:S05]  /*13b20*/  BRA `(.L_x_1323) ;  /* 0xfffee1a000007947 */ /* 0x000fea000383ffff */
.L_x_1278:
[----:B-1----:R-:W-:Y:S01]  /*13b30*/  IMAD.MOV.U32 R9, RZ, RZ, R12 ;  /* 0x000000ffff097224 */ /* 0x002fe200078e000c */
[----:B------:R-:W-:Y:S01]  /*13b40*/  MOV R6, 0x2 ;  /* 0x0000000200067802 */ /* 0x000fe20000000f00 */
[----:B----4-:R-:W-:Y:S01]  /*13b50*/  IMAD.MOV.U32 R0, RZ, RZ, 0x181f ;  /* 0x0000181fff007424 */ /* 0x010fe200078e00ff */
[----:B------:R-:W-:Y:S02]  /*13b60*/  MOV R7, 0x13b80 ;  /* 0x00013b8000077802 */ /* 0x000fe40000000f00 */
[----:B---3--:R-:W-:Y:S05]  /*13b70*/  CALL.REL.NOINC `($__internal_5_$__cuda_sm70_shflsync_idx_p) ;  /* 0x0000066000007944 */ /* 0x008fea0003c00000 */
[----:B------:R-:W-:Y:S01]  /*13b80*/  MOV R2, R0 ;  /* 0x0000000000027202 */ /* 0x000fe20000000f00 */
[----:B------:R-:W-:Y:S05]  /*13b90*/  BRA `(.L_x_1324) ;  /* 0xfffee31000007947 */ /* 0x000fea000383ffff */
.L_x_1279:
[----:B------:R-:W-:Y:S01]  /*13ba0*/  IMAD.MOV.U32 R9, RZ, RZ, R14 ;  /* 0x000000ffff097224 */ /* 0x000fe200078e000e */
[----:B------:R-:W-:Y:S01]  /*13bb0*/  MOV R6, 0x2 ;  /* 0x0000000200067802 */ /* 0x000fe20000000f00 */
[----:B----4-:R-:W-:Y:S01]  /*13bc0*/  IMAD.MOV.U32 R0, RZ, RZ, 0x181f ;  /* 0x0000181fff007424 */ /* 0x010fe200078e00ff */
[----:B------:R-:W-:Y:S02]  /*13bd0*/  MOV R7, 0x13bf0 ;  /* 0x00013bf000077802 */ /* 0x000fe40000000f00 */
[----:B-123--:R-:W-:Y:S05]  /*13be0*/  CALL.REL.NOINC `($__internal_5_$__cuda_sm70_shflsync_idx_p) ;  /* 0x000005f000007944 */ /* 0x00efea0003c00000 */
[----:B------:R-:W-:Y:S05]  /*13bf0*/  BRA `(.L_x_1325) ;  /* 0xfffee2d000007947 */ /* 0x000fea000383ffff */
.L_x_1282:
[----:B-1----:R-:W-:Y:S01]  /*13c00*/  IMAD.MOV.U32 R9, RZ, RZ, R12 ;  /* 0x000000ffff097224 */ /* 0x002fe200078e000c */
[----:B------:R-:W-:Y:S01]  /*13c10*/  MOV R6, 0x3 ;  /* 0x0000000300067802 */ /* 0x000fe20000000f00 */
[----:B------:R-:W-:Y:S01]  /*13c20*/  IMAD.MOV.U32 R0, RZ, RZ, 0x181f ;  /* 0x0000181fff007424 */ /* 0x000fe200078e00ff */
[----:B------:R-:W-:-:S02]  /*13c30*/  MOV R7, 0x13c50 ;  /* 0x00013c5000077802 */ /* 0x000fc40000000f00 */
[----:B--234-:R-:W-:Y:S05]  /*13c40*/  CALL.REL.NOINC `($__internal_5_$__cuda_sm70_shflsync_idx_p) ;  /* 0x0000059000007944 */ /* 0x01cfea0003c00000 */
[----:B------:R-:W-:Y:S01]  /*13c50*/  IMAD.MOV.U32 R2, RZ, RZ, R0 ;  /* 0x000000ffff027224 */ /* 0x000fe200078e0000 */
[----:B------:R-:W-:Y:S01]  /*13c60*/  MOV R6, 0x3 ;  /* 0x0000000300067802 */ /* 0x000fe20000000f00 */
[----:B------:R-:W-:Y:S01]  /*13c70*/  IMAD.MOV.U32 R9, RZ, RZ, R14 ;  /* 0x000000ffff097224 */ /* 0x000fe200078e000e */
[----:B------:R-:W-:-:S02]  /*13c80*/  MOV R0, 0x181f ;  /* 0x0000181f00007802 */ /* 0x000fc40000000f00 */
[----:B------:R-:W-:Y:S02]  /*13c90*/  MOV R7, 0x13cb0 ;  /* 0x00013cb000077802 */ /* 0x000fe40000000f00 */
[----:B------:R-:W-:Y:S05]  /*13ca0*/  CALL.REL.NOINC `($__internal_5_$__cuda_sm70_shflsync_idx_p) ;  /* 0x0000053000007944 */ /* 0x000fea0003c00000 */
[----:B------:R-:W-:Y:S05]  /*13cb0*/  BRA `(.L_x_1326) ;  /* 0xfffee40000007947 */ /* 0x000fea000383ffff */
.L_x_1289:
[----:B------:R1:W5:Y:S01]  /*13cc0*/  LDL R0, [R1+0x4] ;  /* 0x0000040001007983 */ /* 0x0003620000100800 */
[----:B------:R-:W-:Y:S02]  /*13cd0*/  MOV R3, 0x2 ;  /* 0x0000000200037802 */ /* 0x000fe40000000f00 */
[----:B------:R-:W-:Y:S02]  /*13ce0*/  MOV R2, 0x13d00 ;  /* 0x00013d0000027802 */ /* 0x000fe40000000f00 */
[----:B-1---5:R-:W-:Y:S05]  /*13cf0*/  CALL.REL.NOINC `($__internal_4_$__cuda_sm70_shflsync_bfly_p) ;  /* 0x000004a000007944 */ /* 0x022fea0003c00000 */
[----:B------:R-:W-:Y:S01]  /*13d00*/  MOV R4, R5 ;  /* 0x0000000500047202 */ /* 0x000fe20000000f00 */
[----:B------:R-:W-:Y:S05]  /*13d10*/  BRA `(.L_x_1327) ;  /* 0xffffcdb000007947 */ /* 0x000fea000383ffff */
.L_x_1290:
[----:B------:R-:W-:Y:S01]  /*13d20*/  IMAD.MOV.U32 R0, RZ, RZ, R4 ;  /* 0x000000ffff007224 */ /* 0x000fe200078e0004 */
[----:B------:R-:W-:Y:S02]  /*13d30*/  MOV R3, 0x1 ;  /* 0x0000000100037802 */ /* 0x000fe40000000f00 */
[----:B------:R-:W-:Y:S02]  /*13d40*/  MOV R2, 0x13d60 ;  /* 0x00013d6000027802 */ /* 0x000fe40000000f00 */
[----:B-----5:R-:W-:Y:S05]  /*13d50*/  CALL.REL.NOINC `($__internal_4_$__cuda_sm70_shflsync_bfly_p) ;  /* 0x0000044000007944 */ /* 0x020fea0003c00000 */
[----:B------:R1:W5:Y:S01]  /*13d60*/  LDL R0, [R1+0x8] ;  /* 0x0000080001007983 */ /* 0x0003620000100800 */
[----:B------:R-:W-:Y:S01]  /*13d70*/  FADD.FTZ R4, R4, R5 ;  /* 0x0000000504047221 */ /* 0x000fe20000010000 */
[----:B------:R-:W-:Y:S02]  /*13d80*/  MOV R3, 0x2 ;  /* 0x0000000200037802 */ /* 0x000fe40000000f00 */
[----:B------:R-:W-:-:S02]  /*13d90*/  MOV R2, 0x13db0 ;  /* 0x00013db000027802 */ /* 0x000fc40000000f00 */
[----:B-1---5:R-:W-:Y:S05]  /*13da0*/  CALL.REL.NOINC `($__internal_4_$__cuda_sm70_shflsync_bfly_p) ;  /* 0x000003f000007944 */ /* 0x022fea0003c00000 */
[----:B------:R-:W2:Y:S01]  /*13db0*/  LDL.LU R0, [R1+0x8] ;  /* 0x0000080001007983 */ /* 0x000ea20000300800 */
[----:B------:R-:W-:-:S02]  /*13dc0*/  MOV R3, 0x1 ;  /* 0x0000000100037802 */ /* 0x000fc40000000f00 */
[----:B------:R-:W-:Y:S01]  /*13dd0*/  MOV R2, 0x13e00 ;  /* 0x00013e0000027802 */ /* 0x000fe20000000f00 */
[----:B--2---:R-:W-:Y:S02]  /*13de0*/  FADD.FTZ R0, R0, R5 ;  /* 0x0000000500007221 */ /* 0x004fe40000010000 */
[----:B------:R-:W-:Y:S05]  /*13df0*/  CALL.REL.NOINC `($__internal_4_$__cuda_sm70_shflsync_bfly_p) ;  /* 0x000003a000007944 */ /* 0x000fea0003c00000 */
[----:B------:R-:W-:Y:S01]  /*13e00*/  MOV R3, R5 ;  /* 0x0000000500037202 */ /* 0x000fe20000000f00 */
[----:B------:R-:W-:Y:S05]  /*13e10*/  BRA `(.L_x_1328) ;  /* 0xffffcd4000007947 */ /* 0x000fea000383ffff */
.L_x_1305:
[----:B------:R-:W-:Y:S01]  /*13e20*/  IMAD.MOV.U32 R9, RZ, RZ, R3 ;  /* 0x000000ffff097224 */ /* 0x000fe200078e0003 */
[----:B------:R-:W-:Y:S01]  /*13e30*/  MOV R6, RZ ;  /* 0x000000ff00067202 */ /* 0x000fe20000000f00 */
[----:B------:R-:W-:Y:S01]  /*13e40*/  IMAD.MOV.U32 R0, RZ, RZ, 0x181f ;  /* 0x0000181fff007424 */ /* 0x000fe200078e00ff */
[----:B------:R-:W-:Y:S02]  /*13e50*/  MOV R7, 0x13e70 ;  /* 0x00013e7000077802 */ /* 0x000fe40000000f00 */
[----:B------:R-:W-:Y:S05]  /*13e60*/  CALL.REL.NOINC `($__internal_5_$__cuda_sm70_shflsync_idx_p) ;  /* 0x0000037000007944 */ /* 0x000fea0003c00000 */
[----:B------:R-:W-:Y:S01]  /*13e70*/  MOV R2, R0 ;  /* 0x0000000000027202 */ /* 0x000fe20000000f00 */
[----:B------:R-:W-:Y:S05]  /*13e80*/  BRA `(.L_x_1329) ;  /* 0xfffff20000007947 */ /* 0x000fea000383ffff */
.L_x_1306:
[----:B------:R-:W-:Y:S01]  /*13e90*/  IMAD.MOV.U32 R9, RZ, RZ, R5 ;  /* 0x000000ffff097224 */ /* 0x000fe200078e0005 */
[----:B------:R-:W-:Y:S01]  /*13ea0*/  MOV R6, RZ ;  /* 0x000000ff00067202 */ /* 0x000fe20000000f00 */
[----:B------:R-:W-:Y:S01]  /*13eb0*/  IMAD.MOV.U32 R0, RZ, RZ, 0x181f ;  /* 0x0000181fff007424 */ /* 0x000fe200078e00ff */
[----:B------:R-:W-:Y:S02]  /*13ec0*/  MOV R7, 0x13ee0 ;  /* 0x00013ee000077802 */ /* 0x000fe40000000f00 */
[----:B-12---:R-:W-:Y:S05]  /*13ed0*/  CALL.REL.NOINC `($__internal_5_$__cuda_sm70_shflsync_idx_p) ;  /* 0x0000030000007944 */ /* 0x006fea0003c00000 */
[----:B------:R-:W-:Y:S05]  /*13ee0*/  BRA `(.L_x_1330) ;  /* 0xfffff1c000007947 */ /* 0x000fea000383ffff */
.L_x_1309:
        /* <DEDUP_REMOVED lines=12> */
.L_x_1312:
[----:B-1----:R-:W-:Y:S01]  /*13fb0*/  IMAD.MOV.U32 R9, RZ, RZ, R3 ;  /* 0x000000ffff097224 */ /* 0x002fe200078e0003 */
[----:B------:R-:W-:Y:S01]  /*13fc0*/  MOV R6, 0x2 ;  /* 0x0000000200067802 */ /* 0x000fe20000000f00 */
[----:B----4-:R-:W-:Y:S01]  /*13fd0*/  IMAD.MOV.U32 R0, RZ, RZ, 0x181f ;  /* 0x0000181fff007424 */ /* 0x010fe200078e00ff */
[----:B------:R-:W-:Y:S02]  /*13fe0*/  MOV R7, 0x14000 ;  /* 0x0001400000077802 */ /* 0x000fe40000000f00 */
[----:B--23--:R-:W-:Y:S05]  /*13ff0*/  CALL.REL.NOINC `($__internal_5_$__cuda_sm70_shflsync_idx_p) ;  /* 0x000001e000007944 */ /* 0x00cfea0003c00000 */
[----:B------:R-:W-:Y:S01]  /*14000*/  MOV R2, R0 ;  /* 0x0000000000027202 */ /* 0x000fe20000000f00 */
[----:B------:R-:W-:Y:S05]  /*14010*/  BRA `(.L_x_1332) ;  /* 0xfffff47000007947 */ /* 0x000fea000383ffff */
.L_x_1313:
[----:B------:R-:W-:Y:S01]  /*14020*/  IMAD.MOV.U32 R9, RZ, RZ, R5 ;  /* 0x000000ffff097224 */ /* 0x000fe200078e0005 */
[----:B------:R-:W-:Y:S01]  /*14030*/  MOV R6, 0x2 ;  /* 0x0000000200067802 */ /* 0x000fe20000000f00 */
[----:B----4-:R-:W-:Y:S01]  /*14040*/  IMAD.MOV.U32 R0, RZ, RZ, 0x181f ;  /* 0x0000181fff007424 */ /* 0x010fe200078e00ff */
[----:B------:R-:W-:Y:S02]  /*14050*/  MOV R7, 0x14070 ;  /* 0x0001407000077802 */ /* 0x000fe40000000f00 */
[----:B-123--:R-:W-:Y:S05]  /*14060*/  CALL.REL.NOINC `($__internal_5_$__cuda_sm70_shflsync_idx_p) ;  /* 0x0000017000007944 */ /* 0x00efea0003c00000 */
[----:B------:R-:W-:Y:S05]  /*14070*/  BRA `(.L_x_1333) ;  /* 0xfffff43000007947 */ /* 0x000fea000383ffff */
.L_x_1316:
        /* <DEDUP_REMOVED lines=12> */
.L_x_1318:
[----:B------:R-:W-:Y:S01]  /*14140*/  IMAD.MOV.U32 R9, RZ, RZ, R81 ;  /* 0x000000ffff097224 */ /* 0x000fe200078e0051 */
[----:B------:R-:W-:Y:S01]  /*14150*/  MOV R6, RZ ;  /* 0x000000ff00067202 */ /* 0x000fe20000000f00 */
[----:B-1----:R-:W-:Y:S01]  /*14160*/  IMAD.MOV.U32 R0, RZ, RZ, 0x1f ;  /* 0x0000001fff007424 */ /* 0x002fe200078e00ff */
[----:B------:R-:W-:Y:S02]  /*14170*/  MOV R7, 0x14190 ;  /* 0x0001419000077802 */ /* 0x000fe40000000f00 */
[----:B--23-5:R-:W-:Y:S05]  /*14180*/  CALL.REL.NOINC `($__internal_5_$__cuda_sm70_shflsync_idx_p) ;  /* 0x0000005000007944 */ /* 0x02cfea0003c00000 */
[----:B------:R-:W-:Y:S05]  /*14190*/  BRA `(.L_x_1335) ;  /* 0xfffff74000007947 */ /* 0x000fea000383ffff */
        .weak           $__internal_4_$__cuda_sm70_shflsync_bfly_p
        .type           $__internal_4_$__cuda_sm70_shflsync_bfly_p,@function
        .size           $__internal_4_$__cuda_sm70_shflsync_bfly_p,($__internal_5_$__cuda_sm70_shflsync_idx_p - $__internal_4_$__cuda_sm70_shflsync_bfly_p)
$__internal_4_$__cuda_sm70_shflsync_bfly_p:
[----:B------:R-:W-:Y:S04]  /*141a0*/  WARPSYNC R6 ;  /* 0x0000000600007348 */ /* 0x000fe80003800000 */
[----:B------:R1:W2:Y:S02]  /*141b0*/  SHFL.BFLY PT, R5, R0, R3, R7 ;  /* 0x0c00000300057389 */ /* 0x0002a400000e0007 */
[----:B-1----:R-:W-:-:S04]  /*141c0*/  MOV R3, 0x0 ;  /* 0x0000000000037802 */ /* 0x002fc80000000f00 */
[----:B--2---:R-:W-:Y:S05]  /*141d0*/  RET.REL.NODEC R2 `(_ZN7cutlass13device_kernelIN5flash19enable_sm80_to_sm89INS1_16FlashAttnFwdSm80INS1_25CollectiveMainloopFwdSm80ILi8ELi1ELb0EN4cute5tupleIJNS5_1CILi128EEENS7_ILi96EEENS7_ILi256EEEEEELi256ENS_10bfloat16_tEfNS_4arch4Sm80ELb1ELb0ELb0ELb0ELb0ELb0ELb1ELb0EEENS1_21CollectiveEpilogueFwdINS6_IJS8_SA_S9_EEENS6_IJNS7_ILi1EEESI_SI_EEESC_SE_Li256ELb0ELb1ELb0ELb0EEENS1_30DynamicPersistentTileSchedulerILi256ELi256ELb0ELb1ELb0EEEEEEEEEvNT_6ParamsE) ;  /* 0xfffebe2002007950 */ /* 0x004fea0003c3ffff */
        .weak           $__internal_5_$__cuda_sm70_shflsync_idx_p
        .type           $__internal_5_$__cuda_sm70_shflsync_idx_p,@function
        .size           $__internal_5_$__cuda_sm70_shflsync_idx_p,(.L_x_1548 - $__internal_5_$__cuda_sm70_shflsync_idx_p)
$__internal_5_$__cuda_sm70_shflsync_idx_p:
[----:B------:R-:W-:-:S04]  /*141e0*/  MOV R8, 0xffffffff ;  /* 0xffffffff00087802 */ /* 0x000fc80000000f00 */
[----:B------:R-:W-:Y:S04]  /*141f0*/  WARPSYNC R8 ;  /* 0x0000000800007348 */ /* 0x000fe80003800000 */
[----:B------:R1:W2:Y:S02]  /*14200*/  SHFL.IDX PT, R0, R9, R6, R0 ;  /* 0x0000000609007389 */ /* 0x0002a400000e0000 */
[----:B-1----:R-:W-:Y:S02]  /*14210*/  MOV R6, R7 ;  /* 0x0000000700067202 */ /* 0x002fe40000000f00 */
[----:B------:R-:W-:-:S04]  /*14220*/  MOV R7, 0x0 ;  /* 0x0000000000077802 */ /* 0x000fc80000000f00 */
[----:B--2---:R-:W-:Y:S05]  /*14230*/  RET.REL.NODEC R6 `(_ZN7cutlass13device_kernelIN5flash19enable_sm80_to_sm89INS1_16FlashAttnFwdSm80INS1_25CollectiveMainloopFwdSm80ILi8ELi1ELb0EN4cute5tupleIJNS5_1CILi128EEENS7_ILi96EEENS7_ILi256EEEEEELi256ENS_10bfloat16_tEfNS_4arch4Sm80ELb1ELb0ELb0ELb0ELb0ELb0ELb1ELb0EEENS1_21CollectiveEpilogueFwdINS6_IJS8_SA_S9_EEENS6_IJNS7_ILi1EEESI_SI_EEESC_SE_Li256ELb0ELb1ELb0ELb0EEENS1_30DynamicPersistentTileSchedulerILi256ELi256ELb0ELb1ELb0EEEEEEEEEvNT_6ParamsE) ;  /* 0xfffebdc006007950 */ /* 0x004fea0003c3ffff */
.L_x_1336:
        /* <DEDUP_REMOVED lines=12> */
.L_x_1548:


//--------------------- .text._ZN7cutlass13device_kernelIN5flash19enable_sm80_to_sm89INS1_16FlashAttnFwdSm80INS1_25CollectiveMainloopFwdSm80ILi8ELi1ELb0EN4cute5tupleIJNS5_1CILi128EEENS7_ILi96EEENS7_ILi256EEEEEELi256ENS_10bfloat16_tEfNS_4arch4Sm80ELb1ELb0ELb0ELb1ELb0ELb0ELb1ELb0EEENS1_21CollectiveEpilogueFwdINS6_IJS8_SA_S9_EEENS6_IJNS7_ILi1EEESI_SI_EEESC_SE_Li256ELb1ELb1ELb0ELb0EEENS1_19SingleTileSchedulerILb1ELb0ELb1ELi128EEEEEEEEEvNT_6ParamsE --------------------------
	.section	.text._ZN7cutlass13device_kernelIN5flash19enable_sm80_to_sm89INS1_16FlashAttnFwdSm80INS1_25CollectiveMainloopFwdSm80ILi8ELi1ELb0EN4cute5tupleIJNS5_1CILi128EEENS7_ILi96EEENS7_ILi256EEEEEELi256ENS_10bfloat16_tEfNS_4arch4Sm80ELb1ELb0ELb0ELb1ELb0ELb0ELb1ELb0EEENS1_21CollectiveEpilogueFwdINS6_IJS8_SA_S9_EEENS6_IJNS7_ILi1EEESI_SI_EEESC_SE_Li256ELb1ELb1ELb0ELb0EEENS1_19SingleTileSchedulerILb1ELb0ELb1ELi128EEEEEEEEEvNT_6ParamsE,"ax",@progbits
	.sectioninfo	@"SHI_REGISTERS=255"
	.align	128
.text._ZN7cutlass13device_kernelIN5flash19enable_sm80_to_sm89INS1_16FlashAttnFwdSm80INS1_25CollectiveMainloopFwdSm80ILi8ELi1ELb0EN4cute5tupleIJNS5_1CILi128EEENS7_ILi96EEENS7_ILi256EEEEEELi256ENS_10bfloat16_tEfNS_4arch4Sm80ELb1ELb0ELb0ELb1ELb0ELb0ELb1ELb0EEENS1_21CollectiveEpilogueFwdINS6_IJS8_SA_S9_EEENS6_IJNS7_ILi1EEESI_SI_EEESC_SE_Li256ELb1ELb1ELb0ELb0EEENS1_19SingleTileSchedulerILb1ELb0ELb1ELi128EEEEEEEEEvNT_6ParamsE:
        .type           _ZN7cutlass13device_kernelIN5flash19enable_sm80_to_sm89INS1_16FlashAttnFwdSm80INS1_25CollectiveMainloopFwdSm80ILi8ELi1ELb0EN4cute5tupleIJNS5_1CILi128EEENS7_ILi96EEENS7_ILi256EEEEEELi256ENS_10bfloat16_tEfNS_4arch4Sm80ELb1ELb0ELb0ELb1ELb0ELb0ELb1ELb0EEENS1_21CollectiveEpilogueFwdINS6_IJS8_SA_S9_EEENS6_IJNS7_ILi1EEESI_SI_EEESC_SE_Li256ELb1ELb1ELb0ELb0EEENS1_19SingleTileSchedulerILb1ELb0ELb1ELi128EEEEEEEEEvNT_6ParamsE,@function
        .size           _ZN7cutlass13device_kernelIN5flash19enable_sm80_to_sm89INS1_16FlashAttnFwdSm80INS1_25CollectiveMainloopFwdSm80ILi8ELi1ELb0EN4cute5tupleIJNS5_1CILi128EEENS7_ILi96EEENS7_ILi256EEEEEELi256ENS_10bfloat16_tEfNS_4arch4Sm80ELb1ELb0ELb0ELb1ELb0ELb0ELb1ELb0EEENS1_21CollectiveEpilogueFwdINS6_IJS8_SA_S9_EEENS6_IJNS7_ILi1EEESI_SI_EEESC_SE_Li256ELb1ELb1ELb0ELb0EEENS1_19SingleTileSchedulerILb1ELb0ELb1ELi128EEEEEEEEEvNT_6ParamsE,(.L_x_1551 - _ZN7cutlass13device_kernelIN5flash19enable_sm80_to_sm89INS1_16FlashAttnFwdSm80INS1_25CollectiveMainloopFwdSm80ILi8ELi1ELb0EN4cute5tupleIJNS5_1CILi128EEENS7_ILi96EEENS7_ILi256EEEEEELi256ENS_10bfloat16_tEfNS_4arch4Sm80ELb1ELb0ELb0ELb1ELb0ELb0ELb1ELb0EEENS1_21CollectiveEpilogueFwdINS6_IJS8_SA_S9_EEENS6_IJNS7_ILi1EEESI_SI_EEESC_SE_Li256ELb1ELb1ELb0ELb0EEENS1_19SingleTileSchedulerILb1ELb0ELb1ELi128EEEEEEEEEvNT_6ParamsE)
        .other          _ZN7cutlass13device_kernelIN5flash19enable_sm80_to_sm89INS1_16FlashAttnFwdSm80INS1_25CollectiveMainloopFwdSm80ILi8ELi1ELb0EN4cute5tupleIJNS5_1CILi128EEENS7_ILi96EEENS7_ILi256EEEEEELi256ENS_10bfloat16_tEfNS_4arch4Sm80ELb1ELb0ELb0ELb1ELb0ELb0ELb1ELb0EEENS1_21CollectiveEpilogueFwdINS6_IJS8_SA_S9_EEENS6_IJNS7_ILi1EEESI_SI_EEESC_SE_Li256ELb1ELb1ELb0ELb0EEENS1_19SingleTileSchedulerILb1ELb0ELb1ELi128EEEEEEEEEvNT_6ParamsE,@"STO_CUDA_ENTRY STV_DEFAULT"
_ZN7cutlass13device_kernelIN5flash19enable_sm80_to_sm89INS1_16FlashAttnFwdSm80INS1_25CollectiveMainloopFwdSm80ILi8ELi1ELb0EN4cute5tupleIJNS5_1CILi128EEENS7_ILi96EEENS7_ILi256EEEEEELi256ENS_10bfloat16_tEfNS_4arch4Sm80ELb1ELb0ELb0ELb1ELb0ELb0ELb1ELb0EEENS1_21CollectiveEpilogueFwdINS6_IJS8_SA_S9_EEENS6_IJNS7_ILi1EEESI_SI_EEESC_SE_Li256ELb1ELb1ELb0ELb0EEENS1_19SingleTileSchedulerILb1ELb0ELb1ELi128EEEEEEEEEvNT_6ParamsE:
        /* <DEDUP_REMOVED lines=17> */
.L_x_1338:
        /* <DEDUP_REMOVED lines=8> */
.L_x_1340:
[----:B------:R-:W-:-:S04]  /*0190*/  MOV R0, c[0x0][0x54c] ;  /* 0x0001530000007a02 */ /* 0x000fc80000000f00 */
.L_x_1339:
[----:B------:R-:W-:Y:S01]  /*01a0*/  USHF.L.U32 UR15, UR15, 0x7, URZ ;  /* 0x000000070f0f7899 */ /* 0x000fe2000800063f */
[----:B-----5:R-:W-:-:S05]  /*01b0*/  IMAD R0, R0, c[0x0][0x548], RZ ;  /* 0x0001520000007a24 */ /* 0x020fca00078e02ff */
[----:B------:R-:W-:-:S04]  /*01c0*/  ISETP.LE.AND P0, PT, R0, UR15, PT ;  /* 0x0000000f00007c0c */ /* 0x000fc8000bf03270 */
[----:B------:R-:W-:-:S05]  /*01d0*/  SEL R0, R5, 0xffffffff, !P0 ;  /* 0xffffffff05007807 */ /* 0x000fca0004000000 */
[----:B------:R2:W-:Y:S01]  /*01e0*/  STL [R1+0x58], R0 ;  /* 0x0000580001007387 */ /* 0x0005e20000100800 */
[----:B------:R-:W-:Y:S05]  /*01f0*/  BRA `(.L_x_1341) ;  /* 0x0000013000007947 */ /* 0x000fea0003800000 */
.L_x_1337:
[----:B------:R-:W-:-:S04]  /*0200*/  ISETP.NE.U32.AND P0, PT, RZ, c[0x0][0x568], PT ;  /* 0x00015a00ff007a0c */ /* 0x000fc80003f05070 */
[----:B------:R-:W-:-:S13]  /*0210*/  ISETP.NE.AND.EX P0, PT, RZ, c[0x0][0x56c], PT, P0 ;  /* 0x00015b00ff007a0c */ /* 0x000fda0003f05300 */
[----:B------:R-:W-:Y:S05]  /*0220*/  @!P0 BRA `(.L_x_1342) ;  /* 0x0000002000008947 */ /* 0x000fea0003800000 */
[----:B------:R1:W5:Y:S01]  /*0230*/  LDG.E R0, [R2.64] ;  /* 0x0000001e02007981 */ /* 0x000362000c1e1900 */
[----:B------:R-:W-:Y:S05]  /*0240*/  BRA `(.L_x_1343) ;  /* 0x0000009000007947 */ /* 0x000fea0003800000 */
.L_x_1342:
        /* <DEDUP_REMOVED lines=8> */
.L_x_1344:
[----:B------:R-:W-:-:S04]  /*02d0*/  MOV R0, c[0x0][0x54c] ;  /* 0x0001530000007a02 */ /* 0x000fc80000000f00 */
.L_x_1343:
[----:B------:R-:W-:Y:S01]  /*02e0*/  USHF.L.U32 UR15, UR15, 0x7, URZ ;  /* 0x000000070f0f7899 */ /* 0x000fe2000800063f */
[----:B-----5:R-:W-:-:S05]  /*02f0*/  IMAD R0, R0, c[0x0][0x548], RZ ;  /* 0x0001520000007a24 */ /* 0x020fca00078e02ff */
[----:B------:R-:W-:-:S04]  /*0300*/  ISETP.LE.AND P0, PT, R0, UR15, PT ;  /* 0x0000000f00007c0c */ /* 0x000fc8000bf03270 */
[----:B------:R-:W-:-:S05]  /*0310*/  SEL R0, R5, 0xffffffff, !P0 ;  /* 0xffffffff05007807 */ /* 0x000fca0004000000 */
[----:B------:R2:W-:Y:S04]  /*0320*/  STL [R1+0x58], R0 ;  /* 0x0000580001007387 */ /* 0x0005e80000100800 */
.L_x_1341:
        /* <DEDUP_REMOVED lines=25> */
[----:B-12---:R-:W-:Y:S05]  /*04c0*/  @P0 BRA `(.L_x_1345) ;  /* 0x0000006000000947 */ /* 0x006fea0003800000 */
[----:B------:R-:W-:Y:S05]  /*04d0*/  @!P2 BRA `(.L_x_1345) ;  /* 0x000000500000a947 */ /* 0x000fea0003800000 */
[----:B------:R1:W2:Y:S04]  /*04e0*/  LDG.E R0, [R4.64] ;  /* 0x0000001e04007981 */ /* 0x0002a8000c1e1900 */
[----:B-1----:R-:W4:Y:S01]  /*04f0*/  LDG.E R4, [R4.64+0x4] ;  /* 0x0000041e04047981 */ /* 0x002f22000c1e1900 */
[----:B--23--:R-:W1:Y:S08]  /*0500*/  R2UR UR13, R0 ;  /* 0x00000000000d73c2 */ /* 0x00ce7000000e0000 */
[----:B----4-:R-:W1:Y:S02]  /*0510*/  R2UR UR4, R4 ;  /* 0x00000000040473c2 */ /* 0x010e6400000e0000 */
[----:B-1----:R-:W-:-:S06]  /*0520*/  UIADD3 UR13, -UR13, UR4, URZ ;  /* 0x000000040d0d7290 */ /* 0x002fcc000fffe13f */
.L_x_1345:
[----:B------:R-:W-:-:S04]  /*0530*/  ISETP.NE.U32.AND P0, PT, RZ, c[0x0][0x368], PT ;  /* 0x0000da00ff007a0c */ /* 0x000fc80003f05070 */
[----:B------:R-:W-:-:S13]  /*0540*/  ISETP.NE.AND.EX P0, PT, RZ, c[0x0][0x36c], PT, P0 ;  /* 0x0000db00ff007a0c */ /* 0x000fda0003f05300 */
[----:B------:R-:W-:Y:S05]  /*0550*/  @!P0 BRA `(.L_x_1346) ;  /* 0x0000004000008947 */ /* 0x000fea0003800000 */
[----:B------:R-:W-:-:S05]  /*0560*/  IMAD.WIDE R2, R47, R26, c[0x0][0x368] ;  /* 0x0000da002f027625 */ /* 0x000fca00078e021a */
[----:B------:R-:W2:Y:S02]  /*0570*/  LDG.E R0, [R2.64] ;  /* 0x0000001e02007981 */ /* 0x000ea4000c1e1900 */
[----:B--2---:R1:W2:Y:S02]  /*0580*/  R2UR UR12, R0 ;  /* 0x00000000000c73c2 */ /* 0x0042a400000e0000 */
[----:B-12---:R-:W-:Y:S05]  /*0590*/  BRA `(.L_x_1347) ;  /* 0x0000006000007947 */ /* 0x006fea0003800000 */
.L_x_1346:
[----:B------:R-:W-:Y:S05]  /*05a0*/  @!P5 BRA `(.L_x_1347) ;  /* 0x000000500000d947 */ /* 0x000fea0003800000 */
[----:B------:R1:W2:Y:S04]  /*05b0*/  LDG.E R0, [R2.64] ;  /* 0x0000001e02007981 */ /* 0x0002a8000c1e1900 */
[----:B-1----:R-:W4:Y:S01]  /*05c0*/  LDG.E R2, [R2.64+0x4] ;  /* 0x0000041e02027981 */ /* 0x002f22000c1e1900 */
[----:B--2---:R-:W1:Y:S08]  /*05d0*/  R2UR UR12, R0 ;  /* 0x00000000000c73c2 */ /* 0x004e7000000e0000 */
[----:B----4-:R-:W1:Y:S02]  /*05e0*/  R2UR UR4, R2 ;  /* 0x00000000020473c2 */ /* 0x010e6400000e0000 */
[----:B-1----:R-:W-:-:S06]  /*05f0*/  UIADD3 UR12, -UR12, UR4, URZ ;  /* 0x000000040c0c7290 */ /* 0x002fcc000fffe13f */
.L_x_1347:
        /* <DEDUP_REMOVED lines=8> */
[----:B------:R-:W-:Y:S01]  /*0680*/  UIADD3 UR6, UR12, 0x5f, URZ ;  /* 0x0000005f0c067890 */ /* 0x000fe2000fffe03f */
[----:B------:R-:W-:Y:S01]  /*0690*/  CS2R R14, SRZ ;  /* 0x00000000000e7805 */ /* 0x000fe2000001ff00 */
[----:B------:R-:W-:Y:S01]  /*06a0*/  IMAD.MOV.U32 R128, RZ, RZ, RZ ;  /* 0x000000ffff807224 */ /* 0x000fe200078e00ff */
[----:B------:R-:W-:Y:S01]  /*06b0*/  MOV R126, RZ ;  /* 0x000000ff007e7202 */ /* 0x000fe20000000f00 */
[----:B------:R-:W-:Y:S01]  /*06c0*/  UIMAD.WIDE UR6, UR6, 0x2aaaaaab, URZ ;  /* 0x2aaaaaab060678a5 */ /* 0x000fe2000f8e023f */
[----:B------:R-:W-:Y:S01]  /*06d0*/  CS2R R8, SRZ ;  /* 0x0000000000087805 */ /* 0x000fe2000001ff00 */
[----:B------:R-:W-:Y:S01]  /*06e0*/  @UP1 UIADD3 UR8, UR15, 0x7f, URZ ;  /* 0x0000007f0f081890 */ /* 0x000fe2000fffe03f */
[----:B------:R-:W-:Y:S01]  /*06f0*/  IMAD.MOV.U32 R124, RZ, RZ, RZ ;  /* 0x000000ffff7c7224 */ /* 0x000fe200078e00ff */
[----:B------:R-:W-:Y:S01]  /*0700*/  USHF.R.U32.HI UR6, URZ, 0x1f, UR7 ;  /* 0x0000001f3f067899 */ /* 0x000fe20008011607 */
[----:B------:R-:W-:Y:S01]  /*0710*/  MOV R122, RZ ;  /* 0x000000ff007a7202 */ /* 0x000fe20000000f00 */
[----:B------:R-:W-:Y:S01]  /*0720*/  UIMAD.WIDE.U32 UR8, UR8, UR4, URZ ;  /* 0x00000004080872a5 */ /* 0x000fe2000f8e003f */
[----:B------:R-:W-:Y:S01]  /*0730*/  CS2R R120, SRZ ;  /* 0x0000000000787805 */ /* 0x000fe2000001ff00 */
[----:B------:R-:W-:Y:S01]  /*0740*/  UIADD3 UR4, UR15, 0x7f, URZ ;  /* 0x0000007f0f047890 */ /* 0x000fe2000fffe03f */
[----:B------:R-:W-:Y:S01]  /*0750*/  IMAD.MOV.U32 R13, RZ, RZ, RZ ;  /* 0x000000ffff0d7224 */ /* 0x000fe200078e00ff */
[----:B------:R-:W-:Y:S01]  /*0760*/  @UP1 USHF.R.U32.HI UR4, URZ, UR5, UR9 ;  /* 0x000000053f041299 */ /* 0x000fe20008011609 */
[----:B------:R-:W-:Y:S01]  /*0770*/  MOV R118, RZ ;  /* 0x000000ff00767202 */ /* 0x000fe20000000f00 */
[----:B---3--:R-:W-:Y:S01]  /*0780*/  UIADD3 UR5, UR12, 0x60, -UR13 ;  /* 0x000000600c057890 */ /* 0x008fe2000fffe80d */
[----:B------:R-:W-:Y:S01]  /*0790*/  CS2R R16, SRZ ;  /* 0x0000000000107805 */ /* 0x000fe2000001ff00 */
[----:B------:R-:W-:Y:S01]  /*07a0*/  ULEA.HI.SX32 UR6, UR7, UR6, 0x1c ;  /* 0x0000000607067291 */ /* 0x000fe2000f8fe23f */
[----:B------:R-:W-:Y:S01]  /*07b0*/  IMAD.MOV.U32 R116, RZ, RZ, RZ ;  /* 0x000000ffff747224 */ /* 0x000fe200078e00ff */
[----:B------:R-:W-:Y:S01]  /*07c0*/  UIADD3 UR4, UR5, UR4, URZ ;  /* 0x0000000405047290 */ /* 0x000fe2000fffe03f */
[----:B------:R-:W-:Y:S01]  /*07d0*/  MOV R114, RZ ;  /* 0x000000ff00727202 */ /* 0x000fe20000000f00 */
[----:B------:R-:W-:Y:S01]  /*07e0*/  CS2R R18, SRZ ;  /* 0x0000000000127805 */ /* 0x000fe2000001ff00 */
[----:B------:R-:W-:Y:S01]  /*07f0*/  IMAD.MOV.U32 R112, RZ, RZ, RZ ;  /* 0x000000ffff707224 */ /* 0x000fe200078e00ff */
[----:B------:R-:W-:Y:S01]  /*0800*/  UIMAD.WIDE UR4, UR4, 0x2aaaaaab, URZ ;  /* 0x2aaaaaab040478a5 */ /* 0x000fe2000f8e023f */
[----:B------:R-:W-:Y:S01]  /*0810*/  MOV R110, RZ ;  /* 0x000000ff006e7202 */ /* 0x000fe20000000f00 */
[----:B------:R-:W-:Y:S01]  /*0820*/  CS2R R20, SRZ ;  /* 0x0000000000147805 */ /* 0x000fe2000001ff00 */
[----:B------:R-:W-:Y:S01]  /*0830*/  IMAD.MOV.U32 R108, RZ, RZ, RZ ;  /* 0x000000ffff6c7224 */ /* 0x000fe200078e00ff */
[----:B------:R-:W-:Y:S01]  /*0840*/  USHF.R.U32.HI UR4, URZ, 0x1f, UR5 ;  /* 0x0000001f3f047899 */ /* 0x000fe20008011605 */
[----:B------:R-:W-:Y:S01]  /*0850*/  MOV R106, RZ ;  /* 0x000000ff006a7202 */ /* 0x000fe20000000f00 */
[----:B------:R-:W-:Y:S01]  /*0860*/  CS2R R22, SRZ ;  /* 0x0000000000167805 */ /* 0x000fe2000001ff00 */
[----:B------:R-:W-:Y:S01]  /*0870*/  IMAD.MOV.U32 R104, RZ, RZ, RZ ;  /* 0x000000ffff687224 */ /* 0x000fe200078e00ff */
[----:B------:R-:W-:Y:S01]  /*0880*/  ULEA.HI.SX32 UR4, UR5, UR4, 0x1c ;  /* 0x0000000405047291 */ /* 0x000fe2000f8fe23f */
[----:B------:R-:W-:Y:S01]  /*0890*/  MOV R102, RZ ;  /* 0x000000ff00667202 */ /* 0x000fe20000000f00 */
[----:B------:R-:W-:Y:S01]  /*08a0*/  CS2R R24, SRZ ;  /* 0x0000000000187805 */ /* 0x000fe2000001ff00 */
[----:B------:R-:W-:Y:S01]  /*08b0*/  IMAD.MOV.U32 R100, RZ, RZ, RZ ;  /* 0x000000ffff647224 */ /* 0x000fe200078e00ff */
[----:B------:R-:W-:Y:S01]  /*08c0*/  UISETP.LT.AND UP0, UPT, UR6, UR4, UPT ;  /* 0x000000040600728c */ /* 0x000fe2000bf01270 */
[----:B------:R-:W-:Y:S01]  /*08d0*/  CS2R R98, SRZ ;  /* 0x0000000000627805 */ /* 0x000fe2000001ff00 */
[----:B------:R-:W-:Y:S01]  /*08e0*/  MOV R96, RZ ;  /* 0x000000ff00607202 */ /* 0x000fe20000000f00 */
[----:B------:R-:W-:Y:S01]  /*08f0*/  CS2R R94, SRZ ;  /* 0x00000000005e7805 */ /* 0x000fe2000001ff00 */
[----:B------:R-:W-:Y:S01]  /*0900*/  USEL UR24, UR6, UR4, UP0 ;  /* 0x0000000406187287 */ /* 0x000fe20008000000 */
[----:B------:R-:W-:Y:S01]  /*0910*/  IMAD.MOV.U32 R27, RZ, RZ, RZ ;  /* 0x000000ffff1b7224 */ /* 0x000fe200078e00ff */
[----:B------:R-:W-:Y:S01]  /*0920*/  MOV R92, RZ ;  /* 0x000000ff005c7202 */ /* 0x000fe20000000f00 */
[----:B------:R-:W-:Y:S01]  /*0930*/  CS2R R90, SRZ ;  /* 0x00000000005a7805 */ /* 0x000fe2000001ff00 */
[----:B------:R-:W-:Y:S01]  /*0940*/  UISETP.GE.AND UP0, UPT, UR24, 0x1, UPT ;  /* 0x000000011800788c */ /* 0x000fe2000bf06270 */
[----:B------:R-:W-:Y:S01]  /*0950*/  CS2R R28, SRZ ;  /* 0x00000000001c7805 */ /* 0x000fe2000001ff00 */
[----:B------:R-:W-:Y:S01]  /*0960*/  IMAD.MOV.U32 R88, RZ, RZ, RZ ;  /* 0x000000ffff587224 */ /* 0x000fe200078e00ff */
[----:B------:R-:W-:Y:S01]  /*0970*/  CS2R R86, SRZ ;  /* 0x0000000000567805 */ /* 0x000fe2000001ff00 */
[----:B------:R-:W-:Y:S01]  /*0980*/  MOV R84, RZ ;  /* 0x000000ff00547202 */ /* 0x000fe20000000f00 */
[----:B------:R-:W-:Y:S01]  /*0990*/  CS2R R82, SRZ ;  /* 0x0000000000527805 */ /* 0x000fe2000001ff00 */
[----:B------:R-:W-:Y:S01]  /*09a0*/  PLOP3.LUT P0, PT, PT, PT, UP0, 0x80, 0x0 ;  /* 0x000000000000781c */ /* 0x000fe20003f0f008 */
        /* <DEDUP_REMOVED lines=50> */
[----:B------:R-:W-:Y:S01]  /*0cd0*/  IMAD.MOV.U32 R49, RZ, RZ, RZ ;  /* 0x000000ffff317224 */ /* 0x000fe200078e00ff */
[----:B------:R-:W-:Y:S05]  /*0ce0*/  @!P0 BRA `(.L_x_1348) ;  /* 0x0001131000008947 */ /* 0x000fea0003800000 */
[----:B------:R-:W-:-:S04]  /*0cf0*/  ISETP.NE.U32.AND P4, PT, RZ, c[0x0][0x340], PT ;  /* 0x0000d000ff007a0c */ /* 0x000fc80003f85070 */
[----:B------:R-:W-:-:S13]  /*0d00*/  ISETP.NE.AND.EX P4, PT, RZ, c[0x0][0x344], PT, P4 ;  /* 0x0000d100ff007a0c */ /* 0x000fda0003f85340 */
[----:B------:R-:W-:-:S05]  /*0d10*/  @P4 IMAD.WIDE R2, R47, R26, c[0x0][0x340] ;  /* 0x0000d0002f024625 */ /* 0x000fca00078e021a */
        /* <DEDUP_REMOVED lines=9> */
[----:B------:R-:W-:Y:S01]  /*0db0*/  SHF.R.S32.HI R18, RZ, 0x1f, R47 ;  /* 0x0000001fff127819 */ /* 0x000fe2000001142f */
[----:B------:R-:W-:Y:S01]  /*0dc0*/  IMAD R0, R6, c[0x0][0x17c], R0 ;  /* 0x00005f0006007a24 */ /* 0x000fe200078e0200 */
[----:B------:R-:W-:Y:S01]  /*0dd0*/  SHF.R.S32.HI R27, RZ, 0x3, R4 ;  /* 0x00000003ff1b7819 */ /* 0x000fe20000011404 */
[----:B------:R-:W-:Y:S01]  /*0de0*/  BSSY B0, `(.L_x_1349) ;  /* 0x00000b3000007945 */ /* 0x000fe20003800000 */
[----:B------:R-:W-:-:S02]  /*0df0*/  LEA.HI R19, R128, R127, RZ, 0x4 ;  /* 0x0000007f80137211 */ /* 0x000fc400078f20ff */
[----:B------:R-:W-:Y:S02]  /*0e00*/  PLOP3.LUT P0, PT, PT, PT, UP1, 0x80, 0x0 ;  /* 0x000000000000781c */ /* 0x000fe40003f0f018 */
[----:B------:R-:W-:Y:S02]  /*0e10*/  SHF.R.S32.HI R10, RZ, 0x4, R19 ;  /* 0x00000004ff0a7819 */ /* 0x000fe40000011413 */
[----:B------:R-:W-:Y:S02]  /*0e20*/  IADD3 R30, R27, UR15, RZ ;  /* 0x0000000f1b1e7c10 */ /* 0x000fe4000fffe0ff */
[----:B------:R-:W-:Y:S02]  /*0e30*/  LEA.HI R9, R19, R10, RZ, 0x1 ;  /* 0x0000000a13097211 */ /* 0x000fe400078f08ff */
[----:B------:R-:W-:Y:S01]  /*0e40*/  SHF.R.S32.HI R11, RZ, 0x1f, R12 ;  /* 0x0000001fff0b7819 */ /* 0x000fe2000001140c */
[----:B-1----:R-:W-:Y:S01]  /*0e50*/  IMAD.WIDE.U32 R2, R6, c[0x0][0x178], RZ ;  /* 0x00005e0006027a25 */ /* 0x002fe200078e00ff */
[----:B------:R-:W-:-:S02]  /*0e60*/  LEA.HI R13, R128, R127, RZ, 0x6 ;  /* 0x0000007f800d7211 */ /* 0x000fc400078f30ff */
[----:B---3--:R-:W-:Y:S01]  /*0e70*/  SHF.R.S32.HI R24, RZ, 0x1f, R29 ;  /* 0x0000001fff187819 */ /* 0x008fe2000001141d */
[----:B------:R-:W-:Y:S01]  /*0e80*/  IMAD.IADD R3, R3, 0x1, R0 ;  /* 0x0000000103037824 */ /* 0x000fe200078e0200 */
[----:B------:R-:W-:-:S03]  /*0e90*/  LOP3.LUT R0, R4, 0xfffffff8, RZ, 0xc0, !PT ;  /* 0xfffffff804007812 */ /* 0x000fc600078ec0ff */
[----:B------:R-:W-:Y:S02]  /*0ea0*/  IMAD R5, R24, c[0x0][0x1b8], RZ ;  /* 0x00006e0018057a24 */ /* 0x000fe400078e02ff */
[----:B------:R-:W-:Y:S02]  /*0eb0*/  IMAD.IADD R26, R127, 0x1, -R0 ;  /* 0x000000017f1a7824 */ /* 0x000fe400078e0a00 */
[C---:B------:R-:W-:Y:S01]  /*0ec0*/  IMAD R0, R29.reuse, c[0x0][0x1bc], R5 ;  /* 0x00006f001d007a24 */ /* 0x040fe200078e0205 */
[----:B------:R-:W-:Y:S01]  /*0ed0*/  SEL R5, R18, RZ, !P2 ;  /* 0x000000ff12057207 */ /* 0x000fe20005000000 */
[----:B------:R-:W-:Y:S02]  /*0ee0*/  IMAD R7, R26, 0x20, R27 ;  /* 0x000000201a077824 */ /* 0x000fe400078e021b */
[----:B------:R-:W-:-:S03]  /*0ef0*/  IMAD.WIDE.U32 R2, R29, c[0x0][0x1b8], R2 ;  /* 0x00006e001d027a25 */ /* 0x000fc600078e0002 */
[----:B------:R-:W-:Y:S01]  /*0f00*/  IADD3 R7, R7, UR15, RZ ;  /* 0x0000000f07077c10 */ /* 0x000fe2000fffe0ff */
[----:B------:R-:W-:Y:S01]  /*0f10*/  IMAD.IADD R3, R3, 0x1, R0 ;  /* 0x0000000103037824 */ /* 0x000fe200078e0200 */
[----:B------:R-:W-:Y:S01]  /*0f20*/  SEL R0, R47, RZ, !P2 ;  /* 0x000000ff2f007207 */ /* 0x000fe20005000000 */
[----:B------:R-:W-:Y:S01]  /*0f30*/  IMAD R5, R5, c[0x0][0x1c0], RZ ;  /* 0x0000700005057a24 */ /* 0x000fe200078e02ff */
[----:B------:R-:W-:Y:S01]  /*0f40*/  ISETP.GE.AND P2, PT, R30, UR6, PT ;  /* 0x000000061e007c0c */ /* 0x000fe2000bf46270 */
[----:B------:R-:W-:-:S04]  /*0f50*/  @P1 IMAD.HI.U32 R6, R7, c[0x0][0x2c8], RZ ;  /* 0x0000b20007061a27 */ /* 0x000fc800078e00ff */
[C---:B------:R-:W-:Y:S01]  /*0f60*/  IMAD R8, R0.reuse, c[0x0][0x1c4], R5 ;  /* 0x0000710000087a24 */ /* 0x040fe200078e0205 */
[----:B------:R-:W-:Y:S01]  /*0f70*/  LOP3.LUT R5, R9, 0xfffffffe, RZ, 0xc0, !PT ;  /* 0xfffffffe09057812 */ /* 0x000fe200078ec0ff */
[----:B------:R-:W-:Y:S01]  /*0f80*/  IMAD.MOV.U32 R4, RZ, RZ, R7 ;  /* 0x000000ffff047224 */ /* 0x000fe200078e0007 */
[----:B------:R-:W-:Y:S01]  /*0f90*/  @P0 SHF.R.U32.HI R4, RZ, c[0x0][0x2cc], R6 ;  /* 0x0000b300ff040a19 */ /* 0x000fe20000011606 */
[----:B------:R-:W-:-:S03]  /*0fa0*/  IMAD.WIDE.U32 R2, R0, c[0x0][0x1c0], R2 ;  /* 0x0000700000027a25 */ /* 0x000fc600078e0002 */
[----:B------:R-:W-:Y:S01]  /*0fb0*/  SHF.R.S32.HI R6, RZ, 0x1f, R4 ;  /* 0x0000001fff067819 */ /* 0x000fe20000011404 */
[----:B------:R-:W-:Y:S01]  /*0fc0*/  IMAD.IADD R31, R10, 0x1, -R5 ;  /* 0x000000010a1f7824 */ /* 0x000fe200078e0a05 */
[----:B------:R-:W-:Y:S01]  /*0fd0*/  IADD3 R5, R30, 0x20, RZ ;  /* 0x000000201e057810 */ /* 0x000fe20007ffe0ff */
[----:B------:R-:W-:Y:S02]  /*0fe0*/  IMAD.IADD R3, R3, 0x1, R8 ;  /* 0x0000000103037824 */ /* 0x000fe400078e0208 */
[----:B------:R-:W-:Y:S01]  /*0ff0*/  IMAD.MOV R0, RZ, RZ, -R4 ;  /* 0x000000ffff007224 */ /* 0x000fe200078e0a04 */
[----:B------:R-:W-:Y:S01]  /*1000*/  ISETP.GE.AND P0, PT, R5, UR6, PT ;  /* 0x0000000605007c0c */ /* 0x000fe2000bf06270 */
[----:B------:R-:W-:Y:S02]  /*1010*/  IMAD.SHL.U32 R8, R27, 0x40, RZ ;  /* 0x000000401b087824 */ /* 0x000fe400078e00ff */
[----:B------:R-:W-:Y:S02]  /*1020*/  IMAD R5, R0, c[0x0][0x2c4], R7 ;  /* 0x0000b10000057a24 */ /* 0x000fe400078e0207 */
[----:B------:R-:W-:Y:S01]  /*1030*/  IMAD R6, R6, c[0x0][0x1b0], RZ ;  /* 0x00006c0006067a24 */ /* 0x000fe200078e02ff */
[----:B------:R-:W-:Y:S01]  /*1040*/  LOP3.LUT R0, R8, 0x1c0, RZ, 0xc0, !PT ;  /* 0x000001c008007812 */ /* 0x000fe200078ec0ff */
[----:B------:R-:W-:-:S02]  /*1050*/  IMAD.SHL.U32 R10, R26, 0x8, RZ ;  /* 0x000000081a0a7824 */ /* 0x000fc400078e00ff */
[C---:B------:R-:W-:Y:S01]  /*1060*/  IMAD R8, R4.reuse, c[0x0][0x1b4], R6 ;  /* 0x00006d0004087a24 */ /* 0x040fe200078e0206 */
[----:B------:R-:W-:Y:S01]  /*1070*/  SHF.R.U32.HI R6, RZ, 0x3, R0 ;  /* 0x00000003ff067819 */ /* 0x000fe20000011600 */
[----:B------:R-:W-:Y:S01]  /*1080*/  IMAD.WIDE.U32 R2, R4, c[0x0][0x1b0], R2 ;  /* 0x00006c0004027a25 */ /* 0x000fe200078e0002 */
[----:B------:R-:W-:Y:S02]  /*1090*/  LOP3.LUT R7, R0, 0x38, R10, 0xf8, !PT ;  /* 0x0000003800077812 */ /* 0x000fe400078ef80a */
[----:B------:R-:W-:Y:S01]  /*10a0*/  SHF.R.S32.HI R4, RZ, 0x1f, R5 ;  /* 0x0000001fff047819 */ /* 0x000fe20000011405 */
[----:B------:R-:W-:Y:S01]  /*10b0*/  IMAD.IADD R3, R3, 0x1, R8 ;  /* 0x0000000103037824 */ /* 0x000fe200078e0208 */
[----:B------:R-:W-:Y:S01]  /*10c0*/  IADD3 R0, P1, R12, R27, RZ ;  /* 0x0000001b0c007210 */ /* 0x000fe20007f3e0ff */
[----:B------:R-:W-:Y:S01]  /*10d0*/  IMAD.SHL.U32 R17, R26, 0x8, RZ ;  /* 0x000000081a117824 */ /* 0x000fe200078e00ff */
[----:B------:R-:W-:Y:S01]  /*10e0*/  LOP3.LUT R15, R7, R6, RZ, 0x3c, !PT ;  /* 0x00000006070f7212 */ /* 0x000fe200078e3cff */
[----:B------:R-:W-:Y:S01]  /*10f0*/  IMAD R4, R4, c[0x0][0x1a8], RZ ;  /* 0x00006a0004047a24 */ /* 0x000fe200078e02ff */
[----:B------:R-:W-:Y:S01]  /*1100*/  LEA.HI.X.SX32 R6, R27, R11, 0x1, P1 ;  /* 0x0000000b1b067211 */ /* 0x000fe200008f0eff */
[----:B------:R-:W-:Y:S01]  /*1110*/  IMAD.WIDE.U32 R2, R5, c[0x0][0x1a8], R2 ;  /* 0x00006a0005027a25 */ /* 0x000fe200078e0002 */
[----:B------:R-:W-:-:S02]  /*1120*/  IADD3 R9, R10, 0x80, RZ ;  /* 0x000000800a097810 */ /* 0x000fc40007ffe0ff */
[----:B------:R-:W-:Y:S01]  /*1130*/  SHF.R.S32.HI R11, RZ, 0x1f, R10 ;  /* 0x0000001fff0b7819 */ /* 0x000fe2000001140a */
[----:B------:R-:W-:Y:S01]  /*1140*/  IMAD R12, R5, c[0x0][0x1ac], R4 ;  /* 0x00006b00050c7a24 */ /* 0x000fe200078e0204 */
[----:B------:R-:W-:Y:S01]  /*1150*/  ISETP.GE.AND P3, PT, R9, c[0x0][0x1d4], PT ;  /* 0x0000750009007a0c */ /* 0x000fe20003f66270 */
[----:B------:R-:W-:Y:S01]  /*1160*/  IMAD R5, R6, c[0x0][0x1e0], RZ ;  /* 0x0000780006057a24 */ /* 0x000fe200078e02ff */
[----:B------:R-:W-:Y:S01]  /*1170*/  LEA R28, P1, R2, c[0x0][0x160], 0x1 ;  /* 0x00005800021c7a11 */ /* 0x000fe200078208ff */
[----:B------:R-:W-:Y:S02]  /*1180*/  IMAD R4, R6, c[0x0][0x208], RZ ;  /* 0x0000820006047a24 */ /* 0x000fe400078e02ff */
[C---:B------:R-:W-:Y:S01]  /*1190*/  IMAD R14, R0.reuse, c[0x0][0x1e4], R5 ;  /* 0x00007900000e7a24 */ /* 0x040fe200078e0205 */
[----:B------:R-:W-:Y:S01]  /*11a0*/  IADD3 R5, R17, 0x80, RZ ;  /* 0x0000008011057810 */ /* 0x000fe20007ffe0ff */
[C---:B------:R-:W-:Y:S02]  /*11b0*/  IMAD R16, R0.reuse, c[0x0][0x20c], R4 ;  /* 0x0000830000107a24 */ /* 0x040fe400078e0204 */
[----:B------:R-:W-:Y:S01]  /*11c0*/  IMAD.WIDE.U32 R8, R0, c[0x0][0x1e0], R10 ;  /* 0x0000780000087a25 */ /* 0x000fe200078e000a */
[----:B------:R-:W-:-:S03]  /*11d0*/  ISETP.GE.AND P6, PT, R5, c[0x0][0x198], PT ;  /* 0x0000660005007a0c */ /* 0x000fc60003fc6270 */
[----:B------:R-:W-:Y:S01]  /*11e0*/  IMAD.WIDE.U32 R6, R0, c[0x0][0x208], R10 ;  /* 0x0000820000067a25 */ /* 0x000fe200078e000a */
[----:B------:R-:W-:-:S03]  /*11f0*/  LOP3.LUT R0, R19, 0xfffffff0, RZ, 0xc0, !PT ;  /* 0xfffffff013007812 */ /* 0x000fc600078ec0ff */
[----:B------:R-:W-:Y:S02]  /*1200*/  IMAD.IADD R3, R3, 0x1, R12 ;  /* 0x0000000103037824 */ /* 0x000fe400078e020c */
[----:B------:R-:W-:Y:S01]  /*1210*/  IMAD.SHL.U32 R4, R13, 0x8, RZ ;  /* 0x000000080d047824 */ /* 0x000fe200078e00ff */
[----:B------:R-:W-:Y:S01]  /*1220*/  IADD3 R13, R17, 0xc0, RZ ;  /* 0x000000c0110d7810 */ /* 0x000fe20007ffe0ff */
[----:B------:R-:W-:Y:S01]  /*1230*/  IMAD.IADD R0, R127, 0x1, -R0 ;  /* 0x000000017f007824 */ /* 0x000fe200078e0a00 */
[----:B------:R-:W-:Y:S01]  /*1240*/  LEA.HI.X R25, R2, c[0x0][0x164], R3, 0x1, P1 ;  /* 0x0000590002197a11 */ /* 0x000fe200008f0c03 */
[----:B------:R-:W-:Y:S01]  /*1250*/  IMAD.IADD R9, R9, 0x1, R14 ;  /* 0x0000000109097824 */ /* 0x000fe200078e020e */
[----:B------:R-:W-:Y:S01]  /*1260*/  @!P2 SHF.R.S32.HI R3, RZ, 0x1f, R5 ;  /* 0x0000001fff03a819 */ /* 0x000fe20000011405 */
[----:B------:R-:W1:Y:S01]  /*1270*/  SHFL.IDX PT, R2, R28, RZ, 0x181f ;  /* 0x00181fff1c027589 */ /* 0x000e6200000e0000 */
[----:B------:R-:W-:Y:S01]  /*1280*/  LOP3.LUT R251, R15, 0xfffffe00, R4, 0xf8, !PT ;  /* 0xfffffe000ffb7812 */ /* 0x000fe200078ef804 */
[----:B------:R-:W-:Y:S01]  /*1290*/  IMAD.IADD R7, R7, 0x1, R16 ;  /* 0x0000000107077824 */ /* 0x000fe200078e0210 */
[----:B------:R-:W-:Y:S01]  /*12a0*/  SHF.R.S32.HI R4, RZ, 0x1f, R0 ;  /* 0x0000001fff047819 */ /* 0x000fe20000011400 */
[----:B------:R-:W-:Y:S01]  /*12b0*/  IMAD R22, R24, c[0x0][0x1e8], RZ ;  /* 0x00007a0018167a24 */ /* 0x000fe200078e02ff */
[----:B------:R-:W-:Y:S01]  /*12c0*/  @!P2 LEA.HI R15, R3, R5, RZ, 0x3 ;  /* 0x00000005030fa211 */ /* 0x000fe200078f18ff */
[----:B------:R-:W-:Y:S01]  /*12d0*/  @!P2 IMAD.SHL.U32 R16, R251, 0x2, RZ ;  /* 0x00000002fb10a824 */ /* 0x000fe200078e00ff */
[----:B------:R-:W3:Y:S01]  /*12e0*/  SHFL.IDX PT, R3, R25, RZ, 0x181f ;  /* 0x00181fff19037589 */ /* 0x000ee200000e0000 */
[----:B------:R-:W-:Y:S01]  /*12f0*/  LEA.HI R23, R4, R0, RZ, 0x3 ;  /* 0x0000000004177211 */ /* 0x000fe200078f18ff */
[----:B------:R-:W-:Y:S01]  /*1300*/  IMAD R24, R24, c[0x0][0x210], RZ ;  /* 0x0000840018187a24 */ /* 0x000fe200078e02ff */
[----:B------:R-:W-:Y:S01]  /*1310*/  @!P2 SHF.R.S32.HI R12, RZ, 0x1f, R13 ;  /* 0x0000001fff0ca819 */ /* 0x000fe2000001140d */
[----:B------:R-:W-:Y:S01]  /*1320*/  IMAD R22, R29, c[0x0][0x1ec], R22 ;  /* 0x00007b001d167a24 */ /* 0x000fe200078e0216 */
[----:B------:R-:W-:Y:S01]  /*1330*/  LOP3.LUT R4, R23, 0xfffffff8, RZ, 0xc0, !PT ;  /* 0xfffffff817047812 */ /* 0x000fe200078ec0ff */
[----:B------:R-:W-:Y:S01]  /*1340*/  IMAD.WIDE.U32 R8, R29, c[0x0][0x1e8], R8 ;  /* 0x00007a001d087a25 */ /* 0x000fe200078e0008 */
[----:B------:R-:W-:-:S02]  /*1350*/  ISETP.GE.AND P1, PT, R13, c[0x0][0x198], PT ;  /* 0x000066000d007a0c */ /* 0x000fc40003f26270 */
[----:B------:R-:W-:Y:S01]  /*1360*/  @!P2 LEA.HI R13, R12, R13, RZ, 0x3 ;  /* 0x0000000d0c0da211 */ /* 0x000fe200078f18ff */
[----:B------:R-:W-:Y:S01]  /*1370*/  IMAD.IADD R19, R0, 0x1, -R4 ;  /* 0x0000000100137824 */ /* 0x000fe200078e0a04 */
[----:B------:R-:W-:Y:S01]  /*1380*/  @!P2 LOP3.LUT R12, R15, 0xfffffff8, RZ, 0xc0, !PT ;  /* 0xfffffff80f0ca812 */ /* 0x000fe200078ec0ff */
[C---:B------:R-:W-:Y:S02]  /*1390*/  IMAD R24, R29.reuse, c[0x0][0x214], R24 ;  /* 0x000085001d187a24 */ /* 0x040fe400078e0218 */
[----:B------:R-:W-:-:S04]  /*13a0*/  IMAD.WIDE.U32 R6, R29, c[0x0][0x210], R6 ;  /* 0x000084001d067a25 */ /* 0x000fc800078e0006 */
[----:B------:R-:W-:Y:S02]  /*13b0*/  IMAD.IADD R9, R9, 0x1, R22 ;  /* 0x0000000109097824 */ /* 0x000fe400078e0216 */
[--C-:B--2---:R-:W-:Y:S01]  /*13c0*/  @P4 IMAD.MOV.U32 R4, RZ, RZ, R20.reuse ;  /* 0x000000ffff044224 */ /* 0x104fe200078e0014 */
[----:B------:R-:W-:Y:S01]  /*13d0*/  @P4 SHF.R.S32.HI R5, RZ, 0x1f, R20 ;  /* 0x0000001fff054819 */ /* 0x000fe20000011414 */
[----:B------:R-:W-:Y:S02]  /*13e0*/  @!P4 IMAD.MOV.U32 R4, RZ, RZ, R47 ;  /* 0x000000ffff04c224 */ /* 0x000fe400078e002f */
[----:B------:R-:W-:Y:S01]  /*13f0*/  @!P4 IMAD.MOV.U32 R5, RZ, RZ, R18 ;  /* 0x000000ffff05c224 */ /* 0x000fe200078e0012 */
[----:B------:R-:W-:Y:S02]  /*1400*/  IADD3 R18, R10, 0x40, RZ ;  /* 0x000000400a127810 */ /* 0x000fe40007ffe0ff */
[----:B------:R-:W-:Y:S02]  /*1410*/  SEL R21, R4, RZ, !P5 ;  /* 0x000000ff04157207 */ /* 0x000fe40006800000 */
[----:B------:R-:W-:-:S02]  /*1420*/  @!P2 SHF.R.S32.HI R0, RZ, 0x1f, R18 ;  /* 0x0000001fff00a819 */ /* 0x000fc40000011412 */
[----:B-1----:R-:W-:Y:S01]  /*1430*/  @!P2 LEA R4, P4, R17, R2, 0x1 ;  /* 0x000000021104a211 */ /* 0x002fe200078808ff */
[----:B------:R-:W-:Y:S01]  /*1440*/  IMAD.WIDE.U32 R34, R21, c[0x0][0x1f0], R8 ;  /* 0x00007c0015227a25 */ /* 0x000fe200078e0008 */
[----:B------:R-:W-:Y:S02]  /*1450*/  SEL R20, R5, RZ, !P5 ;  /* 0x000000ff05147207 */ /* 0x000fe40006800000 */
[----:B------:R-:W-:Y:S02]  /*1460*/  @!P2 LEA.HI R0, R0, R18, RZ, 0x3 ;  /* 0x000000120000a211 */ /* 0x000fe400078f18ff */
[C---:B---3--:R-:W-:Y:S01]  /*1470*/  @!P2 LEA.HI.X R5, R17.reuse, R3, R11, 0x1, P4 ;  /* 0x000000031105a211 */ /* 0x048fe200020f0c0b */
[----:B------:R1:W-:Y:S01]  /*1480*/  STL.64 [R1+0x40], R34 ;  /* 0x0000402201007387 */ /* 0x0003e20000100a00 */
[----:B------:R-:W-:Y:S02]  /*1490*/  ISETP.GE.AND P4, PT, R17, c[0x0][0x198], PT ;  /* 0x0000660011007a0c */ /* 0x000fe40003f86270 */
[----:B------:R-:W-:-:S02]  /*14a0*/  @!P2 LOP3.LUT R14, R0, 0xfffffff8, RZ, 0xc0, !PT ;  /* 0xfffffff8000ea812 */ /* 0x000fc400078ec0ff */
[----:B------:R-:W-:Y:S01]  /*14b0*/  @!P2 LOP3.LUT R0, R13, 0xfffffff8, RZ, 0xc0, !PT ;  /* 0xfffffff80d00a812 */ /* 0x000fe200078ec0ff */
[--C-:B------:R-:W-:Y:S01]  /*14c0*/  @!P2 IMAD.WIDE R12, R12, 0x2, R2.reuse ;  /* 0x000000020c0ca825 */ /* 0x100fe200078e0202 */
[----:B------:R-:W-:Y:S02]  /*14d0*/  ISETP.GE.AND P5, PT, R17, c[0x0][0x198], PT ;  /* 0x0000660011007a0c */ /* 0x000fe40003fa6270 */
[----:B------:R-:W-:Y:S01]  /*14e0*/  ISETP.GE.AND P5, PT, R18, c[0x0][0x198], PT ;  /* 0x0000660012007a0c */ /* 0x000fe20003fa6270 */
[----:B------:R-:W-:-:S03]  /*14f0*/  @!P2 IMAD.WIDE R14, R14, 0x2, R2 ;  /* 0x000000020e0ea825 */ /* 0x000fc600078e0202 */
[----:B------:R-:W-:Y:S01]  /*1500*/  P2R R29, PR, RZ, 0x20 ;  /* 0x00000020ff1d7803 */ /* 0x000fe20000000000 */
[----:B------:R-:W-:Y:S01]  /*1510*/  @!P2 IMAD.WIDE R2, R0, 0x2, R2 ;  /* 0x000000020002a825 */ /* 0x000fe200078e0202 */
[----:B------:R-:W-:Y:S01]  /*1520*/  @!PT LDS RZ, [RZ] ;  /* 0x00000000fffff984 */ /* 0x000fe20000000800 */
[----:B------:R2:W-:Y:S01]  /*1530*/  @!P2 LDGSTS.E.BYPASS.LTC128B.128 [R16+0x18100], [R4.64], !P4 ;  /* 0x181000000410afae */ /* 0x0005e2000e101d5e */
[----:B------:R-:W-:Y:S02]  /*1540*/  ISETP.GE.AND P4, PT, R18, c[0x0][0x1d4], PT ;  /* 0x0000750012007a0c */ /* 0x000fe40003f86270 */
[----:B------:R-:W-:-:S04]  /*1550*/  IMAD.SHL.U32 R0, R19, 0x40, RZ ;  /* 0x0000004013007824 */ /* 0x000fc800078e00ff */
[----:B------:R3:W-:Y:S01]  /*1560*/  @!P2 LDGSTS.E.BYPASS.LTC128B.128 [R16+0x1c100], [R14.64], !P5 ;  /* 0x1c1000000e10afae */ /* 0x0007e2000e901d5e */
[----:B------:R-:W-:Y:S02]  /*1570*/  LOP3.LUT R0, R0, 0x1c0, RZ, 0xc0, !PT ;  /* 0x000001c000007812 */ /* 0x000fe400078ec0ff */
[----:B------:R-:W-:Y:S01]  /*1580*/  ISETP.GE.AND P5, PT, R10, c[0x0][0x1d4], PT ;  /* 0x000075000a007a0c */ /* 0x000fe20003fa6270 */
[----:B------:R4:W-:Y:S04]  /*1590*/  @!P2 LDGSTS.E.BYPASS.LTC128B.128 [R16+0x20100], [R12.64], !P6 ;  /* 0x201000000c10afae */ /* 0x0009e8000f101d5e */
[----:B------:R5:W-:Y:S01]  /*15a0*/  @!P2 LDGSTS.E.BYPASS.LTC128B.128 [R16+0x24100], [R2.64], !P1 ;  /* 0x241000000210afae */ /* 0x000be2000c901d5e */
[----:B------:R-:W-:Y:S01]  /*15b0*/  LOP3.LUT P2, RZ, R19, 0x2, RZ, 0xc0, !PT ;  /* 0x0000000213ff7812 */ /* 0x000fe2000784c0ff */
[----:B--2---:R-:W-:-:S02]  /*15c0*/  IMAD.SHL.U32 R4, R31, 0x8, RZ ;  /* 0x000000081f047824 */ /* 0x004fc400078e00ff */
[----:B------:R-:W-:Y:S02]  /*15d0*/  IMAD.IADD R5, R7, 0x1, R24 ;  /* 0x0000000107057824 */ /* 0x000fe400078e0218 */
[----:B------:R1:W2:Y:S01]  /*15e0*/  SHFL.IDX PT, R7, R25, 0x1, 0x181f ;  /* 0x00381f0019077f89 */ /* 0x0002a200000e0000 */
[----:B------:R-:W-:Y:S02]  /*15f0*/  LOP3.LUT R4, R0, 0x8, R4, 0xf8, !PT ;  /* 0x0000000800047812 */ /* 0x000fe400078ef804 */
[----:B------:R-:W-:Y:S01]  /*1600*/  SHF.R.U32.HI R0, RZ, 0x3, R0 ;  /* 0x00000003ff007819 */ /* 0x000fe20000011600 */
[----:B---3--:R-:W-:-:S03]  /*1610*/  IMAD.MOV.U32 R15, RZ, RZ, 0x20 ;  /* 0x00000020ff0f7424 */ /* 0x008fc600078e00ff */
[----:B------:R-:W-:Y:S01]  /*1620*/  LOP3.LUT R14, R4, R0, RZ, 0x3c, !PT ;  /* 0x00000000040e7212 */ /* 0x000fe200078e3cff */
[C---:B------:R-:W-:Y:S02]  /*1630*/  IMAD R0, R20.reuse, c[0x0][0x218], RZ ;  /* 0x0000860014007a24 */ /* 0x040fe400078e02ff */
[----:B------:R-:W-:Y:S02]  /*1640*/  IMAD.MOV.U32 R4, RZ, RZ, R6 ;  /* 0x000000ffff047224 */ /* 0x000fe400078e0006 */
[----:B-----5:R-:W-:Y:S01]  /*1650*/  IMAD R2, R20, c[0x0][0x1f0], RZ ;  /* 0x00007c0014027a24 */ /* 0x020fe200078e02ff */
[----:B------:R1:W3:Y:S01]  /*1660*/  SHFL.IDX PT, R6, R28, 0x1, 0x181f ;  /* 0x00381f001c067f89 */ /* 0x0002e200000e0000 */
[C---:B----4-:R-:W-:Y:S01]  /*1670*/  IMAD R12, R21.reuse, c[0x0][0x21c], R0 ;  /* 0x00008700150c7a24 */ /* 0x050fe200078e0200 */
[----:B------:R-:W-:Y:S01]  /*1680*/  IADD3 R0, R10, 0xc0, RZ ;  /* 0x000000c00a007810 */ /* 0x000fe20007ffe0ff */
[C---:B------:R-:W-:Y:S02]  /*1690*/  IMAD R13, R21.reuse, c[0x0][0x1f4], R2 ;  /* 0x00007d00150d7a24 */ /* 0x040fe400078e0202 */
[----:B------:R-:W-:-:S04]  /*16a0*/  IMAD.WIDE.U32 R32, R21, c[0x0][0x218], R4 ;  /* 0x0000860015207a25 */ /* 0x000fc800078e0004 */
[----:B------:R-:W-:Y:S01]  /*16b0*/  IMAD.IADD R39, R35, 0x1, R13 ;  /* 0x0000000123277824 */ /* 0x000fe200078e020d */
[----:B------:R1:W-:Y:S01]  /*16c0*/  STL.64 [R1+0x50], R32 ;  /* 0x0000502001007387 */ /* 0x0003e20000100a00 */
[----:B------:R-:W-:Y:S02]  /*16d0*/  IMAD.IADD R37, R33, 0x1, R12 ;  /* 0x0000000121257824 */ /* 0x000fe400078e020c */
[----:B------:R-:W-:Y:S01]  /*16e0*/  IMAD.MOV.U32 R3, RZ, RZ, 0x10 ;  /* 0x00000010ff037424 */ /* 0x000fe200078e00ff */
[----:B------:R1:W-:Y:S01]  /*16f0*/  STL [R1+0x3c], R39 ;  /* 0x00003c2701007387 */ /* 0x0003e20000100800 */
[----:B------:R-:W-:-:S03]  /*1700*/  IMAD.SHL.U32 R4, R23, 0x40, RZ ;  /* 0x0000004017047824 */ /* 0x000fc600078e00ff */
[----:B------:R1:W-:Y:S01]  /*1710*/  STL [R1+0x4c], R37 ;  /* 0x00004c2501007387 */ /* 0x0003e20000100800 */
[----:B------:R-:W-:Y:S02]  /*1720*/  SEL R3, R3, 0xfffffff0, !P2 ;  /* 0xfffffff003037807 */ /* 0x000fe40005000000 */
[----:B------:R-:W-:Y:S02]  /*1730*/  LOP3.LUT P2, RZ, R19, 0x4, RZ, 0xc0, !PT ;  /* 0x0000000413ff7812 */ /* 0x000fe4000784c0ff */
[----:B------:R-:W-:Y:S02]  /*1740*/  LOP3.LUT R4, R14, 0xfffffe00, R4, 0xf8, !PT ;  /* 0xfffffe000e047812 */ /* 0x000fe400078ef804 */
[----:B------:R-:W-:Y:S02]  /*1750*/  SEL R2, R15, 0xffffffe0, !P2 ;  /* 0xffffffe00f027807 */ /* 0x000fe40005000000 */
[----:B------:R-:W-:Y:S01]  /*1760*/  ISETP.GE.AND P2, PT, R0, c[0x0][0x1d4], PT ;  /* 0x0000750000007a0c */ /* 0x000fe20003f46270 */
[----:B------:R-:W-:Y:S07]  /*1770*/  @P0 BRA `(.L_x_1350) ;  /* 0x0000019000000947 */ /* 0x000fee0003800000 */
[C---:B--23--:R-:W-:Y:S02]  /*1780*/  IADD3 R5, R17.reuse, 0x80, RZ ;  /* 0x0000008011057810 */ /* 0x04cfe40007ffe0ff */
[----:B------:R-:W-:-:S02]  /*1790*/  IADD3 R13, R17, 0xc0, RZ ;  /* 0x000000c0110d7810 */ /* 0x000fc40007ffe0ff */
[C---:B------:R-:W-:Y:S02]  /*17a0*/  LEA R8, P0, R17.reuse, R6, 0x1 ;  /* 0x0000000611087211 */ /* 0x040fe400078008ff */
[----:B------:R-:W-:Y:S02]  /*17b0*/  SHF.R.S32.HI R0, RZ, 0x1f, R18 ;  /* 0x0000001fff007819 */ /* 0x000fe40000011412 */
[----:B------:R-:W-:Y:S02]  /*17c0*/  SHF.R.S32.HI R14, RZ, 0x1f, R5 ;  /* 0x0000001fff0e7819 */ /* 0x000fe40000011405 */
[----:B------:R-:W-:Y:S02]  /*17d0*/  SHF.R.S32.HI R15, RZ, 0x1f, R13 ;  /* 0x0000001fff0f7819 */ /* 0x000fe4000001140d */
[----:B------:R-:W-:Y:S02]  /*17e0*/  P2R R19, PR, RZ, 0x4 ;  /* 0x00000004ff137803 */ /* 0x000fe40000000000 */
[----:B------:R-:W-:-:S02]  /*17f0*/  LEA.HI.X R9, R17, R7, R11, 0x1, P0 ;  /* 0x0000000711097211 */ /* 0x000fc400000f0c0b */
[----:B------:R-:W-:Y:S02]  /*1800*/  LEA.HI R12, R0, R18, RZ, 0x3 ;  /* 0x00000012000c7211 */ /* 0x000fe400078f18ff */
[----:B------:R-:W-:Y:S02]  /*1810*/  ISETP.GE.AND P2, PT, R17, c[0x0][0x198], PT ;  /* 0x0000660011007a0c */ /* 0x000fe40003f46270 */
[----:B------:R-:W-:Y:S02]  /*1820*/  ISETP.NE.AND P0, PT, R29, RZ, PT ;  /* 0x000000ff1d00720c */ /* 0x000fe40003f05270 */
[----:B------:R-:W-:Y:S02]  /*1830*/  LEA.HI R5, R14, R5, RZ, 0x3 ;  /* 0x000000050e057211 */ /* 0x000fe400078f18ff */
[----:B------:R-:W-:Y:S02]  /*1840*/  LEA.HI R0, R15, R13, RZ, 0x3 ;  /* 0x0000000d0f007211 */ /* 0x000fe400078f18ff */
[----:B------:R-:W-:-:S02]  /*1850*/  LOP3.LUT R12, R12, 0xfffffff8, RZ, 0xc0, !PT ;  /* 0xfffffff80c0c7812 */ /* 0x000fc400078ec0ff */
[----:B------:R-:W-:Y:S02]  /*1860*/  LOP3.LUT R5, R5, 0xfffffff8, RZ, 0xc0, !PT ;  /* 0xfffffff805057812 */ /* 0x000fe400078ec0ff */
[----:B------:R-:W-:Y:S01]  /*1870*/  LOP3.LUT R16, R0, 0xfffffff8, RZ, 0xc0, !PT ;  /* 0xfffffff800107812 */ /* 0x000fe200078ec0ff */
[----:B------:R-:W-:Y:S02]  /*1880*/  IMAD.SHL.U32 R0, R251, 0x2, RZ ;  /* 0x00000002fb007824 */ /* 0x000fe400078e00ff */
[----:B------:R-:W-:-:S03]  /*1890*/  IMAD.WIDE R14, R12, 0x2, R6 ;  /* 0x000000020c0e7825 */ /* 0x000fc600078e0206 */
[----:B------:R2:W-:Y:S01]  /*18a0*/  LDGSTS.E.BYPASS.LTC128B.128 [R0+0x19100], [R8.64], !P2 ;  /* 0x1910000008007fae */ /* 0x0005e2000d101d5e */
[--C-:B------:R-:W-:Y:S01]  /*18b0*/  IMAD.WIDE R12, R5, 0x2, R6.reuse ;  /* 0x00000002050c7825 */ /* 0x100fe200078e0206 */
[----:B------:R-:W-:Y:S02]  /*18c0*/  ISETP.NE.AND P2, PT, R19, RZ, PT ;  /* 0x000000ff1300720c */ /* 0x000fe40003f45270 */
[----:B------:R2:W-:Y:S01]  /*18d0*/  LDGSTS.E.BYPASS.LTC128B.128 [R0+0x1d100], [R14.64], !P0 ;  /* 0x1d1000000e007fae */ /* 0x0005e2000c101d5e */
[----:B------:R-:W-:-:S03]  /*18e0*/  IMAD.WIDE R6, R16, 0x2, R6 ;  /* 0x0000000210067825 */ /* 0x000fc600078e0206 */
[----:B------:R2:W-:Y:S04]  /*18f0*/  LDGSTS.E.BYPASS.LTC128B.128 [R0+0x21100], [R12.64], !P6 ;  /* 0x211000000c007fae */ /* 0x0005e8000f101d5e */
[----:B------:R2:W-:Y:S03]  /*1900*/  LDGSTS.E.BYPASS.LTC128B.128 [R0+0x25100], [R6.64], !P1 ;  /* 0x2510000006007fae */ /* 0x0005e6000c901d5e */
.L_x_1350:
[----:B--23--:R-:W-:Y:S05]  /*1910*/  BSYNC B0 ;  /* 0x0000000000007941 */ /* 0x00cfea0003800000 */
.L_x_1349:
[----:B------:R-:W-:Y:S01]  /*1920*/  IADD3 R0, R30, 0x40, RZ ;  /* 0x000000401e007810 */ /* 0x000fe20007ffe0ff */
[----:B------:R2:W3:Y:S01]  /*1930*/  SHFL.IDX PT, R7, R25, 0x2, 0x181f ;  /* 0x00581f0019077f89 */ /* 0x0004e200000e0000 */
[----:B------:R-:W-:Y:S02]  /*1940*/  BSSY B0, `(.L_x_1351) ;  /* 0x000001e000007945 */ /* 0x000fe40003800000 */
[----:B------:R-:W-:Y:S01]  /*1950*/  ISETP.GE.AND P0, PT, R0, UR6, PT ;  /* 0x0000000600007c0c */ /* 0x000fe2000bf06270 */
[----:B------:R2:W4:-:S12]  /*1960*/  SHFL.IDX PT, R6, R28, 0x2, 0x181f ;  /* 0x00581f001c067f89 */ /* 0x00051800000e0000 */
[----:B------:R-:W-:Y:S05]  /*1970*/  @P0 BRA `(.L_x_1352) ;  /* 0x000001a000000947 */ /* 0x000fea0003800000 */
[C---:B------:R-:W-:Y:S02]  /*1980*/  IADD3 R5, R17.reuse, 0x80, RZ ;  /* 0x0000008011057810 */ /* 0x040fe40007ffe0ff */
[C---:B------:R-:W-:Y:S02]  /*1990*/  IADD3 R13, R17.reuse, 0xc0, RZ ;  /* 0x000000c0110d7810 */ /* 0x040fe40007ffe0ff */
[----:B----4-:R-:W-:Y:S02]  /*19a0*/  LEA R8, P0, R17, R6, 0x1 ;  /* 0x0000000611087211 */ /* 0x010fe400078008ff */
[----:B------:R-:W-:Y:S02]  /*19b0*/  SHF.R.S32.HI R0, RZ, 0x1f, R18 ;  /* 0x0000001fff007819 */ /* 0x000fe40000011412 */
[----:B------:R-:W-:Y:S02]  /*19c0*/  SHF.R.S32.HI R14, RZ, 0x1f, R5 ;  /* 0x0000001fff0e7819 */ /* 0x000fe40000011405 */
[----:B------:R-:W-:-:S02]  /*19d0*/  SHF.R.S32.HI R15, RZ, 0x1f, R13 ;  /* 0x0000001fff0f7819 */ /* 0x000fc4000001140d */
[----:B------:R-:W-:Y:S02]  /*19e0*/  P2R R19, PR, RZ, 0x4 ;  /* 0x00000004ff137803 */ /* 0x000fe40000000000 */
[C---:B---3--:R-:W-:Y:S02]  /*19f0*/  LEA.HI.X R9, R17.reuse, R7, R11, 0x1, P0 ;  /* 0x0000000711097211 */ /* 0x048fe400000f0c0b */
[----:B------:R-:W-:Y:S02]  /*1a00*/  LEA.HI R12, R0, R18, RZ, 0x3 ;  /* 0x00000012000c7211 */ /* 0x000fe400078f18ff */
[----:B------:R-:W-:Y:S02]  /*1a10*/  ISETP.GE.AND P2, PT, R17, c[0x0][0x198], PT ;  /* 0x0000660011007a0c */ /* 0x000fe40003f46270 */
[----:B------:R-:W-:Y:S02]  /*1a20*/  ISETP.NE.AND P0, PT, R29, RZ, PT ;  /* 0x000000ff1d00720c */ /* 0x000fe40003f05270 */
[----:B------:R-:W-:-:S02]  /*1a30*/  LEA.HI R5, R14, R5, RZ, 0x3 ;  /* 0x000000050e057211 */ /* 0x000fc400078f18ff */
[----:B------:R-:W-:Y:S02]  /*1a40*/  LEA.HI R0, R15, R13, RZ, 0x3 ;  /* 0x0000000d0f007211 */ /* 0x000fe400078f18ff */
[----:B------:R-:W-:Y:S02]  /*1a50*/  LOP3.LUT R12, R12, 0xfffffff8, RZ, 0xc0, !PT ;  /* 0xfffffff80c0c7812 */ /* 0x000fe400078ec0ff */
[----:B------:R-:W-:Y:S02]  /*1a60*/  LOP3.LUT R5, R5, 0xfffffff8, RZ, 0xc0, !PT ;  /* 0xfffffff805057812 */ /* 0x000fe400078ec0ff */
[----:B------:R-:W-:Y:S01]  /*1a70*/  LOP3.LUT R16, R0, 0xfffffff8, RZ, 0xc0, !PT ;  /* 0xfffffff800107812 */ /* 0x000fe200078ec0ff */
[----:B------:R-:W-:Y:S02]  /*1a80*/  IMAD.SHL.U32 R0, R251, 0x2, RZ ;  /* 0x00000002fb007824 */ /* 0x000fe400078e00ff */
[----:B------:R-:W-:-:S03]  /*1a90*/  IMAD.WIDE R14, R12, 0x2, R6 ;  /* 0x000000020c0e7825 */ /* 0x000fc600078e0206 */
[----:B------:R-:W-:Y:S01]  /*1aa0*/  @!PT LDS RZ, [RZ] ;  /* 0x00000000fffff984 */ /* 0x000fe20000000800 */
[----:B------:R3:W-:Y:S01]  /*1ab0*/  LDGSTS.E.BYPASS.LTC128B.128 [R0+0x1a100], [R8.64], !P2 ;  /* 0x1a10000008007fae */ /* 0x0007e2000d101d5e */
[--C-:B------:R-:W-:Y:S01]  /*1ac0*/  IMAD.WIDE R12, R5, 0x2, R6.reuse ;  /* 0x00000002050c7825 */ /* 0x100fe200078e0206 */
[----:B------:R-:W-:Y:S02]  /*1ad0*/  ISETP.NE.AND P2, PT, R19, RZ, PT ;  /* 0x000000ff1300720c */ /* 0x000fe40003f45270 */
[----:B------:R3:W-:Y:S01]  /*1ae0*/  LDGSTS.E.BYPASS.LTC128B.128 [R0+0x1e100], [R14.64], !P0 ;  /* 0x1e1000000e007fae */ /* 0x0007e2000c101d5e */
[----:B------:R-:W-:-:S03]  /*1af0*/  IMAD.WIDE R6, R16, 0x2, R6 ;  /* 0x0000000210067825 */ /* 0x000fc600078e0206 */
[----:B------:R3:W-:Y:S04]  /*1b00*/  LDGSTS.E.BYPASS.LTC128B.128 [R0+0x22100], [R12.64], !P6 ;  /* 0x221000000c007fae */ /* 0x0007e8000f101d5e */
[----:B------:R3:W-:Y:S03]  /*1b10*/  LDGSTS.E.BYPASS.LTC128B.128 [R0+0x26100], [R6.64], !P1 ;  /* 0x2610000006007fae */ /* 0x0007e6000c901d5e */
.L_x_1352:
[----:B------:R-:W-:Y:S05]  /*1b20*/  BSYNC B0 ;  /* 0x0000000000007941 */ /* 0x000fea0003800000 */
.L_x_1351:
[----:B---3--:R-:W-:Y:S01]  /*1b30*/  IADD3 R0, R30, 0x60, RZ ;  /* 0x000000601e007810 */ /* 0x008fe20007ffe0ff */
[----:B------:R-:W-:Y:S01]  /*1b40*/  UMOV UR16, 0x60 ;  /* 0x0000006000107882 */ /* 0x000fe20000000000 */
[----:B------:R3:W1:Y:S01]  /*1b50*/  SHFL.IDX PT, R7, R25, 0x3, 0x181f ;  /* 0x00781f0019077f89 */ /* 0x00066200000e0000 */
[----:B------:R-:W-:Y:S01]  /*1b60*/  ULDC.64 UR4, c[0x0][0x1e0] ;  /* 0x0000780000047ab9 */ /* 0x000fe20000000a00 */
[----:B------:R-:W-:Y:S01]  /*1b70*/  ISETP.GE.AND P0, PT, R0, UR6, PT ;  /* 0x0000000600007c0c */ /* 0x000fe2000bf06270 */
[----:B------:R-:W-:Y:S01]  /*1b80*/  UIMAD.WIDE.U32 UR18, UR16, UR4, URZ ;  /* 0x00000004101272a5 */ /* 0x000fe2000f8e003f */
[----:B----4-:R3:W4:Y:S01]  /*1b90*/  SHFL.IDX PT, R6, R28, 0x3, 0x181f ;  /* 0x00781f001c067f89 */ /* 0x01072200000e0000 */
[----:B------:R-:W-:Y:S01]  /*1ba0*/  UIMAD UR5, UR16, UR5, URZ ;  /* 0x00000005100572a4 */ /* 0x000fe2000f8e023f */
[----:B------:R-:W-:Y:S03]  /*1bb0*/  BSSY B0, `(.L_x_1353) ;  /* 0x000001d000007945 */ /* 0x000fe60003800000 */
[----:B------:R-:W-:-:S06]  /*1bc0*/  UIADD3 UR17, UR19, UR5, URZ ;  /* 0x0000000513117290 */ /* 0x000fcc000fffe03f */
[----:B------:R-:W-:Y:S05]  /*1bd0*/  @P0 BRA `(.L_x_1354) ;  /* 0x000001a000000947 */ /* 0x000fea0003800000 */
[----:B------:R-:W-:Y:S01]  /*1be0*/  P2R R0, PR, RZ, 0x4 ;  /* 0x00000004ff007803 */ /* 0x000fe20000000000 */
[----:B------:R-:W-:Y:S01]  /*1bf0*/  IMAD.SHL.U32 R12, R251, 0x2, RZ ;  /* 0x00000002fb0c7824 */ /* 0x000fe200078e00ff */
[C---:B------:R-:W-:Y:S02]  /*1c00*/  ISETP.GE.AND P2, PT, R17.reuse, c[0x0][0x198], PT ;  /* 0x0000660011007a0c */ /* 0x040fe40003f46270 */
[C---:B----4-:R-:W-:Y:S02]  /*1c10*/  LEA R8, P0, R17.reuse, R6, 0x1 ;  /* 0x0000000611087211 */ /* 0x050fe400078008ff */
[C---:B------:R-:W-:Y:S02]  /*1c20*/  IADD3 R5, R17.reuse, 0xc0, RZ ;  /* 0x000000c011057810 */ /* 0x040fe40007ffe0ff */
[----:B-1----:R-:W-:Y:S02]  /*1c30*/  LEA.HI.X R9, R17, R7, R11, 0x1, P0 ;  /* 0x0000000711097211 */ /* 0x002fe400000f0c0b */
[----:B------:R-:W-:-:S02]  /*1c40*/  SHF.R.S32.HI R10, RZ, 0x1f, R5 ;  /* 0x0000001fff0a7819 */ /* 0x000fc40000011405 */
[----:B------:R-:W-:Y:S02]  /*1c50*/  ISETP.NE.AND P0, PT, R29, RZ, PT ;  /* 0x000000ff1d00720c */ /* 0x000fe40003f05270 */
[----:B------:R-:W-:Y:S01]  /*1c60*/  LEA.HI R5, R10, R5, RZ, 0x3 ;  /* 0x000000050a057211 */ /* 0x000fe200078f18ff */
[----:B------:R-:W-:Y:S01]  /*1c70*/  @!PT LDS RZ, [RZ] ;  /* 0x00000000fffff984 */ /* 0x000fe20000000800 */
[----:B------:R1:W-:Y:S01]  /*1c80*/  LDGSTS.E.BYPASS.LTC128B.128 [R12+0x1b100], [R8.64], !P2 ;  /* 0x1b100000080c7fae */ /* 0x0003e2000d101d5e */
[----:B------:R-:W-:Y:S02]  /*1c90*/  ISETP.NE.AND P2, PT, R0, RZ, PT ;  /* 0x000000ff0000720c */ /* 0x000fe40003f45270 */
[----:B------:R-:W-:Y:S02]  /*1ca0*/  SHF.R.S32.HI R0, RZ, 0x1f, R18 ;  /* 0x0000001fff007819 */ /* 0x000fe40000011412 */
[----:B------:R-:W-:Y:S02]  /*1cb0*/  LOP3.LUT R5, R5, 0xfffffff8, RZ, 0xc0, !PT ;  /* 0xfffffff805057812 */ /* 0x000fe400078ec0ff */
[----:B------:R-:W-:-:S04]  /*1cc0*/  LEA.HI R0, R0, R18, RZ, 0x3 ;  /* 0x0000001200007211 */ /* 0x000fc800078f18ff */
[----:B------:R-:W-:-:S05]  /*1cd0*/  LOP3.LUT R0, R0, 0xfffffff8, RZ, 0xc0, !PT ;  /* 0xfffffff800007812 */ /* 0x000fca00078ec0ff */
        /* <DEDUP_REMOVED lines=10> */
.L_x_1354:
[----:B------:R-:W-:Y:S05]  /*1d80*/  BSYNC B0 ;  /* 0x0000000000007941 */ /* 0x000fea0003800000 */
.L_x_1353:
[----:B------:R-:W-:Y:S01]  /*1d90*/  UIMAD UR16, UR24, -0x60, UR16 ;  /* 0xffffffa0181078a4 */ /* 0x000fe2000f8e0210 */
[----:B------:R-:W0:Y:S01]  /*1da0*/  LDGDEPBAR ;  /* 0x00000000000079af */ /* 0x000e220000000000 */
[----:B------:R-:W-:Y:S01]  /*1db0*/  UIADD3 UR8, UR24, -0x1, URZ ;  /* 0xffffffff18087890 */ /* 0x000fe2000fffe03f */
[----:B----4-:R-:W-:Y:S01]  /*1dc0*/  IMAD.U32 R6, RZ, RZ, UR18 ;  /* 0x00000012ff067e24 */ /* 0x010fe2000f8e00ff */
[----:B------:R-:W-:Y:S01]  /*1dd0*/  ULDC.64 UR6, c[0x0][0x208] ;  /* 0x0000820000067ab9 */ /* 0x000fe20000000a00 */
[----:B------:R-:W-:Y:S01]  /*1de0*/  IMAD.MOV.U32 R130, RZ, RZ, R38 ;  /* 0x000000ffff827224 */ /* 0x000fe200078e0026 */
[----:B------:R-:W-:Y:S01]  /*1df0*/  USHF.R.S32.HI UR9, URZ, 0x1f, UR8 ;  /* 0x0000001f3f097899 */ /* 0x000fe20008011408 */
[----:B------:R-:W-:Y:S01]  /*1e00*/  IMAD.U32 R5, RZ, RZ, UR16 ;  /* 0x00000010ff057e24 */ /* 0x000fe2000f8e00ff */
[----:B------:R-:W-:Y:S01]  /*1e10*/  UIMAD UR4, UR17, UR8, URZ ;  /* 0x00000008110472a4 */ /* 0x000fe2000f8e023f */
[----:B------:R-:W-:Y:S01]  /*1e20*/  IMAD.MOV.U32 R131, RZ, RZ, R39 ;  /* 0x000000ffff837224 */ /* 0x000fe200078e0027 */
[----:B------:R-:W-:Y:S01]  /*1e30*/  UIMAD.WIDE.U32 UR20, UR8, UR6, URZ ;  /* 0x00000006081472a5 */ /* 0x000fe2000f8e003f */
[----:B------:R-:W-:Y:S01]  /*1e40*/  IMAD.MOV.U32 R124, RZ, RZ, R6 ;  /* 0x000000ffff7c7224 */ /* 0x000fe200078e0006 */
[----:B------:R-:W-:Y:S01]  /*1e50*/  IADD3 R5, R5, UR12, -R27 ;  /* 0x0000000c05057c10 */ /* 0x000fe2000fffe81b */
[----:B------:R-:W-:Y:S01]  /*1e60*/  IMAD.MOV.U32 R130, RZ, RZ, R34 ;  /* 0x000000ffff827224 */ /* 0x000fe200078e0022 */
[----:B------:R-:W-:Y:S01]  /*1e70*/  UIMAD UR4, UR9, UR18, UR4 ;  /* 0x00000012090472a4 */ /* 0x000fe2000f8e0204 */
[----:B-1----:R-:W-:Y:S01]  /*1e80*/  IMAD.U32 R7, RZ, RZ, UR19 ;  /* 0x00000013ff077e24 */ /* 0x002fe2000f8e00ff */
[C---:B------:R-:W-:Y:S01]  /*1e90*/  ISETP.GE.AND P0, PT, R5.reuse, 0x1, PT ;  /* 0x000000010500780c */ /* 0x040fe20003f06270 */
[----:B------:R-:W-:Y:S01]  /*1ea0*/  IMAD.WIDE.U32 R8, R124, UR8, R130 ;  /* 0x000000087c087c25 */ /* 0x000fe2000f8e0082 */
[----:B------:R-:W-:Y:S01]  /*1eb0*/  ISETP.GE.AND P6, PT, R5, 0x21, PT ;  /* 0x000000210500780c */ /* 0x000fe20003fc6270 */
[----:B------:R-:W-:Y:S01]  /*1ec0*/  UIMAD UR9, UR9, UR6, URZ ;  /* 0x00000006090972a4 */ /* 0x000fe2000f8e023f */
[----:B------:R-:W-:Y:S01]  /*1ed0*/  STL.64 [R1+0x38], R130 ;  /* 0x0000388201007387 */ /* 0x000fe20000100a00 */
[----:B------:R-:W-:Y:S01]  /*1ee0*/  IMAD.SHL.U32 R251, R251, 0x2, RZ ;  /* 0x00000002fbfb7824 */ /* 0x000fe200078e00ff */
[----:B------:R-:W-:Y:S01]  /*1ef0*/  IADD3 R9, R9, UR4, RZ ;  /* 0x0000000409097c10 */ /* 0x000fe2000fffe0ff */
[----:B------:R-:W-:Y:S01]  /*1f00*/  IMAD.MOV.U32 R10, RZ, RZ, c[0x0][0x1e0] ;  /* 0x00007800ff0a7624 */ /* 0x000fe200078e00ff */
[----:B------:R-:W-:Y:S01]  /*1f10*/  ULDC.64 UR4, c[0x0][0x1e0] ;  /* 0x0000780000047ab9 */ /* 0x000fe20000000a00 */
[----:B------:R-:W-:Y:S01]  /*1f20*/  IMAD.MOV.U32 R14, RZ, RZ, R36 ;  /* 0x000000ffff0e7224 */ /* 0x000fe200078e0024 */
[----:B------:R-:W-:Y:S01]  /*1f30*/  UIMAD.WIDE.U32 UR10, UR4, 0x40, URZ ;  /* 0x00000040040a78a5 */ /* 0x000fe2000f8e003f */
[----:B------:R-:W-:Y:S01]  /*1f40*/  IMAD.MOV.U32 R15, RZ, RZ, R37 ;  /* 0x000000ffff0f7224 */ /* 0x000fe200078e0025 */
[----:B------:R-:W-:Y:S01]  /*1f50*/  USHF.L.U32 UR14, UR5, 0x6, URZ ;  /* 0x00000006050e7899 */ /* 0x000fe2000800063f */
[C---:B------:R-:W-:Y:S01]  /*1f60*/  @P0 LEA R6, P1, R8.reuse, c[0x0][0x1c8], 0x1 ;  /* 0x0000720008060a11 */ /* 0x040fe200078208ff */
[----:B------:R-:W-:Y:S01]  /*1f70*/  IMAD.MOV.U32 R14, RZ, RZ, R32 ;  /* 0x000000ffff0e7224 */ /* 0x000fe200078e0020 */
[----:B------:R-:W-:Y:S01]  /*1f80*/  UIMAD UR9, UR8, UR7, UR9 ;  /* 0x00000007080972a4 */ /* 0x000fe2000f8e0209 */
[----:B------:R-:W-:Y:S01]  /*1f90*/  IMAD.U32 R12, RZ, RZ, UR20 ;  /* 0x00000014ff0c7e24 */ /* 0x000fe2000f8e00ff */
[----:B------:R-:W-:Y:S01]  /*1fa0*/  @P0 LEA.HI.X R7, R8, c[0x0][0x1cc], R9, 0x1, P1 ;  /* 0x0000730008070a11 */ /* 0x000fe200008f0c09 */
[----:B------:R-:W-:Y:S01]  /*1fb0*/  BAR.SYNC.DEFER_BLOCKING 0x0 ;  /* 0x0000000000007b1d */ /* 0x000fe20000010000 */
[----:B------:R-:W-:Y:S01]  /*1fc0*/  ISETP.GE.AND P1, PT, R5, 0x41, PT ;  /* 0x000000410500780c */ /* 0x000fe20003f26270 */
[----:B------:R-:W-:Y:S01]  /*1fd0*/  UIADD3 UR14, UR11, UR14, URZ ;  /* 0x0000000e0b0e7290 */ /* 0x000fe2000fffe03f */
[----:B------:R-:W-:Y:S01]  /*1fe0*/  IMAD.U32 R13, RZ, RZ, UR21 ;  /* 0x00000015ff0d7e24 */ /* 0x000fe2000f8e00ff */
[----:B------:R-:W-:Y:S01]  /*1ff0*/  UIADD3 UR8, UR21, UR9, URZ ;  /* 0x0000000915087290 */ /* 0x000fe2000fffe03f */
[----:B------:R-:W-:Y:S01]  /*2000*/  IMAD.WIDE.U32 R12, R12, 0x60, R14 ;  /* 0x000000600c0c7825 */ /* 0x000fe200078e000e */
[----:B------:R1:W-:Y:S01]  /*2010*/  STL.64 [R1+0x48], R14 ;  /* 0x0000480e01007387 */ /* 0x0003e20000100a00 */
[----:B------:R-:W-:Y:S01]  /*2020*/  USHF.L.U32 UR9, UR6, 0x6, URZ ;  /* 0x0000000606097899 */ /* 0x000fe2000800063f */
[----:B------:R-:W-:Y:S01]  /*2030*/  SEL R16, RZ, 0x2, P4 ;  /* 0x00000002ff107807 */ /* 0x000fe20002000000 */
[----:B------:R-:W-:Y:S01]  /*2040*/  UIMAD UR8, UR8, 0x60, URZ ;  /* 0x00000060080878a4 */ /* 0x000fe2000f8e023f */
[----:B------:R-:W-:Y:S01]  /*2050*/  LEA.HI R126, R128, R127, RZ, 0x5 ;  /* 0x0000007f807e7211 */ /* 0x000fe200078f28ff */
[----:B------:R-:W-:-:S02]  /*2060*/  UISETP.GE.AND UP0, UPT, UR24, 0x2, UPT ;  /* 0x000000021800788c */ /* 0x000fc4000bf06270 */
[----:B------:R-:W-:Y:S01]  /*2070*/  IMAD.U32 R22, RZ, RZ, UR9 ;  /* 0x00000009ff167e24 */ /* 0x000fe2000f8e00ff */
[----:B------:R-:W-:Y:S01]  /*2080*/  SHF.R.S32.HI R125, RZ, 0x5, R126 ;  /* 0x00000005ff7d7819 */ /* 0x000fe2000001147e */
[----:B------:R-:W-:Y:S02]  /*2090*/  IMAD.U32 R20, RZ, RZ, UR9 ;  /* 0x00000009ff147e24 */ /* 0x000fe4000f8e00ff */
[----:B------:R-:W-:Y:S01]  /*20a0*/  IMAD.U32 R24, RZ, RZ, UR9 ;  /* 0x00000009ff187e24 */ /* 0x000fe2000f8e00ff */
[----:B------:R-:W-:Y:S01]  /*20b0*/  @!PT LDS RZ, [RZ] ;  /* 0x00000000fffff984 */ /* 0x000fe20000000800 */
[----:B------:R-:W-:Y:S01]  /*20c0*/  @!PT LDS RZ, [RZ] ;  /* 0x00000000fffff984 */ /* 0x000fe20000000800 */
[----:B------:R-:W-:Y:S01]  /*20d0*/  @!PT LDS RZ, [RZ] ;  /* 0x00000000fffff984 */ /* 0x000fe20000000800 */
[----:B------:R4:W-:Y:S04]  /*20e0*/  @P0 LDGSTS.E.BYPASS.LTC128B.128 [R251+0xc100], [R6.64], !P5 ;  /* 0x0c10000006fb0fae */ /* 0x0009e8000e901d5e */
[----:B------:R4:W-:Y:S04]  /*20f0*/  @P0 LDGSTS.E.BYPASS.LTC128B.128 [R251+0xf100], [R6.64+0x80], !P4 ;  /* 0x0f10008006fb0fae */ /* 0x0009e8000e101d5e */
[----:B------:R4:W-:Y:S01]  /*2100*/  @P0 LDGSTS.E.BYPASS.LTC128B.128 [R251+0x12100], [R6.64+0x100], !P3 ;  /* 0x1210010006fb0fae */ /* 0x0009e2000d901d5e */
[----:B-1----:R-:W-:Y:S01]  /*2110*/  IMAD.SHL.U32 R14, R27, 0x8, RZ ;  /* 0x000000081b0e7824 */ /* 0x002fe200078e00ff */
[----:B------:R-:W-:-:S02]  /*2120*/  SEL R15, RZ, 0x4, P3 ;  /* 0x00000004ff0f7807 */ /* 0x000fc40001800000 */
[----:B------:R4:W-:Y:S01]  /*2130*/  @P0 LDGSTS.E.BYPASS.LTC128B.128 [R251+0x15100], [R6.64+0x180], !P2 ;  /* 0x1510018006fb0fae */ /* 0x0009e2000d101d5e */
[----:B------:R-:W-:Y:S01]  /*2140*/  @P6 LEA R0, P0, R10, R8, 0x5 ;  /* 0x000000080a006211 */ /* 0x000fe200078028ff */
[----:B----4-:R-:W-:Y:S01]  /*2150*/  IMAD.MOV.U32 R6, RZ, RZ, c[0x0][0x1e4] ;  /* 0x00007900ff067624 */ /* 0x010fe200078e00ff */
[----:B------:R-:W-:-:S04]  /*2160*/  SEL R7, RZ, 0x1, P5 ;  /* 0x00000001ff077807 */ /* 0x000fc80002800000 */
[----:B------:R-:W-:Y:S02]  /*2170*/  @P6 LEA.HI.X R6, R10, R9, R6, 0x5, P0 ;  /* 0x000000090a066211 */ /* 0x000fe400000f2c06 */
[C---:B------:R-:W-:Y:S02]  /*2180*/  @P6 LEA R10, P0, R0.reuse, c[0x0][0x1c8], 0x1 ;  /* 0x00007200000a6a11 */ /* 0x040fe400078008ff */
[----:B------:R-:W-:Y:S02]  /*2190*/  IADD3 R15, R15, R16, R7 ;  /* 0x000000100f0f7210 */ /* 0x000fe40007ffe007 */
[----:B------:R-:W-:Y:S01]  /*21a0*/  @P6 LEA.HI.X R11, R0, c[0x0][0x1cc], R6, 0x1, P0 ;  /* 0x00007300000b6a11 */ /* 0x000fe200000f0c06 */
[----:B------:R-:W-:Y:S01]  /*21b0*/  IMAD.SHL.U32 R0, R26, 0x40, RZ ;  /* 0x000000401a007824 */ /* 0x000fe200078e00ff */
[----:B------:R-:W-:Y:S02]  /*21c0*/  @P1 IADD3 R6, P0, R8, UR10, RZ ;  /* 0x0000000a08061c10 */ /* 0x000fe4000ff1e0ff */
[----:B------:R-:W-:Y:S01]  /*21d0*/  IADD3 R7, R13, UR8, RZ ;  /* 0x000000080d077c10 */ /* 0x000fe2000fffe0ff */
[----:B------:R1:W-:Y:S01]  /*21e0*/  @P6 LDGSTS.E.BYPASS.LTC128B.128 [R251+0xd100], [R10.64], !P5 ;  /* 0x0d1000000afb6fae */ /* 0x0003e2000e901d5e */
[----:B------:R-:W-:Y:S01]  /*21f0*/  @P1 IADD3.X R9, R9, UR14, RZ, P0, !PT ;  /* 0x0000000e09091c10 */ /* 0x000fe200087fe4ff */
[----:B------:R-:W-:Y:S01]  /*2200*/  UMOV UR8, 0x6 ;  /* 0x0000000600087882 */ /* 0x000fe20000000000 */
[----:B------:R-:W-:Y:S01]  /*2210*/  @P1 LEA R8, P0, R6, c[0x0][0x1c8], 0x1 ;  /* 0x0000720006081a11 */ /* 0x000fe200078008ff */
[----:B------:R1:W-:Y:S01]  /*2220*/  @P6 LDGSTS.E.BYPASS.LTC128B.128 [R251+0x10100], [R10.64+0x80], !P4 ;  /* 0x101000800afb6fae */ /* 0x0003e2000e101d5e */
[----:B------:R-:W-:Y:S01]  /*2230*/  LOP3.LUT R0, R0, 0x1c0, RZ, 0xc0, !PT ;  /* 0x000001c000007812 */ /* 0x000fe200078ec0ff */
[----:B------:R-:W-:Y:S01]  /*2240*/  USHF.L.U64.HI UR8, UR6, UR8, UR7 ;  /* 0x0000000806087299 */ /* 0x000fe20008010207 */
[----:B------:R-:W-:Y:S01]  /*2250*/  @P1 LEA.HI.X R9, R6, c[0x0][0x1cc], R9, 0x1, P0 ;  /* 0x0000730006091a11 */ /* 0x000fe200000f0c09 */
[----:B------:R1:W-:Y:S01]  /*2260*/  @P6 LDGSTS.E.BYPASS.LTC128B.128 [R251+0x13100], [R10.64+0x100], !P3 ;  /* 0x131001000afb6fae */ /* 0x0003e2000d901d5e */
[----:B------:R-:W-:-:S02]  /*2270*/  LOP3.LUT R14, R0, 0x8, R14, 0xf8, !PT ;  /* 0x00000008000e7812 */ /* 0x000fc400078ef80e */
[----:B------:R-:W-:Y:S01]  /*2280*/  SHF.R.U32.HI R0, RZ, 0x3, R0 ;  /* 0x00000003ff007819 */ /* 0x000fe20000011600 */
[----:B------:R1:W-:Y:S01]  /*2290*/  @P6 LDGSTS.E.BYPASS.LTC128B.128 [R251+0x16100], [R10.64+0x180], !P2 ;  /* 0x161001800afb6fae */ /* 0x0003e2000d101d5e */
[----:B------:R-:W-:Y:S02]  /*22a0*/  LEA R6, P0, R12, c[0x0][0x1f8], 0x1 ;  /* 0x00007e000c067a11 */ /* 0x000fe400078008ff */
[----:B------:R-:W-:Y:S01]  /*22b0*/  LOP3.LUT R0, R14, R0, RZ, 0x3c, !PT ;  /* 0x000000000e007212 */ /* 0x000fe200078e3cff */
[----:B------:R1:W-:Y:S01]  /*22c0*/  @P1 LDGSTS.E.BYPASS.LTC128B.128 [R251+0xe100], [R8.64], !P5 ;  /* 0x0e10000008fb1fae */ /* 0x0003e2000e901d5e */
[----:B------:R-:W-:Y:S02]  /*22d0*/  LEA.HI.X R7, R12, c[0x0][0x1fc], R7, 0x1, P0 ;  /* 0x00007f000c077a11 */ /* 0x000fe400000f0c07 */
[----:B------:R-:W-:Y:S01]  /*22e0*/  LOP3.LUT P0, RZ, R26, 0x2, RZ, 0xc0, !PT ;  /* 0x000000021aff7812 */ /* 0x000fe2000780c0ff */
[----:B------:R1:W-:Y:S01]  /*22f0*/  @P1 LDGSTS.E.BYPASS.LTC128B.128 [R251+0x11100], [R8.64+0x80], !P4 ;  /* 0x1110008008fb1fae */ /* 0x0003e2000e101d5e */
[----:B------:R-:W-:Y:S01]  /*2300*/  IMAD R0, R31, 0x200, R0 ;  /* 0x000002001f007824 */ /* 0x000fe200078e0200 */
[----:B------:R-:W-:-:S02]  /*2310*/  SEL R14, RZ, 0x8, P2 ;  /* 0x00000008ff0e7807 */ /* 0x000fc40001000000 */
[----:B------:R1:W-:Y:S01]  /*2320*/  @P1 LDGSTS.E.BYPASS.LTC128B.128 [R251+0x14100], [R8.64+0x100], !P3 ;  /* 0x1410010008fb1fae */ /* 0x0003e2000d901d5e */
[----:B------:R-:W-:Y:S02]  /*2330*/  IMAD.SHL.U32 R216, R0, 0x2, RZ ;  /* 0x0000000200d87824 */ /* 0x000fe400078e00ff */
[----:B------:R-:W-:Y:S01]  /*2340*/  IMAD.IADD R14, R15, 0x1, R14 ;  /* 0x000000010f0e7824 */ /* 0x000fe200078e020e */
[----:B------:R1:W-:Y:S01]  /*2350*/  @P1 LDGSTS.E.BYPASS.LTC128B.128 [R251+0x17100], [R8.64+0x180], !P2 ;  /* 0x1710018008fb1fae */ /* 0x0003e2000d101d5e */
[--C-:B------:R-:W-:Y:S02]  /*2360*/  IADD3 R22, P6, P1, R22, 0x80, R6.reuse ;  /* 0x0000008016167810 */ /* 0x100fe400079de006 */
[----:B------:R-:W-:Y:S01]  /*2370*/  IADD3 R0, R216, 0xc100, RZ ;  /* 0x0000c100d8007810 */ /* 0x000fe20007ffe0ff */
[----:B------:R-:W0:Y:S01]  /*2380*/  LDGDEPBAR ;  /* 0x00000000000079af */ /* 0x000e220000000000 */
[----:B------:R-:W-:Y:S02]  /*2390*/  IADD3.X R23, RZ, UR8, R7, P6, P1 ;  /* 0x00000008ff177c10 */ /* 0x000fe4000b7e2407 */
[----:B------:R-:W-:-:S02]  /*23a0*/  IADD3 R20, P6, P1, R20, 0x100, R6 ;  /* 0x0000010014147810 */ /* 0x000fc400079de006 */
[----:B------:R-:W-:Y:S02]  /*23b0*/  IADD3 R227, R216, 0xc120, RZ ;  /* 0x0000c120d8e37810 */ /* 0x000fe40007ffe0ff */
[--C-:B------:R-:W-:Y:S02]  /*23c0*/  IADD3.X R21, RZ, UR8, R7.reuse, P6, P1 ;  /* 0x00000008ff157c10 */ /* 0x100fe4000b7e2407 */
[----:B------:R-:W-:Y:S02]  /*23d0*/  IADD3 R24, P6, P1, R24, 0x180, R6 ;  /* 0x0000018018187810 */ /* 0x000fe400079de006 */
[----:B------:R-:W-:Y:S01]  /*23e0*/  @P0 IADD3 R227, R0, -0x20, RZ ;  /* 0xffffffe000e30810 */ /* 0x000fe20007ffe0ff */
[----:B------:R-:W-:Y:S01]  /*23f0*/  IMAD R0, R125, 0x400, R4 ;  /* 0x000004007d007824 */ /* 0x000fe200078e0204 */
[----:B------:R-:W-:Y:S02]  /*2400*/  IADD3 R12, P0, R6, UR9, RZ ;  /* 0x00000009060c7c10 */ /* 0x000fe4000ff1e0ff */
[----:B--23--:R-:W-:Y:S01]  /*2410*/  IADD3.X R25, RZ, UR8, R7, P6, P1 ;  /* 0x00000008ff197c10 */ /* 0x00cfe2000b7e2407 */
[----:B------:R-:W-:Y:S01]  /*2420*/  IMAD.SHL.U32 R223, R0, 0x2, RZ ;  /* 0x0000000200df7824 */ /* 0x000fe200078e00ff */
[----:B------:R-:W-:Y:S01]  /*2430*/  LOP3.LUT P6, RZ, R14, 0x2, RZ, 0xc0, !PT ;  /* 0x000000020eff7812 */ /* 0x000fe200078cc0ff */
[----:B------:R-:W-:Y:S01]  /*2440*/  IMAD.MOV.U32 R0, RZ, RZ, 0x40 ;  /* 0x00000040ff007424 */ /* 0x000fe200078e00ff */
[----:B------:R-:W-:Y:S01]  /*2450*/  ISETP.LT.OR P1, PT, R5, 0x1, P5 ;  /* 0x000000010500780c */ /* 0x000fe20002f21670 */
[--C-:B------:R-:W-:Y:S01]  /*2460*/  IMAD R224, R3, 0x2, R223.reuse ;  /* 0x0000000203e07824 */ /* 0x100fe200078e02df */
[----:B------:R-:W-:Y:S01]  /*2470*/  IADD3.X R13, R7, UR8, RZ, P0, !PT ;  /* 0x00000008070d7c10 */ /* 0x000fe200087fe4ff */
[----:B------:R-:W-:Y:S01]  /*2480*/  IMAD R226, R2, 0x2, R223 ;  /* 0x0000000202e27824 */ /* 0x000fe200078e02df */
[----:B------:R-:W-:Y:S01]  /*2490*/  ISETP.LT.OR P0, PT, R5, 0x1, !P6 ;  /* 0x000000010500780c */ /* 0x000fe20007701670 */
[----:B------:R-:W-:-:S04]  /*24a0*/  DEPBAR.LE SB0, 0x1 ;  /* 0x000080400000791a */ /* 0x000fc80000000000 */
[----:B------:R-:W-:-:S04]  /*24b0*/  DEPBAR.LE SB0, 0x0 ;  /* 0x000080000000791a */ /* 0x000fc80000000000 */
[----:B------:R-:W-:Y:S01]  /*24c0*/  BAR.SYNC.DEFER_BLOCKING 0x0 ;  /* 0x0000000000007b1d */ /* 0x000fe20000010000 */
[----:B------:R-:W-:Y:S01]  /*24d0*/  LOP3.LUT P6, RZ, R14, 0x4, RZ, 0xc0, !PT ;  /* 0x000000040eff7812 */ /* 0x000fe200078cc0ff */
[----:B------:R-:W-:Y:S01]  /*24e0*/  IMAD R225, R2, 0x2, R224 ;  /* 0x0000000202e17824 */ /* 0x000fe200078e02e0 */
        /* <DEDUP_REMOVED lines=11> */
[----:B-1----:R-:W-:Y:S01]  /*25a0*/  LDSM.16.M88.4 R8, [R223+0x18100] ;  /* 0x01810000df08783b */ /* 0x002fe20000000200 */
[----:B------:R-:W-:-:S02]  /*25b0*/  IADD3 R239, R227, 0x6000, RZ ;  /* 0x00006000e3ef7810 */ /* 0x000fc40007ffe0ff */
[C---:B------:R-:W-:Y:S01]  /*25c0*/  IADD3 R238, R227.reuse, 0x6800, RZ ;  /* 0x00006800e3ee7810 */ /* 0x040fe20007ffe0ff */
[----:B------:R-:W-:Y:S01]  /*25d0*/  LDSM.16.M88.4 R16, [R224+0x18100] ;  /* 0x01810000e010783b */ /* 0x000fe20000000200 */
[C---:B------:R-:W-:Y:S02]  /*25e0*/  IADD3 R237, R227.reuse, 0x7000, RZ ;  /* 0x00007000e3ed7810 */ /* 0x040fe40007ffe0ff */
[C---:B------:R-:W-:Y:S01]  /*25f0*/  IADD3 R236, R227.reuse, 0x7800, RZ ;  /* 0x00007800e3ec7810 */ /* 0x040fe20007ffe0ff */
[----:B------:R-:W1:Y:S01]  /*2600*/  LDSM.16.M88.4 R28, [R216+0xc100] ;  /* 0x00c10000d81c783b */ /* 0x000e620000000200 */
[C---:B------:R-:W-:Y:S02]  /*2610*/  IADD3 R235, R227.reuse, 0x8000, RZ ;  /* 0x00008000e3eb7810 */ /* 0x040fe40007ffe0ff */
[C---:B------:R-:W-:Y:S01]  /*2620*/  IADD3 R234, R227.reuse, 0x8800, RZ ;  /* 0x00008800e3ea7810 */ /* 0x040fe20007ffe0ff */
[----:B------:R-:W2:Y:S01]  /*2630*/  LDSM.16.M88.4 R40, [R216+0xc900] ;  /* 0x00c90000d828783b */ /* 0x000ea20000000200 */
[----:B------:R-:W-:-:S02]  /*2640*/  IADD3 R233, R227, 0x9000, RZ ;  /* 0x00009000e3e97810 */ /* 0x000fc40007ffe0ff */
[C---:B------:R-:W-:Y:S01]  /*2650*/  IADD3 R232, R227.reuse, 0x9800, RZ ;  /* 0x00009800e3e87810 */ /* 0x040fe20007ffe0ff */
[----:B------:R-:W-:Y:S01]  /*2660*/  LDSM.16.M88.4 R44, [R216+0xd100] ;  /* 0x00d10000d82c783b */ /* 0x000fe20000000200 */
[C---:B------:R-:W-:Y:S02]  /*2670*/  IADD3 R231, R227.reuse, 0xa000, RZ ;  /* 0x0000a000e3e77810 */ /* 0x040fe40007ffe0ff */
[C---:B------:R-:W-:Y:S01]  /*2680*/  IADD3 R230, R227.reuse, 0xa800, RZ ;  /* 0x0000a800e3e67810 */ /* 0x040fe20007ffe0ff */
[----:B------:R-:W3:Y:S01]  /*2690*/  LDSM.16.M88.4 R52, [R216+0xd900] ;  /* 0x00d90000d834783b */ /* 0x000ee20000000200 */
[C---:B------:R-:W-:Y:S02]  /*26a0*/  IADD3 R229, R227.reuse, 0xb000, RZ ;  /* 0x0000b000e3e57810 */ /* 0x040fe40007ffe0ff */
[----:B------:R-:W-:Y:S01]  /*26b0*/  IADD3 R228, R227, 0xb800, RZ ;  /* 0x0000b800e3e47810 */ /* 0x000fe20007ffe0ff */
[----:B------:R-:W-:Y:S04]  /*26c0*/  LDSM.16.M88.4 R56, [R216+0xe100] ;  /* 0x00e10000d838783b */ /* 0x000fe80000000200 */
[----:B------:R-:W4:Y:S04]  /*26d0*/  LDSM.16.M88.4 R72, [R216+0xe900] ;  /* 0x00e90000d848783b */ /* 0x000f280000000200 */
[----:B------:R-:W5:Y:S04]  /*26e0*/  LDSM.16.M88.4 R68, [R227] ;  /* 0x00000000e344783b */ /* 0x000f680000000200 */
[----:B------:R-:W3:Y:S04]  /*26f0*/  LDSM.16.M88.4 R64, [R227+0x800] ;  /* 0x00080000e340783b */ /* 0x000ee80000000200 */
[----:B------:R-:W-:Y:S04]  /*2700*/  LDSM.16.M88.4 R60, [R227+0x1000] ;  /* 0x00100000e33c783b */ /* 0x000fe80000000200 */
[----:B------:R-:W-:Y:S04]  /*2710*/  LDSM.16.M88.4 R76, [R227+0x1800] ;  /* 0x00180000e34c783b */ /* 0x000fe80000000200 */
[----:B------:R-:W-:Y:S01]  /*2720*/  LDSM.16.M88.4 R116, [R227+0x2000] ;  /* 0x00200000e374783b */ /* 0x000fe20000000200 */
[C---:B-1----:R-:W-:Y:S03]  /*2730*/  HMMA.16816.F32.BF16 R48, R8.reuse, R28, RZ ;  /* 0x0000001c0830723c */ /* 0x042fe600000418ff */
[----:B------:R-:W1:Y:S04]  /*2740*/  LDSM.16.M88.4 R120, [R227+0x2800] ;  /* 0x00280000e378783b */ /* 0x000e680000000200 */
[----:B------:R-:W-:Y:S01]  /*2750*/  @!PT LDS RZ, [RZ] ;  /* 0x00000000fffff984 */ /* 0x000fe20000000800 */
[----:B------:R-:W-:Y:S01]  /*2760*/  @!PT LDS RZ, [RZ] ;  /* 0x00000000fffff984 */ /* 0x000fe20000000800 */
[----:B------:R-:W-:Y:S01]  /*2770*/  @!PT LDS RZ, [RZ] ;  /* 0x00000000fffff984 */ /* 0x000fe20000000800 */
[----:B------:R1:W-:Y:S01]  /*2780*/  LDGSTS.E.BYPASS.LTC128B.128 [R251+0x100], [R6.64], !P1 ;  /* 0x0010000006fb7fae */ /* 0x0003e2000c901d5e */
[----:B------:R-:W-:Y:S01]  /*2790*/  LOP3.LUT P1, RZ, R14, 0x8, RZ, 0xc0, !PT ;  /* 0x000000080eff7812 */ /* 0x000fe2000782c0ff */
[----:B------:R-:W-:Y:S02]  /*27a0*/  HMMA.16816.F32.BF16 R36, R8, R30, RZ ;  /* 0x0000001e0824723c */ /* 0x000fe400000418ff */
        /* <DEDUP_REMOVED lines=9> */
[C---:B----4-:R-:W-:Y:S08]  /*2840*/  HMMA.16816.F32.BF16 R88, R8.reuse, R72, RZ ;  /* 0x000000480858723c */ /* 0x050ff000000418ff */
[----:B------:R-:W-:Y:S02]  /*2850*/  HMMA.16816.F32.BF16 R112, R8, R74, RZ ;  /* 0x0000004a0870723c */ /* 0x000fe400000418ff */
[----:B------:R2:W-:Y:S01]  /*2860*/  LDGSTS.E.BYPASS.LTC128B.128 [R251+0x1100], [R12.64], !P0 ;  /* 0x011000000cfb7fae */ /* 0x0005e2000c101d5e */
[----:B------:R-:W-:-:S04]  /*2870*/  LOP3.LUT P0, RZ, R14, 0x2, RZ, 0xc0, !PT ;  /* 0x000000020eff7812 */ /* 0x000fc8000780c0ff */
[----:B------:R-:W-:Y:S01]  /*2880*/  ISETP.LT.OR P0, PT, R5, 0x21, !P0 ;  /* 0x000000210500780c */ /* 0x000fe20004701670 */
[C---:B-----5:R-:W-:Y:S08]  /*2890*/  HMMA.16816.F32.BF16 R104, R16.reuse, R68, R48 ;  /* 0x000000441068723c */ /* 0x060ff00000041830 */
[----:B------:R-:W-:Y:S04]  /*28a0*/  HMMA.16816.F32.BF16 R100, R16, R64, R32 ;  /* 0x000000401064723c */ /* 0x000fe80000041820 */
[----:B------:R3:W-:Y:S01]  /*28b0*/  LDGSTS.E.BYPASS.LTC128B.128 [R251+0x4100], [R22.64], !P0 ;  /* 0x0410000016fb7fae */ /* 0x0007e2000c101d5e */
[----:B------:R-:W-:-:S03]  /*28c0*/  LOP3.LUT P0, RZ, R26, 0x4, RZ, 0xc0, !PT ;  /* 0x000000041aff7812 */ /* 0x000fc6000780c0ff */
[C---:B------:R-:W-:Y:S01]  /*28d0*/  HMMA.16816.F32.BF16 R96, R16.reuse, R66, R28 ;  /* 0x000000421060723c */ /* 0x040fe2000004181c */
[----:B------:R-:W-:Y:S02]  /*28e0*/  SEL R0, R0, 0xffffffc0, !P0 ;  /* 0xffffffc000007807 */ /* 0x000fe40004000000 */
[C---:B------:R-:W-:Y:S02]  /*28f0*/  ISETP.LT.OR P0, PT, R5.reuse, 0x21, !P6 ;  /* 0x000000210500780c */ /* 0x040fe40007701670 */
[----:B------:R-:W-:Y:S01]  /*2900*/  ISETP.LT.OR P6, PT, R5, 0x41, !P6 ;  /* 0x000000410500780c */ /* 0x000fe200077c1670 */
[----:B------:R-:W-:Y:S02]  /*2910*/  IMAD.IADD R222, R216, 0x1, R0 ;  /* 0x00000001d8de7824 */ /* 0x000fe400078e0200 */
[----:B------:R-:W-:Y:S01]  /*2920*/  HMMA.16816.F32.BF16 R108, R16, R70, R36 ;  /* 0x00000046106c723c */ /* 0x000fe20000041824 */
[----:B------:R-:W-:-:S07]  /*2930*/  IMAD.IADD R221, R0, 0x1, R227 ;  /* 0x0000000100dd7824 */ /* 0x000fce00078e02e3 */
[----:B------:R3:W-:Y:S01]  /*2940*/  LDGSTS.E.BYPASS.LTC128B.128 [R251+0x7100], [R20.64], !P0 ;  /* 0x0710000014fb7fae */ /* 0x0007e2000c101d5e */
[----:B-1----:R-:W-:Y:S01]  /*2950*/  IADD3 R6, P0, R12, UR9, RZ ;  /* 0x000000090c067c10 */ /* 0x002fe2000ff1e0ff */
[----:B------:R-:W-:Y:S03]  /*2960*/  HMMA.16816.F32.BF16 R36, R16, R122, R112 ;  /* 0x0000007a1024723c */ /* 0x000fe60000041870 */
[----:B------:R-:W-:Y:S02]  /*2970*/  IADD3.X R7, R13, UR8, RZ, P0, !PT ;  /* 0x000000080d077c10 */ /* 0x000fe400087fe4ff */
[C---:B------:R-:W-:Y:S02]  /*2980*/  ISETP.LT.OR P0, PT, R5.reuse, 0x21, !P1 ;  /* 0x000000210500780c */ /* 0x040fe40004f01670 */
[----:B------:R-:W-:-:S11]  /*2990*/  ISETP.LT.OR P1, PT, R5, 0x41, !P1 ;  /* 0x000000410500780c */ /* 0x000fd60004f21670 */
[----:B------:R1:W-:Y:S01]  /*29a0*/  LDGSTS.E.BYPASS.LTC128B.128 [R251+0xa100], [R24.64], !P0 ;  /* 0x0a10000018fb7fae */ /* 0x0003e2000c101d5e */
[----:B------:R-:W-:Y:S01]  /*29b0*/  ISETP.LT.OR P0, PT, R5, 0x41, P5 ;  /* 0x000000410500780c */ /* 0x000fe20002f01670 */
[----:B---3--:R-:W-:Y:S11]  /*29c0*/  HMMA.16816.F32.BF16 R20, R8, R46, RZ ;  /* 0x0000002e0814723c */ /* 0x008ff600000418ff */
[----:B------:R-:W-:Y:S01]  /*29d0*/  @!UPT UIADD3 URZ, URZ, URZ, URZ ;  /* 0x0000003f3f3ff290 */ /* 0x000fe2000fffe03f */
[----:B------:R3:W-:Y:S01]  /*29e0*/  LDGSTS.E.BYPASS.LTC128B.128 [R251+0x2100], [R6.64], !P0 ;  /* 0x0210000006fb7fae */ /* 0x0007e2000c101d5e */
[----:B------:R-:W-:-:S04]  /*29f0*/  LOP3.LUT P0, RZ, R14, 0x2, RZ, 0xc0, !PT ;  /* 0x000000020eff7812 */ /* 0x000fc8000780c0ff */
[----:B------:R-:W-:Y:S01]  /*2a00*/  ISETP.LT.OR P0, PT, R5, 0x41, !P0 ;  /* 0x000000410500780c */ /* 0x000fe20004701670 */
[C---:B-1----:R-:W-:Y:S11]  /*2a10*/  HMMA.16816.F32.BF16 R24, R8.reuse, R44, RZ ;  /* 0x0000002c0818723c */ /* 0x042ff600000418ff */
[----:B------:R-:W-:Y:S01]  /*2a20*/  @!UPT UIADD3 URZ, URZ, URZ, URZ ;  /* 0x0000003f3f3ff290 */ /* 0x000fe2000fffe03f */
[----:B------:R3:W-:Y:S01]  /*2a30*/  LDGSTS.E.BYPASS.LTC128B.128 [R251+0x5100], [R6.64+0x80], !P0 ;  /* 0x0510008006fb7fae */ /* 0x0007e2000c101d5e */
[----:B------:R-:W-:Y:S01]  /*2a40*/  PLOP3.LUT P0, PT, PT, PT, UP0, 0x80, 0x0 ;  /* 0x000000000000781c */ /* 0x000fe20003f0f008 */
[C---:B------:R-:W-:Y:S02]  /*2a50*/  HMMA.16816.F32.BF16 R44, R8.reuse, R52, RZ ;  /* 0x00000034082c723c */ /* 0x040fe400000418ff */
[----:B------:R3:W-:Y:S04]  /*2a60*/  LDGSTS.E.BYPASS.LTC128B.128 [R251+0x8100], [R6.64+0x100], !P6 ;  /* 0x0810010006fb7fae */ /* 0x0007e8000f101d5e */
[----:B------:R3:W-:Y:S02]  /*2a70*/  LDGSTS.E.BYPASS.LTC128B.128 [R251+0xb100], [R6.64+0x180], !P1 ;  /* 0x0b10018006fb7fae */ /* 0x0007e4000c901d5e */
[C---:B------:R-:W-:Y:S02]  /*2a80*/  HMMA.16816.F32.BF16 R52, R8.reuse, R56, RZ ;  /* 0x000000380834723c */ /* 0x040fe400000418ff */
[----:B------:R-:W-:Y:S04]  /*2a90*/  LDSM.16.M88.4 R48, [R222+0xe100] ;  /* 0x00e10000de30783b */ /* 0x000fe80000000200 */
[----:B------:R-:W-:Y:S02]  /*2aa0*/  LDSM.16.M88.4 R32, [R222+0xc900] ;  /* 0x00c90000de20783b */ /* 0x000fe40000000200 */
[----:B------:R-:W-:Y:S02]  /*2ab0*/  HMMA.16816.F32.BF16 R56, R8, R58, RZ ;  /* 0x0000003a0838723c */ /* 0x000fe400000418ff */
[----:B------:R-:W-:Y:S04]  /*2ac0*/  LDSM.16.M88.4 R8, [R226+0x18100] ;  /* 0x01810000e208783b */ /* 0x000fe80000000200 */
[----:B------:R-:W-:Y:S02]  /*2ad0*/  LDSM.16.M88.4 R64, [R222+0xe900] ;  /* 0x00e90000de40783b */ /* 0x000fe40000000200 */
[C---:B------:R-:W-:Y:S02]  /*2ae0*/  HMMA.16816.F32.BF16 R84, R16.reuse, R62, R20 ;  /* 0x0000003e1054723c */ /* 0x040fe40000041814 */
[----:B------:R-:W1:Y:S04]  /*2af0*/  LDSM.16.M88.4 R20, [R222+0xc100] ;  /* 0x00c10000de14783b */ /* 0x000e680000000200 */
[----:B--2---:R-:W-:Y:S02]  /*2b00*/  LDSM.16.M88.4 R12, [R225+0x18100] ;  /* 0x01810000e10c783b */ /* 0x004fe40000000200 */
[C---:B------:R-:W-:Y:S02]  /*2b10*/  HMMA.16816.F32.BF16 R80, R16.reuse, R76, R44 ;  /* 0x0000004c1050723c */ /* 0x040fe4000004182c */
[----:B------:R-:W2:Y:S04]  /*2b20*/  LDSM.16.M88.4 R44, [R222+0xd100] ;  /* 0x00d10000de2c783b */ /* 0x000ea80000000200 */
[----:B------:R-:W-:Y:S02]  /*2b30*/  LDSM.16.M88.4 R112, [R221+0x2000] ;  /* 0x00200000dd70783b */ /* 0x000fe40000000200 */
[C---:B------:R-:W-:Y:S02]  /*2b40*/  HMMA.16816.F32.BF16 R76, R16.reuse, R78, R40 ;  /* 0x0000004e104c723c */ /* 0x040fe40000041828 */
[----:B------:R-:W4:Y:S04]  /*2b50*/  LDSM.16.M88.4 R40, [R222+0xd900] ;  /* 0x00d90000de28783b */ /* 0x000f280000000200 */
[----:B------:R-:W0:Y:S02]  /*2b60*/  LDGDEPBAR ;  /* 0x00000000000079af */ /* 0x000e240000000000 */
[C---:B------:R-:W-:Y:S08]  /*2b70*/  HMMA.16816.F32.BF16 R92, R16.reuse, R60, R24 ;  /* 0x0000003c105c723c */ /* 0x040ff00000041818 */
[C---:B------:R-:W-:Y:S01]  /*2b80*/  HMMA.16816.F32.BF16 R68, R16.reuse, R118, R56 ;  /* 0x000000761044723c */ /* 0x040fe20000041838 */
[----:B------:R-:W5:Y:S07]  /*2b90*/  LDSM.16.M88.4 R56, [R221] ;  /* 0x00000000dd38783b */ /* 0x000f6e0000000200 */
[C---:B------:R-:W-:Y:S01]  /*2ba0*/  HMMA.16816.F32.BF16 R72, R16.reuse, R116, R52 ;  /* 0x000000741048723c */ /* 0x040fe20000041834 */
[----:B------:R-:W-:Y:S04]  /*2bb0*/  LDSM.16.M88.4 R52, [R221+0x800] ;  /* 0x00080000dd34783b */ /* 0x000fe80000000200 */
[----:B------:R-:W-:Y:S03]  /*2bc0*/  LDSM.16.M88.4 R116, [R227+0x4000] ;  /* 0x00400000e374783b */ /* 0x000fe60000000200 */
[----:B------:R-:W-:Y:S01]  /*2bd0*/  HMMA.16816.F32.BF16 R60, R16, R120, R88 ;  /* 0x00000078103c723c */ /* 0x000fe20000041858 */
[----:B------:R-:W-:Y:S07]  /*2be0*/  LDSM.16.M88.4 R120, [R227+0x4800] ;  /* 0x00480000e378783b */ /* 0x000fee0000000200 */
[C---:B-1----:R-:W-:Y:S01]  /*2bf0*/  HMMA.16816.F32.BF16 R28, R8.reuse, R20, R104 ;  /* 0x00000014081c723c */ /* 0x042fe20000041868 */
[----:B------:R-:W-:Y:S07]  /*2c00*/  LDSM.16.M88.4 R104, [R221+0x1000] ;  /* 0x00100000dd68783b */ /* 0x000fee0000000200 */
[C---:B------:R-:W-:Y:S01]  /*2c10*/  HMMA.16816.F32.BF16 R24, R8.reuse, R22, R108 ;  /* 0x000000160818723c */ /* 0x040fe2000004186c */
[----:B------:R-:W1:Y:S07]  /*2c20*/  LDSM.16.M88.4 R108, [R221+0x1800] ;  /* 0x00180000dd6c783b */ /* 0x000e6e0000000200 */
[C---:B--2---:R-:W-:Y:S08]  /*2c30*/  HMMA.16816.F32.BF16 R88, R8.reuse, R44, R92 ;  /* 0x0000002c0858723c */ /* 0x044ff0000004185c */
[C---:B------:R-:W-:Y:S08]  /*2c40*/  HMMA.16816.F32.BF16 R84, R8.reuse, R46, R84 ;  /* 0x0000002e0854723c */ /* 0x040ff00000041854 */
[C---:B----4-:R-:W-:Y:S08]  /*2c50*/  HMMA.16816.F32.BF16 R80, R8.reuse, R40, R80 ;  /* 0x000000280850723c */ /* 0x050ff00000041850 */
[C---:B------:R-:W-:Y:S08]  /*2c60*/  HMMA.16816.F32.BF16 R44, R8.reuse, R42, R76 ;  /* 0x0000002a082c723c */ /* 0x040ff0000004184c */
[C---:B------:R-:W-:Y:S01]  /*2c70*/  HMMA.16816.F32.BF16 R40, R8.reuse, R48, R72 ;  /* 0x000000300828723c */ /* 0x040fe20000041848 */
[----:B------:R-:W-:Y:S07]  /*2c80*/  LDSM.16.M88.4 R72, [R216+0x11100] ;  /* 0x01110000d848783b */ /* 0x000fee0000000200 */
[C---:B------:R-:W-:Y:S08]  /*2c90*/  HMMA.16816.F32.BF16 R68, R8.reuse, R50, R68 ;  /* 0x000000320844723c */ /* 0x040ff00000041844 */
[C---:B------:R-:W-:Y:S08]  /*2ca0*/  HMMA.16816.F32.BF16 R20, R8.reuse, R32, R100 ;  /* 0x000000200814723c */ /* 0x040ff00000041864 */
[C---:B------:R-:W-:Y:S01]  /*2cb0*/  HMMA.16816.F32.BF16 R48, R8.reuse, R66, R36 ;  /* 0x000000420830723c */ /* 0x040fe20000041824 */
[----:B------:R-:W2:Y:S07]  /*2cc0*/  LDSM.16.M88.4 R36, [R221+0x2800] ;  /* 0x00280000dd24783b */ /* 0x000eae0000000200 */
[C---:B------:R-:W-:Y:S08]  /*2cd0*/  HMMA.16816.F32.BF16 R16, R8.reuse, R34, R96 ;  /* 0x000000220810723c */ /* 0x040ff00000041860 */
[----:B------:R-:W-:Y:S01]  /*2ce0*/  HMMA.16816.F32.BF16 R100, R8, R64, R60 ;  /* 0x000000400864723c */ /* 0x000fe2000004183c */
[----:B------:R-:W4:Y:S07]  /*2cf0*/  LDSM.16.M88.4 R8, [R223+0x1c100] ;  /* 0x01c10000df08783b */ /* 0x000f2e0000000200 */
[C---:B-----5:R-:W-:Y:S01]  /*2d00*/  HMMA.16816.F32.BF16 R96, R12.reuse, R56, R28 ;  /* 0x000000380c60723c */ /* 0x060fe2000004181c */
[----:B------:R-:W5:Y:S07]  /*2d10*/  LDSM.16.M88.4 R28, [R216+0xf100] ;  /* 0x00f10000d81c783b */ /* 0x000f6e0000000200 */
[C---:B------:R-:W-:Y:S01]  /*2d20*/  HMMA.16816.F32.BF16 R92, R12.reuse, R58, R24 ;  /* 0x0000003a0c5c723c */ /* 0x040fe20000041818 */
[----:B------:R-:W2:Y:S04]  /*2d30*/  LDSM.16.M88.4 R56, [R216+0x10900] ;  /* 0x01090000d838783b */ /* 0x000ea80000000200 */
[----:B------:R-:W2:Y:S03]  /*2d40*/  LDSM.16.M88.4 R24, [R216+0xf900] ;  /* 0x00f90000d818783b */ /* 0x000ea60000000200 */
[C---:B------:R-:W-:Y:S08]  /*2d50*/  HMMA.16816.F32.BF16 R64, R12.reuse, R112, R40 ;  /* 0x000000700c40723c */ /* 0x040ff00000041828 */
[C---:B-1----:R-:W-:Y:S08]  /*2d60*/  HMMA.16816.F32.BF16 R80, R12.reuse, R108, R80 ;  /* 0x0000006c0c50723c */ /* 0x042ff00000041850 */
[C---:B------:R-:W-:Y:S01]  /*2d70*/  HMMA.16816.F32.BF16 R76, R12.reuse, R110, R44 ;  /* 0x0000006e0c4c723c */ /* 0x040fe2000004182c */
[----:B------:R-:W1:Y:S04]  /*2d80*/  LDSM.16.M88.4 R44, [R216+0x10100] ;  /* 0x01010000d82c783b */ /* 0x000e680000000200 */
[----:B------:R-:W-:Y:S03]  /*2d90*/  LDSM.16.M88.4 R108, [R227+0x3800] ;  /* 0x00380000e36c783b */ /* 0x000fe60000000200 */
[C---:B------:R-:W-:Y:S01]  /*2da0*/  HMMA.16816.F32.BF16 R32, R12.reuse, R52, R20 ;  /* 0x000000340c20723c */ /* 0x040fe20000041814 */
[----:B------:R-:W-:Y:S07]  /*2db0*/  LDSM.16.M88.4 R20, [R224+0x1c100] ;  /* 0x01c10000e014783b */ /* 0x000fee0000000200 */
[C---:B------:R-:W-:Y:S01]  /*2dc0*/  HMMA.16816.F32.BF16 R60, R12.reuse, R114, R68 ;  /* 0x000000720c3c723c */ /* 0x040fe20000041844 */
[----:B------:R-:W1:Y:S04]  /*2dd0*/  LDSM.16.M88.4 R112, [R227+0x3000] ;  /* 0x00300000e370783b */ /* 0x000e680000000200 */
[----:B------:R-:W1:Y:S03]  /*2de0*/  LDSM.16.M88.4 R68, [R216+0x11900] ;  /* 0x01190000d844783b */ /* 0x000e660000000200 */
[C---:B------:R-:W-:Y:S08]  /*2df0*/  HMMA.16816.F32.BF16 R16, R12.reuse, R54, R16 ;  /* 0x000000360c10723c */ /* 0x040ff00000041810 */
[----:B--2---:R-:W-:Y:S08]  /*2e00*/  HMMA.16816.F32.BF16 R52, R12, R36, R100 ;  /* 0x000000240c34723c */ /* 0x004ff00000041864 */
[----:B----4-:R-:W-:Y:S01]  /*2e10*/  HMMA.16816.F32.BF16 R100, R8, R72, R64 ;  /* 0x000000480864723c */ /* 0x010fe20000041840 */
[----:B------:R-:W2:Y:S07]  /*2e20*/  LDSM.16.M88.4 R64, [R227+0x5000] ;  /* 0x00500000e340783b */ /* 0x000eae0000000200 */
[C---:B------:R-:W-:Y:S08]  /*2e30*/  HMMA.16816.F32.BF16 R84, R12.reuse, R106, R84 ;  /* 0x0000006a0c54723c */ /* 0x040ff00000041854 */
[C---:B------:R-:W-:Y:S08]  /*2e40*/  HMMA.16816.F32.BF16 R88, R12.reuse, R104, R88 ;  /* 0x000000680c58723c */ /* 0x040ff00000041858 */
[----:B------:R-:W-:Y:S08]  /*2e50*/  HMMA.16816.F32.BF16 R48, R12, R38, R48 ;  /* 0x000000260c30723c */ /* 0x000ff00000041830 */
[C---:B-----5:R-:W-:Y:S08]  /*2e60*/  HMMA.16816.F32.BF16 R40, R8.reuse, R28, R96 ;  /* 0x0000001c0828723c */ /* 0x060ff00000041860 */
[C---:B------:R-:W-:Y:S08]  /*2e70*/  HMMA.16816.F32.BF16 R12, R8.reuse, R56, R80 ;  /* 0x00000038080c723c */ /* 0x040ff00000041850 */
[C---:B------:R-:W-:Y:S08]  /*2e80*/  HMMA.16816.F32.BF16 R36, R8.reuse, R30, R92 ;  /* 0x0000001e0824723c */ /* 0x040ff0000004185c */
[C---:B------:R-:W-:Y:S08]  /*2e90*/  HMMA.16816.F32.BF16 R32, R8.reuse, R24, R32 ;  /* 0x000000180820723c */ /* 0x040ff00000041820 */
[C---:B------:R-:W-:Y:S08]  /*2ea0*/  HMMA.16816.F32.BF16 R104, R8.reuse, R58, R76 ;  /* 0x0000003a0868723c */ /* 0x040ff0000004184c */
[C---:B------:R-:W-:Y:S01]  /*2eb0*/  HMMA.16816.F32.BF16 R96, R8.reuse, R74, R60 ;  /* 0x0000004a0860723c */ /* 0x040fe2000004183c */
[----:B------:R-:W4:Y:S07]  /*2ec0*/  LDSM.16.M88.4 R60, [R227+0x5800] ;  /* 0x00580000e33c783b */ /* 0x000f2e0000000200 */
[C---:B------:R-:W-:Y:S08]  /*2ed0*/  HMMA.16816.F32.BF16 R28, R8.reuse, R26, R16 ;  /* 0x0000001a081c723c */ /* 0x040ff00000041810 */
[C---:B-1----:R-:W-:Y:S08]  /*2ee0*/  HMMA.16816.F32.BF16 R16, R8.reuse, R46, R84 ;  /* 0x0000002e0810723c */ /* 0x042ff00000041854 */
[----:B------:R-:W-:Y:S01]  /*2ef0*/  HMMA.16816.F32.BF16 R24, R8, R44, R88 ;  /* 0x0000002c0818723c */ /* 0x000fe20000041858 */
[----:B------:R-:W-:Y:S07]  /*2f00*/  LDSM.16.M88.4 R44, [R222+0x10900] ;  /* 0x01090000de2c783b */ /* 0x000fee0000000200 */
[----:B------:R-:W-:Y:S08]  /*2f10*/  HMMA.16816.F32.BF16 R84, R20, R112, R40 ;  /* 0x000000701454723c */ /* 0x000ff00000041828 */
[C---:B------:R-:W-:Y:S01]  /*2f20*/  HMMA.16816.F32.BF16 R92, R8.reuse, R68, R52 ;  /* 0x00000044085c723c */ /* 0x040fe20000041834 */
[----:B------:R-:W-:Y:S07]  /*2f30*/  LDSM.16.M88.4 R52, [R222+0xf900] ;  /* 0x00f90000de34783b */ /* 0x000fee0000000200 */
[----:B------:R-:W-:Y:S01]  /*2f40*/  HMMA.16816.F32.BF16 R88, R8, R70, R48 ;  /* 0x000000460858723c */ /* 0x000fe20000041830 */
[----:B------:R-:W-:Y:S04]  /*2f50*/  LDSM.16.M88.4 R8, [R226+0x1c100] ;  /* 0x01c10000e208783b */ /* 0x000fe80000000200 */
[----:B------:R-:W-:Y:S03]  /*2f60*/  LDSM.16.M88.4 R48, [R222+0x10100] ;  /* 0x01010000de30783b */ /* 0x000fe60000000200 */
[C---:B------:R-:W-:Y:S01]  /*2f70*/  HMMA.16816.F32.BF16 R40, R20.reuse, R120, R12 ;  /* 0x000000781428723c */ /* 0x040fe2000004180c */
[----:B------:R-:W1:Y:S07]  /*2f80*/  LDSM.16.M88.4 R12, [R222+0xf100] ;  /* 0x00f10000de0c783b */ /* 0x000e6e0000000200 */
[C---:B------:R-:W-:Y:S01]  /*2f90*/  HMMA.16816.F32.BF16 R80, R20.reuse, R114, R36 ;  /* 0x000000721450723c */ /* 0x040fe20000041824 */
[----:B------:R-:W-:Y:S07]  /*2fa0*/  LDSM.16.M88.4 R112, [R221+0x3800] ;  /* 0x00380000dd70783b */ /* 0x000fee0000000200 */
[C---:B------:R-:W-:Y:S08]  /*2fb0*/  HMMA.16816.F32.BF16 R76, R20.reuse, R108, R32 ;  /* 0x0000006c144c723c */ /* 0x040ff00000041820 */
[C---:B------:R-:W-:Y:S01]  /*2fc0*/  HMMA.16816.F32.BF16 R36, R20.reuse, R122, R104 ;  /* 0x0000007a1424723c */ /* 0x040fe20000041868 */
[----:B------:R-:W5:Y:S07]  /*2fd0*/  LDSM.16.M88.4 R104, [R222+0x11100] ;  /* 0x01110000de68783b */ /* 0x000f6e0000000200 */
[C---:B--2---:R-:W-:Y:S01]  /*2fe0*/  HMMA.16816.F32.BF16 R32, R20.reuse, R64, R100 ;  /* 0x000000401420723c */ /* 0x044fe20000041864 */
[----:B------:R-:W2:Y:S07]  /*2ff0*/  LDSM.16.M88.4 R100, [R222+0x11900] ;  /* 0x01190000de64783b */ /* 0x000eae0000000200 */
[C---:B------:R-:W-:Y:S01]  /*3000*/  HMMA.16816.F32.BF16 R72, R20.reuse, R110, R28 ;  /* 0x0000006e1448723c */ /* 0x040fe2000004181c */
[----:B------:R-:W-:Y:S07]  /*3010*/  LDSM.16.M88.4 R108, [R221+0x3000] ;  /* 0x00300000dd6c783b */ /* 0x000fee0000000200 */
[C---:B------:R-:W-:Y:S08]  /*3020*/  HMMA.16816.F32.BF16 R68, R20.reuse, R116, R24 ;  /* 0x000000741444723c */ /* 0x040ff00000041818 */
[C---:B------:R-:W-:Y:S01]  /*3030*/  HMMA.16816.F32.BF16 R56, R20.reuse, R118, R16 ;  /* 0x000000761438723c */ /* 0x040fe20000041810 */
[----:B------:R-:W2:Y:S07]  /*3040*/  LDSM.16.M88.4 R16, [R225+0x1c100] ;  /* 0x01c10000e110783b */ /* 0x000eae0000000200 */
[C---:B------:R-:W-:Y:S08]  /*3050*/  HMMA.16816.F32.BF16 R28, R20.reuse, R66, R96 ;  /* 0x00000042141c723c */ /* 0x040ff00000041860 */
[C---:B----4-:R-:W-:Y:S08]  /*3060*/  HMMA.16816.F32.BF16 R92, R20.reuse, R60, R92 ;  /* 0x0000003c145c723c */ /* 0x050ff0000004185c */
[----:B------:R-:W-:Y:S08]  /*3070*/  HMMA.16816.F32.BF16 R24, R20, R62, R88 ;  /* 0x0000003e1418723c */ /* 0x000ff00000041858 */
[C---:B-1----:R-:W-:Y:S08]  /*3080*/  HMMA.16816.F32.BF16 R20, R8.reuse, R12, R84 ;  /* 0x0000000c0814723c */ /* 0x042ff00000041854 */
[C---:B------:R-:W-:Y:S08]  /*3090*/  HMMA.16816.F32.BF16 R12, R8.reuse, R14, R80 ;  /* 0x0000000e080c723c */ /* 0x040ff00000041850 */
[C---:B------:R-:W-:Y:S08]  /*30a0*/  HMMA.16816.F32.BF16 R64, R8.reuse, R52, R76 ;  /* 0x000000340840723c */ /* 0x040ff0000004184c */
[C---:B------:R-:W-:Y:S01]  /*30b0*/  HMMA.16816.F32.BF16 R80, R8.reuse, R54, R72 ;  /* 0x000000360850723c */ /* 0x040fe20000041848 */
[----:B------:R-:W1:Y:S07]  /*30c0*/  LDSM.16.M88.4 R52, [R221+0x4800] ;  /* 0x00480000dd34783b */ /* 0x000e6e0000000200 */
[C---:B------:R-:W-:Y:S08]  /*30d0*/  HMMA.16816.F32.BF16 R96, R8.reuse, R48, R68 ;  /* 0x000000300860723c */ /* 0x040ff00000041844 */
[C---:B------:R-:W-:Y:S08]  /*30e0*/  HMMA.16816.F32.BF16 R84, R8.reuse, R50, R56 ;  /* 0x000000320854723c */ /* 0x040ff00000041838 */
[C---:B------:R-:W-:Y:S08]  /*30f0*/  HMMA.16816.F32.BF16 R88, R8.reuse, R44, R40 ;  /* 0x0000002c0858723c */ /* 0x040ff00000041828 */
[C---:B------:R-:W-:Y:S01]  /*3100*/  HMMA.16816.F32.BF16 R76, R8.reuse, R46, R36 ;  /* 0x0000002e084c723c */ /* 0x040fe20000041824 */
[----:B------:R-:W-:Y:S07]  /*3110*/  LDSM.16.M88.4 R44, [R221+0x4000] ;  /* 0x00400000dd2c783b */ /* 0x000fee0000000200 */
[C---:B-----5:R-:W-:Y:S08]  /*3120*/  HMMA.16816.F32.BF16 R72, R8.reuse, R104, R32 ;  /* 0x000000680848723c */ /* 0x060ff00000041820 */
[C---:B------:R-:W-:Y:S08]  /*3130*/  HMMA.16816.F32.BF16 R68, R8.reuse, R106, R28 ;  /* 0x0000006a0844723c */ /* 0x040ff0000004181c */
[C---:B--2---:R-:W-:Y:S08]  /*3140*/  HMMA.16816.F32.BF16 R56, R8.reuse, R100, R92 ;  /* 0x000000640838723c */ /* 0x044ff0000004185c */
[----:B------:R-:W-:Y:S01]  /*3150*/  HMMA.16816.F32.BF16 R60, R8, R102, R24 ;  /* 0x00000066083c723c */ /* 0x000fe20000041818 */
[----:B------:R-:W2:Y:S04]  /*3160*/  LDSM.16.M88.4 R8, [R221+0x5800] ;  /* 0x00580000dd08783b */ /* 0x000ea80000000200 */
[----:B------:R-:W-:Y:S03]  /*3170*/  LDSM.16.M88.4 R24, [R216+0x12100] ;  /* 0x01210000d818783b */ /* 0x000fe60000000200 */
[C---:B------:R-:W-:Y:S01]  /*3180*/  HMMA.16816.F32.BF16 R40, R16.reuse, R108, R20 ;  /* 0x0000006c1028723c */ /* 0x040fe20000041814 */
[----:B------:R-:W4:Y:S07]  /*3190*/  LDSM.16.M88.4 R20, [R221+0x5000] ;  /* 0x00500000dd14783b */ /* 0x000f2e0000000200 */
[C---:B------:R-:W-:Y:S01]  /*31a0*/  HMMA.16816.F32.BF16 R36, R16.reuse, R110, R12 ;  /* 0x0000006e1024723c */ /* 0x040fe2000004180c */
[----:B------:R-:W5:Y:S07]  /*31b0*/  LDSM.16.M88.4 R12, [R223+0x20100] ;  /* 0x02010000df0c783b */ /* 0x000f6e0000000200 */
[C---:B-1----:R-:W-:Y:S08]  /*31c0*/  HMMA.16816.F32.BF16 R100, R16.reuse, R52, R88 ;  /* 0x000000341064723c */ /* 0x042ff00000041858 */
[C---:B------:R-:W-:Y:S01]  /*31d0*/  HMMA.16816.F32.BF16 R108, R16.reuse, R54, R76 ;  /* 0x00000036106c723c */ /* 0x040fe2000004184c */
[----:B------:R-:W1:Y:S04]  /*31e0*/  LDSM.16.M88.4 R52, [R216+0x13100] ;  /* 0x01310000d834783b */ /* 0x000e680000000200 */
[----:B------:R-:W-:Y:S03]  /*31f0*/  LDSM.16.M88.4 R76, [R227+0x7000] ;  /* 0x00700000e34c783b */ /* 0x000fe60000000200 */
[C---:B------:R-:W-:Y:S08]  /*3200*/  HMMA.16816.F32.BF16 R32, R16.reuse, R112, R64 ;  /* 0x000000701020723c */ /* 0x040ff00000041840 */
[C---:B--2---:R-:W-:Y:S01]  /*3210*/  HMMA.16816.F32.BF16 R120, R16.reuse, R8, R56 ;  /* 0x000000081078723c */ /* 0x044fe20000041838 */
[----:B------:R-:W2:Y:S07]  /*3220*/  LDSM.16.M88.4 R56, [R216+0x13900] ;  /* 0x01390000d838783b */ /* 0x000eae0000000200 */
[C---:B------:R-:W-:Y:S08]  /*3230*/  HMMA.16816.F32.BF16 R48, R16.reuse, R44, R96 ;  /* 0x0000002c1030723c */ /* 0x040ff00000041860 */
[C---:B------:R-:W-:Y:S01]  /*3240*/  HMMA.16816.F32.BF16 R64, R16.reuse, R46, R84 ;  /* 0x0000002e1040723c */ /* 0x040fe20000041854 */
[----:B------:R-:W1:Y:S07]  /*3250*/  LDSM.16.M88.4 R44, [R216+0x12900] ;  /* 0x01290000d82c783b */ /* 0x000e6e0000000200 */
[C---:B------:R-:W-:Y:S08]  /*3260*/  HMMA.16816.F32.BF16 R28, R16.reuse, R114, R80 ;  /* 0x00000072101c723c */ /* 0x040ff00000041850 */
[C---:B----4-:R-:W-:Y:S08]  /*3270*/  HMMA.16816.F32.BF16 R96, R16.reuse, R20, R72 ;  /* 0x000000141060723c */ /* 0x050ff00000041848 */
[C---:B------:R-:W-:Y:S01]  /*3280*/  HMMA.16816.F32.BF16 R104, R16.reuse, R22, R68 ;  /* 0x000000161068723c */ /* 0x040fe20000041844 */
[----:B------:R-:W-:Y:S04]  /*3290*/  LDSM.16.M88.4 R20, [R216+0x14900] ;  /* 0x01490000d814783b */ /* 0x000fe80000000200 */
[----:B------:R-:W-:Y:S03]  /*32a0*/  LDSM.16.M88.4 R68, [R227+0x7800] ;  /* 0x00780000e344783b */ /* 0x000fe60000000200 */
[----:B------:R-:W-:Y:S01]  /*32b0*/  HMMA.16816.F32.BF16 R116, R16, R10, R60 ;  /* 0x0000000a1074723c */ /* 0x000fe2000004183c */
[----:B------:R-:W4:Y:S04]  /*32c0*/  LDSM.16.M88.4 R16, [R216+0x14100] ;  /* 0x01410000d810783b */ /* 0x000f280000000200 */
[----:B------:R-:W-:Y:S03]  /*32d0*/  LDSM.16.M88.4 R8, [R224+0x20100] ;  /* 0x02010000e008783b */ /* 0x000fe60000000200 */
[C---:B-----5:R-:W-:Y:S01]  /*32e0*/  HMMA.16816.F32.BF16 R112, R12.reuse, R24, R40 ;  /* 0x000000180c70723c */ /* 0x060fe20000041828 */
[----:B------:R-:W-:Y:S07]  /*32f0*/  LDSM.16.M88.4 R40, [R227+0x6800] ;  /* 0x00680000e328783b */ /* 0x000fee0000000200 */
[C---:B------:R-:W-:Y:S01]  /*3300*/  HMMA.16816.F32.BF16 R92, R12.reuse, R26, R36 ;  /* 0x0000001a0c5c723c */ /* 0x040fe20000041824 */
[----:B------:R-:W5:Y:S07]  /*3310*/  LDSM.16.M88.4 R24, [R227+0x6000] ;  /* 0x00600000e318783b */ /* 0x000f6e0000000200 */
[C---:B-1----:R-:W-:Y:S08]  /*3320*/  HMMA.16816.F32.BF16 R72, R12.reuse, R54, R64 ;  /* 0x000000360c48723c */ /* 0x042ff00000041840 */
[C---:B------:R-:W-:Y:S01]  /*3330*/  HMMA.16816.F32.BF16 R80, R12.reuse, R52, R48 ;  /* 0x000000340c50723c */ /* 0x040fe20000041830 */
[----:B------:R-:W-:Y:S07]  /*3340*/  LDSM.16.M88.4 R48, [R227+0x8800] ;  /* 0x00880000e330783b */ /* 0x000fee0000000200 */
[C---:B--2---:R-:W-:Y:S01]  /*3350*/  HMMA.16816.F32.BF16 R64, R12.reuse, R56, R100 ;  /* 0x000000380c40723c */ /* 0x044fe20000041864 */
[----:B------:R-:W-:Y:S07]  /*3360*/  LDSM.16.M88.4 R100, [R222+0x13900] ;  /* 0x01390000de64783b */ /* 0x000fee0000000200 */
[C---:B------:R-:W-:Y:S01]  /*3370*/  HMMA.16816.F32.BF16 R60, R12.reuse, R58, R108 ;  /* 0x0000003a0c3c723c */ /* 0x040fe2000004186c */
[----:B------:R-:W1:Y:S04]  /*3380*/  LDSM.16.M88.4 R56, [R227+0x8000] ;  /* 0x00800000e338783b */ /* 0x000e680000000200 */
[----:B------:R-:W-:Y:S03]  /*3390*/  LDSM.16.M88.4 R108, [R222+0x14100] ;  /* 0x01410000de6c783b */ /* 0x000fe60000000200 */
[C---:B------:R-:W-:Y:S08]  /*33a0*/  HMMA.16816.F32.BF16 R88, R12.reuse, R44, R32 ;  /* 0x0000002c0c58723c */ /* 0x040ff00000041820 */
[C---:B------:R-:W-:Y:S08]  /*33b0*/  HMMA.16816.F32.BF16 R84, R12.reuse, R46, R28 ;  /* 0x0000002e0c54723c */ /* 0x040ff0000004181c */
[C---:B----4-:R-:W-:Y:S01]  /*33c0*/  HMMA.16816.F32.BF16 R52, R12.reuse, R16, R96 ;  /* 0x000000100c34723c */ /* 0x050fe20000041860 */
[----:B------:R-:W-:Y:S07]  /*33d0*/  LDSM.16.M88.4 R96, [R222+0x12100] ;  /* 0x01210000de60783b */ /* 0x000fee0000000200 */
[C---:B------:R-:W-:Y:S01]  /*33e0*/  HMMA.16816.F32.BF16 R44, R12.reuse, R18, R104 ;  /* 0x000000120c2c723c */ /* 0x040fe20000041868 */
[----:B------:R-:W2:Y:S04]  /*33f0*/  LDSM.16.M88.4 R16, [R226+0x20100] ;  /* 0x02010000e210783b */ /* 0x000ea80000000200 */
[----:B------:R-:W-:Y:S03]  /*3400*/  LDSM.16.M88.4 R104, [R222+0x12900] ;  /* 0x01290000de68783b */ /* 0x000fe60000000200 */
[C---:B------:R-:W-:Y:S01]  /*3410*/  HMMA.16816.F32.BF16 R36, R12.reuse, R20, R120 ;  /* 0x000000140c24723c */ /* 0x040fe20000041878 */
[----:B------:R-:W4:Y:S07]  /*3420*/  LDSM.16.M88.4 R120, [R222+0x13100] ;  /* 0x01310000de78783b */ /* 0x000f2e0000000200 */
[----:B------:R-:W-:Y:S08]  /*3430*/  HMMA.16816.F32.BF16 R32, R12, R22, R116 ;  /* 0x000000160c20723c */ /* 0x000ff00000041874 */
        /* <DEDUP_REMOVED lines=8> */
[C---:B-1----:R-:W-:Y:S01]  /*34c0*/  HMMA.16816.F32.BF16 R80, R8.reuse, R56, R52 ;  /* 0x000000380850723c */ /* 0x042fe20000041834 */
[----:B------:R-:W-:Y:S07]  /*34d0*/  LDSM.16.M88.4 R52, [R222+0x14900] ;  /* 0x01490000de34783b */ /* 0x000fee0000000200 */
[C---:B------:R-:W-:Y:S01]  /*34e0*/  HMMA.16816.F32.BF16 R76, R8.reuse, R58, R44 ;  /* 0x0000003a084c723c */ /* 0x040fe2000004182c */
[----:B------:R-:W-:Y:S07]  /*34f0*/  LDSM.16.M88.4 R44, [R221+0x6800] ;  /* 0x00680000dd2c783b */ /* 0x000fee0000000200 */
[C---:B------:R-:W-:Y:S01]  /*3500*/  HMMA.16816.F32.BF16 R72, R8.reuse, R48, R36 ;  /* 0x000000300848723c */ /* 0x040fe20000041824 */
[----:B------:R-:W-:Y:S07]  /*3510*/  LDSM.16.M88.4 R36, [R221+0x7800] ;  /* 0x00780000dd24783b */ /* 0x000fee0000000200 */
[----:B------:R-:W-:Y:S01]  /*3520*/  HMMA.16816.F32.BF16 R68, R8, R50, R32 ;  /* 0x000000320844723c */ /* 0x000fe20000041820 */
[----:B------:R-:W-:Y:S04]  /*3530*/  LDSM.16.M88.4 R8, [R225+0x20100] ;  /* 0x02010000e108783b */ /* 0x000fe80000000200 */
[----:B------:R-:W1:Y:S03]  /*3540*/  LDSM.16.M88.4 R48, [R221+0x6000] ;  /* 0x00600000dd30783b */ /* 0x000e660000000200 */
[C---:B--2---:R-:W-:Y:S08]  /*3550*/  HMMA.16816.F32.BF16 R64, R16.reuse, R96, R28 ;  /* 0x000000601040723c */ /* 0x044ff0000004181c */
[C---:B------:R-:W-:Y:S08]  /*3560*/  HMMA.16816.F32.BF16 R60, R16.reuse, R98, R24 ;  /* 0x00000062103c723c */ /* 0x040ff00000041818 */
[C---:B----4-:R-:W-:Y:S01]  /*3570*/  HMMA.16816.F32.BF16 R28, R16.reuse, R120, R40 ;  /* 0x00000078101c723c */ /* 0x050fe20000041828 */
[----:B------:R-:W2:Y:S07]  /*3580*/  LDSM.16.M88.4 R40, [R221+0x7000] ;  /* 0x00700000dd28783b */ /* 0x000eae0000000200 */
[C---:B------:R-:W-:Y:S08]  /*3590*/  HMMA.16816.F32.BF16 R24, R16.reuse, R122, R84 ;  /* 0x0000007a1018723c */ /* 0x040ff00000041854 */
[C---:B------:R-:W-:Y:S08]  /*35a0*/  HMMA.16816.F32.BF16 R56, R16.reuse, R104, R20 ;  /* 0x000000681038723c */ /* 0x040ff00000041814 */
[C---:B------:R-:W-:Y:S08]  /*35b0*/  HMMA.16816.F32.BF16 R20, R16.reuse, R100, R88 ;  /* 0x000000641014723c */ /* 0x040ff00000041858 */
[C---:B------:R-:W-:Y:S08]  /*35c0*/  HMMA.16816.F32.BF16 R88, R16.reuse, R108, R80 ;  /* 0x0000006c1058723c */ /* 0x040ff00000041850 */
[C---:B------:R-:W-:Y:S01]  /*35d0*/  HMMA.16816.F32.BF16 R32, R16.reuse, R106, R12 ;  /* 0x0000006a1020723c */ /* 0x040fe2000004180c */
[----:B------:R-:W4:Y:S04]  /*35e0*/  LDSM.16.M88.4 R104, [R221+0x8800] ;  /* 0x00880000dd68783b */ /* 0x000f280000000200 */
[----:B------:R-:W-:Y:S03]  /*35f0*/  LDSM.16.M88.4 R12, [R223+0x24100] ;  /* 0x02410000df0c783b */ /* 0x000fe60000000200 */
[C---:B------:R-:W-:Y:S01]  /*3600*/  HMMA.16816.F32.BF16 R80, R16.reuse, R110, R76 ;  /* 0x0000006e1050723c */ /* 0x040fe2000004184c */
[----:B------:R-:W-:Y:S07]  /*3610*/  LDSM.16.M88.4 R108, [R216+0x15100] ;  /* 0x01510000d86c783b */ /* 0x000fee0000000200 */
[----:B------:R-:W-:Y:S01]  /*3620*/  HMMA.16816.F32.BF16 R92, R16, R102, R92 ;  /* 0x00000066105c723c */ /* 0x000fe2000004185c */
[----:B------:R-:W5:Y:S07]  /*3630*/  LDSM.16.M88.4 R100, [R221+0x8000] ;  /* 0x00800000dd64783b */ /* 0x000f6e0000000200 */
[C---:B-1----:R-:W-:Y:S08]  /*3640*/  HMMA.16816.F32.BF16 R84, R8.reuse, R48, R64 ;  /* 0x000000300854723c */ /* 0x042ff00000041840 */
[----:B------:R-:W-:Y:S01]  /*3650*/  HMMA.16816.F32.BF16 R76, R8, R50, R60 ;  /* 0x00000032084c723c */ /* 0x000fe2000004183c */
[----:B------:R-:W1:Y:S07]  /*3660*/  LDSM.16.M88.4 R48, [R216+0x16100] ;  /* 0x01610000d830783b */ /* 0x000e6e0000000200 */
[C---:B------:R-:W-:Y:S08]  /*3670*/  HMMA.16816.F32.BF16 R96, R16.reuse, R52, R72 ;  /* 0x000000341060723c */ /* 0x040ff00000041848 */
[----:B------:R-:W-:Y:S01]  /*3680*/  HMMA.16816.F32.BF16 R16, R16, R54, R68 ;  /* 0x000000361010723c */ /* 0x000fe20000041844 */
[----:B------:R-:W1:Y:S07]  /*3690*/  LDSM.16.M88.4 R52, [R216+0x15900] ;  /* 0x01590000d834783b */ /* 0x000e6e0000000200 */
[C---:B--2---:R-:W-:Y:S01]  /*36a0*/  HMMA.16816.F32.BF16 R60, R8.reuse, R42, R24 ;  /* 0x0000002a083c723c */ /* 0x044fe20000041818 */
[----:B------:R-:W-:Y:S07]  /*36b0*/  LDSM.16.M88.4 R24, [R216+0x17100] ;  /* 0x01710000d818783b */ /* 0x000fee0000000200 */
[C---:B------:R-:W-:Y:S08]  /*36c0*/  HMMA.16816.F32.BF16 R72, R8.reuse, R44, R56 ;  /* 0x0000002c0848723c */ /* 0x040ff00000041838 */
[C---:B------:R-:W-:Y:S01]  /*36d0*/  HMMA.16816.F32.BF16 R68, R8.reuse, R46, R32 ;  /* 0x0000002e0844723c */ /* 0x040fe20000041820 */
[----:B------:R-:W2:Y:S07]  /*36e0*/  LDSM.16.M88.4 R44, [R216+0x16900] ;  /* 0x01690000d82c783b */ /* 0x000eae0000000200 */
[C---:B------:R-:W-:Y:S01]  /*36f0*/  HMMA.16816.F32.BF16 R56, R8.reuse, R36, R20 ;  /* 0x000000240838723c */ /* 0x040fe20000041814 */
[----:B------:R-:W1:Y:S07]  /*3700*/  LDSM.16.M88.4 R20, [R216+0x17900] ;  /* 0x01790000d814783b */ /* 0x000e6e0000000200 */
[C---:B------:R-:W-:Y:S08]  /*3710*/  HMMA.16816.F32.BF16 R64, R8.reuse, R40, R28 ;  /* 0x000000280840723c */ /* 0x040ff0000004181c */
[C---:B------:R-:W-:Y:S08]  /*3720*/  HMMA.16816.F32.BF16 R40, R8.reuse, R38, R92 ;  /* 0x000000260828723c */ /* 0x040ff0000004185c */
[C---:B----4-:R-:W-:Y:S08]  /*3730*/  HMMA.16816.F32.BF16 R28, R8.reuse, R104, R96 ;  /* 0x00000068081c723c */ /* 0x050ff00000041860 */
[C---:B------:R-:W-:Y:S08]  /*3740*/  HMMA.16816.F32.BF16 R16, R8.reuse, R106, R16 ;  /* 0x0000006a0810723c */ /* 0x040ff00000041810 */
[C---:B-----5:R-:W-:Y:S01]  /*3750*/  HMMA.16816.F32.BF16 R36, R8.reuse, R100, R88 ;  /* 0x000000640824723c */ /* 0x060fe20000041858 */
[----:B------:R-:W-:Y:S07]  /*3760*/  LDSM.16.M88.4 R88, [R227+0x9000] ;  /* 0x00900000e358783b */ /* 0x000fee0000000200 */
[----:B------:R-:W-:Y:S01]  /*3770*/  HMMA.16816.F32.BF16 R32, R8, R102, R80 ;  /* 0x000000660820723c */ /* 0x000fe20000041850 */
[----:B------:R-:W-:Y:S07]  /*3780*/  LDSM.16.M88.4 R8, [R224+0x24100] ;  /* 0x02410000e008783b */ /* 0x000fee0000000200 */
[C---:B-1----:R-:W-:Y:S01]  /*3790*/  HMMA.16816.F32.BF16 R104, R12.reuse, R50, R60 ;  /* 0x000000320c68723c */ /* 0x042fe2000004183c */
[----:B------:R-:W1:Y:S07]  /*37a0*/  LDSM.16.M88.4 R60, [R227+0xa000] ;  /* 0x00a00000e33c783b */ /* 0x000e6e0000000200 */
[C---:B------:R-:W-:Y:S01]  /*37b0*/  HMMA.16816.F32.BF16 R120, R12.reuse, R52, R72 ;  /* 0x000000340c78723c */ /* 0x040fe20000041848 */
[----:B------:R-:W4:Y:S07]  /*37c0*/  LDSM.16.M88.4 R72, [R227+0x9800] ;  /* 0x00980000e348783b */ /* 0x000f2e0000000200 */
[C---:B------:R-:W-:Y:S08]  /*37d0*/  HMMA.16816.F32.BF16 R84, R12.reuse, R108, R84 ;  /* 0x0000006c0c54723c */ /* 0x040ff00000041854 */
[C---:B------:R-:W-:Y:S01]  /*37e0*/  HMMA.16816.F32.BF16 R108, R12.reuse, R110, R76 ;  /* 0x0000006e0c6c723c */ /* 0x040fe2000004184c */
[----:B------:R-:W5:Y:S07]  /*37f0*/  LDSM.16.M88.4 R76, [R227+0xa800] ;  /* 0x00a80000e34c783b */ /* 0x000f6e0000000200 */
[C---:B------:R-:W-:Y:S01]  /*3800*/  HMMA.16816.F32.BF16 R116, R12.reuse, R54, R68 ;  /* 0x000000360c74723c */ /* 0x040fe20000041844 */
[----:B------:R-:W1:Y:S07]  /*3810*/  LDSM.16.M88.4 R68, [R227+0xb000] ;  /* 0x00b00000e344783b */ /* 0x000e6e0000000200 */
[C---:B------:R-:W-:Y:S01]  /*3820*/  HMMA.16816.F32.BF16 R112, R12.reuse, R48, R64 ;  /* 0x000000300c70723c */ /* 0x040fe20000041840 */
[----:B------:R-:W-:Y:S07]  /*3830*/  LDSM.16.M88.4 R48, [R222+0x15100] ;  /* 0x01510000de30783b */ /* 0x000fee0000000200 */
[C---:B--2---:R-:W-:Y:S01]  /*3840*/  HMMA.16816.F32.BF16 R100, R12.reuse, R44, R56 ;  /* 0x0000002c0c64723c */ /* 0x044fe20000041838 */
[----:B------:R-:W2:Y:S07]  /*3850*/  LDSM.16.M88.4 R56, [R227+0xb800] ;  /* 0x00b80000e338783b */ /* 0x000eae0000000200 */
[C---:B------:R-:W-:Y:S01]  /*3860*/  HMMA.16816.F32.BF16 R96, R12.reuse, R46, R40 ;  /* 0x0000002e0c60723c */ /* 0x040fe20000041828 */
[----:B------:R-:W-:Y:S04]  /*3870*/  LDSM.16.M88.4 R40, [R222+0x16100] ;  /* 0x01610000de28783b */ /* 0x000fe80000000200 */
[----:B------:R-:W-:Y:S03]  /*3880*/  LDSM.16.M88.4 R44, [R222+0x15900] ;  /* 0x01590000de2c783b */ /* 0x000fe60000000200 */
[C---:B------:R-:W-:Y:S08]  /*3890*/  HMMA.16816.F32.BF16 R92, R12.reuse, R24, R36 ;  /* 0x000000180c5c723c */ /* 0x040ff00000041824 */
[C---:B------:R-:W-:Y:S08]  /*38a0*/  HMMA.16816.F32.BF16 R80, R12.reuse, R26, R32 ;  /* 0x0000001a0c50723c */ /* 0x040ff00000041820 */
[C---:B------:R-:W-:Y:S08]  /*38b0*/  HMMA.16816.F32.BF16 R64, R12.reuse, R20, R28 ;  /* 0x000000140c40723c */ /* 0x040ff0000004181c */
[----:B------:R-:W-:Y:S01]  /*38c0*/  HMMA.16816.F32.BF16 R52, R12, R22, R16 ;  /* 0x000000160c34723c */ /* 0x000fe20000041810 */
[----:B------:R-:W2:Y:S07]  /*38d0*/  LDSM.16.M88.4 R12, [R226+0x24100] ;  /* 0x02410000e20c783b */ /* 0x000eae0000000200 */
[C---:B-1----:R-:W-:Y:S08]  /*38e0*/  HMMA.16816.F32.BF16 R16, R8.reuse, R62, R104 ;  /* 0x0000003e0810723c */ /* 0x042ff00000041868 */
[C---:B----4-:R-:W-:Y:S01]  /*38f0*/  HMMA.16816.F32.BF16 R28, R8.reuse, R72, R120 ;  /* 0x00000048081c723c */ /* 0x050fe20000041878 */
[----:B------:R-:W1:Y:S07]  /*3900*/  LDSM.16.M88.4 R120, [R222+0x16900] ;  /* 0x01690000de78783b */ /* 0x000e6e0000000200 */
[C---:B------:R-:W-:Y:S08]  /*3910*/  HMMA.16816.F32.BF16 R20, R8.reuse, R60, R112 ;  /* 0x0000003c0814723c */ /* 0x040ff00000041870 */
[C---:B-----5:R-:W-:Y:S08]  /*3920*/  HMMA.16816.F32.BF16 R60, R8.reuse, R76, R100 ;  /* 0x0000004c083c723c */ /* 0x060ff00000041864 */
[C---:B------:R-:W-:Y:S08]  /*3930*/  HMMA.16816.F32.BF16 R100, R8.reuse, R68, R92 ;  /* 0x000000440864723c */ /* 0x040ff0000004185c */
[C---:B--2---:R-:W-:Y:S08]  /*3940*/  HMMA.16816.F32.BF16 R92, R8.reuse, R56, R64 ;  /* 0x00000038085c723c */ /* 0x044ff00000041840 */
[C---:B------:R-:W-:Y:S08]  /*3950*/  HMMA.16816.F32.BF16 R36, R8.reuse, R88, R84 ;  /* 0x000000580824723c */ /* 0x040ff00000041854 */
[C---:B------:R-:W-:Y:S01]  /*3960*/  HMMA.16816.F32.BF16 R32, R8.reuse, R90, R108 ;  /* 0x0000005a0820723c */ /* 0x040fe2000004186c */
[----:B------:R-:W2:Y:S07]  /*3970*/  LDSM.16.M88.4 R108, [R222+0x17100] ;  /* 0x01710000de6c783b */ /* 0x000eae0000000200 */
[----:B------:R-:W-:Y:S08]  /*3980*/  HMMA.16816.F32.BF16 R24, R8, R74, R116 ;  /* 0x0000004a0818723c */ /* 0x000ff00000041874 */
[----:B------:R-:W-:Y:S01]  /*3990*/  HMMA.16816.F32.BF16 R64, R12, R42, R16 ;  /* 0x0000002a0c40723c */ /* 0x000fe20000041810 */
[----:B------:R-:W4:Y:S07]  /*39a0*/  LDSM.16.M88.4 R16, [R222+0x17900] ;  /* 0x01790000de10783b */ /* 0x000f2e0000000200 */
[C---:B------:R-:W-:Y:S08]  /*39b0*/  HMMA.16816.F32.BF16 R96, R8.reuse, R78, R96 ;  /* 0x0000004e0860723c */ /* 0x040ff00000041860 */
[C---:B------:R-:W-:Y:S08]  /*39c0*/  HMMA.16816.F32.BF16 R104, R8.reuse, R70, R80 ;  /* 0x000000460868723c */ /* 0x040ff00000041850 */
[----:B------:R-:W-:Y:S01]  /*39d0*/  HMMA.16816.F32.BF16 R88, R8, R58, R52 ;  /* 0x0000003a0858723c */ /* 0x000fe20000041834 */
[----:B------:R-:W-:Y:S04]  /*39e0*/  LDSM.16.M88.4 R8, [R225+0x24100] ;  /* 0x02410000e108783b */ /* 0x000fe80000000200 */
[----:B------:R-:W5:Y:S03]  /*39f0*/  LDSM.16.M88.4 R52, [R221+0xa000] ;  /* 0x00a00000dd34783b */ /* 0x000f660000000200 */
[C---:B------:R-:W-:Y:S01]  /*3a00*/  HMMA.16816.F32.BF16 R84, R12.reuse, R48, R36 ;  /* 0x000000300c54723c */ /* 0x040fe20000041824 */
[----:B------:R-:W-:Y:S07]  /*3a10*/  LDSM.16.M88.4 R56, [R221+0x9800] ;  /* 0x00980000dd38783b */ /* 0x000fee0000000200 */
[C---:B------:R-:W-:Y:S01]  /*3a20*/  HMMA.16816.F32.BF16 R80, R12.reuse, R50, R32 ;  /* 0x000000320c50723c */ /* 0x040fe20000041820 */
[----:B------:R-:W2:Y:S07]  /*3a30*/  LDSM.16.M88.4 R48, [R221+0xa800] ;  /* 0x00a80000dd30783b */ /* 0x000eae0000000200 */
[C---:B------:R-:W-:Y:S08]  /*3a40*/  HMMA.16816.F32.BF16 R76, R12.reuse, R44, R28 ;  /* 0x0000002c0c4c723c */ /* 0x040ff0000004181c */
[C---:B------:R-:W-:Y:S01]  /*3a50*/  HMMA.16816.F32.BF16 R72, R12.reuse, R46, R24 ;  /* 0x0000002e0c48723c */ /* 0x040fe20000041818 */
[----:B------:R-:W3:Y:S07]  /*3a60*/  LDSM.16.M88.4 R44, [R221+0xb000] ;  /* 0x00b00000dd2c783b */ /* 0x000eee0000000200 */
[C---:B------:R-:W-:Y:S01]  /*3a70*/  HMMA.16816.F32.BF16 R68, R12.reuse, R40, R20 ;  /* 0x000000280c44723c */ /* 0x040fe20000041814 */
[----:B------:R-:W3:Y:S07]  /*3a80*/  LDSM.16.M88.4 R40, [R221+0xb800] ;  /* 0x00b80000dd28783b */ /* 0x000eee0000000200 */
[----:B-1----:R-:W-:Y:S01]  /*3a90*/  HMMA.16816.F32.BF16 R36, R12, R120, R60 ;  /* 0x000000780c24723c */ /* 0x002fe2000004183c */
[----:B------:R-:W1:Y:S01]  /*3aa0*/  LDSM.16.M88.4 R60, [R221+0x9000] ;  /* 0x00900000dd3c783b */ /* 0x000e620000000200 */
[----:B------:R-:W-:-:S06]  /*3ab0*/  DEPBAR.LE SB0, 0x0 ;  /* 0x000080000000791a */ /* 0x000fcc0000000000 */
[C---:B------:R-:W-:Y:S08]  /*3ac0*/  HMMA.16816.F32.BF16 R32, R12.reuse, R122, R96 ;  /* 0x0000007a0c20723c */ /* 0x040ff00000041860 */
[C---:B--2---:R-:W-:Y:S08]  /*3ad0*/  HMMA.16816.F32.BF16 R28, R12.reuse, R108, R100 ;  /* 0x0000006c0c1c723c */ /* 0x044ff00000041864 */
[C---:B------:R-:W-:Y:S08]  /*3ae0*/  HMMA.16816.F32.BF16 R24, R12.reuse, R110, R104 ;  /* 0x0000006e0c18723c */ /* 0x040ff00000041868 */
[C---:B----4-:R-:W-:Y:S08]  /*3af0*/  HMMA.16816.F32.BF16 R20, R12.reuse, R16, R92 ;  /* 0x000000100c14723c */ /* 0x050ff0000004185c */
[----:B------:R-:W-:Y:S08]  /*3b00*/  HMMA.16816.F32.BF16 R12, R12, R18, R88 ;  /* 0x000000120c0c723c */ /* 0x000ff00000041858 */
[C---:B-----5:R-:W-:Y:S08]  /*3b10*/  HMMA.16816.F32.BF16 R68, R8.reuse, R52, R68 ;  /* 0x000000340844723c */ /* 0x060ff00000041844 */
[C---:B------:R-:W-:Y:S08]  /*3b20*/  HMMA.16816.F32.BF16 R16, R8.reuse, R48, R36 ;  /* 0x000000300810723c */ /* 0x040ff00000041824 */
[C---:B---3--:R-:W-:Y:S08]  /*3b30*/  HMMA.16816.F32.BF16 R28, R8.reuse, R44, R28 ;  /* 0x0000002c081c723c */ /* 0x048ff0000004181c */
        /* <DEDUP_REMOVED lines=11> */
[----:B------:R-:W-:Y:S02]  /*3bf0*/  UIADD3 UR7, UR24, -0x2, URZ ;  /* 0xfffffffe18077890 */ /* 0x000fe4000fffe03f */
[----:B------:R-:W-:-:S02]  /*3c00*/  USHF.L.U32 UR19, UR4, 0x6, URZ ;  /* 0x0000000604137899 */ /* 0x000fc4000800063f */
[----:B------:R-:W-:Y:S02]  /*3c10*/  USHF.R.S32.HI UR6, URZ, 0x1f, UR7 ;  /* 0x0000001f3f067899 */ /* 0x000fe40008011407 */
[----:B------:R-:W-:Y:S01]  /*3c20*/  UIMAD UR17, UR17, UR7, URZ ;  /* 0x00000007111172a4 */ /* 0x000fe2000f8e023f */
[----:B------:R-:W-:Y:S01]  /*3c30*/  IMAD.WIDE.U32 R8, R124, UR7, R130 ;  /* 0x000000077c087c25 */ /* 0x000fe2000f8e0082 */
[----:B------:R-:W-:Y:S02]  /*3c40*/  USHF.L.U64.HI UR4, UR4, 0x6, UR5 ;  /* 0x0000000604047899 */ /* 0x000fe40008010205 */
[----:B------:R-:W-:Y:S01]  /*3c50*/  UIMAD UR6, UR6, UR18, UR17 ;  /* 0x00000012060672a4 */ /* 0x000fe2000f8e0211 */
[----:B------:R-:W-:Y:S01]  /*3c60*/  IMAD.U32 R5, RZ, RZ, UR19 ;  /* 0x00000013ff057e24 */ /* 0x000fe2000f8e00ff */
[----:B------:R-:W-:-:S04]  /*3c70*/  LEA R6, P6, R8, c[0x0][0x1c8], 0x1 ;  /* 0x0000720008067a11 */ /* 0x000fc800078c08ff */
[----:B------:R-:W-:Y:S02]  /*3c80*/  IADD3 R0, R9, UR6, RZ ;  /* 0x0000000609007c10 */ /* 0x000fe4000fffe0ff */
[----:B------:R-:W-:Y:S02]  /*3c90*/  IADD3 R14, P1, P0, R5, 0x80, R6 ;  /* 0x00000080050e7810 */ /* 0x000fe4000783e006 */
[----:B------:R-:W-:-:S04]  /*3ca0*/  LEA.HI.X R7, R8, c[0x0][0x1cc], R0, 0x1, P6 ;  /* 0x0000730008077a11 */ /* 0x000fc800030f0c00 */
[--C-:B------:R-:W-:Y:S01]  /*3cb0*/  IADD3.X R15, RZ, UR4, R7.reuse, P1, P0 ;  /* 0x00000004ff0f7c10 */ /* 0x100fe20008fe0407 */
[----:B------:R-:W-:Y:S01]  /*3cc0*/  @!PT LDS RZ, [RZ] ;  /* 0x00000000fffff984 */ /* 0x000fe20000000800 */
[----:B------:R-:W-:Y:S01]  /*3cd0*/  @!PT LDS RZ, [RZ] ;  /* 0x00000000fffff984 */ /* 0x000fe20000000800 */
[----:B------:R-:W-:Y:S01]  /*3ce0*/  @!PT LDS RZ, [RZ] ;  /* 0x00000000fffff984 */ /* 0x000fe20000000800 */
[----:B------:R1:W-:Y:S01]  /*3cf0*/  LDGSTS.E.BYPASS.LTC128B.128 [R251+0xc100], [R6.64], !P5 ;  /* 0x0c10000006fb7fae */ /* 0x0003e2000e901d5e */
[C-C-:B------:R-:W-:Y:S02]  /*3d00*/  IADD3 R12, P6, P1, R5.reuse, 0x100, R6.reuse ;  /* 0x00000100050c7810 */ /* 0x140fe400079de006 */
[----:B------:R-:W-:Y:S01]  /*3d10*/  IADD3 R8, P0, R6, UR19, RZ ;  /* 0x0000001306087c10 */ /* 0x000fe2000ff1e0ff */
[----:B------:R1:W-:Y:S01]  /*3d20*/  LDGSTS.E.BYPASS.LTC128B.128 [R251+0xf100], [R6.64+0x80], !P4 ;  /* 0x0f10008006fb7fae */ /* 0x0003e2000e101d5e */
[----:B------:R-:W-:Y:S02]  /*3d30*/  IADD3.X R13, RZ, UR4, R7, P6, P1 ;  /* 0x00000004ff0d7c10 */ /* 0x000fe4000b7e2407 */
[----:B------:R-:W-:Y:S01]  /*3d40*/  IADD3 R10, P6, P1, R5, 0x180, R6 ;  /* 0x00000180050a7810 */ /* 0x000fe200079de006 */
[----:B------:R1:W-:Y:S01]  /*3d50*/  LDGSTS.E.BYPASS.LTC128B.128 [R251+0x12100], [R6.64+0x100], !P3 ;  /* 0x1210010006fb7fae */ /* 0x0003e2000d901d5e */
[----:B------:R-:W-:-:S02]  /*3d60*/  IADD3.X R9, R7, UR4, RZ, P0, !PT ;  /* 0x0000000407097c10 */ /* 0x000fc400087fe4ff */
[----:B------:R-:W-:Y:S01]  /*3d70*/  IADD3.X R11, RZ, UR4, R7, P6, P1 ;  /* 0x00000004ff0b7c10 */ /* 0x000fe2000b7e2407 */
[----:B------:R1:W-:Y:S04]  /*3d80*/  LDGSTS.E.BYPASS.LTC128B.128 [R251+0x15100], [R6.64+0x180], !P2 ;  /* 0x1510018006fb7fae */ /* 0x0003e8000d101d5e */
[----:B------:R2:W-:Y:S04]  /*3d90*/  LDGSTS.E.BYPASS.LTC128B.128 [R251+0xd100], [R8.64], !P5 ;  /* 0x0d10000008fb7fae */ /* 0x0005e8000e901d5e */
[----:B------:R2:W-:Y:S04]  /*3da0*/  LDGSTS.E.BYPASS.LTC128B.128 [R251+0x10100], [R14.64], !P4 ;  /* 0x101000000efb7fae */ /* 0x0005e8000e101d5e */
[----:B------:R2:W-:Y:S04]  /*3db0*/  LDGSTS.E.BYPASS.LTC128B.128 [R251+0x13100], [R12.64], !P3 ;  /* 0x131000000cfb7fae */ /* 0x0005e8000d901d5e */
[----:B------:R2:W-:Y:S01]  /*3dc0*/  LDGSTS.E.BYPASS.LTC128B.128 [R251+0x16100], [R10.64], !P2 ;  /* 0x161000000afb7fae */ /* 0x0005e2000d101d5e */
[----:B-1----:R-:W-:-:S04]  /*3dd0*/  IADD3 R6, P0, R8, UR19, RZ ;  /* 0x0000001308067c10 */ /* 0x002fc8000ff1e0ff */
[----:B------:R-:W-:-:S05]  /*3de0*/  IADD3.X R7, R9, UR4, RZ, P0, !PT ;  /* 0x0000000409077c10 */ /* 0x000fca00087fe4ff */
[----:B------:R2:W-:Y:S04]  /*3df0*/  LDGSTS.E.BYPASS.LTC128B.128 [R251+0xe100], [R6.64], !P5 ;  /* 0x0e10000006fb7fae */ /* 0x0005e8000e901d5e */
[----:B------:R2:W-:Y:S04]  /*3e00*/  LDGSTS.E.BYPASS.LTC128B.128 [R251+0x11100], [R6.64+0x80], !P4 ;  /* 0x1110008006fb7fae */ /* 0x0005e8000e101d5e */
[----:B------:R2:W-:Y:S04]  /*3e10*/  LDGSTS.E.BYPASS.LTC128B.128 [R251+0x14100], [R6.64+0x100], !P3 ;  /* 0x1410010006fb7fae */ /* 0x0005e8000d901d5e */
[----:B------:R2:W-:Y:S02]  /*3e20*/  LDGSTS.E.BYPASS.LTC128B.128 [R251+0x17100], [R6.64+0x180], !P2 ;  /* 0x1710018006fb7fae */ /* 0x0005e4000d101d5e */
.L_x_1355:
[----:B------:R-:W-:Y:S01]  /*3e30*/  LOP3.LUT R0, R126, 0xffffffe0, RZ, 0xc0, !PT ;  /* 0xffffffe07e007812 */ /* 0x000fe200078ec0ff */
[----:B------:R-:W-:Y:S01]  /*3e40*/  UIADD3 UR16, UR12, UR16, URZ ;  /* 0x000000100c107290 */ /* 0x000fe2000fffe03f */
[----:B------:R-:W-:Y:S01]  /*3e50*/  LEA.HI R5, R128, R127, RZ, 0x2 ;  /* 0x0000007f80057211 */ /* 0x000fe200078f10ff */
[----:B------:R-:W-:Y:S01]  /*3e60*/  STL [R1+0x64], R222 ;  /* 0x000064de01007387 */ /* 0x000fe20000100800 */
[----:B--2---:R-:W-:Y:S01]  /*3e70*/  SHF.R.S32.HI R7, RZ, 0x1f, R125 ;  /* 0x0000001fff077819 */ /* 0x004fe2000001147d */
[----:B------:R-:W-:Y:S01]  /*3e80*/  IMAD.IADD R0, R127, 0x1, -R0 ;  /* 0x000000017f007824 */ /* 0x000fe200078e0a00 */
[----:B------:R-:W-:Y:S01]  /*3e90*/  LOP3.LUT R5, R5, 0xfffffffc, RZ, 0xc0, !PT ;  /* 0xfffffffc05057812 */ /* 0x000fe200078ec0ff */
[----:B------:R-:W-:Y:S01]  /*3ea0*/  STL [R1+0x60], R221 ;  /* 0x000060dd01007387 */ /* 0x000fe20000100800 */
[----:B------:R-:W-:Y:S01]  /*3eb0*/  LEA.HI R7, R7, R125, RZ, 0x3 ;  /* 0x0000007d07077211 */ /* 0x000fe200078f18ff */
[----:B------:R-:W-:Y:S01]  /*3ec0*/  IMAD.SHL.U32 R217, R4, 0x2, RZ ;  /* 0x0000000204d97824 */ /* 0x000fe200078e00ff */
[----:B------:R-:W-:Y:S01]  /*3ed0*/  SHF.R.S32.HI R6, RZ, 0x1f, R0 ;  /* 0x0000001fff067819 */ /* 0x000fe20000011400 */
[----:B------:R-:W-:Y:S01]  /*3ee0*/  IMAD.IADD R5, R127, 0x1, -R5 ;  /* 0x000000017f057824 */ /* 0x000fe200078e0a05 */
[----:B------:R-:W-:Y:S01]  /*3ef0*/  LOP3.LUT R7, R7, 0xffffff8, RZ, 0xc0, !PT ;  /* 0x0ffffff807077812 */ /* 0x000fe200078ec0ff */
[----:B------:R-:W-:Y:S01]  /*3f00*/  STL [R1+0x5c], R216 ;  /* 0x00005cd801007387 */ /* 0x000fe20000100800 */
[----:B------:R-:W-:Y:S01]  /*3f10*/  LEA.HI R6, R6, R0, RZ, 0x2 ;  /* 0x0000000006067211 */ /* 0x000fe200078f10ff */
[----:B------:R-:W-:Y:S01]  /*3f20*/  IMAD R220, R2, 0x2, R217 ;  /* 0x0000000202dc7824 */ /* 0x000fe200078e02d9 */
[----:B------:R-:W-:Y:S01]  /*3f30*/  LEA.HI R8, R5, R5, RZ, 0x1 ;  /* 0x0000000505087211 */ /* 0x000fe200078f08ff */
[----:B------:R-:W-:Y:S01]  /*3f40*/  LDSM.16.MT88.4 R56, [R217+0x900] ;  /* 0x00090000d938783b */ /* 0x000fe20000004200 */
[----:B------:R-:W-:Y:S01]  /*3f50*/  IADD3 R9, -R7, R125, RZ ;  /* 0x0000007d07097210 */ /* 0x000fe20007ffe1ff */
[----:B------:R-:W-:Y:S01]  /*3f60*/  ULDC.64 UR4, c[0x0][0x2c8] ;  /* 0x0000b20000047ab9 */ /* 0x000fe20000000a00 */
[----:B------:R-:W-:Y:S01]  /*3f70*/  LEA.HI.SX32 R7, R6, UR15, 0x1e ;  /* 0x0000000f06077c11 */ /* 0x000fe2000f8ff2ff */
[----:B------:R-:W-:Y:S01]  /*3f80*/  LDSM.16.MT88.4 R92, [R220+0x6900] ;  /* 0x00690000dc5c783b */ /* 0x000fe20000004200 */
[----:B------:R-:W-:-:S02]  /*3f90*/  LOP3.LUT R8, R8, 0x1ffffffe, RZ, 0xc0, !PT ;  /* 0x1ffffffe08087812 */ /* 0x000fc400078ec0ff */
[----:B------:R-:W-:Y:S01]  /*3fa0*/  PLOP3.LUT P1, PT, PT, PT, UP1, 0x80, 0x0 ;  /* 0x000000000000781c */ /* 0x000fe20003f2f018 */
[----:B------:R-:W-:Y:S01]  /*3fb0*/  IMAD R7, R9, 0x10, R7 ;  /* 0x0000001009077824 */ /* 0x000fe200078e0207 */
[----:B------:R-:W-:Y:S01]  /*3fc0*/  PLOP3.LUT P0, PT, PT, PT, UP1, 0x80, 0x0 ;  /* 0x000000000000781c */ /* 0x000fe20003f0f018 */
[----:B------:R-:W-:Y:S01]  /*3fd0*/  IMAD.IADD R5, R5, 0x1, -R8 ;  /* 0x0000000105057824 */ /* 0x000fe200078e0a08 */
[----:B------:R-:W-:Y:S01]  /*3fe0*/  LOP3.LUT R6, R6, 0x7ffffffc, RZ, 0xc0, !PT ;  /* 0x7ffffffc06067812 */ /* 0x000fe200078ec0ff */
[----:B------:R-:W-:Y:S01]  /*3ff0*/  LDSM.16.MT88.4 R100, [R217+0x6900] ;  /* 0x00690000d964783b */ /* 0x000fe20000004200 */
[----:B------:R-:W-:Y:S02]  /*4000*/  LEA R218, R3, R217, 0x1 ;  /* 0x000000d903da7211 */ /* 0x000fe400078e08ff */
[----:B------:R-:W-:Y:S01]  /*4010*/  LEA R10, R5, R7, 0x3 ;  /* 0x00000007050a7211 */ /* 0x000fe200078e18ff */
[----:B------:R-:W-:Y:S01]  /*4020*/  UIADD3 UR24, UR24, -0x2, URZ ;  /* 0xfffffffe18187890 */ /* 0x000fe2000fffe03f */
[----:B------:R-:W0:Y:S01]  /*4030*/  LDGDEPBAR ;  /* 0x00000000000079af */ /* 0x000e220000000000 */
[----:B------:R-:W-:-:S02]  /*4040*/  IMAD R219, R2, 0x2, R218 ;  /* 0x0000000202db7824 */ /* 0x000fc400078e02da */
[----:B------:R-:W-:Y:S01]  /*4050*/  @P1 IMAD.HI.U32 R7, R10, c[0x0][0x2c8], RZ ;  /* 0x0000b2000a071a27 */ /* 0x000fe200078e00ff */
[----:B------:R-:W-:Y:S03]  /*4060*/  STL [R1+0x2c], R10 ;  /* 0x00002c0a01007387 */ /* 0x000fe60000100800 */
[----:B------:R-:W-:Y:S01]  /*4070*/  IMAD.MOV.U32 R5, RZ, RZ, R10 ;  /* 0x000000ffff057224 */ /* 0x000fe200078e000a */
[----:B------:R-:W-:Y:S01]  /*4080*/  @P0 SHF.R.U32.HI R5, RZ, c[0x0][0x2cc], R7 ;  /* 0x0000b300ff050a19 */ /* 0x000fe20000011607 */
[----:B------:R-:W-:Y:S04]  /*4090*/  LDSM.16.MT88.4 R108, [R219+0x9100] ;  /* 0x00910000db6c783b */ /* 0x000fe80000004200 */
[----:B------:R-:W1:Y:S04]  /*40a0*/  SHFL.IDX PT, R8, R5, RZ, 0x1c1f ;  /* 0x001c1fff05087589 */ /* 0x000e6800000e0000 */
[----:B------:R2:W3:Y:S04]  /*40b0*/  SHFL.IDX PT, R7, R5, 0x1, 0x1c1f ;  /* 0x003c1f0005077f89 */ /* 0x0004e800000e0000 */
[----:B------:R-:W-:Y:S04]  /*40c0*/  LDSM.16.MT88.4 R104, [R219+0x3900] ;  /* 0x00390000db68783b */ /* 0x000fe80000004200 */
[----:B------:R-:W-:Y:S01]  /*40d0*/  LDSM.16.MT88.4 R96, [R218+0x6900] ;  /* 0x00690000da60783b */ /* 0x000fe20000004200 */
[----:B--2---:R-:W-:Y:S01]  /*40e0*/  IMAD.IADD R5, R0, 0x1, -R6 ;  /* 0x0000000100057824 */ /* 0x004fe200078e0a06 */
[----:B------:R-:W-:-:S03]  /*40f0*/  MOV R0, UR16 ;  /* 0x0000001000007c02 */ /* 0x000fc60008000f00 */
[----:B------:R-:W-:-:S05]  /*4100*/  IMAD.SHL.U32 R9, R5, 0x2, RZ ;  /* 0x0000000205097824 */ /* 0x000fca00078e00ff */
[C---:B------:R-:W-:Y:S01]  /*4110*/  IADD3 R0, -R9.reuse, 0x1, R0 ;  /* 0x0000000109007810 */ /* 0x040fe20007ffe100 */
[----:B------:R2:W-:Y:S01]  /*4120*/  STL [R1+0x30], R9 ;  /* 0x0000300901007387 */ /* 0x0005e20000100800 */
[----:B------:R-:W-:Y:S02]  /*4130*/  IADD3 R6, -R9, UR16, RZ ;  /* 0x0000001009067c10 */ /* 0x000fe4000fffe1ff */
[----:B------:R-:W-:-:S05]  /*4140*/  IADD3 R0, R0, -UR13, RZ ;  /* 0x8000000d00007c10 */ /* 0x000fca000fffe0ff */
[C---:B-1----:R-:W-:Y:S01]  /*4150*/  IMAD.IADD R5, R0.reuse, 0x1, R8 ;  /* 0x0000000100057824 */ /* 0x042fe200078e0208 */
[----:B---3--:R-:W-:-:S04]  /*4160*/  IADD3 R0, R0, R7, RZ ;  /* 0x0000000700007210 */ /* 0x008fc80007ffe0ff */
[C---:B------:R-:W-:Y:S02]  /*4170*/  IMNMX R5, R6.reuse, R5, PT ;  /* 0x0000000506057217 */ /* 0x040fe40003800200 */
[----:B------:R-:W-:Y:S02]  /*4180*/  IMNMX R0, R6, R0, PT ;  /* 0x0000000006007217 */ /* 0x000fe40003800200 */
[C---:B------:R-:W-:Y:S02]  /*4190*/  ISETP.GT.AND P0, PT, R5.reuse, 0x8, PT ;  /* 0x000000080500780c */ /* 0x040fe40003f04270 */
[C---:B------:R-:W-:Y:S02]  /*41a0*/  ISETP.GT.AND P6, PT, R5.reuse, RZ, PT ;  /* 0x000000ff0500720c */ /* 0x040fe40003fc4270 */
[----:B------:R-:W-:Y:S02]  /*41b0*/  ISETP.GT.AND P1, PT, R5, 0x1, PT ;  /* 0x000000010500780c */ /* 0x000fe40003f24270 */
[----:B------:R-:W-:-:S02]  /*41c0*/  FSEL R10, R80, -INF , P0 ;  /* 0xff800000500a7808 */ /* 0x000fc40000000000 */
[----:B------:R-:W-:Y:S02]  /*41d0*/  FSEL R8, R84, -INF , P6 ;  /* 0xff80000054087808 */ /* 0x000fe40003000000 */
[----:B--2---:R-:W-:Y:S02]  /*41e0*/  FSEL R9, R85, -INF , P1 ;  /* 0xff80000055097808 */ /* 0x004fe40000800000 */
[----:B------:R-:W-:Y:S02]  /*41f0*/  ISETP.GT.AND P0, PT, R0, 0x1, PT ;  /* 0x000000010000780c */ /* 0x000fe40003f04270 */
[----:B------:R-:W-:Y:S02]  /*4200*/  ISETP.GT.AND P6, PT, R5, 0x9, PT ;  /* 0x000000090500780c */ /* 0x000fe40003fc4270 */
[----:B------:R-:W-:Y:S02]  /*4210*/  FSEL R14, R87, -INF , P0 ;  /* 0xff800000570e7808 */ /* 0x000fe40000000000 */
[----:B------:R-:W-:-:S02]  /*4220*/  FMNMX.FTZ R6, R8, R9, !PT ;  /* 0x0000000908067209 */ /* 0x000fc40007810000 */
[C---:B------:R-:W-:Y:S02]  /*4230*/  ISETP.GT.AND P1, PT, R0.reuse, RZ, PT ;  /* 0x000000ff0000720c */ /* 0x040fe40003f24270 */
[----:B------:R-:W-:Y:S02]  /*4240*/  ISETP.GT.AND P0, PT, R0, 0x8, PT ;  /* 0x000000080000780c */ /* 0x000fe40003f04270 */
[----:B------:R-:W-:Y:S02]  /*4250*/  FSEL R11, R81, -INF , P6 ;  /* 0xff800000510b7808 */ /* 0x000fe40003000000 */
[----:B------:R-:W-:Y:S02]  /*4260*/  ISETP.GT.AND P6, PT, R5, 0x10, PT ;  /* 0x000000100500780c */ /* 0x000fe40003fc4270 */
[----:B------:R-:W-:Y:S02]  /*4270*/  FMNMX.FTZ R6, R10, R6, !PT ;  /* 0x000000060a067209 */ /* 0x000fe40007810000 */
[----:B------:R-:W-:-:S02]  /*4280*/  FSEL R13, R86, -INF , P1 ;  /* 0xff800000560d7808 */ /* 0x000fc40000800000 */
[----:B------:R-:W-:Y:S02]  /*4290*/  FSEL R15, R82, -INF , P0 ;  /* 0xff800000520f7808 */ /* 0x000fe40000000000 */
[C---:B------:R-:W-:Y:S02]  /*42a0*/  ISETP.GT.AND P1, PT, R5.reuse, 0x11, PT ;  /* 0x000000110500780c */ /* 0x040fe40003f24270 */
[----:B------:R-:W-:Y:S02]  /*42b0*/  ISETP.GT.AND P0, PT, R5, 0x19, PT ;  /* 0x000000190500780c */ /* 0x000fe40003f04270 */
[----:B------:R-:W-:Y:S02]  /*42c0*/  FSEL R32, R76, -INF , P6 ;  /* 0xff8000004c207808 */ /* 0x000fe40003000000 */
[----:B------:R-:W-:Y:S02]  /*42d0*/  FMNMX.FTZ R6, R11, R6, !PT ;  /* 0x000000060b067209 */ /* 0x000fe40007810000 */
[----:B------:R-:W-:-:S02]  /*42e0*/  FSEL R33, R77, -INF , P1 ;  /* 0xff8000004d217808 */ /* 0x000fc40000800000 */
[----:B------:R-:W-:Y:S02]  /*42f0*/  FSEL R35, R73, -INF , P0 ;  /* 0xff80000049237808 */ /* 0x000fe40000000000 */
[C---:B------:R-:W-:Y:S02]  /*4300*/  ISETP.GT.AND P1, PT, R0.reuse, 0x9, PT ;  /* 0x000000090000780c */ /* 0x040fe40003f24270 */
[----:B------:R-:W-:Y:S02]  /*4310*/  ISETP.GT.AND P0, PT, R0, 0x11, PT ;  /* 0x000000110000780c */ /* 0x000fe40003f04270 */
[----:B------:R-:W-:Y:S02]  /*4320*/  ISETP.GT.AND P6, PT, R5, 0x18, PT ;  /* 0x000000180500780c */ /* 0x000fe40003fc4270 */
[----:B------:R-:W-:Y:S02]  /*4330*/  FMNMX.FTZ R6, R32, R6, !PT ;  /* 0x0000000620067209 */ /* 0x000fe40007810000 */
[----:B------:R-:W-:-:S02]  /*4340*/  FSEL R24, R83, -INF , P1 ;  /* 0xff80000053187808 */ /* 0x000fc40000800000 */
[----:B------:R-:W-:Y:S01]  /*4350*/  FSEL R37, R79, -INF , P0 ;  /* 0xff8000004f257808 */ /* 0x000fe20000000000 */
[----:B------:R-:W-:Y:S01]  /*4360*/  LDSM.16.MT88.4 R80, [R218+0x3900] ;  /* 0x00390000da50783b */ /* 0x000fe20000004200 */
[----:B------:R-:W-:Y:S02]  /*4370*/  FSEL R34, R72, -INF , P6 ;  /* 0xff80000048227808 */ /* 0x000fe40003000000 */
[C---:B------:R-:W-:Y:S02]  /*4380*/  ISETP.GT.AND P1, PT, R0.reuse, 0x10, PT ;  /* 0x000000100000780c */ /* 0x040fe40003f24270 */
[----:B------:R-:W-:Y:S02]  /*4390*/  ISETP.GT.AND P0, PT, R0, 0x18, PT ;  /* 0x000000180000780c */ /* 0x000fe40003f04270 */
[----:B------:R-:W-:Y:S02]  /*43a0*/  FMNMX.FTZ R6, R33, R6, !PT ;  /* 0x0000000621067209 */ /* 0x000fe40007810000 */
[----:B------:R-:W-:-:S02]  /*43b0*/  ISETP.GT.AND P6, PT, R5, 0x20, PT ;  /* 0x000000200500780c */ /* 0x000fc40003fc4270 */
[----:B------:R-:W-:Y:S02]  /*43c0*/  FSEL R36, R78, -INF , P1 ;  /* 0xff8000004e247808 */ /* 0x000fe40000800000 */
[----:B------:R-:W-:Y:S02]  /*43d0*/  FSEL R38, R74, -INF , P0 ;  /* 0xff8000004a267808 */ /* 0x000fe40000000000 */
[----:B------:R-:W-:Y:S02]  /*43e0*/  FMNMX.FTZ R6, R34, R6, !PT ;  /* 0x0000000622067209 */ /* 0x000fe40007810000 */
[----:B------:R-:W-:Y:S02]  /*43f0*/  ISETP.GT.AND P1, PT, R5, 0x21, PT ;  /* 0x000000210500780c */ /* 0x000fe40003f24270 */
[----:B------:R-:W-:Y:S02]  /*4400*/  ISETP.GT.AND P0, PT, R0, 0x21, PT ;  /* 0x000000210000780c */ /* 0x000fe40003f04270 */
[----:B------:R-:W-:-:S02]  /*4410*/  FSEL R119, R68, -INF , P6 ;  /* 0xff80000044777808 */ /* 0x000fc40003000000 */
[C---:B------:R-:W-:Y:S02]  /*4420*/  ISETP.GT.AND P6, PT, R0.reuse, 0x19, PT ;  /* 0x000000190000780c */ /* 0x040fe40003fc4270 */
[----:B------:R-:W-:Y:S02]  /*4430*/  FMNMX.FTZ R7, R13, R14, !PT ;  /* 0x0000000e0d077209 */ /* 0x000fe40007810000 */
[----:B------:R-:W-:Y:S02]  /*4440*/  FMNMX.FTZ R6, R35, R6, !PT ;  /* 0x0000000623067209 */ /* 0x000fe40007810000 */
[----:B------:R-:W-:Y:S02]  /*4450*/  FSEL R118, R69, -INF , P1 ;  /* 0xff80000045767808 */ /* 0x000fe40000800000 */
[----:B------:R-:W-:Y:S02]  /*4460*/  FSEL R123, R71, -INF , P0 ;  /* 0xff800000477b7808 */ /* 0x000fe40000000000 */
[----:B------:R-:W-:-:S02]  /*4470*/  ISETP.GT.AND P1, PT, R0, 0x20, PT ;  /* 0x000000200000780c */ /* 0x000fc40003f24270 */
[----:B------:R-:W-:Y:S02]  /*4480*/  ISETP.GT.AND P0, PT, R5, 0x29, PT ;  /* 0x000000290500780c */ /* 0x000fe40003f04270 */
[----:B------:R-:W-:Y:S02]  /*4490*/  FSEL R64, R75, -INF , P6 ;  /* 0xff8000004b407808 */ /* 0x000fe40003000000 */
[----:B------:R-:W-:Y:S02]  /*44a0*/  ISETP.GT.AND P6, PT, R5, 0x28, PT ;  /* 0x000000280500780c */ /* 0x000fe40003fc4270 */
[----:B------:R-:W-:Y:S02]  /*44b0*/  FMNMX.FTZ R7, R15, R7, !PT ;  /* 0x000000070f077209 */ /* 0x000fe40007810000 */
[----:B------:R-:W-:Y:S02]  /*44c0*/  FMNMX.FTZ R6, R119, R6, !PT ;  /* 0x0000000677067209 */ /* 0x000fe40007810000 */
[----:B------:R-:W-:-:S02]  /*44d0*/  FSEL R120, R70, -INF , P1 ;  /* 0xff80000046787808 */ /* 0x000fc40000800000 */
[----:B------:R-:W-:Y:S01]  /*44e0*/  FSEL R117, R53, -INF , P0 ;  /* 0xff80000035757808 */ /* 0x000fe20000000000 */
[----:B------:R-:W-:Y:S01]  /*44f0*/  LDSM.16.MT88.4 R68, [R218+0x3100] ;  /* 0x00310000da44783b */ /* 0x000fe20000004200 */
[C---:B------:R-:W-:Y:S02]  /*4500*/  ISETP.GT.AND P1, PT, R0.reuse, 0x28, PT ;  /* 0x000000280000780c */ /* 0x040fe40003f24270 */
[----:B------:R-:W-:Y:S02]  /*4510*/  ISETP.GT.AND P0, PT, R0, 0x29, PT ;  /* 0x000000290000780c */ /* 0x000fe40003f04270 */
[----:B------:R-:W-:Y:S02]  /*4520*/  FSEL R116, R52, -INF , P6 ;  /* 0xff80000034747808 */ /* 0x000fe40003000000 */
[----:B------:R-:W-:Y:S02]  /*4530*/  FMNMX.FTZ R7, R24, R7, !PT ;  /* 0x0000000718077209 */ /* 0x000fe40007810000 */
[----:B------:R-:W-:-:S02]  /*4540*/  FMNMX.FTZ R6, R118, R6, !PT ;  /* 0x0000000676067209 */ /* 0x000fc40007810000 */
[----:B------:R-:W-:Y:S02]  /*4550*/  FSEL R122, R54, -INF , P1 ;  /* 0xff800000367a7808 */ /* 0x000fe40000800000 */
[----:B------:R-:W-:Y:S02]  /*4560*/  FSEL R121, R55, -INF , P0 ;  /* 0xff80000037797808 */ /* 0x000fe40000000000 */
[C---:B------:R-:W-:Y:S02]  /*4570*/  ISETP.GT.AND P6, PT, R5.reuse, 0x30, PT ;  /* 0x000000300500780c */ /* 0x040fe40003fc4270 */
[----:B------:R-:W-:Y:S02]  /*4580*/  ISETP.GT.AND P0, PT, R5, 0x31, PT ;  /* 0x000000310500780c */ /* 0x000fe40003f04270 */
[----:B------:R-:W-:Y:S02]  /*4590*/  ISETP.GT.AND P1, PT, R0, 0x30, PT ;  /* 0x000000300000780c */ /* 0x000fe40003f24270 */
[----:B------:R-:W-:-:S02]  /*45a0*/  FMNMX.FTZ R7, R36, R7, !PT ;  /* 0x0000000724077209 */ /* 0x000fc40007810000 */
[----:B------:R-:W-:Y:S02]  /*45b0*/  FMNMX.FTZ R6, R116, R6, !PT ;  /* 0x0000000674067209 */ /* 0x000fe40007810000 */
[----:B------:R-:W-:Y:S02]  /*45c0*/  FSEL R193, R16, -INF , P6 ;  /* 0xff80000010c17808 */ /* 0x000fe40003000000 */
[----:B------:R-:W-:Y:S02]  /*45d0*/  FSEL R192, R17, -INF , P0 ;  /* 0xff80000011c07808 */ /* 0x000fe40000000000 */
[----:B------:R-:W-:Y:S02]  /*45e0*/  FSEL R195, R18, -INF , P1 ;  /* 0xff80000012c37808 */ /* 0x000fe40000800000 */
[----:B------:R-:W-:Y:S02]  /*45f0*/  FMNMX.FTZ R7, R37, R7, !PT ;  /* 0x0000000725077209 */ /* 0x000fe40007810000 */
[----:B------:R-:W-:-:S02]  /*4600*/  FMNMX.FTZ R6, R117, R6, !PT ;  /* 0x0000000675067209 */ /* 0x000fc40007810000 */
[----:B------:R-:W-:Y:S02]  /*4610*/  ISETP.GT.AND P0, PT, R0, 0x31, PT ;  /* 0x000000310000780c */ /* 0x000fe40003f04270 */
[----:B------:R-:W-:Y:S02]  /*4620*/  ISETP.GT.AND P1, PT, R5, 0x38, PT ;  /* 0x000000380500780c */ /* 0x000fe40003f24270 */
[----:B------:R-:W-:Y:S02]  /*4630*/  FMNMX.FTZ R7, R38, R7, !PT ;  /* 0x0000000726077209 */ /* 0x000fe40007810000 */
[----:B------:R-:W-:Y:S02]  /*4640*/  FMNMX.FTZ R6, R193, R6, !PT ;  /* 0x00000006c1067209 */ /* 0x000fe40007810000 */
[----:B------:R-:W-:Y:S02]  /*4650*/  FSEL R197, R19, -INF , P0 ;  /* 0xff80000013c57808 */ /* 0x000fe40000000000 */
[----:B------:R-:W-:Y:S01]  /*4660*/  FSEL R175, R48, -INF , P1 ;  /* 0xff80000030af7808 */ /* 0x000fe20000800000 */
[----:B------:R-:W-:Y:S01]  /*4670*/  LDSM.16.MT88.4 R16, [R217+0x100] ;  /* 0x00010000d910783b */ /* 0x000fe20000004200 */
[----:B------:R-:W-:-:S02]  /*4680*/  ISETP.GT.AND P0, PT, R5, 0x39, PT ;  /* 0x000000390500780c */ /* 0x000fc40003f04270 */
[----:B------:R-:W-:Y:S02]  /*4690*/  ISETP.GT.AND P1, PT, R0, 0x38, PT ;  /* 0x000000380000780c */ /* 0x000fe40003f24270 */
[----:B------:R-:W-:Y:S02]  /*46a0*/  FMNMX.FTZ R7, R64, R7, !PT ;  /* 0x0000000740077209 */ /* 0x000fe40007810000 */
[----:B------:R-:W-:Y:S02]  /*46b0*/  FMNMX.FTZ R6, R192, R6, !PT ;  /* 0x00000006c0067209 */ /* 0x000fe40007810000 */
[----:B------:R-:W-:Y:S02]  /*46c0*/  FSEL R174, R49, -INF , P0 ;  /* 0xff80000031ae7808 */ /* 0x000fe40000000000 */
[----:B------:R-:W-:Y:S02]  /*46d0*/  FSEL R194, R50, -INF , P1 ;  /* 0xff80000032c27808 */ /* 0x000fe40000800000 */
[----:B------:R-:W-:-:S02]  /*46e0*/  ISETP.GT.AND P0, PT, R0, 0x39, PT ;  /* 0x000000390000780c */ /* 0x000fc40003f04270 */
        /* <DEDUP_REMOVED lines=12> */
[----:B------:R-:W-:-:S02]  /*47b0*/  FMNMX.FTZ R7, R122, R7, !PT ;  /* 0x000000077a077209 */ /* 0x000fc40007810000 */
[----:B------:R-:W-:Y:S02]  /*47c0*/  FMNMX.FTZ R6, R204, R6, !PT ;  /* 0x00000006cc067209 */ /* 0x000fe40007810000 */
[C---:B------:R-:W-:Y:S02]  /*47d0*/  ISETP.GT.AND P1, PT, R5.reuse, 0x50, PT ;  /* 0x000000500500780c */ /* 0x040fe40003f24270 */
[----:B------:R-:W-:Y:S02]  /*47e0*/  ISETP.GT.AND P0, PT, R5, 0x49, PT ;  /* 0x000000490500780c */ /* 0x000fe40003f04270 */
        /* <DEDUP_REMOVED lines=8> */
[----:B------:R-:W-:-:S02]  /*4870*/  ISETP.GT.AND P0, PT, R5, 0x51, PT ;  /* 0x000000510500780c */ /* 0x000fc40003f04270 */
[C---:B------:R-:W-:Y:S02]  /*4880*/  ISETP.GT.AND P6, PT, R5.reuse, 0x58, PT ;  /* 0x000000580500780c */ /* 0x040fe40003fc4270 */
[----:B------:R-:W-:Y:S02]  /*4890*/  ISETP.GT.AND P1, PT, R5, 0x59, PT ;  /* 0x000000590500780c */ /* 0x000fe40003f24270 */
[----:B------:R-:W-:Y:S02]  /*48a0*/  FMNMX.FTZ R7, R197, R7, !PT ;  /* 0x00000007c5077209 */ /* 0x000fe40007810000 */
[----:B------:R-:W-:Y:S02]  /*48b0*/  FMNMX.FTZ R5, R205, R6, !PT ;  /* 0x00000006cd057209 */ /* 0x000fe40007810000 */
[----:B------:R-:W-:Y:S02]  /*48c0*/  FSEL R206, R21, -INF , P0 ;  /* 0xff80000015ce7808 */ /* 0x000fe40000000000 */
[----:B------:R-:W-:-:S02]  /*48d0*/  FMNMX.FTZ R7, R194, R7, !PT ;  /* 0x00000007c2077209 */ /* 0x000fc40007810000 */
[----:B------:R-:W-:Y:S02]  /*48e0*/  FMNMX.FTZ R173, R215, R5, !PT ;  /* 0x00000005d7ad7209 */ /* 0x000fe40007810000 */
[----:B------:R-:W-:Y:S02]  /*48f0*/  ISETP.GT.AND P0, PT, R0, 0x41, PT ;  /* 0x000000410000780c */ /* 0x000fe40003f04270 */
[----:B------:R-:W-:Y:S02]  /*4900*/  FSEL R213, R40, -INF , P6 ;  /* 0xff80000028d57808 */ /* 0x000fe40003000000 */
[----:B------:R-:W-:Y:S02]  /*4910*/  FMNMX.FTZ R6, R196, R7, !PT ;  /* 0x00000007c4067209 */ /* 0x000fe40007810000 */
[----:B------:R-:W-:Y:S02]  /*4920*/  FMNMX.FTZ R173, R206, R173, !PT ;  /* 0x000000adcead7209 */ /* 0x000fe40007810000 */
[----:B------:R-:W-:-:S02]  /*4930*/  FSEL R201, R31, -INF , P0 ;  /* 0xff8000001fc97808 */ /* 0x000fc40000000000 */
[C---:B------:R-:W-:Y:S01]  /*4940*/  ISETP.GT.AND P0, PT, R0.reuse, 0x48, PT ;  /* 0x000000480000780c */ /* 0x040fe20003f04270 */
[----:B------:R-:W-:Y:S01]  /*4950*/  LDSM.16.MT88.4 R28, [R219+0x100] ;  /* 0x00010000db1c783b */ /* 0x000fe20000004200 */
        /* <DEDUP_REMOVED lines=9> */
[----:B------:R-:W1:Y:S01]  /*49f0*/  SHFL.BFLY PT, R6, R173, 0x2, 0x1f ;  /* 0x0c401f00ad067f89 */ /* 0x000e6200000e0000 */
[----:B------:R-:W-:Y:S02]  /*4a00*/  FMNMX.FTZ R5, R200, R5, !PT ;  /* 0x00000005c8057209 */ /* 0x000fe40007810000 */
[----:B------:R-:W-:Y:S01]  /*4a10*/  ISETP.GT.AND P0, PT, R0, 0x51, PT ;  /* 0x000000510000780c */ /* 0x000fe20003f04270 */
[----:B------:R-:W-:Y:S01]  /*4a20*/  LDSM.16.MT88.4 R44, [R220+0x900] ;  /* 0x00090000dc2c783b */ /* 0x000fe20000004200 */
[----:B------:R-:W-:-:S02]  /*4a30*/  FSEL R211, R22, -INF , P1 ;  /* 0xff80000016d37808 */ /* 0x000fc40000800000 */
[----:B------:R-:W-:Y:S02]  /*4a40*/  FMNMX.FTZ R5, R198, R5, !PT ;  /* 0x00000005c6057209 */ /* 0x000fe40007810000 */
[----:B------:R-:W-:Y:S02]  /*4a50*/  FSEL R190, R23, -INF , P0 ;  /* 0xff80000017be7808 */ /* 0x000fe40000000000 */
[C---:B------:R-:W-:Y:S01]  /*4a60*/  ISETP.GT.AND P1, PT, R0.reuse, 0x58, PT ;  /* 0x000000580000780c */ /* 0x040fe20003f24270 */
[----:B------:R-:W-:Y:S01]  /*4a70*/  LDSM.16.MT88.4 R20, [R218+0x100] ;  /* 0x00010000da14783b */ /* 0x000fe20000004200 */
[----:B------:R-:W-:Y:S02]  /*4a80*/  FMNMX.FTZ R5, R211, R5, !PT ;  /* 0x00000005d3057209 */ /* 0x000fe40007810000 */
[----:B------:R-:W-:Y:S02]  /*4a90*/  ISETP.GT.AND P0, PT, R0, 0x59, PT ;  /* 0x000000590000780c */ /* 0x000fe40003f04270 */
[----:B------:R-:W-:-:S02]  /*4aa0*/  FSEL R207, R42, -INF , P1 ;  /* 0xff8000002acf7808 */ /* 0x000fc40000800000 */
[----:B------:R-:W-:Y:S02]  /*4ab0*/  FMNMX.FTZ R0, R190, R5, !PT ;  /* 0x00000005be007209 */ /* 0x000fe40007810000 */
[----:B------:R-:W-:Y:S02]  /*4ac0*/  FSEL R185, R43, -INF , P0 ;  /* 0xff8000002bb97808 */ /* 0x000fe40000000000 */
[----:B------:R-:W-:Y:S01]  /*4ad0*/  FMNMX.FTZ R0, R207, R0, !PT ;  /* 0x00000000cf007209 */ /* 0x000fe20007810000 */
[----:B------:R-:W-:Y:S01]  /*4ae0*/  LDSM.16.MT88.4 R40, [R219+0x900] ;  /* 0x00090000db28783b */ /* 0x000fe20000004200 */
        /* <DEDUP_REMOVED lines=10> */
[--C-:B------:R-:W-:Y:S02]  /*4b90*/  FFMA.FTZ R5, R8, c[0x0][0x2d0], -R12.reuse ;  /* 0x0000b40008057a23 */ /* 0x100fe4000001080c */
[--C-:B------:R-:W-:Y:S02]  /*4ba0*/  FFMA.FTZ R2, R32, c[0x0][0x2d0], -R12.reuse ;  /* 0x0000b40020027a23 */ /* 0x100fe4000001080c */
[----:B------:R2:W-:Y:S08]  /*4bb0*/  MUFU.EX2 R221, R5 ;  /* 0x0000000500dd7308 */ /* 0x0005f00000000800 */
[----:B------:R3:W-:Y:S01]  /*4bc0*/  MUFU.EX2 R208, R2 ;  /* 0x0000000200d07308 */ /* 0x0007e20000000800 */
[----:B-1----:R-:W-:Y:S01]  /*4bd0*/  FMNMX.FTZ R172, R0, R172, !PT ;  /* 0x000000ac00ac7209 */ /* 0x002fe20007810000 */
[----:B------:R-:W-:-:S02]  /*4be0*/  FFMA.FTZ R0, R9, c[0x0][0x2d0], -R12 ;  /* 0x0000b40009007a23 */ /* 0x000fc4000001080c */
[----:B--2---:R-:W-:Y:S01]  /*4bf0*/  FFMA.FTZ R5, R10, c[0x0][0x2d0], -R12 ;  /* 0x0000b4000a057a23 */ /* 0x004fe2000001080c */
[----:B------:R-:W-:-:S03]  /*4c00*/  FSETP.NEU.FTZ.AND P0, PT, R172, -INF , PT ;  /* 0xff800000ac00780b */ /* 0x000fc60003f1d000 */
[----:B------:R1:W2:Y:S01]  /*4c10*/  MUFU.EX2 R210, R0 ;  /* 0x0000000000d27308 */ /* 0x0002a20000000800 */
[----:B---3--:R-:W-:-:S07]  /*4c20*/  FFMA.FTZ R2, R33, c[0x0][0x2d0], -R12 ;  /* 0x0000b40021027a23 */ /* 0x008fce000001080c */
[----:B------:R3:W-:Y:S01]  /*4c30*/  MUFU.EX2 R184, R5 ;  /* 0x0000000500b87308 */ /* 0x0007e20000000800 */
[----:B-1----:R-:W-:-:S07]  /*4c40*/  FMUL.FTZ R0, R172, c[0x0][0x2d0] ;  /* 0x0000b400ac007a20 */ /* 0x002fce0000410000 */
[----:B------:R1:W-:Y:S01]  /*4c50*/  MUFU.EX2 R191, R2 ;  /* 0x0000000200bf7308 */ /* 0x0003e20000000800 */
[----:B--2---:R-:W-:Y:S02]  /*4c60*/  F2FP.BF16.PACK_AB R8, R210, R221 ;  /* 0x000000ddd208723e */ /* 0x004fe400000010ff */
[----:B------:R-:W-:Y:S01]  /*4c70*/  FSEL R0, R0, RZ, P0 ;  /* 0x000000ff00007208 */ /* 0x000fe20000000000 */
[----:B---3--:R-:W-:-:S04]  /*4c80*/  FFMA.FTZ R5, R11, c[0x0][0x2d0], -R12 ;  /* 0x0000b4000b057a23 */ /* 0x008fc8000001080c */
[--C-:B------:R-:W-:Y:S01]  /*4c90*/  FFMA.FTZ R3, R15, c[0x0][0x2d0], -R0.reuse ;  /* 0x0000b4000f037a23 */ /* 0x100fe20000010800 */
[----:B------:R2:W3:Y:S01]  /*4ca0*/  MUFU.EX2 R25, R5 ;  /* 0x0000000500197308 */ /* 0x0004e20000000800 */
[----:B------:R-:W-:Y:S02]  /*4cb0*/  FFMA.FTZ R4, R14, c[0x0][0x2d0], -R0 ;  /* 0x0000b4000e047a23 */ /* 0x000fe40000010800 */
[----:B-1----:R-:W-:-:S05]  /*4cc0*/  FFMA.FTZ R2, R34, c[0x0][0x2d0], -R12 ;  /* 0x0000b40022027a23 */ /* 0x002fca000001080c */
[----:B------:R1:W-:Y:S01]  /*4cd0*/  MUFU.EX2 R189, R3 ;  /* 0x0000000300bd7308 */ /* 0x0003e20000000800 */
[----:B--2---:R-:W-:-:S07]  /*4ce0*/  FFMA.FTZ R5, R13, c[0x0][0x2d0], -R0 ;  /* 0x0000b4000d057a23 */ /* 0x004fce0000010800 */
[----:B------:R-:W-:Y:S01]  /*4cf0*/  MUFU.EX2 R209, R4 ;  /* 0x0000000400d17308 */ /* 0x000fe20000000800 */
[----:B---3--:R-:W-:-:S05]  /*4d00*/  IMAD.MOV.U32 R14, RZ, RZ, R25 ;  /* 0x000000ffff0e7224 */ /* 0x008fca00078e0019 */
[----:B------:R-:W-:Y:S01]  /*4d10*/  F2FP.BF16.PACK_AB R10, R14, R184 ;  /* 0x000000b80e0a723e */ /* 0x000fe200000010ff */
[----:B-1----:R-:W-:Y:S01]  /*4d20*/  FFMA.FTZ R3, R24, c[0x0][0x2d0], -R0 ;  /* 0x0000b40018037a23 */ /* 0x002fe20000010800 */
[----:B------:R1:W2:Y:S01]  /*4d30*/  MUFU.EX2 R188, R5 ;  /* 0x0000000500bc7308 */ /* 0x0002a20000000800 */
[----:B------:R-:W3:Y:S07]  /*4d40*/  LDSM.16.MT88.4 R24, [R220+0x100] ;  /* 0x00010000dc18783b */ /* 0x000eee0000004200 */
[----:B------:R4:W-:Y:S01]  /*4d50*/  MUFU.EX2 R187, R2 ;  /* 0x0000000200bb7308 */ /* 0x0009e20000000800 */
[----:B-1----:R-:W1:Y:S07]  /*4d60*/  LDSM.16.MT88.4 R4, [R217+0x3100] ;  /* 0x00310000d904783b */ /* 0x002e6e0000004200 */
[----:B------:R-:W3:Y:S01]  /*4d70*/  MUFU.EX2 R214, R3 ;  /* 0x0000000300d67308 */ /* 0x000ee20000000800 */
[----:B--2---:R-:W-:Y:S01]  /*4d80*/  F2FP.BF16.PACK_AB R9, R209, R188 ;  /* 0x000000bcd109723e */ /* 0x004fe200000010ff */
[----:B----4-:R-:W-:-:S06]  /*4d90*/  FFMA.FTZ R2, R35, c[0x0][0x2d0], -R12 ;  /* 0x0000b40023027a23 */ /* 0x010fcc000001080c */
[----:B------:R2:W-:Y:S01]  /*4da0*/  MUFU.EX2 R216, R2 ;  /* 0x0000000200d87308 */ /* 0x0005e20000000800 */
[----:B---3--:R-:W-:-:S07]  /*4db0*/  F2FP.BF16.PACK_AB R11, R214, R189 ;  /* 0x000000bdd60b723e */ /* 0x008fce00000010ff */
[----:B------:R-:W-:Y:S01]  /*4dc0*/  HMMA.16816.F32.BF16 R76, R8, R20, RZ ;  /* 0x00000014084c723c */ /* 0x000fe200000418ff */
[----:B--2---:R-:W-:-:S04]  /*4dd0*/  FFMA.FTZ R2, R36, c[0x0][0x2d0], -R0 ;  /* 0x0000b40024027a23 */ /* 0x004fc80000010800 */
[----:B------:R2:W-:Y:S03]  /*4de0*/  MUFU.EX2 R222, R2 ;  /* 0x0000000200de7308 */ /* 0x0005e60000000800 */
[C---:B------:R-:W-:Y:S08]  /*4df0*/  HMMA.16816.F32.BF16 R72, R8.reuse, R22, RZ ;  /* 0x000000160848723c */ /* 0x040ff000000418ff */
[----:B------:R-:W-:Y:S01]  /*4e00*/  HMMA.16816.F32.BF16 R60, R8, R24, RZ ;  /* 0x00000018083c723c */ /* 0x000fe200000418ff */
[----:B--2---:R-:W-:-:S07]  /*4e10*/  FFMA.FTZ R2, R37, c[0x0][0x2d0], -R0 ;  /* 0x0000b40025027a23 */ /* 0x004fce0000010800 */
[C---:B------:R-:W-:Y:S01]  /*4e20*/  HMMA.16816.F32.BF16 R52, R8.reuse, R26, RZ ;  /* 0x0000001a0834723c */ /* 0x040fe200000418ff */
[----:B------:R2:W3:Y:S07]  /*4e30*/  MUFU.EX2 R252, R2 ;  /* 0x0000000200fc7308 */ /* 0x0004ee0000000800 */
[C---:B------:R-:W-:Y:S08]  /*4e40*/  HMMA.16816.F32.BF16 R32, R8.reuse, R28, RZ ;  /* 0x0000001c0820723c */ /* 0x040ff000000418ff */
[----:B-1----:R-:W-:Y:S01]  /*4e50*/  HMMA.16816.F32.BF16 R24, R8, R4, RZ ;  /* 0x000000040818723c */ /* 0x002fe200000418ff */
[----:B--2---:R-:W-:-:S02]  /*4e60*/  FFMA.FTZ R2, R38, c[0x0][0x2d0], -R0 ;  /* 0x0000b40026027a23 */ /* 0x004fc40000010800 */
[----:B------:R-:W1:Y:S02]  /*4e70*/  LDSM.16.MT88.4 R36, [R217+0x3900] ;  /* 0x00390000d924783b */ /* 0x000e640000004200 */
[----:B------:R2:W-:Y:S03]  /*4e80*/  MUFU.EX2 R186, R2 ;  /* 0x0000000200ba7308 */ /* 0x0005e60000000800 */
[----:B------:R-:W-:Y:S01]  /*4e90*/  HMMA.16816.F32.BF16 R20, R8, R6, RZ ;  /* 0x000000060814723c */ /* 0x000fe200000418ff */
[----:B------:R-:W-:Y:S02]  /*4ea0*/  F2FP.BF16.PACK_AB R4, R191, R208 ;  /* 0x000000d0bf04723e */ /* 0x000fe400000010ff */
[----:B---3--:R-:W-:-:S04]  /*4eb0*/  F2FP.BF16.PACK_AB R5, R252, R222 ;  /* 0x000000defc05723e */ /* 0x008fc800000010ff */
[----:B------:R-:W-:Y:S01]  /*4ec0*/  F2FP.BF16.PACK_AB R6, R216, R187 ;  /* 0x000000bbd806723e */ /* 0x000fe200000010ff */
[----:B------:R-:W-:Y:S01]  /*4ed0*/  HMMA.16816.F32.BF16 R28, R8, R30, RZ ;  /* 0x0000001e081c723c */ /* 0x000fe200000418ff */
[----:B--2---:R-:W-:-:S07]  /*4ee0*/  FFMA.FTZ R2, R64, c[0x0][0x2d0], -R0 ;  /* 0x0000b40040027a23 */ /* 0x004fce0000010800 */
[C---:B------:R-:W-:Y:S01]  /*4ef0*/  HMMA.16816.F32.BF16 R88, R8.reuse, R16, RZ ;  /* 0x000000100858723c */ /* 0x040fe200000418ff */
[----:B------:R-:W2:Y:S01]  /*4f00*/  LDSM.16.MT88.4 R64, [R220+0x3100] ;  /* 0x00310000dc40783b */ /* 0x000ea20000004200 */
[----:B------:R-:W3:Y:S06]  /*4f10*/  MUFU.EX2 R13, R2 ;  /* 0x00000002000d7308 */ /* 0x000eec0000000800 */
[C---:B------:R-:W-:Y:S08]  /*4f20*/  HMMA.16816.F32.BF16 R84, R8.reuse, R18, RZ ;  /* 0x000000120854723c */ /* 0x040ff000000418ff */
[----:B------:R-:W-:Y:S01]  /*4f30*/  HMMA.16816.F32.BF16 R16, R8, R68, RZ ;  /* 0x000000440810723c */ /* 0x000fe200000418ff */
[----:B---3--:R-:W-:Y:S01]  /*4f40*/  F2FP.BF16.PACK_AB R7, R13, R186 ;  /* 0x000000ba0d07723e */ /* 0x008fe200000010ff */
[----:B------:R-:W-:-:S06]  /*4f50*/  FFMA.FTZ R2, R119, c[0x0][0x2d0], -R12 ;  /* 0x0000b40077027a23 */ /* 0x000fcc000001080c */
[C---:B-1----:R-:W-:Y:S08]  /*4f60*/  HMMA.16816.F32.BF16 R156, R4.reuse, R36, R24 ;  /* 0x00000024049c723c */ /* 0x042ff00000041818 */
[C---:B------:R-:W-:Y:S01]  /*4f70*/  HMMA.16816.F32.BF16 R128, R4.reuse, R38, R20 ;  /* 0x000000260480723c */ /* 0x040fe20000041814 */
[----:B------:R-:W1:Y:S07]  /*4f80*/  LDSM.16.MT88.4 R36, [R219+0x3100] ;  /* 0x00310000db24783b */ /* 0x000e6e0000004200 */
[C---:B------:R-:W-:Y:S01]  /*4f90*/  HMMA.16816.F32.BF16 R168, R4.reuse, R44, R60 ;  /* 0x0000002c04a8723c */ /* 0x040fe2000004183c */
[----:B------:R-:W-:Y:S07]  /*4fa0*/  LDSM.16.MT88.4 R60, [R217+0x9100] ;  /* 0x00910000d93c783b */ /* 0x000fee0000004200 */
[C---:B------:R-:W-:Y:S01]  /*4fb0*/  HMMA.16816.F32.BF16 R144, R4.reuse, R46, R52 ;  /* 0x0000002e0490723c */ /* 0x040fe20000041834 */
[----:B------:R-:W-:Y:S04]  /*4fc0*/  LDSM.16.MT88.4 R44, [R220+0x6100] ;  /* 0x00610000dc2c783b */ /* 0x000fe80000004200 */
[----:B------:R-:W-:Y:S03]  /*4fd0*/  LDSM.16.MT88.4 R52, [R218+0x9100] ;  /* 0x00910000da34783b */ /* 0x000fe60000004200 */
[----:B------:R-:W-:Y:S01]  /*4fe0*/  HMMA.16816.F32.BF16 R124, R4, R42, R28 ;  /* 0x0000002a047c723c */ /* 0x000fe2000004181c */
[----:B------:R-:W3:Y:S07]  /*4ff0*/  LDSM.16.MT88.4 R28, [R220+0x3900] ;  /* 0x00390000dc1c783b */ /* 0x000eee0000004200 */
[C---:B------:R-:W-:Y:S08]  /*5000*/  HMMA.16816.F32.BF16 R24, R8.reuse, R70, RZ ;  /* 0x000000460818723c */ /* 0x040ff000000418ff */
[----:B--2---:R-:W-:Y:S08]  /*5010*/  HMMA.16816.F32.BF16 R20, R8, R64, RZ ;  /* 0x000000400814723c */ /* 0x004ff000000418ff */
[C---:B------:R-:W-:Y:S01]  /*5020*/  HMMA.16816.F32.BF16 R160, R4.reuse, R40, R32 ;  /* 0x0000002804a0723c */ /* 0x040fe20000041820 */
[----:B------:R-:W2:Y:S04]  /*5030*/  LDSM.16.MT88.4 R32, [R217+0x6100] ;  /* 0x00610000d920783b */ /* 0x000ea80000004200 */
[----:B------:R-:W4:Y:S03]  /*5040*/  LDSM.16.MT88.4 R40, [R218+0x6100] ;  /* 0x00610000da28783b */ /* 0x000f260000004200 */
[C---:B------:R-:W-:Y:S08]  /*5050*/  HMMA.16816.F32.BF16 R180, R4.reuse, R48, R76 ;  /* 0x0000003004b4723c */ /* 0x040ff0000004184c */
[C---:B------:R-:W-:Y:S01]  /*5060*/  HMMA.16816.F32.BF16 R140, R4.reuse, R50, R72 ;  /* 0x00000032048c723c */ /* 0x040fe20000041848 */
[----:B------:R-:W2:Y:S07]  /*5070*/  LDSM.16.MT88.4 R48, [R219+0x6100] ;  /* 0x00610000db30783b */ /* 0x000eae0000004200 */
[----:B------:R-:W-:Y:S08]  /*5080*/  HMMA.16816.F32.BF16 R164, R4, R80, R16 ;  /* 0x0000005004a4723c */ /* 0x000ff00000041810 */
[----:B------:R-:W-:Y:S01]  /*5090*/  HMMA.16816.F32.BF16 R16, R8, R66, RZ ;  /* 0x000000420810723c */ /* 0x000fe200000418ff */
[----:B------:R-:W2:Y:S07]  /*50a0*/  LDSM.16.MT88.4 R64, [R220+0x9100] ;  /* 0x00910000dc40783b */ /* 0x000eae0000004200 */
[----:B------:R-:W-:Y:S08]  /*50b0*/  HMMA.16816.F32.BF16 R136, R4, R82, R24 ;  /* 0x000000520488723c */ /* 0x000ff00000041818 */
[----:B-1----:R-:W-:Y:S08]  /*50c0*/  HMMA.16816.F32.BF16 R76, R8, R38, RZ ;  /* 0x00000026084c723c */ /* 0x002ff000000418ff */
[----:B---3--:R-:W-:Y:S08]  /*50d0*/  HMMA.16816.F32.BF16 R148, R4, R28, R20 ;  /* 0x0000001c0494723c */ /* 0x008ff00000041814 */
[C---:B------:R-:W-:Y:S08]  /*50e0*/  HMMA.16816.F32.BF16 R24, R8.reuse, R44, RZ ;  /* 0x0000002c0818723c */ /* 0x040ff000000418ff */
[----:B------:R-:W-:Y:S08]  /*50f0*/  HMMA.16816.F32.BF16 R20, R8, R46, RZ ;  /* 0x0000002e0814723c */ /* 0x000ff000000418ff */
[----:B------:R-:W-:Y:S01]  /*5100*/  HMMA.16816.F32.BF16 R176, R4, R56, R88 ;  /* 0x0000003804b0723c */ /* 0x000fe20000041858 */
[----:B------:R-:W1:Y:S07]  /*5110*/  LDSM.16.MT88.4 R88, [R219+0x6900] ;  /* 0x00690000db58783b */ /* 0x000e6e0000004200 */
[----:B------:R-:W-:Y:S08]  /*5120*/  HMMA.16816.F32.BF16 R80, R8, R36, RZ ;  /* 0x000000240850723c */ /* 0x000ff000000418ff */
[----:B------:R-:W-:Y:S08]  /*5130*/  HMMA.16816.F32.BF16 R152, R4, R30, R16 ;  /* 0x0000001e0498723c */ /* 0x000ff00000041810 */
[C---:B--2---:R-:W-:Y:S08]  /*5140*/  HMMA.16816.F32.BF16 R72, R8.reuse, R32, RZ ;  /* 0x000000200848723c */ /* 0x044ff000000418ff */
[C---:B------:R-:W-:Y:S08]  /*5150*/  HMMA.16816.F32.BF16 R36, R8.reuse, R34, RZ ;  /* 0x000000220824723c */ /* 0x040ff000000418ff */
[C---:B----4-:R-:W-:Y:S08]  /*5160*/  HMMA.16816.F32.BF16 R32, R8.reuse, R40, RZ ;  /* 0x000000280820723c */ /* 0x050ff000000418ff */
[C---:B------:R-:W-:Y:S08]  /*5170*/  HMMA.16816.F32.BF16 R28, R8.reuse, R42, RZ ;  /* 0x0000002a081c723c */ /* 0x040ff000000418ff */
[C---:B------:R-:W-:Y:S08]  /*5180*/  HMMA.16816.F32.BF16 R16, R8.reuse, R48, RZ ;  /* 0x000000300810723c */ /* 0x040ff000000418ff */
[----:B------:R-:W-:Y:S08]  /*5190*/  HMMA.16816.F32.BF16 R40, R8, R50, RZ ;  /* 0x000000320828723c */ /* 0x000ff000000418ff */
[----:B------:R-:W-:Y:S08]  /*51a0*/  HMMA.16816.F32.BF16 R132, R4, R58, R84 ;  /* 0x0000003a0484723c */ /* 0x000ff00000041854 */
[C---:B------:R-:W-:Y:S08]  /*51b0*/  HMMA.16816.F32.BF16 R48, R8.reuse, R64, RZ ;  /* 0x000000400830723c */ /* 0x040ff000000418ff */
[C---:B------:R-:W-:Y:S08]  /*51c0*/  HMMA.16816.F32.BF16 R44, R8.reuse, R66, RZ ;  /* 0x00000042082c723c */ /* 0x040ff000000418ff */
[C---:B------:R-:W-:Y:S08]  /*51d0*/  HMMA.16816.F32.BF16 R84, R8.reuse, R108, RZ ;  /* 0x0000006c0854723c */ /* 0x040ff000000418ff */
[----:B------:R-:W-:Y:S08]  /*51e0*/  HMMA.16816.F32.BF16 R64, R8, R110, RZ ;  /* 0x0000006e0840723c */ /* 0x000ff000000418ff */
[C---:B------:R-:W-:Y:S08]  /*51f0*/  HMMA.16816.F32.BF16 R108, R4.reuse, R106, R76 ;  /* 0x0000006a046c723c */ /* 0x040ff0000004184c */
[C---:B------:R-:W-:Y:S01]  /*5200*/  HMMA.16816.F32.BF16 R76, R4.reuse, R92, R24 ;  /* 0x0000005c044c723c */ /* 0x040fe20000041818 */
[----:B------:R-:W-:Y:S07]  /*5210*/  LDSM.16.MT88.4 R24, [R219+0x9900] ;  /* 0x00990000db18783b */ /* 0x000fee0000004200 */
[----:B------:R-:W-:Y:S01]  /*5220*/  HMMA.16816.F32.BF16 R92, R4, R94, R20 ;  /* 0x0000005e045c723c */ /* 0x000fe20000041814 */
[----:B------:R-:W2:Y:S07]  /*5230*/  LDSM.16.MT88.4 R20, [R217+0x9900] ;  /* 0x00990000d914783b */ /* 0x000eae0000004200 */
[C---:B------:R-:W-:Y:S08]  /*5240*/  HMMA.16816.F32.BF16 R68, R8.reuse, R60, RZ ;  /* 0x0000003c0844723c */ /* 0x040ff000000418ff */
[C---:B------:R-:W-:Y:S08]  /*5250*/  HMMA.16816.F32.BF16 R56, R8.reuse, R52, RZ ;  /* 0x000000340838723c */ /* 0x040ff000000418ff */
[C---:B------:R-:W-:Y:S08]  /*5260*/  HMMA.16816.F32.BF16 R60, R8.reuse, R62, RZ ;  /* 0x0000003e083c723c */ /* 0x040ff000000418ff */
[----:B------:R-:W-:Y:S01]  /*5270*/  HMMA.16816.F32.BF16 R52, R8, R54, RZ ;  /* 0x000000360834723c */ /* 0x000fe200000418ff */
[----:B------:R-:W3:Y:S07]  /*5280*/  LDSM.16.MT88.4 R8, [R220+0x9900] ;  /* 0x00990000dc08783b */ /* 0x000eee0000004200 */
[C---:B------:R-:W-:Y:S08]  /*5290*/  HMMA.16816.F32.BF16 R112, R4.reuse, R104, R80 ;  /* 0x000000680470723c */ /* 0x040ff00000041850 */
[C---:B------:R-:W-:Y:S08]  /*52a0*/  HMMA.16816.F32.BF16 R104, R4.reuse, R100, R72 ;  /* 0x000000640468723c */ /* 0x040ff00000041848 */
[C---:B-1----:R-:W-:Y:S01]  /*52b0*/  HMMA.16816.F32.BF16 R72, R4.reuse, R88, R16 ;  /* 0x000000580448723c */ /* 0x042fe20000041810 */
[----:B------:R-:W1:Y:S07]  /*52c0*/  LDSM.16.MT88.4 R16, [R218+0x9900] ;  /* 0x00990000da10783b */ /* 0x000e6e0000004200 */
[C---:B--2---:R-:W-:Y:S07]  /*52d0*/  HMMA.16816.F32.BF16 R60, R4.reuse, R22, R60 ;  /* 0x00000016043c723c */ /* 0x044fee000004183c */
[----:B------:R-:W-:Y:S01]  /*52e0*/  IMAD.MOV.U32 R22, RZ, RZ, R216 ;  /* 0x000000ffff167224 */ /* 0x000fe200078e00d8 */
[----:B------:R-:W-:Y:S01]  /*52f0*/  HMMA.16816.F32.BF16 R88, R4, R90, R40 ;  /* 0x0000005a0458723c */ /* 0x000fe20000041828 */
[----:B------:R2:W-:Y:S01]  /*5300*/  MUFU.EX2 R216, R2 ;  /* 0x0000000200d87308 */ /* 0x0005e20000000800 */
[----:B------:R-:W-:-:S06]  /*5310*/  IMAD.MOV.U32 R23, RZ, RZ, R222 ;  /* 0x000000ffff177224 */ /* 0x000fcc00078e00de */
[C---:B---3--:R-:W-:Y:S07]  /*5320*/  HMMA.16816.F32.BF16 R40, R4.reuse, R10, R44 ;  /* 0x0000000a0428723c */ /* 0x048fee000004182c */
[----:B------:R-:W-:Y:S01]  /*5330*/  IMAD.MOV.U32 R46, RZ, RZ, R189 ;  /* 0x000000ffff2e7224 */ /* 0x000fe200078e00bd */
[C---:B------:R-:W-:Y:S01]  /*5340*/  HMMA.16816.F32.BF16 R68, R4.reuse, R20, R68 ;  /* 0x000000140444723c */ /* 0x040fe20000041844 */
[--C-:B--2---:R-:W-:Y:S01]  /*5350*/  FFMA.FTZ R2, R118, c[0x0][0x2d0], -R12.reuse ;  /* 0x0000b40076027a23 */ /* 0x104fe2000001080c */
[----:B------:R-:W-:Y:S01]  /*5360*/  MOV R47, R209 ;  /* 0x000000d1002f7202 */ /* 0x000fe20000000f00 */
[----:B------:R-:W-:Y:S01]  /*5370*/  IMAD.MOV.U32 R45, RZ, RZ, R187 ;  /* 0x000000ffff2d7224 */ /* 0x000fe200078e00bb */
[----:B------:R-:W-:Y:S01]  /*5380*/  MOV R44, R186 ;  /* 0x000000ba002c7202 */ /* 0x000fe20000000f00 */
[----:B------:R2:W3:Y:S02]  /*5390*/  MUFU.EX2 R189, R2 ;  /* 0x0000000200bd7308 */ /* 0x0004e40000000800 */
[----:B------:R-:W-:Y:S01]  /*53a0*/  MOV R20, R252 ;  /* 0x000000fc00147202 */ /* 0x000fe20000000f00 */
[C---:B------:R-:W-:Y:S01]  /*53b0*/  HMMA.16816.F32.BF16 R48, R4.reuse, R8, R48 ;  /* 0x000000080430723c */ /* 0x040fe20000041830 */
[----:B------:R-:W4:Y:S07]  /*53c0*/  LDSM.16.MT88.4 R8, [R217+0x1100] ;  /* 0x00110000d908783b */ /* 0x000f2e0000004200 */
[----:B-1----:R-:W-:Y:S01]  /*53d0*/  HMMA.16816.F32.BF16 R56, R4, R16, R56 ;  /* 0x000000100438723c */ /* 0x002fe20000041838 */
[----:B--2---:R-:W-:-:S07]  /*53e0*/  FFMA.FTZ R2, R116, c[0x0][0x2d0], -R12 ;  /* 0x0000b40074027a23 */ /* 0x004fce000001080c */
[C---:B------:R-:W-:Y:S01]  /*53f0*/  HMMA.16816.F32.BF16 R52, R4.reuse, R18, R52 ;  /* 0x000000120434723c */ /* 0x040fe20000041834 */
[----:B------:R1:W-:Y:S01]  /*5400*/  MUFU.EX2 R21, R2 ;  /* 0x0000000200157308 */ /* 0x0003e20000000800 */
[----:B------:R-:W2:Y:S06]  /*5410*/  LDSM.16.MT88.4 R16, [R218+0x1100] ;  /* 0x00110000da10783b */ /* 0x000eac0000004200 */
[C---:B------:R-:W-:Y:S08]  /*5420*/  HMMA.16816.F32.BF16 R100, R4.reuse, R102, R36 ;  /* 0x000000660464723c */ /* 0x040ff00000041824 */
[----:B------:R-:W-:Y:S01]  /*5430*/  HMMA.16816.F32.BF16 R80, R4, R96, R32 ;  /* 0x000000600450723c */ /* 0x000fe20000041820 */
[----:B-1----:R-:W-:-:S04]  /*5440*/  FFMA.FTZ R2, R117, c[0x0][0x2d0], -R12 ;  /* 0x0000b40075027a23 */ /* 0x002fc8000001080c */
[----:B------:R1:W1:Y:S03]  /*5450*/  MUFU.EX2 R209, R2 ;  /* 0x0000000200d17308 */ /* 0x0002660000000800 */
[C---:B------:R-:W-:Y:S08]  /*5460*/  HMMA.16816.F32.BF16 R96, R4.reuse, R98, R28 ;  /* 0x000000620460723c */ /* 0x040ff0000004181c */
[----:B------:R-:W-:Y:S01]  /*5470*/  HMMA.16816.F32.BF16 R36, R4, R24, R84 ;  /* 0x000000180424723c */ /* 0x000fe20000041854 */
[----:B-1----:R-:W-:-:S06]  /*5480*/  FFMA.FTZ R2, R120, c[0x0][0x2d0], -R0 ;  /* 0x0000b40078027a23 */ /* 0x002fcc0000010800 */
[----:B------:R-:W-:Y:S01]  /*5490*/  IMAD.MOV.U32 R87, RZ, RZ, R185 ;  /* 0x000000ffff577224 */ /* 0x000fe200078e00b9 */
[----:B------:R-:W-:Y:S01]  /*54a0*/  HMMA.16816.F32.BF16 R32, R4, R26, R64 ;  /* 0x0000001a0420723c */ /* 0x000fe20000041840 */
[----:B------:R1:W-:Y:S01]  /*54b0*/  MUFU.EX2 R222, R2 ;  /* 0x0000000200de7308 */ /* 0x0003e20000000800 */
[----:B------:R-:W-:-:S05]  /*54c0*/  IMAD.MOV.U32 R86, RZ, RZ, R184 ;  /* 0x000000ffff567224 */ /* 0x000fca00078e00b8 */
[----:B---3--:R-:W-:Y:S02]  /*54d0*/  F2FP.BF16.PACK_AB R4, R189, R216 ;  /* 0x000000d8bd04723e */ /* 0x008fe400000010ff */
[----:B------:R-:W-:Y:S01]  /*54e0*/  F2FP.BF16.PACK_AB R6, R209, R21 ;  /* 0x00000015d106723e */ /* 0x000fe200000010ff */
[----:B-1----:R-:W-:-:S04]  /*54f0*/  FFMA.FTZ R2, R123, c[0x0][0x2d0], -R0 ;  /* 0x0000b4007b027a23 */ /* 0x002fc80000010800 */
[----:B------:R1:W3:Y:S02]  /*5500*/  MUFU.EX2 R252, R2 ;  /* 0x0000000200fc7308 */ /* 0x0002e40000000800 */
[----:B-1----:R-:W-:Y:S01]  /*5510*/  FFMA.FTZ R2, R122, c[0x0][0x2d0], -R0 ;  /* 0x0000b4007a027a23 */ /* 0x002fe20000010800 */
[----:B---3--:R-:W-:-:S05]  /*5520*/  F2FP.BF16.PACK_AB R5, R252, R222 ;  /* 0x000000defc05723e */ /* 0x008fca00000010ff */
[----:B------:R1:W-:Y:S02]  /*5530*/  MUFU.EX2 R3, R2 ;  /* 0x0000000200037308 */ /* 0x0003e40000000800 */
[----:B-1----:R-:W-:-:S06]  /*5540*/  FFMA.FTZ R2, R121, c[0x0][0x2d0], -R0 ;  /* 0x0000b40079027a23 */ /* 0x002fcc0000010800 */
[----:B------:R-:W1:Y:S02]  /*5550*/  MUFU.EX2 R15, R2 ;  /* 0x00000002000f7308 */ /* 0x000e640000000800 */
[----:B-1----:R-:W-:Y:S01]  /*5560*/  F2FP.BF16.PACK_AB R7, R15, R3 ;  /* 0x000000030f07723e */ /* 0x002fe200000010ff */
[----:B------:R-:W-:Y:S01]  /*5570*/  FFMA.FTZ R2, R193, c[0x0][0x2d0], -R12 ;  /* 0x0000b400c1027a23 */ /* 0x000fe2000001080c */
[----:B------:R-:W-:-:S04]  /*5580*/  MOV R193, R222 ;  /* 0x000000de00c17202 */ /* 0x000fc80000000f00 */
[----:B------:R1:W-:Y:S01]  /*5590*/  MUFU.EX2 R222, R2 ;  /* 0x0000000200de7308 */ /* 0x0003e20000000800 */
[C---:B----4-:R-:W-:Y:S08]  /*55a0*/  HMMA.16816.F32.BF16 R176, R4.reuse, R8, R176 ;  /* 0x0000000804b0723c */ /* 0x050ff000000418b0 */
[----:B------:R-:W-:Y:S01]  /*55b0*/  HMMA.16816.F32.BF16 R24, R4, R10, R132 ;  /* 0x0000000a0418723c */ /* 0x000fe20000041884 */
[----:B------:R-:W3:Y:S01]  /*55c0*/  LDSM.16.MT88.4 R8, [R220+0x1100] ;  /* 0x00110000dc08783b */ /* 0x000ee20000004200 */
[----:B-1----:R-:W-:-:S06]  /*55d0*/  FFMA.FTZ R2, R192, c[0x0][0x2d0], -R12 ;  /* 0x0000b400c0027a23 */ /* 0x002fcc000001080c */
[C---:B--2---:R-:W-:Y:S01]  /*55e0*/  HMMA.16816.F32.BF16 R132, R4.reuse, R16, R180 ;  /* 0x000000100484723c */ /* 0x044fe200000418b4 */
[----:B------:R1:W-:Y:S07]  /*55f0*/  MUFU.EX2 R192, R2 ;  /* 0x0000000200c07308 */ /* 0x0003ee0000000800 */
[----:B------:R-:W-:Y:S01]  /*5600*/  HMMA.16816.F32.BF16 R28, R4, R18, R140 ;  /* 0x00000012041c723c */ /* 0x000fe2000004188c */
[----:B------:R-:W2:Y:S01]  /*5610*/  LDSM.16.MT88.4 R16, [R219+0x1100] ;  /* 0x00110000db10783b */ /* 0x000ea20000004200 */
[----:B-1----:R-:W-:-:S02]  /*5620*/  FFMA.FTZ R2, R175, c[0x0][0x2d0], -R12 ;  /* 0x0000b400af027a23 */ /* 0x002fc4000001080c */
[----:B------:R-:W-:Y:S02]  /*5630*/  IMAD.MOV.U32 R175, RZ, RZ, R13 ;  /* 0x000000ffffaf7224 */ /* 0x000fe400078e000d */
[----:B------:R1:W-:Y:S02]  /*5640*/  MUFU.EX2 R13, R2 ;  /* 0x00000002000d7308 */ /* 0x0003e40000000800 */
[----:B---3--:R-:W-:Y:S01]  /*5650*/  HMMA.16816.F32.BF16 R140, R4, R8, R168 ;  /* 0x00000008048c723c */ /* 0x008fe200000418a8 */
[----:B-1----:R-:W-:-:S07]  /*5660*/  FFMA.FTZ R2, R174, c[0x0][0x2d0], -R12 ;  /* 0x0000b400ae027a23 */ /* 0x002fce000001080c */
        /* <DEDUP_REMOVED lines=16> */
[----:B------:R-:W2:Y:S06]  /*5770*/  LDSM.16.MT88.4 R16, [R218+0x7100] ;  /* 0x00710000da10783b */ /* 0x000eac0000004200 */
[----:B------:R-:W-:Y:S01]  /*5780*/  MOV R111, R86 ;  /* 0x00000056006f7202 */ /* 0x000fe20000000f00 */
[----:B------:R-:W-:Y:S01]  /*5790*/  IMAD.MOV.U32 R110, RZ, RZ, R87 ;  /* 0x000000ffff6e7224 */ /* 0x000fe200078e0057 */
[----:B------:R-:W-:Y:S01]  /*57a0*/  MOV R108, R45 ;  /* 0x0000002d006c7202 */ /* 0x000fe20000000f00 */
        /* <DEDUP_REMOVED lines=9> */
[C---:B--2---:R-:W-:Y:S01]  /*5840*/  HMMA.16816.F32.BF16 R160, R4.reuse, R16, R80 ;  /* 0x0000001004a0723c */ /* 0x044fe20000041850 */
[----:B------:R-:W2:Y:S01]  /*5850*/  LDSM.16.MT88.4 R20, [R219+0x7100] ;  /* 0x00710000db14783b */ /* 0x000ea20000004200 */
[----:B------:R-:W-:Y:S01]  /*5860*/  IMAD.MOV.U32 R102, RZ, RZ, R3 ;  /* 0x000000ffff667224 */ /* 0x000fe200078e0003 */
[----:B------:R-:W-:Y:S01]  /*5870*/  MOV R3, R190 ;  /* 0x000000be00037202 */ /* 0x000fe20000000f00 */
[----:B------:R-:W-:Y:S02]  /*5880*/  IMAD.MOV.U32 R101, RZ, RZ, R191 ;  /* 0x000000ffff657224 */ /* 0x000fe400078e00bf */
[----:B------:R-:W-:Y:S02]  /*5890*/  IMAD.MOV.U32 R100, RZ, RZ, R189 ;  /* 0x000000ffff647224 */ /* 0x000fe400078e00bd */
[----:B------:R-:W-:Y:S01]  /*58a0*/  HMMA.16816.F32.BF16 R156, R4, R18, R96 ;  /* 0x00000012049c723c */ /* 0x000fe20000041860 */
[----:B------:R-:W3:Y:S01]  /*58b0*/  LDSM.16.MT88.4 R16, [R217+0xa100] ;  /* 0x00a10000d910783b */ /* 0x000ee20000004200 */
[----:B------:R-:W-:-:S02]  /*58c0*/  IMAD.MOV.U32 R107, RZ, RZ, R46 ;  /* 0x000000ffff6b7224 */ /* 0x000fc400078e002e */
[----:B------:R-:W-:-:S04]  /*58d0*/  IMAD.MOV.U32 R174, RZ, RZ, R47 ;  /* 0x000000ffffae7224 */ /* 0x000fc800078e002f */
[C---:B-1----:R-:W-:Y:S08]  /*58e0*/  HMMA.16816.F32.BF16 R144, R4.reuse, R8, R76 ;  /* 0x000000080490723c */ /* 0x042ff0000004184c */
[C---:B------:R-:W-:Y:S01]  /*58f0*/  HMMA.16816.F32.BF16 R96, R4.reuse, R10, R92 ;  /* 0x0000000a0460723c */ /* 0x040fe2000004185c */
[----:B------:R-:W1:Y:S07]  /*5900*/  LDSM.16.MT88.4 R8, [R218+0xa100] ;  /* 0x00a10000da08783b */ /* 0x000e6e0000004200 */
[C---:B--2---:R-:W-:Y:S01]  /*5910*/  HMMA.16816.F32.BF16 R92, R4.reuse, R20, R72 ;  /* 0x00000014045c723c */ /* 0x044fe20000041848 */
[----:B------:R2:W4:Y:S06]  /*5920*/  MUFU.EX2 R20, R2 ;  /* 0x0000000200147308 */ /* 0x00052c0000000800 */
[----:B------:R-:W-:Y:S01]  /*5930*/  IMAD.MOV.U32 R75, RZ, RZ, R188 ;  /* 0x000000ffff4b7224 */ /* 0x000fe200078e00bc */
[----:B---3--:R-:W-:Y:S01]  /*5940*/  HMMA.16816.F32.BF16 R84, R4, R18, R60 ;  /* 0x000000120454723c */ /* 0x008fe2000004183c */
[----:B------:R-:W-:-:S02]  /*5950*/  IMAD.MOV.U32 R73, RZ, RZ, R252 ;  /* 0x000000ffff497224 */ /* 0x000fc400078e00fc */
[----:B------:R-:W-:-:S05]  /*5960*/  IMAD.MOV.U32 R74, RZ, RZ, R215 ;  /* 0x000000ffff4a7224 */ /* 0x000fca00078e00d7 */
[----:B------:R-:W-:Y:S01]  /*5970*/  HMMA.16816.F32.BF16 R188, R4, R16, R68 ;  /* 0x0000001004bc723c */ /* 0x000fe20000041844 */
[----:B------:R-:W3:Y:S01]  /*5980*/  LDSM.16.MT88.4 R16, [R220+0xa100] ;  /* 0x00a10000dc10783b */ /* 0x000ee20000004200 */
[----:B--2---:R-:W-:Y:S01]  /*5990*/  FFMA.FTZ R2, R195, c[0x0][0x2d0], -R0 ;  /* 0x0000b400c3027a23 */ /* 0x004fe20000010800 */
[----:B------:R-:W-:Y:S02]  /*59a0*/  MOV R195, R75 ;  /* 0x0000004b00c37202 */ /* 0x000fe40000000f00 */
[----:B------:R-:W-:-:S03]  /*59b0*/  MOV R75, R214 ;  /* 0x000000d6004b7202 */ /* 0x000fc60000000f00 */
[C---:B------:R-:W-:Y:S08]  /*59c0*/  HMMA.16816.F32.BF16 R88, R4.reuse, R22, R88 ;  /* 0x000000160458723c */ /* 0x040ff00000041858 */
[C---:B-1----:R-:W-:Y:S01]  /*59d0*/  HMMA.16816.F32.BF16 R80, R4.reuse, R8, R56 ;  /* 0x000000080450723c */ /* 0x042fe20000041838 */
[----:B------:R1:W-:Y:S07]  /*59e0*/  MUFU.EX2 R56, R2 ;  /* 0x0000000200387308 */ /* 0x0003ee0000000800 */
[----:B------:R-:W-:Y:S01]  /*59f0*/  HMMA.16816.F32.BF16 R76, R4, R10, R52 ;  /* 0x0000000a044c723c */ /* 0x000fe20000041834 */
[----:B------:R-:W2:Y:S01]  /*5a00*/  LDSM.16.MT88.4 R8, [R219+0xa100] ;  /* 0x00a10000db08783b */ /* 0x000ea20000004200 */
[----:B-1----:R-:W-:-:S02]  /*5a10*/  FFMA.FTZ R2, R197, c[0x0][0x2d0], -R0 ;  /* 0x0000b400c5027a23 */ /* 0x002fc40000010800 */
[----:B----4-:R-:W-:Y:S02]  /*5a20*/  IMAD.MOV.U32 R197, RZ, RZ, R20 ;  /* 0x000000ffffc57224 */ /* 0x010fe400078e0014 */
[----:B------:R-:W-:Y:S01]  /*5a30*/  LDSM.16.MT88.4 R20, [R217+0x1900] ;  /* 0x00190000d914783b */ /* 0x000fe20000004200 */
[----:B------:R1:W4:Y:S01]  /*5a40*/  MUFU.EX2 R214, R2 ;  /* 0x0000000200d67308 */ /* 0x0003220000000800 */
[C---:B---3--:R-:W-:Y:S08]  /*5a50*/  HMMA.16816.F32.BF16 R44, R4.reuse, R16, R48 ;  /* 0x00000010042c723c */ /* 0x048ff00000041830 */
[----:B------:R-:W-:Y:S01]  /*5a60*/  HMMA.16816.F32.BF16 R40, R4, R18, R40 ;  /* 0x000000120428723c */ /* 0x000fe20000041828 */
[----:B------:R-:W3:Y:S01]  /*5a70*/  LDSM.16.MT88.4 R16, [R218+0x1900] ;  /* 0x00190000da10783b */ /* 0x000ee20000004200 */
[----:B-1----:R-:W-:-:S02]  /*5a80*/  FFMA.FTZ R2, R194, c[0x0][0x2d0], -R0 ;  /* 0x0000b400c2027a23 */ /* 0x002fc40000010800 */
[----:B------:R-:W-:Y:S02]  /*5a90*/  IMAD.MOV.U32 R194, RZ, RZ, R101 ;  /* 0x000000ffffc27224 */ /* 0x000fe400078e0065 */
[----:B------:R1:W-:Y:S02]  /*5aa0*/  MUFU.EX2 R252, R2 ;  /* 0x0000000200fc7308 */ /* 0x0003e40000000800 */
[C---:B--2---:R-:W-:Y:S08]  /*5ab0*/  HMMA.16816.F32.BF16 R36, R4.reuse, R8, R36 ;  /* 0x000000080424723c */ /* 0x044ff00000041824 */
[----:B------:R-:W-:Y:S01]  /*5ac0*/  HMMA.16816.F32.BF16 R32, R4, R10, R32 ;  /* 0x0000000a0420723c */ /* 0x000fe20000041820 */
[----:B-1----:R-:W-:Y:S01]  /*5ad0*/  FFMA.FTZ R2, R196, c[0x0][0x2d0], -R0 ;  /* 0x0000b400c4027a23 */ /* 0x002fe20000010800 */
[----:B------:R-:W-:Y:S01]  /*5ae0*/  LDSM.16.MT88.4 R8, [R220+0x4900] ;  /* 0x00490000dc08783b */ /* 0x000fe20000004200 */
[----:B------:R-:W-:Y:S01]  /*5af0*/  MOV R196, R175 ;  /* 0x000000af00c47202 */ /* 0x000fe20000000f00 */
[----:B------:R-:W-:Y:S01]  /*5b00*/  IMAD.MOV.U32 R175, RZ, RZ, R193 ;  /* 0x000000ffffaf7224 */ /* 0x000fe200078e00c1 */
[----:B------:R-:W1:Y:S01]  /*5b10*/  MUFU.EX2 R215, R2 ;  /* 0x0000000200d77308 */ /* 0x000e620000000800 */
[----:B------:R-:W-:Y:S01]  /*5b20*/  IMAD.MOV.U32 R193, RZ, RZ, R104 ;  /* 0x000000ffffc17224 */ /* 0x000fe200078e0068 */
[----:B------:R-:W-:-:S02]  /*5b30*/  F2FP.BF16.PACK_AB R4, R192, R222 ;  /* 0x000000dec004723e */ /* 0x000fc400000010ff */
[----:B----4-:R-:W-:Y:S02]  /*5b40*/  F2FP.BF16.PACK_AB R5, R214, R56 ;  /* 0x00000038d605723e */ /* 0x010fe400000010ff */
[----:B------:R-:W-:Y:S02]  /*5b50*/  F2FP.BF16.PACK_AB R6, R197, R13 ;  /* 0x0000000dc506723e */ /* 0x000fe400000010ff */
[----:B-1----:R-:W-:Y:S01]  /*5b60*/  F2FP.BF16.PACK_AB R7, R215, R252 ;  /* 0x000000fcd707723e */ /* 0x002fe200000010ff */
[----:B------:R-:W-:-:S06]  /*5b70*/  IMAD.MOV.U32 R2, RZ, RZ, R107 ;  /* 0x000000ffff027224 */ /* 0x000fcc00078e006b */
[C---:B---3--:R-:W-:Y:S01]  /*5b80*/  HMMA.16816.F32.BF16 R52, R4.reuse, R18, R28 ;  /* 0x000000120434723c */ /* 0x048fe2000004181c */
[----:B------:R-:W1:Y:S07]  /*5b90*/  LDSM.16.MT88.4 R28, [R220+0x1900] ;  /* 0x00190000dc1c783b */ /* 0x000e6e0000004200 */
[C---:B------:R-:W-:Y:S08]  /*5ba0*/  HMMA.16816.F32.BF16 R176, R4.reuse, R20, R176 ;  /* 0x0000001404b0723c */ /* 0x040ff000000418b0 */
[C---:B------:R-:W-:Y:S01]  /*5bb0*/  HMMA.16816.F32.BF16 R48, R4.reuse, R22, R24 ;  /* 0x000000160430723c */ /* 0x040fe20000041818 */
[----:B------:R-:W2:Y:S04]  /*5bc0*/  LDSM.16.MT88.4 R20, [R217+0x4900] ;  /* 0x00490000d914783b */ /* 0x000ea80000004200 */
[----:B------:R-:W-:Y:S03]  /*5bd0*/  LDSM.16.MT88.4 R24, [R219+0x1900] ;  /* 0x00190000db18783b */ /* 0x000fe60000004200 */
[C---:B------:R-:W-:Y:S01]  /*5be0*/  HMMA.16816.F32.BF16 R132, R4.reuse, R16, R132 ;  /* 0x000000100484723c */ /* 0x040fe20000041884 */
[----:B------:R-:W3:Y:S07]  /*5bf0*/  LDSM.16.MT88.4 R16, [R218+0x4900] ;  /* 0x00490000da10783b */ /* 0x000eee0000004200 */
[C---:B-1----:R-:W-:Y:S07]  /*5c00*/  HMMA.16816.F32.BF16 R64, R4.reuse, R30, R64 ;  /* 0x0000001e0440723c */ /* 0x042fee0000041840 */
[----:B------:R-:W-:Y:S01]  /*5c10*/  IMAD.MOV.U32 R30, RZ, RZ, R56 ;  /* 0x000000ffff1e7224 */ /* 0x000fe200078e0038 */
[----:B------:R-:W-:Y:S01]  /*5c20*/  HMMA.16816.F32.BF16 R140, R4, R28, R140 ;  /* 0x0000001c048c723c */ /* 0x000fe2000004188c */
[----:B------:R-:W-:-:S06]  /*5c30*/  IMAD.MOV.U32 R31, RZ, RZ, R75 ;  /* 0x000000ffff1f7224 */ /* 0x000fcc00078e004b */
[----:B------:R-:W-:Y:S01]  /*5c40*/  IMAD.MOV.U32 R29, RZ, RZ, R73 ;  /* 0x000000ffff1d7224 */ /* 0x000fe200078e0049 */
[----:B--2---:R-:W-:Y:S01]  /*5c50*/  HMMA.16816.F32.BF16 R68, R4, R20, R124 ;  /* 0x000000140444723c */ /* 0x004fe2000004187c */
[----:B------:R-:W-:-:S06]  /*5c60*/  MOV R28, R74 ;  /* 0x0000004a001c7202 */ /* 0x000fcc0000000f00 */
[----:B------:R-:W-:Y:S01]  /*5c70*/  IMAD.MOV.U32 R126, RZ, RZ, R192 ;  /* 0x000000ffff7e7224 */ /* 0x000fe200078e00c0 */
[----:B------:R-:W-:Y:S01]  /*5c80*/  HMMA.16816.F32.BF16 R56, R4, R22, R128 ;  /* 0x000000160438723c */ /* 0x000fe20000041880 */
[----:B------:R-:W1:Y:S01]  /*5c90*/  LDSM.16.MT88.4 R20, [R217+0x7900] ;  /* 0x00790000d914783b */ /* 0x000e620000004200 */
[----:B------:R-:W-:Y:S02]  /*5ca0*/  MOV R192, R103 ;  /* 0x0000006700c07202 */ /* 0x000fe40000000f00 */
[----:B------:R-:W-:-:S03]  /*5cb0*/  MOV R127, R106 ;  /* 0x0000006a007f7202 */ /* 0x000fc60000000f00 */
[----:B------:R-:W-:Y:S01]  /*5cc0*/  IMAD.MOV.U32 R129, RZ, RZ, R195 ;  /* 0x000000ffff817224 */ /* 0x000fe200078e00c3 */
[----:B------:R-:W-:Y:S01]  /*5cd0*/  MOV R130, R197 ;  /* 0x000000c500827202 */ /* 0x000fe20000000f00 */
[----:B------:R-:W-:Y:S01]  /*5ce0*/  IMAD.MOV.U32 R128, RZ, RZ, R174 ;  /* 0x000000ffff807224 */ /* 0x000fe200078e00ae */
[----:B------:R-:W-:Y:S01]  /*5cf0*/  MOV R174, R100 ;  /* 0x0000006400ae7202 */ /* 0x000fe20000000f00 */
[----:B------:R-:W-:Y:S01]  /*5d00*/  IMAD.MOV.U32 R195, RZ, RZ, R102 ;  /* 0x000000ffffc37224 */ /* 0x000fe200078e0066 */
[----:B---3--:R-:W-:Y:S01]  /*5d10*/  HMMA.16816.F32.BF16 R164, R4, R16, R164 ;  /* 0x0000001004a4723c */ /* 0x008fe200000418a4 */
[----:B------:R-:W-:Y:S02]  /*5d20*/  IMAD.MOV.U32 R197, RZ, RZ, R105 ;  /* 0x000000ffffc57224 */ /* 0x000fe400078e0069 */
[----:B------:R-:W-:-:S05]  /*5d30*/  IMAD.MOV.U32 R131, RZ, RZ, R127 ;  /* 0x000000ffff837224 */ /* 0x000fca00078e007f */
[C---:B------:R-:W-:Y:S01]  /*5d40*/  HMMA.16816.F32.BF16 R100, R4.reuse, R18, R136 ;  /* 0x000000120464723c */ /* 0x040fe20000041888 */
[----:B------:R-:W2:Y:S06]  /*5d50*/  LDSM.16.MT88.4 R16, [R218+0x7900] ;  /* 0x00790000da10783b */ /* 0x000eac0000004200 */
[----:B------:R-:W-:Y:S01]  /*5d60*/  IMAD.MOV.U32 R139, RZ, RZ, R108 ;  /* 0x000000ffff8b7224 */ /* 0x000fe200078e006c */
[----:B------:R-:W-:Y:S01]  /*5d70*/  MOV R138, R109 ;  /* 0x0000006d008a7202 */ /* 0x000fe20000000f00 */
[----:B------:R-:W-:Y:S01]  /*5d80*/  IMAD.MOV.U32 R137, RZ, RZ, R110 ;  /* 0x000000ffff897224 */ /* 0x000fe200078e006e */
[----:B------:R-:W-:Y:S01]  /*5d90*/  HMMA.16816.F32.BF16 R104, R4, R8, R148 ;  /* 0x000000080468723c */ /* 0x000fe20000041894 */
[----:B------:R-:W-:-:S07]  /*5da0*/  IMAD.MOV.U32 R136, RZ, RZ, R111 ;  /* 0x000000ffff887224 */ /* 0x000fce00078e006f */
[C---:B------:R-:W-:Y:S01]  /*5db0*/  HMMA.16816.F32.BF16 R108, R4.reuse, R10, R152 ;  /* 0x0000000a046c723c */ /* 0x040fe20000041898 */
[----:B------:R-:W3:Y:S06]  /*5dc0*/  LDSM.16.MT88.4 R8, [R220+0x7900] ;  /* 0x00790000dc08783b */ /* 0x000eec0000004200 */
[----:B------:R-:W-:Y:S01]  /*5dd0*/  MOV R152, R30 ;  /* 0x0000001e00987202 */ /* 0x000fe20000000f00 */
[----:B------:R-:W-:Y:S01]  /*5de0*/  HMMA.16816.F32.BF16 R60, R4, R26, R120 ;  /* 0x0000001a043c723c */ /* 0x000fe20000041878 */
[----:B------:R-:W-:Y:S01]  /*5df0*/  IMAD.MOV.U32 R153, RZ, RZ, R31 ;  /* 0x000000ffff997224 */ /* 0x000fe200078e001f */
[----:B------:R-:W-:Y:S01]  /*5e00*/  MOV R155, R29 ;  /* 0x0000001d009b7202 */ /* 0x000fe20000000f00 */
[----:B------:R-:W-:-:S02]  /*5e10*/  IMAD.MOV.U32 R154, RZ, RZ, R28 ;  /* 0x000000ffff9a7224 */ /* 0x000fc400078e001c */
[----:B------:R-:W-:Y:S03]  /*5e20*/  LDSM.16.MT88.4 R28, [R219+0x7900] ;  /* 0x00790000db1c783b */ /* 0x000fe60000004200 */
[C---:B-1----:R-:W-:Y:S07]  /*5e30*/  HMMA.16816.F32.BF16 R120, R4.reuse, R20, R180 ;  /* 0x000000140478723c */ /* 0x042fee00000418b4 */
[----:B------:R-:W-:Y:S01]  /*5e40*/  IMAD.MOV.U32 R180, RZ, RZ, R126 ;  /* 0x000000ffffb47224 */ /* 0x000fe200078e007e */
[----:B------:R-:W-:Y:S01]  /*5e50*/  HMMA.16816.F32.BF16 R72, R4, R24, R116 ;  /* 0x000000180448723c */ /* 0x000fe20000041874 */
[----:B------:R-:W1:Y:S01]  /*5e60*/  LDSM.16.MT88.4 R24, [R219+0x4900] ;  /* 0x00490000db18783b */ /* 0x000e620000004200 */
[----:B------:R-:W-:Y:S01]  /*5e70*/  IMAD.MOV.U32 R182, RZ, RZ, R2 ;  /* 0x000000ffffb67224 */ /* 0x000fe200078e0002 */
[----:B------:R-:W-:Y:S01]  /*5e80*/  MOV R181, R129 ;  /* 0x0000008100b57202 */ /* 0x000fe20000000f00 */
[----:B------:R-:W-:-:S02]  /*5e90*/  FFMA.FTZ R2, R204, c[0x0][0x2d0], -R12 ;  /* 0x0000b400cc027a23 */ /* 0x000fc4000001080c */
[----:B------:R-:W-:Y:S02]  /*5ea0*/  IMAD.MOV.U32 R183, RZ, RZ, R196 ;  /* 0x000000ffffb77224 */ /* 0x000fe400078e00c4 */
[----:B------:R-:W-:Y:S01]  /*5eb0*/  HMMA.16816.F32.BF16 R124, R4, R22, R168 ;  /* 0x00000016047c723c */ /* 0x000fe200000418a8 */
[----:B------:R-:W4:Y:S01]  /*5ec0*/  LDSM.16.MT88.4 R20, [R217+0xa900] ;  /* 0x00a90000d914783b */ /* 0x000f220000004200 */
[----:B------:R-:W-:-:S05]  /*5ed0*/  IMAD.MOV.U32 R196, RZ, RZ, R212 ;  /* 0x000000ffffc47224 */ /* 0x000fca00078e00d4 */
[----:B------:R-:W-:Y:S01]  /*5ee0*/  MOV R171, R195 ;  /* 0x000000c300ab7202 */ /* 0x000fe20000000f00 */
[----:B--2---:R-:W-:Y:S01]  /*5ef0*/  HMMA.16816.F32.BF16 R160, R4, R16, R160 ;  /* 0x0000001004a0723c */ /* 0x004fe200000418a0 */
[----:B------:R-:W-:Y:S01]  /*5f00*/  IMAD.MOV.U32 R170, RZ, RZ, R192 ;  /* 0x000000ffffaa7224 */ /* 0x000fe200078e00c0 */
[----:B------:R-:W-:Y:S01]  /*5f10*/  MOV R169, R155 ;  /* 0x0000009b00a97202 */ /* 0x000fe20000000f00 */
[----:B------:R-:W-:-:S05]  /*5f20*/  IMAD.MOV.U32 R168, RZ, RZ, R136 ;  /* 0x000000ffffa87224 */ /* 0x000fca00078e0088 */
[C---:B------:R-:W-:Y:S01]  /*5f30*/  HMMA.16816.F32.BF16 R148, R4.reuse, R18, R156 ;  /* 0x000000120494723c */ /* 0x040fe2000004189c */
[----:B------:R-:W-:Y:S07]  /*5f40*/  LDSM.16.MT88.4 R16, [R218+0xa900] ;  /* 0x00a90000da10783b */ /* 0x000fee0000004200 */
[C---:B---3--:R-:W-:Y:S08]  /*5f50*/  HMMA.16816.F32.BF16 R156, R4.reuse, R8, R144 ;  /* 0x00000008049c723c */ /* 0x048ff00000041890 */
[C---:B------:R-:W-:Y:S01]  /*5f60*/  HMMA.16816.F32.BF16 R144, R4.reuse, R10, R96 ;  /* 0x0000000a0490723c */ /* 0x040fe20000041860 */
[----:B------:R-:W2:Y:S06]  /*5f70*/  LDSM.16.MT88.4 R8, [R220+0xa900] ;  /* 0x00a90000dc08783b */ /* 0x000eac0000004200 */
[----:B------:R-:W-:Y:S01]  /*5f80*/  MOV R99, R152 ;  /* 0x0000009800637202 */ /* 0x000fe20000000f00 */
[----:B-1----:R-:W-:Y:S01]  /*5f90*/  HMMA.16816.F32.BF16 R116, R4, R26, R184 ;  /* 0x0000001a0474723c */ /* 0x002fe200000418b8 */
[----:B------:R-:W-:-:S02]  /*5fa0*/  IMAD.MOV.U32 R98, RZ, RZ, R153 ;  /* 0x000000ffff627224 */ /* 0x000fc400078e0099 */
[----:B------:R-:W-:Y:S02]  /*5fb0*/  IMAD.MOV.U32 R97, RZ, RZ, R154 ;  /* 0x000000ffff617224 */ /* 0x000fe400078e009a */
[----:B------:R-:W-:Y:S02]  /*5fc0*/  IMAD.MOV.U32 R96, RZ, RZ, R137 ;  /* 0x000000ffff607224 */ /* 0x000fe400078e0089 */
[----:B------:R-:W-:Y:S01]  /*5fd0*/  MOV R187, R213 ;  /* 0x000000d500bb7202 */ /* 0x000fe20000000f00 */
[----:B----4-:R-:W-:Y:S01]  /*5fe0*/  HMMA.16816.F32.BF16 R188, R4, R20, R188 ;  /* 0x0000001404bc723c */ /* 0x010fe200000418bc */
[----:B------:R-:W-:Y:S01]  /*5ff0*/  MOV R184, R197 ;  /* 0x000000c500b87202 */ /* 0x000fe20000000f00 */
[----:B------:R-:W-:Y:S02]  /*6000*/  IMAD.MOV.U32 R197, RZ, RZ, R211 ;  /* 0x000000ffffc57224 */ /* 0x000fe400078e00d3 */
[----:B------:R-:W-:Y:S02]  /*6010*/  IMAD.MOV.U32 R185, RZ, RZ, R174 ;  /* 0x000000ffffb97224 */ /* 0x000fe400078e00ae */
[----:B------:R-:W-:-:S02]  /*6020*/  IMAD.MOV.U32 R186, RZ, RZ, R175 ;  /* 0x000000ffffba7224 */ /* 0x000fc400078e00af */
[----:B------:R-:W-:Y:S01]  /*6030*/  IMAD.MOV.U32 R21, RZ, RZ, R194 ;  /* 0x000000ffff157224 */ /* 0x000fe200078e00c2 */
[----:B------:R-:W-:Y:S01]  /*6040*/  HMMA.16816.F32.BF16 R112, R4, R24, R112 ;  /* 0x000000180470723c */ /* 0x000fe20000041870 */
[----:B------:R-:W-:Y:S01]  /*6050*/  IMAD.MOV.U32 R20, RZ, RZ, R193 ;  /* 0x000000ffff147224 */ /* 0x000fe200078e00c1 */
[----:B------:R-:W1:Y:S01]  /*6060*/  LDSM.16.MT88.4 R24, [R219+0xa900] ;  /* 0x00a90000db18783b */ /* 0x000e620000004200 */
[----:B------:R-:W-:-:S05]  /*6070*/  IMAD.MOV.U32 R204, RZ, RZ, R99 ;  /* 0x000000ffffcc7224 */ /* 0x000fca00078e0063 */
[C---:B------:R-:W-:Y:S07]  /*6080*/  HMMA.16816.F32.BF16 R192, R4.reuse, R22, R84 ;  /* 0x0000001604c0723c */ /* 0x040fee0000041854 */
[----:B------:R-:W-:Y:S01]  /*6090*/  MOV R86, R210 ;  /* 0x000000d200567202 */ /* 0x000fe20000000f00 */
[----:B------:R-:W-:Y:S01]  /*60a0*/  HMMA.16816.F32.BF16 R152, R4, R28, R92 ;  /* 0x0000001c0498723c */ /* 0x000fe2000004185c */
[----:B------:R3:W-:Y:S01]  /*60b0*/  MUFU.EX2 R210, R2 ;  /* 0x0000000200d27308 */ /* 0x0007e20000000800 */
[----:B------:R-:W-:Y:S01]  /*60c0*/  MOV R87, R131 ;  /* 0x0000008300577202 */ /* 0x000fe20000000f00 */
[----:B------:R-:W-:-:S02]  /*60d0*/  IMAD.MOV.U32 R84, RZ, RZ, R208 ;  /* 0x000000ffff547224 */ /* 0x000fc400078e00d0 */
[----:B------:R-:W-:Y:S02]  /*60e0*/  IMAD.MOV.U32 R85, RZ, RZ, R209 ;  /* 0x000000ffff557224 */ /* 0x000fe400078e00d1 */
[----:B------:R-:W-:Y:S01]  /*60f0*/  IMAD.MOV.U32 R93, RZ, RZ, R128 ;  /* 0x000000ffff5d7224 */ /* 0x000fe200078e0080 */
[----:B--2---:R-:W-:Y:S01]  /*6100*/  HMMA.16816.F32.BF16 R40, R4, R10, R40 ;  /* 0x0000000a0428723c */ /* 0x004fe20000041828 */
[----:B------:R-:W-:Y:S01]  /*6110*/  IMAD.MOV.U32 R92, RZ, RZ, R130 ;  /* 0x000000ffff5c7224 */ /* 0x000fe200078e0082 */
[----:B------:R-:W-:Y:S01]  /*6120*/  MOV R95, R138 ;  /* 0x0000008a005f7202 */ /* 0x000fe20000000f00 */
[----:B------:R-:W-:-:S05]  /*6130*/  IMAD.MOV.U32 R94, RZ, RZ, R139 ;  /* 0x000000ffff5e7224 */ /* 0x000fca00078e008b */
[----:B------:R-:W-:Y:S01]  /*6140*/  HMMA.16816.F32.BF16 R128, R4, R16, R80 ;  /* 0x000000100480723c */ /* 0x000fe20000041850 */
[----:B---3--:R-:W-:Y:S01]  /*6150*/  FFMA.FTZ R2, R203, c[0x0][0x2d0], -R12 ;  /* 0x0000b400cb027a23 */ /* 0x008fe2000001080c */
[----:B------:R-:W-:-:S03]  /*6160*/  MOV R203, R98 ;  /* 0x0000006200cb7202 */ /* 0x000fc60000000f00 */
[----:B------:R2:W3:Y:S03]  /*6170*/  MUFU.EX2 R212, R2 ;  /* 0x0000000200d47308 */ /* 0x0004e60000000800 */
[C---:B------:R-:W-:Y:S01]  /*6180*/  HMMA.16816.F32.BF16 R80, R4.reuse, R18, R76 ;  /* 0x000000120450723c */ /* 0x040fe2000004184c */
[----:B------:R-:W-:Y:S07]  /*6190*/  LDSM.16.MT88.4 R16, [R218+0x2100] ;  /* 0x00210000da10783b */ /* 0x000fee0000004200 */
[----:B------:R-:W-:Y:S01]  /*61a0*/  HMMA.16816.F32.BF16 R76, R4, R8, R44 ;  /* 0x00000008044c723c */ /* 0x000fe2000004182c */
[----:B------:R-:W4:Y:S01]  /*61b0*/  LDSM.16.MT88.4 R8, [R217+0x2100] ;  /* 0x00210000d908783b */ /* 0x000f220000004200 */
[----:B--2---:R-:W-:-:S02]  /*61c0*/  FFMA.FTZ R2, R202, c[0x0][0x2d0], -R12 ;  /* 0x0000b400ca027a23 */ /* 0x004fc4000001080c */
[----:B------:R-:W-:-:S04]  /*61d0*/  IMAD.MOV.U32 R202, RZ, RZ, R97 ;  /* 0x000000ffffca7224 */ /* 0x000fc800078e0061 */
[C---:B------:R-:W-:Y:S01]  /*61e0*/  HMMA.16816.F32.BF16 R136, R4.reuse, R30, R88 ;  /* 0x0000001e0488723c */ /* 0x040fe20000041858 */
[----:B------:R2:W-:Y:S07]  /*61f0*/  MUFU.EX2 R213, R2 ;  /* 0x0000000200d57308 */ /* 0x0005ee0000000800 */
[C---:B-1----:R-:W-:Y:S08]  /*6200*/  HMMA.16816.F32.BF16 R36, R4.reuse, R24, R36 ;  /* 0x000000180424723c */ /* 0x042ff00000041824 */
[----:B------:R-:W-:Y:S01]  /*6210*/  HMMA.16816.F32.BF16 R32, R4, R26, R32 ;  /* 0x0000001a0420723c */ /* 0x000fe20000041820 */
[----:B--2---:R-:W-:-:S02]  /*6220*/  FFMA.FTZ R2, R205, c[0x0][0x2d0], -R12 ;  /* 0x0000b400cd027a23 */ /* 0x004fc4000001080c */
[----:B------:R-:W-:Y:S02]  /*6230*/  IMAD.MOV.U32 R205, RZ, RZ, R96 ;  /* 0x000000ffffcd7224 */ /* 0x000fe400078e0060 */
[----:B------:R1:W2:Y:S02]  /*6240*/  MUFU.EX2 R211, R2 ;  /* 0x0000000200d37308 */ /* 0x0002a40000000800 */
[----:B---3--:R-:W-:Y:S01]  /*6250*/  F2FP.BF16.PACK_AB R4, R212, R210 ;  /* 0x000000d2d404723e */ /* 0x008fe200000010ff */
[--C-:B-1----:R-:W-:Y:S01]  /*6260*/  FFMA.FTZ R2, R199, c[0x0][0x2d0], -R0.reuse ;  /* 0x0000b400c7027a23 */ /* 0x102fe20000010800 */
[----:B--2---:R-:W-:Y:S02]  /*6270*/  F2FP.BF16.PACK_AB R6, R211, R213 ;  /* 0x000000d5d306723e */ /* 0x004fe400000010ff */
[----:B------:R-:W-:Y:S02]  /*6280*/  MOV R199, R95 ;  /* 0x0000005f00c77202 */ /* 0x000fe40000000f00 */
[----:B------:R1:W-:Y:S02]  /*6290*/  MUFU.EX2 R174, R2 ;  /* 0x0000000200ae7308 */ /* 0x0003e40000000800 */
[----:B-1----:R-:W-:-:S02]  /*62a0*/  FFMA.FTZ R2, R201, c[0x0][0x2d0], -R0 ;  /* 0x0000b400c9027a23 */ /* 0x002fc40000010800 */
[----:B------:R-:W-:-:S04]  /*62b0*/  IMAD.MOV.U32 R201, RZ, RZ, R94 ;  /* 0x000000ffffc97224 */ /* 0x000fc800078e005e */
[----:B------:R1:W2:Y:S02]  /*62c0*/  MUFU.EX2 R175, R2 ;  /* 0x0000000200af7308 */ /* 0x0002a40000000800 */
[----:B-1----:R-:W-:Y:S01]  /*62d0*/  FFMA.FTZ R2, R200, c[0x0][0x2d0], -R0 ;  /* 0x0000b400c8027a23 */ /* 0x002fe20000010800 */
[----:B--2---:R-:W-:Y:S01]  /*62e0*/  F2FP.BF16.PACK_AB R5, R175, R174 ;  /* 0x000000aeaf05723e */ /* 0x004fe200000010ff */
[----:B------:R-:W-:-:S04]  /*62f0*/  IMAD.MOV.U32 R200, RZ, RZ, R93 ;  /* 0x000000ffffc87224 */ /* 0x000fc800078e005d */
[----:B------:R1:W-:Y:S02]  /*6300*/  MUFU.EX2 R208, R2 ;  /* 0x0000000200d07308 */ /* 0x0003e40000000800 */
[----:B-1----:R-:W-:Y:S01]  /*6310*/  FFMA.FTZ R2, R198, c[0x0][0x2d0], -R0 ;  /* 0x0000b400c6027a23 */ /* 0x002fe20000010800 */
[----:B------:R-:W-:-:S05]  /*6320*/  MOV R198, R92 ;  /* 0x0000005c00c67202 */ /* 0x000fca0000000f00 */
[----:B------:R-:W1:Y:S02]  /*6330*/  MUFU.EX2 R209, R2 ;  /* 0x0000000200d17308 */ /* 0x000e640000000800 */
[----:B-1----:R-:W-:Y:S01]  /*6340*/  F2FP.BF16.PACK_AB R7, R209, R208 ;  /* 0x000000d0d107723e */ /* 0x002fe200000010ff */
[----:B------:R-:W-:-:S06]  /*6350*/  IMAD.MOV.U32 R2, RZ, RZ, R21 ;  /* 0x000000ffff027224 */ /* 0x000fcc00078e0015 */
[C---:B----4-:R-:W-:Y:S08]  /*6360*/  HMMA.16816.F32.BF16 R176, R4.reuse, R8, R176 ;  /* 0x0000000804b0723c */ /* 0x050ff000000418b0 */
[C---:B------:R-:W-:Y:S01]  /*6370*/  HMMA.16816.F32.BF16 R24, R4.reuse, R10, R48 ;  /* 0x0000000a0418723c */ /* 0x040fe20000041830 */
[----:B------:R-:W1:Y:S07]  /*6380*/  LDSM.16.MT88.4 R8, [R220+0x2100] ;  /* 0x00210000dc08783b */ /* 0x000e6e0000004200 */
[C---:B------:R-:W-:Y:S08]  /*6390*/  HMMA.16816.F32.BF16 R132, R4.reuse, R16, R132 ;  /* 0x000000100484723c */ /* 0x040ff00000041884 */
[C---:B------:R-:W-:Y:S01]  /*63a0*/  HMMA.16816.F32.BF16 R28, R4.reuse, R18, R52 ;  /* 0x00000012041c723c */ /* 0x040fe20000041834 */
[----:B------:R-:W2:Y:S07]  /*63b0*/  LDSM.16.MT88.4 R16, [R219+0x2100] ;  /* 0x00210000db10783b */ /* 0x000eae0000004200 */
[C---:B-1----:R-:W-:Y:S08]  /*63c0*/  HMMA.16816.F32.BF16 R140, R4.reuse, R8, R140 ;  /* 0x00000008048c723c */ /* 0x042ff0000004188c */
[C---:B------:R-:W-:Y:S01]  /*63d0*/  HMMA.16816.F32.BF16 R88, R4.reuse, R10, R64 ;  /* 0x0000000a0458723c */ /* 0x040fe20000041840 */
[----:B------:R-:W1:Y:S06]  /*63e0*/  LDSM.16.MT88.4 R8, [R217+0x5100] ;  /* 0x00510000d908783b */ /* 0x000e6c0000004200 */
[----:B------:R-:W-:Y:S01]  /*63f0*/  MOV R66, R87 ;  /* 0x0000005700427202 */ /* 0x000fe20000000f00 */
[----:B--2---:R-:W-:Y:S01]  /*6400*/  HMMA.16816.F32.BF16 R72, R4, R16, R72 ;  /* 0x000000100448723c */ /* 0x004fe20000041848 */
[----:B------:R-:W-:Y:S01]  /*6410*/  IMAD.MOV.U32 R67, RZ, RZ, R20 ;  /* 0x000000ffff437224 */ /* 0x000fe200078e0014 */
[----:B------:R-:W-:Y:S01]  /*6420*/  MOV R64, R204 ;  /* 0x000000cc00407202 */ /* 0x000fe20000000f00 */
[----:B------:R-:W-:Y:S01]  /*6430*/  LDSM.16.MT88.4 R20, [R218+0x8100] ;  /* 0x00810000da14783b */ /* 0x000fe20000004200 */
[----:B------:R-:W-:-:S02]  /*6440*/  IMAD.MOV.U32 R65, RZ, RZ, R180 ;  /* 0x000000ffff417224 */ /* 0x000fc400078e00b4 */
[----:B------:R-:W-:Y:S01]  /*6450*/  IMAD.MOV.U32 R180, RZ, RZ, R182 ;  /* 0x000000ffffb47224 */ /* 0x000fe200078e00b6 */
[----:B------:R-:W-:Y:S01]  /*6460*/  MOV R182, R184 ;  /* 0x000000b800b67202 */ /* 0x000fe20000000f00 */
[C---:B------:R-:W-:Y:S01]  /*6470*/  HMMA.16816.F32.BF16 R60, R4.reuse, R18, R60 ;  /* 0x00000012043c723c */ /* 0x040fe2000004183c */
[----:B------:R-:W2:Y:S07]  /*6480*/  LDSM.16.MT88.4 R16, [R218+0x5100] ;  /* 0x00510000da10783b */ /* 0x000eae0000004200 */
        /* <DEDUP_REMOVED lines=16> */
[C---:B------:R-:W-:Y:S07]  /*6590*/  HMMA.16816.F32.BF16 R112, R4.reuse, R22, R148 ;  /* 0x000000160470723c */ /* 0x040fee0000041894 */
[----:B------:R-:W-:Y:S01]  /*65a0*/  MOV R148, R205 ;  /* 0x000000cd00947202 */ /* 0x000fe20000000f00 */
[----:B------:R-:W-:Y:S01]  /*65b0*/  HMMA.16816.F32.BF16 R108, R4, R20, R160 ;  /* 0x00000014046c723c */ /* 0x000fe200000418a0 */
[----:B------:R-:W3:Y:S01]  /*65c0*/  LDSM.16.MT88.4 R20, [R217+0xb100] ;  /* 0x00b10000d914783b */ /* 0x000ee20000004200 */
[----:B------:R-:W-:Y:S01]  /*65d0*/  IMAD.MOV.U32 R150, RZ, RZ, R201 ;  /* 0x000000ffff967224 */ /* 0x000fe200078e00c9 */
[----:B------:R-:W-:Y:S01]  /*65e0*/  MOV R151, R200 ;  /* 0x000000c800977202 */ /* 0x000fe20000000f00 */
[----:B------:R-:W-:-:S03]  /*65f0*/  IMAD.MOV.U32 R149, RZ, RZ, R199 ;  /* 0x000000ffff957224 */ /* 0x000fc600078e00c7 */
[----:B------:R-:W-:Y:S01]  /*6600*/  IMAD.MOV.U32 R161, RZ, RZ, R2 ;  /* 0x000000ffffa17224 */ /* 0x000fe200078e0002 */
[----:B------:R-:W-:Y:S01]  /*6610*/  MOV R162, R67 ;  /* 0x0000004300a27202 */ /* 0x000fe20000000f00 */
[C---:B-1----:R-:W-:Y:S01]  /*6620*/  HMMA.16816.F32.BF16 R100, R4.reuse, R8, R120 ;  /* 0x000000080464723c */ /* 0x042fe20000041878 */
[----:B------:R-:W-:Y:S02]  /*6630*/  IMAD.MOV.U32 R160, RZ, RZ, R198 ;  /* 0x000000ffffa07224 */ /* 0x000fe400078e00c6 */
[----:B------:R-:W-:Y:S02]  /*6640*/  IMAD.MOV.U32 R163, RZ, RZ, R66 ;  /* 0x000000ffffa37224 */ /* 0x000fe400078e0042 */
[----:B------:R-:W-:Y:S02]  /*6650*/  IMAD.MOV.U32 R2, RZ, RZ, R202 ;  /* 0x000000ffff027224 */ /* 0x000fe400078e00ca */
[----:B------:R-:W-:Y:S01]  /*6660*/  IMAD.MOV.U32 R67, RZ, RZ, R185 ;  /* 0x000000ffff437224 */ /* 0x000fe200078e00b9 */
[----:B------:R-:W-:Y:S01]  /*6670*/  HMMA.16816.F32.BF16 R104, R4, R10, R124 ;  /* 0x0000000a0468723c */ /* 0x000fe2000004187c */
[----:B------:R-:W1:Y:S01]  /*6680*/  LDSM.16.MT88.4 R8, [R219+0x8100] ;  /* 0x00810000db08783b */ /* 0x000e620000004200 */
[----:B------:R-:W-:-:S02]  /*6690*/  FFMA.FTZ R2, R2, c[0x0][0x2d0], -R12 ;  /* 0x0000b40002027a23 */ /* 0x000fc4000001080c */
[----:B------:R-:W-:-:S04]  /*66a0*/  IMAD.MOV.U32 R66, RZ, RZ, R186 ;  /* 0x000000ffff427224 */ /* 0x000fc800078e00ba */
[C---:B--2---:R-:W-:Y:S07]  /*66b0*/  HMMA.16816.F32.BF16 R120, R4.reuse, R18, R144 ;  /* 0x000000120478723c */ /* 0x044fee0000041890 */
[----:B------:R-:W-:Y:S01]  /*66c0*/  IMAD.MOV.U32 R147, RZ, RZ, R206 ;  /* 0x000000ffff937224 */ /* 0x000fe200078e00ce */
[----:B------:R-:W-:Y:S01]  /*66d0*/  HMMA.16816.F32.BF16 R116, R4, R16, R156 ;  /* 0x000000100474723c */ /* 0x000fe2000004189c */
[----:B------:R-:W2:Y:S02]  /*66e0*/  LDSM.16.MT88.4 R16, [R218+0xb100] ;  /* 0x00b10000da10783b */ /* 0x000ea40000004200 */
[----:B------:R-:W-:-:S04]  /*66f0*/  IMAD.MOV.U32 R146, RZ, RZ, R147 ;  /* 0x000000ffff927224 */ /* 0x000fc800078e0093 */
        /* <DEDUP_REMOVED lines=9> */
[----:B------:R-:W-:Y:S02]  /*6790*/  IMAD.MOV.U32 R159, RZ, RZ, R148 ;  /* 0x000000ffff9f7224 */ /* 0x000fe400078e0094 */
[----:B------:R-:W-:Y:S01]  /*67a0*/  IMAD.MOV.U32 R148, RZ, RZ, R149 ;  /* 0x000000ffff947224 */ /* 0x000fe200078e0095 */
[----:B------:R-:W-:Y:S01]  /*67b0*/  MOV R149, R150 ;  /* 0x0000009600957202 */ /* 0x000fe20000000f00 */
[----:B------:R-:W-:Y:S01]  /*67c0*/  IMAD.MOV.U32 R150, RZ, RZ, R151 ;  /* 0x000000ffff967224 */ /* 0x000fe200078e0097 */
[----:B------:R-:W-:Y:S01]  /*67d0*/  HMMA.16816.F32.BF16 R192, R4, R22, R192 ;  /* 0x0000001604c0723c */ /* 0x000fe200000418c0 */
[----:B------:R-:W-:Y:S01]  /*67e0*/  IMAD.MOV.U32 R151, RZ, RZ, R160 ;  /* 0x000000ffff977224 */ /* 0x000fe200078e00a0 */
[----:B------:R-:W-:Y:S01]  /*67f0*/  MOV R160, R161 ;  /* 0x000000a100a07202 */ /* 0x000fe20000000f00 */
[----:B------:R-:W-:-:S02]  /*6800*/  IMAD.MOV.U32 R161, RZ, RZ, R162 ;  /* 0x000000ffffa17224 */ /* 0x000fc400078e00a2 */
[----:B------:R-:W-:Y:S01]  /*6810*/  IMAD.MOV.U32 R162, RZ, RZ, R163 ;  /* 0x000000ffffa27224 */ /* 0x000fe200078e00a3 */
[----:B------:R-:W-:Y:S01]  /*6820*/  MOV R163, R56 ;  /* 0x0000003800a37202 */ /* 0x000fe20000000f00 */
[----:B------:R-:W-:Y:S01]  /*6830*/  IMAD.MOV.U32 R56, RZ, RZ, R57 ;  /* 0x000000ffff387224 */ /* 0x000fe200078e0039 */
[C---:B-1----:R-:W-:Y:S01]  /*6840*/  HMMA.16816.F32.BF16 R124, R4.reuse, R8, R152 ;  /* 0x00000008047c723c */ /* 0x042fe20000041898 */
[----:B------:R-:W-:Y:S01]  /*6850*/  IMAD.MOV.U32 R57, RZ, RZ, R58 ;  /* 0x000000ffff397224 */ /* 0x000fe200078e003a */
[----:B------:R-:W-:Y:S02]  /*6860*/  MOV R58, R13 ;  /* 0x0000000d003a7202 */ /* 0x000fe40000000f00 */
[----:B------:R1:W-:Y:S04]  /*6870*/  MUFU.EX2 R13, R2 ;  /* 0x00000002000d7308 */ /* 0x0003e80000000800 */
[C---:B------:R-:W-:Y:S01]  /*6880*/  HMMA.16816.F32.BF16 R184, R4.reuse, R10, R136 ;  /* 0x0000000a04b8723c */ /* 0x040fe20000041888 */
[----:B------:R-:W3:Y:S04]  /*6890*/  LDSM.16.MT88.4 R8, [R220+0xb100] ;  /* 0x00b10000dc08783b */ /* 0x000ee80000004200 */
[----:B------:R-:W-:Y:S03]  /*68a0*/  LDSM.16.MT88.4 R136, [R218+0x2900] ;  /* 0x00290000da88783b */ /* 0x000fe60000004200 */
[----:B--2---:R-:W-:Y:S01]  /*68b0*/  HMMA.16816.F32.BF16 R196, R4, R16, R128 ;  /* 0x0000001004c4723c */ /* 0x004fe20000041880 */
[----:B-1----:R-:W-:-:S02]  /*68c0*/  FFMA.FTZ R2, R146, c[0x0][0x2d0], -R12 ;  /* 0x0000b40092027a23 */ /* 0x002fc4000001080c */
[----:B------:R-:W-:Y:S02]  /*68d0*/  IMAD.MOV.U32 R146, RZ, RZ, R147 ;  /* 0x000000ffff927224 */ /* 0x000fe400078e0093 */
[----:B------:R-:W-:Y:S01]  /*68e0*/  IMAD.MOV.U32 R147, RZ, RZ, R156 ;  /* 0x000000ffff937224 */ /* 0x000fe200078e009c */
[----:B------:R-:W-:Y:S01]  /*68f0*/  MOV R156, R157 ;  /* 0x0000009d009c7202 */ /* 0x000fe20000000f00 */
[----:B------:R-:W-:Y:S01]  /*6900*/  IMAD.MOV.U32 R157, RZ, RZ, R158 ;  /* 0x000000ffff9d7224 */ /* 0x000fe200078e009e */
[----:B------:R-:W-:Y:S01]  /*6910*/  HMMA.16816.F32.BF16 R200, R4, R18, R80 ;  /* 0x0000001204c8723c */ /* 0x000fe20000041850 */
[----:B------:R-:W-:Y:S01]  /*6920*/  IMAD.MOV.U32 R158, RZ, RZ, R159 ;  /* 0x000000ffff9e7224 */ /* 0x000fe200078e009f */
[----:B------:R-:W-:Y:S01]  /*6930*/  MOV R159, R148 ;  /* 0x00000094009f7202 */ /* 0x000fe20000000f00 */
[----:B------:R-:W-:Y:S01]  /*6940*/  IMAD.MOV.U32 R148, RZ, RZ, R149 ;  /* 0x000000ffff947224 */ /* 0x000fe200078e0095 */
[----:B------:R-:W1:Y:S01]  /*6950*/  LDSM.16.MT88.4 R16, [R219+0xb100] ;  /* 0x00b10000db10783b */ /* 0x000e620000004200 */
        /* <DEDUP_REMOVED lines=10> */
[----:B------:R-:W-:Y:S02]  /*6a00*/  MOV R59, R14 ;  /* 0x0000000e003b7202 */ /* 0x000fe40000000f00 */
[----:B------:R2:W4:Y:S01]  /*6a10*/  MUFU.EX2 R14, R2 ;  /* 0x00000002000e7308 */ /* 0x0005220000000800 */
[----:B---3--:R-:W-:Y:S01]  /*6a20*/  HMMA.16816.F32.BF16 R204, R4, R8, R76 ;  /* 0x0000000804cc723c */ /* 0x008fe2000004184c */
[----:B------:R-:W-:-:S07]  /*6a30*/  FFMA.FTZ R3, R3, c[0x0][0x2d0], -R0 ;  /* 0x0000b40003037a23 */ /* 0x000fce0000010800 */
[----:B------:R-:W-:Y:S01]  /*6a40*/  HMMA.16816.F32.BF16 R40, R4, R10, R40 ;  /* 0x0000000a0428723c */ /* 0x000fe20000041828 */
[----:B--2---:R-:W-:Y:S02]  /*6a50*/  FFMA.FTZ R2, R146, c[0x0][0x2d0], -R12 ;  /* 0x0000b40092027a23 */ /* 0x004fe4000001080c */
[----:B------:R-:W-:Y:S02]  /*6a60*/  IMAD.MOV.U32 R146, RZ, RZ, R147 ;  /* 0x000000ffff927224 */ /* 0x000fe400078e0093 */
[----:B------:R-:W-:Y:S01]  /*6a70*/  IMAD.MOV.U32 R147, RZ, RZ, R156 ;  /* 0x000000ffff937224 */ /* 0x000fe200078e009c */
[----:B------:R-:W-:Y:S01]  /*6a80*/  MOV R156, R157 ;  /* 0x0000009d009c7202 */ /* 0x000fe20000000f00 */
[----:B------:R-:W-:Y:S01]  /*6a90*/  IMAD.MOV.U32 R157, RZ, RZ, R158 ;  /* 0x000000ffff9d7224 */ /* 0x000fe200078e009e */
[----:B------:R2:W-:Y:S01]  /*6aa0*/  MUFU.EX2 R20, R2 ;  /* 0x0000000200147308 */ /* 0x0005e20000000800 */
        /* <DEDUP_REMOVED lines=12> */
[----:B--2---:R-:W-:Y:S02]  /*6b70*/  FFMA.FTZ R2, R146, c[0x0][0x2d0], -R12 ;  /* 0x0000b40092027a23 */ /* 0x004fe4000001080c */
        /* <DEDUP_REMOVED lines=26> */
[----:B------:R2:W3:Y:S01]  /*6d20*/  MUFU.EX2 R15, R2 ;  /* 0x00000002000f7308 */ /* 0x0004e20000000800 */
[----:B------:R-:W-:Y:S01]  /*6d30*/  IMAD.MOV.U32 R80, RZ, RZ, R171 ;  /* 0x000000ffff507224 */ /* 0x000fe200078e00ab */
[C---:B-1----:R-:W-:Y:S01]  /*6d40*/  HMMA.16816.F32.BF16 R36, R4.reuse, R16, R36 ;  /* 0x000000100424723c */ /* 0x042fe20000041824 */
[----:B------:R-:W1:Y:S07]  /*6d50*/  LDSM.16.MT88.4 R168, [R218+0x5900] ;  /* 0x00590000daa8783b */ /* 0x000e6e0000004200 */
[----:B------:R-:W-:Y:S01]  /*6d60*/  HMMA.16816.F32.BF16 R32, R4, R18, R32 ;  /* 0x000000120420723c */ /* 0x000fe20000041820 */
[----:B----4-:R-:W-:Y:S01]  /*6d70*/  F2FP.BF16.PACK_AB R128, R14, R13 ;  /* 0x0000000d0e80723e */ /* 0x010fe200000010ff */
[----:B------:R-:W-:Y:S01]  /*6d80*/  IMAD.MOV.U32 R76, RZ, RZ, R67 ;  /* 0x000000ffff4c7224 */ /* 0x000fe200078e0043 */
[----:B------:R-:W-:Y:S01]  /*6d90*/  UIMAD.WIDE.U32 UR6, UR15, UR4, URZ ;  /* 0x000000040f0672a5 */ /* 0x000fe2000f8e003f */
[----:B------:R4:W5:Y:S01]  /*6da0*/  LDL.LU R222, [R1+0x64] ;  /* 0x0000640001de7983 */ /* 0x0009620000300800 */
[----:B--2---:R-:W-:-:S02]  /*6db0*/  FFMA.FTZ R2, R146, c[0x0][0x2d0], -R0 ;  /* 0x0000b40092027a23 */ /* 0x004fc40000010800 */
[----:B------:R-:W-:Y:S02]  /*6dc0*/  IMAD.MOV.U32 R146, RZ, RZ, R147 ;  /* 0x000000ffff927224 */ /* 0x000fe400078e0093 */
        /* <DEDUP_REMOVED lines=42> */
[----:B------:R2:W-:Y:S01]  /*7070*/  MUFU.EX2 R12, R2 ;  /* 0x00000002000c7308 */ /* 0x0005e20000000800 */
[----:B------:R-:W-:Y:S01]  /*7080*/  IMAD.MOV.U32 R64, RZ, RZ, R183 ;  /* 0x000000ffff407224 */ /* 0x000fe200078e00b7 */
[----:B------:R-:W-:Y:S01]  /*7090*/  MOV R145, R158 ;  /* 0x0000009e00917202 */ /* 0x000fe20000000f00 */
[----:B------:R-:W-:Y:S01]  /*70a0*/  IMAD.MOV.U32 R17, RZ, RZ, R160 ;  /* 0x000000ffff117224 */ /* 0x000fe200078e00a0 */
[----:B------:R-:W1:Y:S01]  /*70b0*/  LDSM.16.MT88.4 R180, [R217+0x2900] ;  /* 0x00290000d9b4783b */ /* 0x000e620000004200 */
[----:B------:R-:W-:-:S02]  /*70c0*/  IMAD.MOV.U32 R16, RZ, RZ, R161 ;  /* 0x000000ffff107224 */ /* 0x000fc400078e00a1 */
[----:B------:R-:W-:Y:S01]  /*70d0*/  IMAD.MOV.U32 R19, RZ, RZ, R163 ;  /* 0x000000ffff137224 */ /* 0x000fe200078e00a3 */
[----:B------:R-:W4:Y:S01]  /*70e0*/  MUFU.EX2 R4, R3 ;  /* 0x0000000300047308 */ /* 0x000f220000000800 */
[----:B------:R-:W1:Y:S01]  /*70f0*/  LDSM.16.MT88.4 R160, [R217+0x5900] ;  /* 0x00590000d9a0783b */ /* 0x000e620000004200 */
[----:B------:R-:W-:Y:S02]  /*7100*/  IMAD.MOV.U32 R21, RZ, RZ, R155 ;  /* 0x000000ffff157224 */ /* 0x000fe400078e009b */
[----:B------:R-:W-:Y:S01]  /*7110*/  IMAD.MOV.U32 R152, RZ, RZ, R144 ;  /* 0x000000ffff987224 */ /* 0x000fe200078e0090 */
[----:B---3--:R-:W-:Y:S01]  /*7120*/  F2FP.BF16.PACK_AB R130, R15, R20 ;  /* 0x000000140f82723e */ /* 0x008fe200000010ff */
[----:B------:R-:W-:Y:S01]  /*7130*/  IMAD.MOV.U32 R81, RZ, RZ, R159 ;  /* 0x000000ffff517224 */ /* 0x000fe200078e009f */
[----:B------:R-:W-:Y:S01]  /*7140*/  MOV R83, R157 ;  /* 0x0000009d00537202 */ /* 0x000fe20000000f00 */
[--C-:B--2---:R-:W-:Y:S01]  /*7150*/  FFMA.FTZ R2, R153, c[0x0][0x2d0], -R0.reuse ;  /* 0x0000b40099027a23 */ /* 0x104fe20000010800 */
[----:B------:R-:W-:Y:S01]  /*7160*/  MOV R18, R66 ;  /* 0x0000004200127202 */ /* 0x000fe20000000f00 */
[----:B------:R-:W-:Y:S01]  /*7170*/  FFMA.FTZ R0, R23, c[0x0][0x2d0], -R0 ;  /* 0x0000b40017007a23 */ /* 0x000fe20000010800 */
[----:B------:R-:W-:Y:S01]  /*7180*/  @UP1 USHF.R.U32.HI UR15, URZ, UR5, UR7 ;  /* 0x000000053f0f1299 */ /* 0x000fe20008011607 */
[----:B------:R2:W-:Y:S01]  /*7190*/  MUFU.EX2 R6, R2 ;  /* 0x0000000200067308 */ /* 0x0005e20000000800 */
[----:B------:R3:W5:Y:S01]  /*71a0*/  LDL.LU R221, [R1+0x60] ;  /* 0x0000600001dd7983 */ /* 0x0007620000300800 */
[----:B------:R-:W-:-:S02]  /*71b0*/  IMAD.MOV.U32 R154, RZ, RZ, R146 ;  /* 0x000000ffff9a7224 */ /* 0x000fc400078e0092 */
[----:B------:R-:W-:Y:S01]  /*71c0*/  IMAD.MOV.U32 R158, RZ, RZ, R151 ;  /* 0x000000ffff9e7224 */ /* 0x000fe200078e0097 */
[----:B------:R-:W-:Y:S01]  /*71d0*/  MOV R153, R145 ;  /* 0x0000009100997202 */ /* 0x000fe20000000f00 */
[----:B------:R-:W-:Y:S02]  /*71e0*/  IMAD.MOV.U32 R155, RZ, RZ, R147 ;  /* 0x000000ffff9b7224 */ /* 0x000fe400078e0093 */
[----:B------:R-:W3:Y:S01]  /*71f0*/  MUFU.EX2 R5, R0 ;  /* 0x0000000000057308 */ /* 0x000ee20000000800 */
[----:B------:R-:W-:Y:S01]  /*7200*/  MOV R9, R21 ;  /* 0x0000001500097202 */ /* 0x000fe20000000f00 */
[----:B------:R-:W1:Y:S01]  /*7210*/  LDSM.16.MT88.4 R144, [R220+0x2900] ;  /* 0x00290000dc90783b */ /* 0x000e620000004200 */
[----:B------:R-:W-:Y:S01]  /*7220*/  IMAD.MOV.U32 R8, RZ, RZ, R152 ;  /* 0x000000ffff087224 */ /* 0x000fe200078e0098 */
[----:B------:R-:W-:Y:S01]  /*7230*/  MOV R21, R154 ;  /* 0x0000009a00157202 */ /* 0x000fe20000000f00 */
[----:B------:R-:W-:Y:S01]  /*7240*/  IMAD.MOV.U32 R11, RZ, RZ, R153 ;  /* 0x000000ffff0b7224 */ /* 0x000fe200078e0099 */
[----:B----4-:R-:W-:Y:S01]  /*7250*/  F2FP.BF16.PACK_AB R129, R4, R12 ;  /* 0x0000000c0481723e */ /* 0x010fe200000010ff */
[----:B------:R-:W-:-:S02]  /*7260*/  IMAD.MOV.U32 R10, RZ, RZ, R155 ;  /* 0x000000ffff0a7224 */ /* 0x000fc400078e009b */
[----:B------:R-:W4:Y:S01]  /*7270*/  LDSM.16.MT88.4 R152, [R219+0x2900] ;  /* 0x00290000db98783b */ /* 0x000f220000004200 */
[----:B------:R-:W-:Y:S02]  /*7280*/  IMAD.MOV.U32 R82, RZ, RZ, R158 ;  /* 0x000000ffff527224 */ /* 0x000fe400078e009e */
[----:B------:R-:W-:Y:S01]  /*7290*/  IMAD.MOV.U32 R151, RZ, RZ, R56 ;  /* 0x000000ffff977224 */ /* 0x000fe200078e0038 */
[----:B------:R-:W-:Y:S01]  /*72a0*/  MOV R56, R65 ;  /* 0x0000004100387202 */ /* 0x000fe20000000f00 */
[----:B--2---:R-:W-:Y:S01]  /*72b0*/  IMAD.MOV.U32 R2, RZ, RZ, R58 ;  /* 0x000000ffff027224 */ /* 0x004fe200078e003a */
[----:B---3--:R-:W-:Y:S01]  /*72c0*/  F2FP.BF16.PACK_AB R131, R5, R6 ;  /* 0x000000060583723e */ /* 0x008fe200000010ff */
[----:B------:R-:W-:Y:S01]  /*72d0*/  IMAD.MOV.U32 R65, RZ, RZ, R216 ;  /* 0x000000ffff417224 */ /* 0x000fe200078e00d8 */
[----:B------:R-:W-:Y:S01]  /*72e0*/  MOV R0, R57 ;  /* 0x0000003900007202 */ /* 0x000fe20000000f00 */
[----:B------:R-:W-:Y:S02]  /*72f0*/  IMAD.MOV.U32 R3, RZ, RZ, R56 ;  /* 0x000000ffff037224 */ /* 0x000fe400078e0038 */
[----:B------:R-:W-:Y:S01]  /*7300*/  IMAD.MOV.U32 R23, RZ, RZ, R149 ;  /* 0x000000ffff177224 */ /* 0x000fe200078e0095 */
[----:B------:R-:W-:Y:S01]  /*7310*/  UIADD3 UR15, UR15, UR12, -UR13 ;  /* 0x0000000c0f0f7290 */ /* 0x000fe2000fffe80d */
[----:B------:R-:W-:Y:S01]  /*7320*/  HMMA.16816.F32.BF16 R132, R128, R136, R132 ;  /* 0x000000888084723c */ /* 0x000fe20000041884 */
[----:B------:R2:W5:Y:S01]  /*7330*/  LDL.LU R216, [R1+0x5c] ;  /* 0x00005c0001d87983 */ /* 0x0005620000300800 */
[----:B------:R-:W-:Y:S01]  /*7340*/  IMAD.MOV.U32 R7, RZ, RZ, R65 ;  /* 0x000000ffff077224 */ /* 0x000fe200078e0041 */
[----:B------:R-:W-:-:S04]  /*7350*/  UIMAD.WIDE UR4, UR15, 0x2aaaaaab, URZ ;  /* 0x2aaaaaab0f0478a5 */ /* 0x000fc8000f8e023f */
[----:B------:R-:W-:Y:S01]  /*7360*/  USHF.R.U32.HI UR15, URZ, 0x1f, UR5 ;  /* 0x0000001f3f0f7899 */ /* 0x000fe20008011605 */
[----:B-1----:R-:W-:Y:S03]  /*7370*/  HMMA.16816.F32.BF16 R164, R128, R168, R164 ;  /* 0x000000a880a4723c */ /* 0x002fe600000418a4 */
[----:B------:R-:W-:-:S04]  /*7380*/  ULEA.HI.SX32 UR15, UR5, UR15, 0x1c ;  /* 0x0000000f050f7291 */ /* 0x000fc8000f8fe23f */
[----:B------:R-:W-:Y:S01]  /*7390*/  UISETP.LT.AND UP0, UPT, URZ, UR15, UPT ;  /* 0x0000000f3f00728c */ /* 0x000fe2000bf01270 */
[----:B------:R-:W-:Y:S03]  /*73a0*/  HMMA.16816.F32.BF16 R136, R128, R138, R28 ;  /* 0x0000008a8088723c */ /* 0x000fe6000004181c */
[----:B------:R-:W-:-:S04]  /*73b0*/  USEL UR15, URZ, UR15, !UP0 ;  /* 0x0000000f3f0f7287 */ /* 0x000fc8000c000000 */
[----:B------:R-:W-:Y:S01]  /*73c0*/  IMAD.MOV.U32 R28, RZ, RZ, R156 ;  /* 0x000000ffff1c7224 */ /* 0x000fe200078e009c */
[----:B------:R-:W-:Y:S01]  /*73d0*/  HMMA.16816.F32.BF16 R168, R128, R170, R48 ;  /* 0x000000aa80a8723c */ /* 0x000fe20000041830 */
[----:B------:R-:W-:Y:S01]  /*73e0*/  MOV R31, R148 ;  /* 0x00000094001f7202 */ /* 0x000fe20000000f00 */
[----:B------:R-:W-:-:S05]  /*73f0*/  UISETP.GE.AND UP0, UPT, UR24, UR15, UPT ;  /* 0x0000000f1800728c */ /* 0x000fca000bf06270 */
[----:B------:R-:W-:Y:S01]  /*7400*/  IMAD.MOV.U32 R50, RZ, RZ, R82 ;  /* 0x000000ffff327224 */ /* 0x000fe200078e0052 */
[----:B------:R-:W-:Y:S01]  /*7410*/  MOV R51, R83 ;  /* 0x0000005300337202 */ /* 0x000fe20000000f00 */
[----:B------:R-:W-:Y:S01]  /*7420*/  HMMA.16816.F32.BF16 R176, R128, R180, R176 ;  /* 0x000000b480b0723c */ /* 0x000fe200000418b0 */
[----:B------:R-:W-:Y:S01]  /*7430*/  PLOP3.LUT P0, PT, PT, PT, UP0, 0x80, 0x0 ;  /* 0x000000000000781c */ /* 0x000fe20003f0f008 */
[----:B------:R-:W-:Y:S02]  /*7440*/  FADD.FTZ R2, R2, R50 ;  /* 0x0000003202027221 */ /* 0x000fe40000010000 */
[----:B------:R-:W-:-:S04]  /*7450*/  FADD.FTZ R0, R0, R51 ;  /* 0x0000003300007221 */ /* 0x000fc80000010000 */
[----:B------:R-:W-:Y:S01]  /*7460*/  HMMA.16816.F32.BF16 R156, R128, R160, R68 ;  /* 0x000000a0809c723c */ /* 0x000fe20000041844 */
[----:B------:R-:W-:-:S07]  /*7470*/  FADD.FTZ R3, R3, R0 ;  /* 0x0000000003037221 */ /* 0x000fce0000010000 */
[C---:B------:R-:W-:Y:S07]  /*7480*/  HMMA.16816.F32.BF16 R180, R128.reuse, R182, R24 ;  /* 0x000000b680b4723c */ /* 0x040fee0000041818 */
[----:B------:R-:W-:Y:S01]  /*7490*/  MOV R25, R151 ;  /* 0x0000009700197202 */ /* 0x000fe20000000f00 */
[C---:B------:R-:W-:Y:S01]  /*74a0*/  HMMA.16816.F32.BF16 R160, R128.reuse, R162, R44 ;  /* 0x000000a280a0723c */ /* 0x040fe2000004182c */
[----:B------:R-:W-:Y:S01]  /*74b0*/  IMAD.MOV.U32 R24, RZ, RZ, R150 ;  /* 0x000000ffff187224 */ /* 0x000fe200078e0096 */
[----:B------:R-:W-:Y:S01]  /*74c0*/  MOV R27, R64 ;  /* 0x00000040001b7202 */ /* 0x000fe20000000f00 */
[----:B------:R-:W-:Y:S01]  /*74d0*/  IMAD.MOV.U32 R26, RZ, RZ, R59 ;  /* 0x000000ffff1a7224 */ /* 0x000fe200078e003b */
[----:B------:R-:W1:Y:S02]  /*74e0*/  LDSM.16.MT88.4 R64, [R219+0x5900] ;  /* 0x00590000db40783b */ /* 0x000e640000004200 */
[----:B------:R-:W-:Y:S01]  /*74f0*/  MOV R30, R27 ;  /* 0x0000001b001e7202 */ /* 0x000fe20000000f00 */
[----:B------:R-:W-:Y:S01]  /*7500*/  IMAD.MOV.U32 R46, RZ, RZ, R24 ;  /* 0x000000ffff2e7224 */ /* 0x000fe200078e0018 */
[----:B------:R-:W-:Y:S01]  /*7510*/  MOV R44, R77 ;  /* 0x0000004d002c7202 */ /* 0x000fe20000000f00 */
[----:B------:R-:W-:Y:S01]  /*7520*/  IMAD.MOV.U32 R29, RZ, RZ, R26 ;  /* 0x000000ffff1d7224 */ /* 0x000fe200078e001a */
[----:B------:R-:W-:Y:S01]  /*7530*/  MOV R45, R25 ;  /* 0x00000019002d7202 */ /* 0x000fe20000000f00 */
[C---:B------:R-:W-:Y:S01]  /*7540*/  HMMA.16816.F32.BF16 R140, R128.reuse, R144, R140 ;  /* 0x00000090808c723c */ /* 0x040fe2000004188c */
[----:B------:R-:W-:Y:S01]  /*7550*/  MOV R47, R31 ;  /* 0x0000001f002f7202 */ /* 0x000fe20000000f00 */
[----:B------:R-:W-:Y:S01]  /*7560*/  FADD.FTZ R2, R44, R2 ;  /* 0x000000022c027221 */ /* 0x000fe20000010000 */
[----:B------:R-:W-:Y:S01]  /*7570*/  MOV R24, R18 ;  /* 0x0000001200187202 */ /* 0x000fe20000000f00 */
[----:B------:R-:W-:Y:S01]  /*7580*/  IMAD.MOV.U32 R31, RZ, RZ, R7 ;  /* 0x000000ffff1f7224 */ /* 0x000fe200078e0007 */
[----:B------:R-:W3:Y:S01]  /*7590*/  LDSM.16.MT88.4 R56, [R220+0x5900] ;  /* 0x00590000dc38783b */ /* 0x000ee20000004200 */
[----:B------:R-:W-:Y:S01]  /*75a0*/  FADD.FTZ R0, R45, R2 ;  /* 0x000000022d007221 */ /* 0x000fe20000010000 */
[----:B------:R-:W-:Y:S01]  /*75b0*/  MOV R18, R81 ;  /* 0x0000005100127202 */ /* 0x000fe20000000f00 */
[----:B------:R-:W-:Y:S01]  /*75c0*/  FADD.FTZ R2, R46, R3 ;  /* 0x000000032e027221 */ /* 0x000fe20000010000 */
[----:B------:R-:W-:Y:S01]  /*75d0*/  HMMA.16816.F32.BF16 R144, R128, R146, R88 ;  /* 0x000000928090723c */ /* 0x000fe20000041858 */
[----:B------:R-:W-:Y:S01]  /*75e0*/  FADD.FTZ R0, R47, R0 ;  /* 0x000000002f007221 */ /* 0x000fe20000010000 */
[----:B------:R-:W-:Y:S01]  /*75f0*/  LDSM.16.MT88.4 R88, [R220+0x8900] ;  /* 0x00890000dc58783b */ /* 0x000fe20000004200 */
[----:B------:R-:W-:Y:S01]  /*7600*/  FADD.FTZ R2, R28, R2 ;  /* 0x000000021c027221 */ /* 0x000fe20000010000 */
[----:B------:R-:W-:Y:S01]  /*7610*/  MOV R27, R79 ;  /* 0x0000004f001b7202 */ /* 0x000fe20000000f00 */
[----:B------:R-:W-:-:S02]  /*7620*/  FADD.FTZ R0, R10, R0 ;  /* 0x000000000a007221 */ /* 0x000fc40000010000 */
[----:B------:R-:W-:Y:S01]  /*7630*/  FADD.FTZ R2, R11, R2 ;  /* 0x000000020b027221 */ /* 0x000fe20000010000 */
[C---:B----4-:R-:W-:Y:S01]  /*7640*/  HMMA.16816.F32.BF16 R148, R128.reuse, R152, R72 ;  /* 0x000000988094723c */ /* 0x050fe20000041848 */
[----:B------:R-:W-:Y:S01]  /*7650*/  FADD.FTZ R0, R8, R0 ;  /* 0x0000000008007221 */ /* 0x000fe20000010000 */
[----:B------:R-:W4:Y:S01]  /*7660*/  LDSM.16.MT88.4 R72, [R217+0x8900] ;  /* 0x00890000d948783b */ /* 0x000f220000004200 */
[----:B------:R-:W-:Y:S02]  /*7670*/  FADD.FTZ R2, R9, R2 ;  /* 0x0000000209027221 */ /* 0x000fe40000010000 */
[----:B------:R-:W-:Y:S01]  /*7680*/  FADD.FTZ R0, R29, R0 ;  /* 0x000000001d007221 */ /* 0x000fe20000010000 */
[----:B------:R-:W-:Y:S01]  /*7690*/  LDSM.16.MT88.4 R8, [R219+0xb900] ;  /* 0x00b90000db08783b */ /* 0x000fe20000004200 */
[----:B------:R-:W-:Y:S01]  /*76a0*/  FADD.FTZ R2, R30, R2 ;  /* 0x000000021e027221 */ /* 0x000fe20000010000 */
[----:B------:R-:W-:Y:S01]  /*76b0*/  HMMA.16816.F32.BF16 R152, R128, R154, R60 ;  /* 0x0000009a8098723c */ /* 0x000fe2000004183c */
[----:B------:R-:W-:-:S02]  /*76c0*/  IMAD.MOV.U32 R7, RZ, RZ, R80 ;  /* 0x000000ffff077224 */ /* 0x000fc400078e0050 */
[----:B------:R-:W-:Y:S01]  /*76d0*/  IMAD.MOV.U32 R25, RZ, RZ, R76 ;  /* 0x000000ffff197224 */ /* 0x000fe200078e004c */
[----:B------:R-:W2:Y:S01]  /*76e0*/  LDSM.16.MT88.4 R80, [R218+0x8900] ;  /* 0x00890000da50783b */ /* 0x000ea20000004200 */
[----:B------:R-:W-:Y:S02]  /*76f0*/  FADD.FTZ R0, R31, R0 ;  /* 0x000000001f007221 */ /* 0x000fe40000010000 */
[----:B------:R-:W-:Y:S01]  /*7700*/  IMAD.MOV.U32 R26, RZ, RZ, R78 ;  /* 0x000000ffff1a7224 */ /* 0x000fe200078e004e */
[----:B-1----:R-:W-:Y:S01]  /*7710*/  HMMA.16816.F32.BF16 R60, R128, R64, R92 ;  /* 0x00000040803c723c */ /* 0x002fe2000004185c */
[----:B------:R-:W-:Y:S02]  /*7720*/  FADD.FTZ R2, R24, R2 ;  /* 0x0000000218027221 */ /* 0x000fe40000010000 */
[----:B------:R-:W-:Y:S02]  /*7730*/  FADD.FTZ R0, R25, R0 ;  /* 0x0000000019007221 */ /* 0x000fe40000010000 */
[----:B------:R-:W-:-:S02]  /*7740*/  FADD.FTZ R2, R26, R2 ;  /* 0x000000021a027221 */ /* 0x000fc40000010000 */
[----:B------:R-:W-:Y:S01]  /*7750*/  FADD.FTZ R0, R27, R0 ;  /* 0x000000001b007221 */ /* 0x000fe20000010000 */
[C---:B------:R-:W-:Y:S01]  /*7760*/  HMMA.16816.F32.BF16 R64, R128.reuse, R66, R96 ;  /* 0x000000428040723c */ /* 0x040fe20000041860 */
[----:B------:R-:W-:Y:S01]  /*7770*/  FADD.FTZ R2, R7, R2 ;  /* 0x0000000207027221 */ /* 0x000fe20000010000 */
[----:B------:R-:W1:Y:S01]  /*7780*/  LDSM.16.MT88.4 R96, [R219+0x8900] ;  /* 0x00890000db60783b */ /* 0x000e620000004200 */
[----:B------:R-:W-:Y:S02]  /*7790*/  FADD.FTZ R0, R18, R0 ;  /* 0x0000000012007221 */ /* 0x000fe40000010000 */
[----:B------:R-:W-:Y:S02]  /*77a0*/  FADD.FTZ R2, R19, R2 ;  /* 0x0000000213027221 */ /* 0x000fe40000010000 */
[----:B------:R-:W-:Y:S01]  /*77b0*/  FADD.FTZ R0, R16, R0 ;  /* 0x0000000010007221 */ /* 0x000fe20000010000 */
[----:B---3--:R-:W-:Y:S01]  /*77c0*/  HMMA.16816.F32.BF16 R52, R128, R56, R52 ;  /* 0x000000388034723c */ /* 0x008fe20000041834 */
[----:B------:R-:W-:-:S02]  /*77d0*/  FADD.FTZ R2, R17, R2 ;  /* 0x0000000211027221 */ /* 0x000fc40000010000 */
[----:B------:R-:W-:Y:S02]  /*77e0*/  FADD.FTZ R0, R22, R0 ;  /* 0x0000000016007221 */ /* 0x000fe40000010000 */
[----:B------:R-:W-:Y:S02]  /*77f0*/  FADD.FTZ R2, R214, R2 ;  /* 0x00000002d6027221 */ /* 0x000fe40000010000 */
[----:B------:R-:W-:Y:S01]  /*7800*/  FADD.FTZ R0, R23, R0 ;  /* 0x0000000017007221 */ /* 0x000fe20000010000 */
[----:B------:R-:W-:Y:S01]  /*7810*/  HMMA.16816.F32.BF16 R56, R128, R58, R84 ;  /* 0x0000003a8038723c */ /* 0x000fe20000041854 */
[----:B------:R-:W-:Y:S02]  /*7820*/  FADD.FTZ R2, R252, R2 ;  /* 0x00000002fc027221 */ /* 0x000fe40000010000 */
[----:B------:R-:W-:Y:S02]  /*7830*/  FADD.FTZ R0, R21, R0 ;  /* 0x0000000015007221 */ /* 0x000fe40000010000 */
[----:B------:R-:W-:-:S02]  /*7840*/  FADD.FTZ R2, R215, R2 ;  /* 0x00000002d7027221 */ /* 0x000fc40000010000 */
[----:B------:R-:W-:Y:S01]  /*7850*/  FADD.FTZ R0, R210, R0 ;  /* 0x00000000d2007221 */ /* 0x000fe20000010000 */
[C---:B----4-:R-:W-:Y:S01]  /*7860*/  HMMA.16816.F32.BF16 R68, R128.reuse, R72, R100 ;  /* 0x000000488044723c */ /* 0x050fe20000041864 */
[----:B------:R-:W-:Y:S02]  /*7870*/  FADD.FTZ R3, R174, R2 ;  /* 0x00000002ae037221 */ /* 0x000fe40000010000 */
[----:B------:R-:W-:Y:S02]  /*7880*/  FADD.FTZ R2, R212, R0 ;  /* 0x00000000d4027221 */ /* 0x000fe40000010000 */
[----:B------:R-:W-:Y:S02]  /*7890*/  FADD.FTZ R0, R175, R3 ;  /* 0x00000003af007221 */ /* 0x000fe40000010000 */
[----:B------:R-:W-:Y:S01]  /*78a0*/  FADD.FTZ R3, R213, R2 ;  /* 0x00000002d5037221 */ /* 0x000fe20000010000 */
[----:B--2---:R-:W-:Y:S01]  /*78b0*/  HMMA.16816.F32.BF16 R76, R128, R80, R108 ;  /* 0x00000050804c723c */ /* 0x004fe2000004186c */
        /* <DEDUP_REMOVED lines=9> */
[C---:B------:R-:W-:Y:S01]  /*7950*/  HMMA.16816.F32.BF16 R72, R128.reuse, R74, R104 ;  /* 0x0000004a8048723c */ /* 0x040fe20000041868 */
[----:B------:R-:W2:Y:S01]  /*7960*/  LDSM.16.MT88.4 R104, [R217+0xb900] ;  /* 0x00b90000d968783b */ /* 0x000ea20000004200 */
[----:B------:R-:W-:Y:S02]  /*7970*/  FADD.FTZ R2, R6, R2 ;  /* 0x0000000206027221 */ /* 0x000fe40000010000 */
[----:B------:R-:W-:Y:S02]  /*7980*/  FADD.FTZ R3, R15, R0 ;  /* 0x000000000f037221 */ /* 0x000fe40000010000 */
[----:B------:R-:W-:Y:S02]  /*7990*/  FADD.FTZ R0, R5, R2 ;  /* 0x0000000205007221 */ /* 0x000fe40000010000 */
[C---:B------:R-:W-:Y:S01]  /*79a0*/  HMMA.16816.F32.BF16 R80, R128.reuse, R82, R112 ;  /* 0x000000528050723c */ /* 0x040fe20000041870 */
[----:B------:R-:W3:Y:S04]  /*79b0*/  LDSM.16.MT88.4 R112, [R218+0xb900] ;  /* 0x00b90000da70783b */ /* 0x000ee80000004200 */
[----:B------:R-:W-:Y:S03]  /*79c0*/  STL [R1+0x24], R0 ;  /* 0x0000240001007387 */ /* 0x000fe60000100800 */
[C---:B------:R-:W-:Y:S01]  /*79d0*/  HMMA.16816.F32.BF16 R88, R128.reuse, R90, R120 ;  /* 0x0000005a8058723c */ /* 0x040fe20000041878 */
[----:B------:R-:W4:Y:S04]  /*79e0*/  LDSM.16.MT88.4 R120, [R220+0xb900] ;  /* 0x00b90000dc78783b */ /* 0x000f280000004200 */
[----:B------:R2:W-:Y:S03]  /*79f0*/  STL [R1+0x20], R3 ;  /* 0x0000200301007387 */ /* 0x0005e60000100800 */
[C---:B-1----:R-:W-:Y:S08]  /*7a00*/  HMMA.16816.F32.BF16 R92, R128.reuse, R96, R124 ;  /* 0x00000060805c723c */ /* 0x042ff0000004187c */
[C---:B------:R-:W-:Y:S08]  /*7a10*/  HMMA.16816.F32.BF16 R96, R128.reuse, R98, R184 ;  /* 0x000000628060723c */ /* 0x040ff000000418b8 */
[C---:B------:R-:W-:Y:S08]  /*7a20*/  HMMA.16816.F32.BF16 R124, R128.reuse, R8, R36 ;  /* 0x00000008807c723c */ /* 0x040ff00000041824 */
[C---:B--2---:R-:W-:Y:S08]  /*7a30*/  HMMA.16816.F32.BF16 R100, R128.reuse, R104, R188 ;  /* 0x000000688064723c */ /* 0x044ff000000418bc */
[C---:B---3--:R-:W-:Y:S08]  /*7a40*/  HMMA.16816.F32.BF16 R108, R128.reuse, R112, R196 ;  /* 0x00000070806c723c */ /* 0x048ff000000418c4 */
[C---:B----4-:R-:W-:Y:S08]  /*7a50*/  HMMA.16816.F32.BF16 R116, R128.reuse, R120, R204 ;  /* 0x000000788074723c */ /* 0x050ff000000418cc */
[C---:B------:R-:W-:Y:S08]  /*7a60*/  HMMA.16816.F32.BF16 R104, R128.reuse, R106, R192 ;  /* 0x0000006a8068723c */ /* 0x040ff000000418c0 */
[C---:B------:R-:W-:Y:S08]  /*7a70*/  HMMA.16816.F32.BF16 R112, R128.reuse, R114, R200 ;  /* 0x000000728070723c */ /* 0x040ff000000418c8 */
[C---:B------:R-:W-:Y:S08]  /*7a80*/  HMMA.16816.F32.BF16 R120, R128.reuse, R122, R40 ;  /* 0x0000007a8078723c */ /* 0x040ff00000041828 */
[----:B------:R-:W-:Y:S01]  /*7a90*/  HMMA.16816.F32.BF16 R128, R128, R10, R32 ;  /* 0x0000000a8080723c */ /* 0x000fe20000041820 */
[----:B------:R-:W-:Y:S07]  /*7aa0*/  @!P0 BRA `(.L_x_1356) ;  /* 0x0000564000008947 */ /* 0x000fee0003800000 */
[----:B------:R-:W2:Y:S01]  /*7ab0*/  LDL R21, [R1+0x2c] ;  /* 0x00002c0001157983 */ /* 0x000ea20000100800 */
[----:B------:R-:W-:Y:S01]  /*7ac0*/  PLOP3.LUT P1, PT, PT, PT, UP1, 0x80, 0x0 ;  /* 0x000000000000781c */ /* 0x000fe20003f2f018 */
[----:B------:R-:W-:Y:S01]  /*7ad0*/  IMAD.MOV.U32 R174, RZ, RZ, R172 ;  /* 0x000000ffffae7224 */ /* 0x000fe200078e00ac */
[----:B------:R-:W-:Y:S01]  /*7ae0*/  PLOP3.LUT P0, PT, PT, PT, UP1, 0x80, 0x0 ;  /* 0x000000000000781c */ /* 0x000fe20003f0f018 */
[----:B------:R-:W-:Y:S01]  /*7af0*/  IMAD.MOV.U32 R3, RZ, RZ, R173 ;  /* 0x000000ffff037224 */ /* 0x000fe200078e00ad */
[----:B------:R-:W-:-:S02]  /*7b00*/  UMOV UR16, UR24 ;  /* 0x0000001800107c82 */ /* 0x000fc40008000000 */
[----:B------:R-:W-:Y:S02]  /*7b10*/  ULDC.64 UR6, c[0x0][0x208] ;  /* 0x0000820000067ab9 */ /* 0x000fe40000000a00 */
[----:B------:R-:W-:-:S05]  /*7b20*/  ULDC.64 UR4, c[0x0][0x1e0] ;  /* 0x0000780000047ab9 */ /* 0x000fca0000000a00 */
[----:B--2---:R-:W-:-:S05]  /*7b30*/  @P1 IMAD.HI.U32 R0, R21, c[0x0][0x2c8], RZ ;  /* 0x0000b20015001a27 */ /* 0x004fca00078e00ff */
[----:B------:R-:W-:-:S05]  /*7b40*/  @P0 SHF.R.U32.HI R0, RZ, c[0x0][0x2cc], R0 ;  /* 0x0000b300ff000a19 */ /* 0x000fca0000011600 */
[----:B------:R1:W-:Y:S02]  /*7b50*/  @P0 STL [R1+0x28], R0 ;  /* 0x0000280001000387 */ /* 0x0003e40000100800 */
.L_x_1357:
[----:B------:R-:W2:Y:S01]  /*7b60*/  LDL.64 R6, [R1+0x48] ;  /* 0x0000480001067983 */ /* 0x000ea20000100a00 */
[----:B------:R-:W-:Y:S01]  /*7b70*/  UISETP.GE.AND UP0, UPT, UR16, URZ, UPT ;  /* 0x0000003f1000728c */ /* 0x000fe2000bf06270 */
[----:B------:R-:W-:Y:S04]  /*7b80*/  DEPBAR.LE SB0, 0x0 ;  /* 0x000080000000791a */ /* 0x000fe80000000000 */
[----:B------:R-:W2:Y:S06]  /*7b90*/  LDL.64 R4, [R1+0x50] ;  /* 0x0000500001047983 */ /* 0x000eac0000100a00 */
[----:B------:R-:W-:Y:S01]  /*7ba0*/  BAR.SYNC.DEFER_BLOCKING 0x0 ;  /* 0x0000000000007b1d */ /* 0x000fe20000010000 */
[----:B------:R-:W-:Y:S01]  /*7bb0*/  PLOP3.LUT P1, PT, PT, PT, UP0, 0x80, 0x0 ;  /* 0x000000000000781c */ /* 0x000fe20003f2f008 */
[----:B------:R-:W-:Y:S01]  /*7bc0*/  @UP0 USHF.R.S32.HI UR17, URZ, 0x1f, UR16 ;  /* 0x0000001f3f110899 */ /* 0x000fe20008011410 */
[----:B------:R-:W-:Y:S01]  /*7bd0*/  PLOP3.LUT P6, PT, PT, PT, UP0, 0x80, 0x0 ;  /* 0x000000000000781c */ /* 0x000fe20003fcf008 */
[----:B------:R-:W-:Y:S01]  /*7be0*/  @UP0 UIMAD.WIDE.U32 UR18, UR16, UR6, URZ ;  /* 0x00000006101202a5 */ /* 0x000fe2000f8e003f */
[----:B------:R-:W-:Y:S01]  /*7bf0*/  PLOP3.LUT P0, PT, PT, PT, UP0, 0x80, 0x0 ;  /* 0x000000000000781c */ /* 0x000fe20003f0f008 */
[----:B------:R-:W-:Y:S01]  /*7c00*/  @UP0 UIMAD UR17, UR17, UR6, URZ ;  /* 0x00000006111102a4 */ /* 0x000fe2000f8e023f */
[----:B------:R-:W-:Y:S01]  /*7c10*/  IMAD.U32 R175, RZ, RZ, UR13 ;  /* 0x0000000dffaf7e24 */ /* 0x000fe2000f8e00ff */
[----:B------:R-:W-:Y:S02]  /*7c20*/  UIADD3 UR24, UR16, -0x1, URZ ;  /* 0xffffffff10187890 */ /* 0x000fe4000fffe03f */
[----:B------:R-:W-:Y:S01]  /*7c30*/  @UP0 UIMAD UR17, UR16, UR7, UR17 ;  /* 0x00000007101102a4 */ /* 0x000fe2000f8e0211 */
[----:B-1----:R-:W-:Y:S03]  /*7c40*/  IMAD.U32 R0, RZ, RZ, UR18 ;  /* 0x00000012ff007e24 */ /* 0x002fe6000f8e00ff */
[----:B------:R-:W-:Y:S04]  /*7c50*/  @UP0 UIADD3 UR17, UR19, UR17, URZ ;  /* 0x0000001113110290 */ /* 0x000fe8000fffe03f */
[----:B------:R-:W-:Y:S01]  /*7c60*/  @UP0 UIMAD UR17, UR17, 0x60, URZ ;  /* 0x00000060111108a4 */ /* 0x000fe2000f8e023f */
[----:B------:R-:W-:Y:S08]  /*7c70*/  LDSM.16.M88.4 R48, [R223+0x18100] ;  /* 0x01810000df30783b */ /* 0x000ff00000000200 */
[----:B-----5:R-:W1:Y:S08]  /*7c80*/  LDSM.16.M88.4 R8, [R216+0xc100] ;  /* 0x00c10000d808783b */ /* 0x020e700000000200 */
[----:B------:R-:W3:Y:S08]  /*7c90*/  LDSM.16.M88.4 R16, [R216+0xc900] ;  /* 0x00c90000d810783b */ /* 0x000ef00000000200 */
[----:B------:R-:W4:Y:S08]  /*7ca0*/  LDSM.16.M88.4 R24, [R216+0xd100] ;  /* 0x00d10000d818783b */ /* 0x000f300000000200 */
[----:B------:R-:W1:Y:S08]  /*7cb0*/  LDSM.16.M88.4 R32, [R216+0xd900] ;  /* 0x00d90000d820783b */ /* 0x000e700000000200 */
[----:B------:R-:W1:Y:S08]  /*7cc0*/  LDSM.16.M88.4 R40, [R216+0xe100] ;  /* 0x00e10000d828783b */ /* 0x000e700000000200 */
[----:B------:R-:W1:Y:S08]  /*7cd0*/  LDSM.16.M88.4 R184, [R216+0xe900] ;  /* 0x00e90000d8b8783b */ /* 0x000e700000000200 */
[----:B------:R-:W-:Y:S08]  /*7ce0*/  LDSM.16.M88.4 R188, [R224+0x18100] ;  /* 0x01810000e0bc783b */ /* 0x000ff00000000200 */
[----:B------:R-:W1:Y:S08]  /*7cf0*/  LDSM.16.M88.4 R192, [R227] ;  /* 0x00000000e3c0783b */ /* 0x000e700000000200 */
[----:B------:R-:W1:Y:S08]  /*7d00*/  LDSM.16.M88.4 R196, [R250] ;  /* 0x00000000fac4783b */ /* 0x000e700000000200 */
[----:B------:R-:W1:Y:S08]  /*7d10*/  LDSM.16.M88.4 R200, [R249] ;  /* 0x00000000f9c8783b */ /* 0x000e700000000200 */
[----:B------:R-:W1:Y:S08]  /*7d20*/  LDSM.16.M88.4 R204, [R248] ;  /* 0x00000000f8cc783b */ /* 0x000e700000000200 */
[----:B------:R-:W1:Y:S08]  /*7d30*/  LDSM.16.M88.4 R208, [R247] ;  /* 0x00000000f7d0783b */ /* 0x000e700000000200 */
[----:B------:R-:W1:Y:S01]  /*7d40*/  LDSM.16.M88.4 R212, [R246] ;  /* 0x00000000f6d4783b */ /* 0x000e620000000200 */
[----:B--2---:R-:W-:Y:S01]  /*7d50*/  @P1 IMAD.MOV.U32 R5, RZ, RZ, R7 ;  /* 0x000000ffff051224 */ /* 0x004fe200078e0007 */
[----:B------:R-:W-:Y:S03]  /*7d60*/  PLOP3.LUT P1, PT, PT, PT, UP0, 0x80, 0x0 ;  /* 0x000000000000781c */ /* 0x000fe60003f2f008 */
[----:B------:R-:W-:Y:S01]  /*7d70*/  @P6 IMAD.WIDE.U32 R4, R0, 0x60, R4 ;  /* 0x0000006000046825 */ /* 0x000fe200078e0004 */
[----:B------:R-:W-:Y:S03]  /*7d80*/  PLOP3.LUT P6, PT, PT, PT, UP0, 0x80, 0x0 ;  /* 0x000000000000781c */ /* 0x000fe60003fcf008 */
[----:B------:R-:W-:Y:S01]  /*7d90*/  @P0 IMAD.SHL.U32 R2, R4, 0x2, RZ ;  /* 0x0000000204020824 */ /* 0x000fe200078e00ff */
[----:B------:R-:W-:Y:S05]  /*7da0*/  PLOP3.LUT P0, PT, PT, PT, UP0, 0x80, 0x0 ;  /* 0x000000000000781c */ /* 0x000fea0003f0f008 */
[----:B------:R-:W-:Y:S02]  /*7db0*/  @P1 IADD3 R0, R5, UR17, RZ ;  /* 0x0000001105001c10 */ /* 0x000fe4000fffe0ff */
[----:B------:R-:W-:Y:S02]  /*7dc0*/  PLOP3.LUT P1, PT, PT, PT, UP0, 0x80, 0x0 ;  /* 0x000000000000781c */ /* 0x000fe40003f2f008 */
[----:B------:R-:W-:Y:S04]  /*7dd0*/  @P6 IADD3 R5, P6, R2, 0x80, RZ ;  /* 0x0000008002056810 */ /* 0x000fe80007fde0ff */
[----:B------:R-:W-:Y:S02]  /*7de0*/  @P0 SHF.L.U64.HI R0, R4, 0x1, R0 ;  /* 0x0000000104000819 */ /* 0x000fe40000010200 */
[----:B------:R-:W-:Y:S05]  /*7df0*/  PLOP3.LUT P0, PT, PT, PT, UP0, 0x80, 0x0 ;  /* 0x000000000000781c */ /* 0x000fea0003f0f008 */
[----:B------:R-:W-:Y:S11]  /*7e00*/  @P1 IADD3 R12, P1, R5, c[0x0][0x1f8], RZ ;  /* 0x00007e00050c1a10 */ /* 0x000ff60007f3e0ff */
[----:B------:R-:W-:Y:S02]  /*7e10*/  @!UPT UIADD3 URZ, URZ, URZ, URZ ;  /* 0x0000003f3f3ff290 */ /* 0x000fe4000fffe03f */
[--C-:B------:R-:W-:Y:S02]  /*7e20*/  @P0 IADD3.X R13, RZ, c[0x0][0x1fc], R0.reuse, P1, P6 ;  /* 0x00007f00ff0d0a10 */ /* 0x100fe40000fec400 */
[----:B------:R-:W-:Y:S02]  /*7e30*/  PLOP3.LUT P6, PT, PT, PT, UP0, 0x80, 0x0 ;  /* 0x000000000000781c */ /* 0x000fe40003fcf008 */
[----:B------:R-:W-:Y:S02]  /*7e40*/  PLOP3.LUT P1, PT, PT, PT, UP0, 0x80, 0x0 ;  /* 0x000000000000781c */ /* 0x000fe40003f2f008 */
[----:B------:R-:W-:Y:S09]  /*7e50*/  PLOP3.LUT P0, PT, PT, PT, UP0, 0x80, 0x0 ;  /* 0x000000000000781c */ /* 0x000ff20003f0f008 */
[----:B------:R-:W-:Y:S04]  /*7e60*/  @P6 IADD3 R4, P6, R2, 0x100, RZ ;  /* 0x0000010002046810 */ /* 0x000fe80007fde0ff */
        /* <DEDUP_REMOVED lines=9> */
[----:B------:R-:W-:Y:S02]  /*7f00*/  @P0 IADD3.X R5, RZ, c[0x0][0x1fc], R0, P1, P6 ;  /* 0x00007f00ff050a10 */ /* 0x000fe40000fec400 */
[----:B------:R-:W-:Y:S02]  /*7f10*/  PLOP3.LUT P1, PT, PT, PT, UP0, 0x80, 0x0 ;  /* 0x000000000000781c */ /* 0x000fe40003f2f008 */
[----:B------:R-:W-:Y:S02]  /*7f20*/  PLOP3.LUT P0, PT, PT, PT, UP0, 0x80, 0x0 ;  /* 0x000000000000781c */ /* 0x000fe40003f0f008 */
[----:B------:R-:W-:Y:S09]  /*7f30*/  PLOP3.LUT P6, PT, PT, PT, UP0, 0x80, 0x0 ;  /* 0x000000000000781c */ /* 0x000ff20003fcf008 */
[----:B------:R-:W-:Y:S04]  /*7f40*/  @P1 IADD3 R2, P1, R2, c[0x0][0x1f8], RZ ;  /* 0x00007e0002021a10 */ /* 0x000fe80007f3e0ff */
[----:B------:R-:W-:Y:S09]  /*7f50*/  @P6 IADD3 R20, P6, R2, UR9, RZ ;  /* 0x0000000902146c10 */ /* 0x000ff2000ffde0ff */
[----:B------:R-:W-:Y:S02]  /*7f60*/  @P0 IADD3.X R0, R0, c[0x0][0x1fc], RZ, P1, !PT ;  /* 0x00007f0000000a10 */ /* 0x000fe40000ffe4ff */
[----:B------:R-:W-:Y:S02]  /*7f70*/  PLOP3.LUT P0, PT, PT, PT, UP0, 0x80, 0x0 ;  /* 0x000000000000781c */ /* 0x000fe40003f0f008 */
[----:B------:R-:W-:Y:S11]  /*7f80*/  PLOP3.LUT P1, PT, PT, PT, UP0, 0x80, 0x0 ;  /* 0x000000000000781c */ /* 0x000ff60003f2f008 */
[----:B------:R-:W-:Y:S02]  /*7f90*/  @P0 IADD3.X R21, R0, UR8, RZ, P6, !PT ;  /* 0x0000000800150c10 */ /* 0x000fe4000b7fe4ff */
[----:B------:R-:W-:Y:S02]  /*7fa0*/  @P1 IADD3 R36, P1, R20, UR9, RZ ;  /* 0x0000000914241c10 */ /* 0x000fe4000ff3e0ff */
[----:B------:R-:W-:Y:S02]  /*7fb0*/  PLOP3.LUT P0, PT, PT, PT, UP0, 0x80, 0x0 ;  /* 0x000000000000781c */ /* 0x000fe40003f0f008 */
[----:B------:R-:W-:Y:S11]  /*7fc0*/  PLOP3.LUT P6, PT, PT, PT, UP0, 0x80, 0x0 ;  /* 0x000000000000781c */ /* 0x000ff60003fcf008 */
[----:B------:R-:W-:Y:S02]  /*7fd0*/  @P0 IADD3.X R37, R21, UR8, RZ, P1, !PT ;  /* 0x0000000815250c10 */ /* 0x000fe40008ffe4ff */
[----:B------:R-:W-:Y:S01]  /*7fe0*/  PLOP3.LUT P1, PT, PT, PT, UP0, 0x80, 0x0 ;  /* 0x000000000000781c */ /* 0x000fe20003f2f008 */
[----:B------:R-:W-:Y:S01]  /*7ff0*/  @P6 IMAD.MOV.U32 R15, RZ, RZ, R0 ;  /* 0x000000ffff0f6224 */ /* 0x000fe200078e0000 */
[----:B------:R-:W-:Y:S01]  /*8000*/  @P6 MOV R14, R2 ;  /* 0x00000002000e6202 */ /* 0x000fe20000000f00 */
[----:B------:R4:W4:Y:S01]  /*8010*/  LDL R0, [R1+0x2c] ;  /* 0x00002c0001007983 */ /* 0x0009220000100800 */
[----:B------:R-:W-:Y:S02]  /*8020*/  PLOP3.LUT P6, PT, PT, PT, UP0, 0x80, 0x0 ;  /* 0x000000000000781c */ /* 0x000fe40003fcf008 */
[----:B------:R-:W-:Y:S02]  /*8030*/  PLOP3.LUT P0, PT, PT, PT, UP0, 0x80, 0x0 ;  /* 0x000000000000781c */ /* 0x000fe40003f0f008 */
[----:B------:R-:W-:Y:S05]  /*8040*/  PLOP3.LUT P0, PT, PT, PT, UP0, 0x80, 0x0 ;  /* 0x000000000000781c */ /* 0x000fea0003f0f008 */
[----:B------:R-:W-:Y:S01]  /*8050*/  @!PT LDS RZ, [RZ] ;  /* 0x00000000fffff984 */ /* 0x000fe20000000800 */
[----:B------:R-:W-:Y:S01]  /*8060*/  @!PT LDS RZ, [RZ] ;  /* 0x00000000fffff984 */ /* 0x000fe20000000800 */
[----:B------:R-:W-:Y:S01]  /*8070*/  @!PT LDS RZ, [RZ] ;  /* 0x00000000fffff984 */ /* 0x000fe20000000800 */
[----:B------:R3:W-:Y:S01]  /*8080*/  @P1 LDGSTS.E.BYPASS.LTC128B.128 [R251+0x100], [R14.64], !P5 ;  /* 0x001000000efb1fae */ /* 0x0007e2000e901d5e */
[----:B------:R-:W-:Y:S02]  /*8090*/  PLOP3.LUT P1, PT, PT, PT, UP0, 0x80, 0x0 ;  /* 0x000000000000781c */ /* 0x000fe40003f2f008 */
[----:B------:R-:W-:Y:S05]  /*80a0*/  PLOP3.LUT P1, PT, PT, PT, UP0, 0x80, 0x0 ;  /* 0x000000000000781c */ /* 0x000fea0003f2f008 */
[----:B------:R3:W-:Y:S01]  /*80b0*/  @P6 LDGSTS.E.BYPASS.LTC128B.128 [R251+0x3100], [R12.64], !P4 ;  /* 0x031000000cfb6fae */ /* 0x0007e2000e101d5e */
[----:B------:R-:W-:Y:S02]  /*80c0*/  PLOP3.LUT P6, PT, PT, PT, UP0, 0x80, 0x0 ;  /* 0x000000000000781c */ /* 0x000fe40003fcf008 */
[----:B------:R-:W-:Y:S05]  /*80d0*/  PLOP3.LUT P6, PT, PT, PT, UP0, 0x80, 0x0 ;  /* 0x000000000000781c */ /* 0x000fea0003fcf008 */
[----:B------:R1:W-:Y:S01]  /*80e0*/  @P0 LDGSTS.E.BYPASS.LTC128B.128 [R251+0x6100], [R6.64], !P3 ;  /* 0x0610000006fb0fae */ /* 0x0003e2000d901d5e */
[----:B------:R-:W-:Y:S02]  /*80f0*/  PLOP3.LUT P0, PT, PT, PT, UP0, 0x80, 0x0 ;  /* 0x000000000000781c */ /* 0x000fe40003f0f008 */
[----:B------:R-:W-:Y:S05]  /*8100*/  PLOP3.LUT P0, PT, PT, PT, UP0, 0x80, 0x0 ;  /* 0x000000000000781c */ /* 0x000fea0003f0f008 */
[----:B------:R1:W-:Y:S01]  /*8110*/  @P1 LDGSTS.E.BYPASS.LTC128B.128 [R251+0x9100], [R4.64], !P2 ;  /* 0x0910000004fb1fae */ /* 0x0003e2000d101d5e */
[----:B------:R-:W-:Y:S07]  /*8120*/  PLOP3.LUT P1, PT, PT, PT, UP0, 0x80, 0x0 ;  /* 0x000000000000781c */ /* 0x000fee0003f2f008 */
[----:B------:R4:W-:Y:S01]  /*8130*/  @P6 LDGSTS.E.BYPASS.LTC128B.128 [R251+0x1100], [R20.64], !P5 ;  /* 0x0110000014fb6fae */ /* 0x0009e2000e901d5e */
[----:B------:R-:W-:Y:S07]  /*8140*/  PLOP3.LUT P6, PT, PT, PT, UP0, 0x80, 0x0 ;  /* 0x000000000000781c */ /* 0x000fee0003fcf008 */
[----:B------:R4:W-:Y:S01]  /*8150*/  @P1 LDGSTS.E.BYPASS.LTC128B.128 [R251+0x4100], [R20.64+0x80], !P4 ;  /* 0x0410008014fb1fae */ /* 0x0009e2000e101d5e */
[----:B------:R-:W-:Y:S02]  /*8160*/  PLOP3.LUT P1, PT, PT, PT, UP0, 0x80, 0x0 ;  /* 0x000000000000781c */ /* 0x000fe40003f2f008 */
[----:B------:R-:W-:Y:S05]  /*8170*/  PLOP3.LUT P1, PT, PT, PT, UP0, 0x80, 0x0 ;  /* 0x000000000000781c */ /* 0x000fea0003f2f008 */
[----:B------:R4:W-:Y:S01]  /*8180*/  @P0 LDGSTS.E.BYPASS.LTC128B.128 [R251+0x7100], [R20.64+0x100], !P3 ;  /* 0x0710010014fb0fae */ /* 0x0009e2000d901d5e */
[----:B------:R-:W-:Y:S01]  /*8190*/  PLOP3.LUT P0, PT, PT, PT, UP0, 0x80, 0x0 ;  /* 0x000000000000781c */ /* 0x000fe20003f0f008 */
[C---:B-1----:R-:W-:Y:S06]  /*81a0*/  HMMA.16816.F32.BF16 R4, R48.reuse, R8, RZ ;  /* 0x000000083004723c */ /* 0x042fec00000418ff */
[----:B------:R4:W-:Y:S01]  /*81b0*/  @P6 LDGSTS.E.BYPASS.LTC128B.128 [R251+0xa100], [R20.64+0x180], !P2 ;  /* 0x0a10018014fb6fae */ /* 0x0009e2000d101d5e */
[----:B------:R-:W-:Y:S01]  /*81c0*/  PLOP3.LUT P6, PT, PT, PT, UP0, 0x80, 0x0 ;  /* 0x000000000000781c */ /* 0x000fe20003fcf008 */
[C---:B------:R-:W-:Y:S06]  /*81d0*/  HMMA.16816.F32.BF16 R8, R48.reuse, R10, RZ ;  /* 0x0000000a3008723c */ /* 0x040fec00000418ff */
[----:B------:R1:W-:Y:S01]  /*81e0*/  @P0 LDGSTS.E.BYPASS.LTC128B.128 [R251+0x2100], [R36.64], !P5 ;  /* 0x0210000024fb0fae */ /* 0x0003e2000e901d5e */
[----:B------:R-:W-:Y:S01]  /*81f0*/  PLOP3.LUT P0, PT, PT, PT, UP0, 0x80, 0x0 ;  /* 0x000000000000781c */ /* 0x000fe20003f0f008 */
[----:B------:R-:W-:Y:S01]  /*8200*/  UISETP.GE.AND UP0, UPT, UR16, 0x1, UPT ;  /* 0x000000011000788c */ /* 0x000fe2000bf06270 */
[C---:B---3--:R-:W-:Y:S05]  /*8210*/  HMMA.16816.F32.BF16 R12, R48.reuse, R16, RZ ;  /* 0x00000010300c723c */ /* 0x048fea00000418ff */
[----:B------:R1:W-:Y:S01]  /*8220*/  @P6 LDGSTS.E.BYPASS.LTC128B.128 [R251+0x5100], [R36.64+0x80], !P4 ;  /* 0x0510008024fb6fae */ /* 0x0003e2000e101d5e */
[----:B------:R-:W-:Y:S02]  /*8230*/  PLOP3.LUT P6, PT, PT, PT, UP0, 0x80, 0x0 ;  /* 0x000000000000781c */ /* 0x000fe40003fcf008 */
[C---:B------:R-:W-:Y:S02]  /*8240*/  HMMA.16816.F32.BF16 R16, R48.reuse, R18, RZ ;  /* 0x000000123010723c */ /* 0x040fe400000418ff */
[----:B------:R-:W-:Y:S02]  /*8250*/  @UP0 UIMAD.WIDE.U32 UR18, UR24, UR4, URZ ;  /* 0x00000004181202a5 */ /* 0x000fe4000f8e003f */
[----:B------:R-:W-:Y:S01]  /*8260*/  @UP0 USHF.R.S32.HI UR17, URZ, 0x1f, UR24 ;  /* 0x0000001f3f110899 */ /* 0x000fe20008011418 */
[----:B------:R1:W-:Y:S01]  /*8270*/  @P1 LDGSTS.E.BYPASS.LTC128B.128 [R251+0x8100], [R36.64+0x100], !P3 ;  /* 0x0810010024fb1fae */ /* 0x0003e2000d901d5e */
[----:B------:R-:W-:Y:S02]  /*8280*/  PLOP3.LUT P1, PT, PT, PT, UP0, 0x80, 0x0 ;  /* 0x000000000000781c */ /* 0x000fe40003f2f008 */
[C---:B----4-:R-:W-:Y:S01]  /*8290*/  HMMA.16816.F32.BF16 R20, R48.reuse, R24, RZ ;  /* 0x000000183014723c */ /* 0x050fe200000418ff */
[----:B------:R-:W-:Y:S01]  /*82a0*/  IMAD.U32 R172, RZ, RZ, UR18 ;  /* 0x00000012ffac7e24 */ /* 0x000fe2000f8e00ff */
[----:B------:R-:W-:Y:S02]  /*82b0*/  @UP0 USHF.L.U64.HI UR18, UR4, 0x6, UR5 ;  /* 0x0000000604120899 */ /* 0x000fe40008010205 */
[----:B------:R-:W-:Y:S01]  /*82c0*/  IMAD.U32 R173, RZ, RZ, UR19 ;  /* 0x00000013ffad7e24 */ /* 0x000fe2000f8e00ff */
[----:B------:R1:W-:Y:S01]  /*82d0*/  @P0 LDGSTS.E.BYPASS.LTC128B.128 [R251+0xb100], [R36.64+0x180], !P2 ;  /* 0x0b10018024fb0fae */ /* 0x0003e2000d101d5e */
[----:B------:R-:W-:Y:S01]  /*82e0*/  PLOP3.LUT P0, PT, PT, PT, UP0, 0x80, 0x0 ;  /* 0x000000000000781c */ /* 0x000fe20003f0f008 */
[----:B------:R-:W-:Y:S01]  /*82f0*/  @UP0 UIMAD UR17, UR17, UR4, URZ ;  /* 0x00000004111102a4 */ /* 0x000fe2000f8e023f */
[C---:B------:R-:W-:Y:S03]  /*8300*/  HMMA.16816.F32.BF16 R24, R48.reuse, R26, RZ ;  /* 0x0000001a3018723c */ /* 0x040fe600000418ff */
[----:B------:R-:W-:Y:S02]  /*8310*/  @UP0 UIMAD UR17, UR24, UR5, UR17 ;  /* 0x00000005181102a4 */ /* 0x000fe4000f8e0211 */
[----:B------:R-:W0:Y:S02]  /*8320*/  LDGDEPBAR ;  /* 0x00000000000079af */ /* 0x000e240000000000 */
[----:B------:R-:W-:Y:S01]  /*8330*/  @UP0 UIADD3 UR17, UR19, UR17, URZ ;  /* 0x0000001113110290 */ /* 0x000fe2000fffe03f */
[C---:B------:R-:W-:Y:S03]  /*8340*/  HMMA.16816.F32.BF16 R28, R48.reuse, R32, RZ ;  /* 0x00000020301c723c */ /* 0x040fe600000418ff */
[----:B------:R-:W-:Y:S05]  /*8350*/  @UP0 UIMAD UR17, UR17, 0x60, URZ ;  /* 0x00000060111108a4 */ /* 0x000fea000f8e023f */
[C---:B------:R-:W-:Y:S08]  /*8360*/  HMMA.16816.F32.BF16 R32, R48.reuse, R34, RZ ;  /* 0x000000223020723c */ /* 0x040ff000000418ff */
[C---:B-1----:R-:W-:Y:S08]  /*8370*/  HMMA.16816.F32.BF16 R36, R48.reuse, R40, RZ ;  /* 0x000000283024723c */ /* 0x042ff000000418ff */
[C---:B------:R-:W-:Y:S08]  /*8380*/  HMMA.16816.F32.BF16 R40, R48.reuse, R42, RZ ;  /* 0x0000002a3028723c */ /* 0x040ff000000418ff */
[C---:B------:R-:W-:Y:S08]  /*8390*/  HMMA.16816.F32.BF16 R44, R48.reuse, R184, RZ ;  /* 0x000000b8302c723c */ /* 0x040ff000000418ff */
[----:B------:R-:W-:Y:S01]  /*83a0*/  HMMA.16816.F32.BF16 R48, R48, R186, RZ ;  /* 0x000000ba3030723c */ /* 0x000fe200000418ff */
[----:B------:R-:W-:Y:S07]  /*83b0*/  LDSM.16.M88.4 R184, [R226+0x18100] ;  /* 0x01810000e2b8783b */ /* 0x000fee0000000200 */
[C---:B------:R-:W-:Y:S08]  /*83c0*/  HMMA.16816.F32.BF16 R4, R188.reuse, R192, R4 ;  /* 0x000000c0bc04723c */ /* 0x040ff00000041804 */
[C---:B------:R-:W-:Y:S01]  /*83d0*/  HMMA.16816.F32.BF16 R8, R188.reuse, R194, R8 ;  /* 0x000000c2bc08723c */ /* 0x040fe20000041808 */
[----:B------:R-:W1:Y:S07]  /*83e0*/  LDSM.16.M88.4 R192, [R222+0xc100] ;  /* 0x00c10000dec0783b */ /* 0x000e6e0000000200 */
[C---:B------:R-:W-:Y:S08]  /*83f0*/  HMMA.16816.F32.BF16 R12, R188.reuse, R196, R12 ;  /* 0x000000c4bc0c723c */ /* 0x040ff0000004180c */
[C---:B------:R-:W-:Y:S01]  /*8400*/  HMMA.16816.F32.BF16 R16, R188.reuse, R198, R16 ;  /* 0x000000c6bc10723c */ /* 0x040fe20000041810 */
[----:B------:R-:W3:Y:S07]  /*8410*/  LDSM.16.M88.4 R196, [R222+0xc900] ;  /* 0x00c90000dec4783b */ /* 0x000eee0000000200 */
[C---:B------:R-:W-:Y:S08]  /*8420*/  HMMA.16816.F32.BF16 R20, R188.reuse, R200, R20 ;  /* 0x000000c8bc14723c */ /* 0x040ff00000041814 */
[C---:B------:R-:W-:Y:S01]  /*8430*/  HMMA.16816.F32.BF16 R24, R188.reuse, R202, R24 ;  /* 0x000000cabc18723c */ /* 0x040fe20000041818 */
[----:B------:R-:W4:Y:S07]  /*8440*/  LDSM.16.M88.4 R200, [R222+0xd100] ;  /* 0x00d10000dec8783b */ /* 0x000f2e0000000200 */
[C---:B------:R-:W-:Y:S08]  /*8450*/  HMMA.16816.F32.BF16 R28, R188.reuse, R204, R28 ;  /* 0x000000ccbc1c723c */ /* 0x040ff0000004181c */
[C---:B------:R-:W-:Y:S01]  /*8460*/  HMMA.16816.F32.BF16 R32, R188.reuse, R206, R32 ;  /* 0x000000cebc20723c */ /* 0x040fe20000041820 */
[----:B------:R-:W4:Y:S07]  /*8470*/  LDSM.16.M88.4 R204, [R222+0xd900] ;  /* 0x00d90000decc783b */ /* 0x000f2e0000000200 */
[C---:B------:R-:W-:Y:S08]  /*8480*/  HMMA.16816.F32.BF16 R36, R188.reuse, R208, R36 ;  /* 0x000000d0bc24723c */ /* 0x040ff00000041824 */
[C---:B------:R-:W-:Y:S01]  /*8490*/  HMMA.16816.F32.BF16 R40, R188.reuse, R210, R40 ;  /* 0x000000d2bc28723c */ /* 0x040fe20000041828 */
[----:B------:R-:W-:Y:S07]  /*84a0*/  LDSM.16.M88.4 R208, [R222+0xe900] ;  /* 0x00e90000ded0783b */ /* 0x000fee0000000200 */
[C---:B------:R-:W-:Y:S01]  /*84b0*/  HMMA.16816.F32.BF16 R44, R188.reuse, R212, R44 ;  /* 0x000000d4bc2c723c */ /* 0x040fe2000004182c */
[----:B------:R-:W2:Y:S07]  /*84c0*/  LDL.64 R212, [R1+0x40] ;  /* 0x0000400001d47983 */ /* 0x000eae0000100a00 */
[----:B------:R-:W-:Y:S01]  /*84d0*/  HMMA.16816.F32.BF16 R48, R188, R214, R48 ;  /* 0x000000d6bc30723c */ /* 0x000fe20000041830 */
[----:B------:R-:W4:Y:S07]  /*84e0*/  LDSM.16.M88.4 R188, [R222+0xe100] ;  /* 0x00e10000debc783b */ /* 0x000f2e0000000200 */
[C---:B-1----:R-:W-:Y:S01]  /*84f0*/  HMMA.16816.F32.BF16 R4, R184.reuse, R192, R4 ;  /* 0x000000c0b804723c */ /* 0x042fe20000041804 */
[----:B------:R-:W2:Y:S07]  /*8500*/  LDL.64 R214, [R1+0x38] ;  /* 0x0000380001d67983 */ /* 0x000eae0000100a00 */
[C---:B------:R-:W-:Y:S01]  /*8510*/  HMMA.16816.F32.BF16 R8, R184.reuse, R194, R8 ;  /* 0x000000c2b808723c */ /* 0x040fe20000041808 */
[----:B------:R-:W-:Y:S07]  /*8520*/  LDSM.16.M88.4 R192, [R221] ;  /* 0x00000000ddc0783b */ /* 0x000fee0000000200 */
[C---:B---3--:R-:W-:Y:S08]  /*8530*/  HMMA.16816.F32.BF16 R12, R184.reuse, R196, R12 ;  /* 0x000000c4b80c723c */ /* 0x048ff0000004180c */
        /* <DEDUP_REMOVED lines=13> */
[----:B------:R-:W3:Y:S08]  /*8610*/  LDSM.16.M88.4 R184, [R221+0x2000] ;  /* 0x00200000ddb8783b */ /* 0x000ef00000000200 */
        /* <DEDUP_REMOVED lines=18> */
[----:B------:R-:W3:Y:S08]  /*8740*/  LDSM.16.M88.4 R188, [R216+0x11100] ;  /* 0x01110000d8bc783b */ /* 0x000ef00000000200 */
        /* <DEDUP_REMOVED lines=18> */
[----:B------:R-:W3:Y:S08]  /*8870*/  LDSM.16.M88.4 R184, [R241] ;  /* 0x00000000f1b8783b */ /* 0x000ef00000000200 */
        /* <DEDUP_REMOVED lines=177> */
[----:B------:R-:W1:Y:S07]  /*9390*/  LDSM.16.M88.4 R196, [R221+0x9000] ;  /* 0x00900000ddc4783b */ /* 0x000e6e0000000200 */
[C---:B------:R-:W-:Y:S07]  /*93a0*/  HMMA.16816.F32.BF16 R20, R184.reuse, R200, R20 ;  /* 0x000000c8b814723c */ /* 0x040fee0000041814 */
[----:B--2---:R-:W-:Y:S01]  /*93b0*/  @P1 MOV R200, R212 ;  /* 0x000000d400c81202 */ /* 0x004fe20000000f00 */
[C---:B------:R-:W-:Y:S04]  /*93c0*/  HMMA.16816.F32.BF16 R24, R184.reuse, R202, R24 ;  /* 0x000000cab818723c */ /* 0x040fe80000041818 */
[----:B------:R-:W-:Y:S01]  /*93d0*/  @P1 IMAD.MOV.U32 R201, RZ, RZ, R215 ;  /* 0x000000ffffc91224 */ /* 0x000fe200078e00d7 */
[----:B------:R-:W-:Y:S03]  /*93e0*/  PLOP3.LUT P1, PT, PT, PT, UP0, 0x80, 0x0 ;  /* 0x000000000000781c */ /* 0x000fe60003f2f008 */
[C---:B------:R-:W-:Y:S04]  /*93f0*/  HMMA.16816.F32.BF16 R28, R184.reuse, R204, R28 ;  /* 0x000000ccb81c723c */ /* 0x040fe8000004181c */
[----:B------:R-:W-:Y:S01]  /*9400*/  @P0 IMAD.WIDE.U32 R200, R172, 0x60, R200 ;  /* 0x00000060acc80825 */ /* 0x000fe200078e00c8 */
[----:B------:R-:W-:Y:S03]  /*9410*/  PLOP3.LUT P0, PT, PT, PT, UP0, 0x80, 0x0 ;  /* 0x000000000000781c */ /* 0x000fe60003f0f008 */
[C---:B------:R-:W-:Y:S04]  /*9420*/  HMMA.16816.F32.BF16 R32, R184.reuse, R206, R32 ;  /* 0x000000ceb820723c */ /* 0x040fe80000041820 */
[----:B------:R-:W-:Y:S01]  /*9430*/  @P6 IMAD.SHL.U32 R172, R200, 0x2, RZ ;  /* 0x00000002c8ac6824 */ /* 0x000fe200078e00ff */
[----:B------:R-:W-:Y:S03]  /*9440*/  PLOP3.LUT P6, PT, PT, PT, UP0, 0x80, 0x0 ;  /* 0x000000000000781c */ /* 0x000fe60003fcf008 */
[C---:B---3--:R-:W-:Y:S04]  /*9450*/  HMMA.16816.F32.BF16 R36, R184.reuse, R188, R36 ;  /* 0x000000bcb824723c */ /* 0x048fe80000041824 */
[----:B------:R-:W-:Y:S01]  /*9460*/  @P0 IADD3 R173, R201, UR17, RZ ;  /* 0x00000011c9ad0c10 */ /* 0x000fe2000fffe0ff */
[----:B------:R-:W-:Y:S01]  /*9470*/  UIMAD UR17, UR16, -0x60, URZ ;  /* 0xffffffa0101178a4 */ /* 0x000fe2000f8e023f */
[----:B------:R-:W-:Y:S02]  /*9480*/  @P1 IADD3 R205, P1, R172, c[0x0][0x1c8], RZ ;  /* 0x00007200accd1a10 */ /* 0x000fe40007f3e0ff */
[C---:B------:R-:W-:Y:S01]  /*9490*/  HMMA.16816.F32.BF16 R40, R184.reuse, R190, R40 ;  /* 0x000000beb828723c */ /* 0x040fe20000041828 */
[----:B------:R-:W2:Y:S01]  /*94a0*/  LDSM.16.M88.4 R188, [R221+0x9800] ;  /* 0x00980000ddbc783b */ /* 0x000ea20000000200 */
[----:B------:R-:W-:Y:S02]  /*94b0*/  PLOP3.LUT P0, PT, PT, PT, UP0, 0x80, 0x0 ;  /* 0x000000000000781c */ /* 0x000fe40003f0f008 */
[----:B------:R-:W-:Y:S01]  /*94c0*/  @P6 SHF.L.U64.HI R173, R200, 0x1, R173 ;  /* 0x00000001c8ad6819 */ /* 0x000fe200000102ad */
[----:B------:R-:W-:Y:S01]  /*94d0*/  IMAD.U32 R2, RZ, RZ, UR17 ;  /* 0x00000011ff027e24 */ /* 0x000fe2000f8e00ff */
[----:B------:R-:W-:Y:S01]  /*94e0*/  PLOP3.LUT P6, PT, PT, PT, UP0, 0x80, 0x0 ;  /* 0x000000000000781c */ /* 0x000fe20003fcf008 */
[----:B------:R-:W-:Y:S01]  /*94f0*/  @UP0 USHF.L.U32 UR17, UR4, 0x6, URZ ;  /* 0x0000000604110899 */ /* 0x000fe2000800063f */
[C---:B----4-:R-:W-:Y:S01]  /*9500*/  HMMA.16816.F32.BF16 R44, R184.reuse, R208, R44 ;  /* 0x000000d0b82c723c */ /* 0x050fe2000004182c */
[----:B------:R-:W3:Y:S04]  /*9510*/  LDL R208, [R1+0x30] ;  /* 0x0000300001d07983 */ /* 0x000ee80000100800 */
[----:B------:R-:W4:Y:S02]  /*9520*/  LDL R209, [R1+0x28] ;  /* 0x0000280001d17983 */ /* 0x000f240000100800 */
[----:B------:R-:W-:Y:S01]  /*9530*/  @P0 IADD3.X R204, R173, c[0x0][0x1cc], RZ, P1, !PT ;  /* 0x00007300adcc0a10 */ /* 0x000fe20000ffe4ff */
[----:B------:R-:W-:Y:S01]  /*9540*/  HMMA.16816.F32.BF16 R48, R184, R210, R48 ;  /* 0x000000d2b830723c */ /* 0x000fe20000041830 */
[----:B------:R-:W2:Y:S01]  /*9550*/  LDSM.16.M88.4 R184, [R221+0xa000] ;  /* 0x00a00000ddb8783b */ /* 0x000ea20000000200 */
[----:B------:R-:W-:Y:S02]  /*9560*/  PLOP3.LUT P1, PT, PT, PT, UP0, 0x80, 0x0 ;  /* 0x000000000000781c */ /* 0x000fe40003f2f008 */
[----:B------:R-:W-:Y:S01]  /*9570*/  @P6 IMAD.MOV.U32 R206, RZ, RZ, R205 ;  /* 0x000000ffffce6224 */ /* 0x000fe200078e00cd */
[----:B------:R-:W-:Y:S02]  /*9580*/  @P6 MOV R207, R204 ;  /* 0x000000cc00cf6202 */ /* 0x000fe40000000f00 */
[----:B------:R-:W-:Y:S01]  /*9590*/  PLOP3.LUT P0, PT, PT, PT, UP1, 0x80, 0x0 ;  /* 0x000000000000781c */ /* 0x000fe20003f0f018 */
[C---:B-1----:R-:W-:Y:S01]  /*95a0*/  HMMA.16816.F32.BF16 R4, R192.reuse, R196, R4 ;  /* 0x000000c4c004723c */ /* 0x042fe20000041804 */
[----:B------:R-:W-:Y:S07]  /*95b0*/  LDSM.16.M88.4 R200, [R221+0xb800] ;  /* 0x00b80000ddc8783b */ /* 0x000fee0000000200 */
[C---:B------:R-:W-:Y:S01]  /*95c0*/  HMMA.16816.F32.BF16 R8, R192.reuse, R198, R8 ;  /* 0x000000c6c008723c */ /* 0x040fe20000041808 */
[----:B------:R-:W-:Y:S07]  /*95d0*/  LDSM.16.M88.4 R196, [R221+0xb000] ;  /* 0x00b00000ddc4783b */ /* 0x000fee0000000200 */
[C---:B--2---:R-:W-:Y:S08]  /*95e0*/  HMMA.16816.F32.BF16 R12, R192.reuse, R188, R12 ;  /* 0x000000bcc00c723c */ /* 0x044ff0000004180c */
[C---:B------:R-:W-:Y:S01]  /*95f0*/  HMMA.16816.F32.BF16 R16, R192.reuse, R190, R16 ;  /* 0x000000bec010723c */ /* 0x040fe20000041810 */
[----:B------:R-:W1:Y:S01]  /*9600*/  LDSM.16.M88.4 R188, [R221+0xa800] ;  /* 0x00a80000ddbc783b */ /* 0x000e620000000200 */
[----:B------:R-:W-:Y:S06]  /*9610*/  DEPBAR.LE SB0, 0x0 ;  /* 0x000080000000791a */ /* 0x000fec0000000000 */
[C---:B------:R-:W-:Y:S01]  /*9620*/  HMMA.16816.F32.BF16 R20, R192.reuse, R184, R20 ;  /* 0x000000b8c014723c */ /* 0x040fe20000041814 */
[----:B------:R-:W-:Y:S07]  /*9630*/  BAR.SYNC.DEFER_BLOCKING 0x0 ;  /* 0x0000000000007b1d */ /* 0x000fee0000010000 */
[C---:B------:R-:W-:Y:S01]  /*9640*/  HMMA.16816.F32.BF16 R24, R192.reuse, R186, R24 ;  /* 0x000000bac018723c */ /* 0x040fe20000041818 */
[----:B------:R-:W-:Y:S01]  /*9650*/  @!PT LDS RZ, [RZ] ;  /* 0x00000000fffff984 */ /* 0x000fe20000000800 */
[----:B------:R-:W-:Y:S01]  /*9660*/  @!PT LDS RZ, [RZ] ;  /* 0x00000000fffff984 */ /* 0x000fe20000000800 */
[----:B------:R-:W-:Y:S01]  /*9670*/  @!PT LDS RZ, [RZ] ;  /* 0x00000000fffff984 */ /* 0x000fe20000000800 */
[----:B------:R2:W-:Y:S07]  /*9680*/  @P1 LDGSTS.E.BYPASS.LTC128B.128 [R251+0xc100], [R206.64], !P5 ;  /* 0x0c100000cefb1fae */ /* 0x0005ee000e901d5e */
[C---:B-1----:R-:W-:Y:S08]  /*9690*/  HMMA.16816.F32.BF16 R28, R192.reuse, R188, R28 ;  /* 0x000000bcc01c723c */ /* 0x042ff0000004181c */
[C---:B------:R-:W-:Y:S08]  /*96a0*/  HMMA.16816.F32.BF16 R32, R192.reuse, R190, R32 ;  /* 0x000000bec020723c */ /* 0x040ff00000041820 */
[C---:B------:R-:W-:Y:S08]  /*96b0*/  HMMA.16816.F32.BF16 R36, R192.reuse, R196, R36 ;  /* 0x000000c4c024723c */ /* 0x040ff00000041824 */
[C---:B------:R-:W-:Y:S08]  /*96c0*/  HMMA.16816.F32.BF16 R40, R192.reuse, R198, R40 ;  /* 0x000000c6c028723c */ /* 0x040ff00000041828 */
[C---:B------:R-:W-:Y:S08]  /*96d0*/  HMMA.16816.F32.BF16 R44, R192.reuse, R200, R44 ;  /* 0x000000c8c02c723c */ /* 0x040ff0000004182c */
[----:B------:R-:W-:Y:S04]  /*96e0*/  HMMA.16816.F32.BF16 R48, R192, R202, R48 ;  /* 0x000000cac030723c */ /* 0x000fe80000041830 */
[----:B---3--:R-:W-:Y:S01]  /*96f0*/  IADD3 R2, -R208, 0x1, R2 ;  /* 0x00000001d0027810 */ /* 0x008fe20007ffe102 */
[----:B----4-:R-:W-:Y:S03]  /*9700*/  @P0 IMAD.MOV.U32 R0, RZ, RZ, R209 ;  /* 0x000000ffff000224 */ /* 0x010fe600078e00d1 */
[----:B------:R-:W-:Y:S02]  /*9710*/  IADD3 R175, -R175, UR12, R2 ;  /* 0x0000000cafaf7c10 */ /* 0x000fe4000fffe102 */
[----:B------:R-:W1:Y:S08]  /*9720*/  SHFL.IDX PT, R2, R0, RZ, 0x1c1f ;  /* 0x001c1fff00027589 */ /* 0x000e7000000e0000 */
[----:B------:R-:W3:Y:S01]  /*9730*/  SHFL.IDX PT, R0, R0, 0x1, 0x1c1f ;  /* 0x003c1f0000007f89 */ /* 0x000ee200000e0000 */
[C---:B-1----:R-:W-:Y:S04]  /*9740*/  IADD3 R2, R175.reuse, R2, RZ ;  /* 0x00000002af027210 */ /* 0x042fe80007ffe0ff */
[C---:B------:R-:W-:Y:S02]  /*9750*/  ISETP.GT.AND P0, PT, R2.reuse, RZ, PT ;  /* 0x000000ff0200720c */ /* 0x040fe40003f04270 */
[----:B------:R-:W-:Y:S01]  /*9760*/  ISETP.GT.AND P6, PT, R2, 0x1, PT ;  /* 0x000000010200780c */ /* 0x000fe20003fc4270 */
[----:B---3--:R-:W-:Y:S01]  /*9770*/  IMAD.IADD R0, R175, 0x1, R0 ;  /* 0x00000001af007824 */ /* 0x008fe200078e0200 */
[----:B--2---:R-:W-:Y:S02]  /*9780*/  FSEL R206, R4, -INF , P0 ;  /* 0xff80000004ce7808 */ /* 0x004fe40000000000 */
[----:B------:R-:W-:Y:S02]  /*9790*/  FSEL R207, R5, -INF , P6 ;  /* 0xff80000005cf7808 */ /* 0x000fe40003000000 */
[C---:B------:R-:W-:Y:S02]  /*97a0*/  ISETP.GT.AND P0, PT, R0.reuse, 0x1, PT ;  /* 0x000000010000780c */ /* 0x040fe40003f04270 */
[----:B------:R-:W-:Y:S02]  /*97b0*/  ISETP.GT.AND P1, PT, R0, RZ, PT ;  /* 0x000000ff0000720c */ /* 0x000fe40003f24270 */
        /* <DEDUP_REMOVED lines=9> */
[----:B------:R-:W-:Y:S02]  /*9850*/  ISETP.GT.AND P6, PT, R2, 0x9, PT ;  /* 0x000000090200780c */ /* 0x000fe40003fc4270 */
[----:B------:R-:W-:Y:S02]  /*9860*/  ISETP.GT.AND P1, PT, R0, 0x10, PT ;  /* 0x000000100000780c */ /* 0x000fe40003f24270 */
[----:B------:R-:W-:Y:S02]  /*9870*/  FSEL R210, R12, -INF , P0 ;  /* 0xff8000000cd27808 */ /* 0x000fe40000000000 */
[----:B------:R-:W-:Y:S02]  /*9880*/  ISETP.GT.AND P0, PT, R0, 0x11, PT ;  /* 0x000000110000780c */ /* 0x000fe40003f04270 */
[----:B------:R-:W-:Y:S02]  /*9890*/  FSEL R212, R14, -INF , P1 ;  /* 0xff8000000ed47808 */ /* 0x000fe40000800000 */
[C---:B------:R-:W-:Y:S02]  /*98a0*/  ISETP.GT.AND P1, PT, R2.reuse, 0x19, PT ;  /* 0x000000190200780c */ /* 0x040fe40003f24270 */
[----:B------:R-:W-:Y:S02]  /*98b0*/  FSEL R9, R9, -INF , P6 ;  /* 0xff80000009097808 */ /* 0x000fe40003000000 */
[C---:B------:R-:W-:Y:S02]  /*98c0*/  ISETP.GT.AND P6, PT, R2.reuse, 0x11, PT ;  /* 0x000000110200780c */ /* 0x040fe40003fc4270 */
[----:B------:R-:W-:Y:S02]  /*98d0*/  FSEL R213, R15, -INF , P0 ;  /* 0xff8000000fd57808 */ /* 0x000fe40000000000 */
[C---:B------:R-:W-:Y:S02]  /*98e0*/  ISETP.GT.AND P0, PT, R2.reuse, 0x18, PT ;  /* 0x000000180200780c */ /* 0x040fe40003f04270 */
[----:B------:R-:W-:Y:S02]  /*98f0*/  FSEL R211, R13, -INF , P6 ;  /* 0xff8000000dd37808 */ /* 0x000fe40003000000 */
[----:B------:R-:W-:Y:S02]  /*9900*/  FSEL R215, R17, -INF , P1 ;  /* 0xff80000011d77808 */ /* 0x000fe40000800000 */
[----:B------:R-:W-:Y:S02]  /*9910*/  ISETP.GT.AND P1, PT, R2, 0x20, PT ;  /* 0x000000200200780c */ /* 0x000fe40003f24270 */
        /* <DEDUP_REMOVED lines=12> */
[----:B------:R-:W-:Y:S02]  /*99e0*/  ISETP.GT.AND P1, PT, R0, 0x28, PT ;  /* 0x000000280000780c */ /* 0x000fe40003f24270 */
[----:B------:R-:W-:Y:S02]  /*99f0*/  FSEL R16, R21, -INF , P0 ;  /* 0xff80000015107808 */ /* 0x000fe40000000000 */
[----:B------:R-:W-:Y:S02]  /*9a00*/  ISETP.GT.AND P0, PT, R2, 0x28, PT ;  /* 0x000000280200780c */ /* 0x000fe40003f04270 */
[----:B------:R-:W-:Y:S02]  /*9a10*/  FSEL R17, R26, -INF , P1 ;  /* 0xff8000001a117808 */ /* 0x000fe40000800000 */
[----:B------:R-:W-:Y:S02]  /*9a20*/  ISETP.GT.AND P1, PT, R2, 0x30, PT ;  /* 0x000000300200780c */ /* 0x000fe40003f24270 */
[----:B------:R-:W-:Y:S01]  /*9a30*/  FSEL R175, R25, -INF , P6 ;  /* 0xff80000019af7808 */ /* 0x000fe20003000000 */
[----:B------:R-:W-:Y:S01]  /*9a40*/  IMAD.MOV.U32 R25, RZ, RZ, R4 ;  /* 0x000000ffff197224 */ /* 0x000fe200078e0004 */
[----:B------:R-:W-:Y:S02]  /*9a50*/  PLOP3.LUT P6, PT, PT, PT, UP0, 0x80, 0x0 ;  /* 0x000000000000781c */ /* 0x000fe40003fcf008 */
[----:B------:R-:W-:Y:S01]  /*9a60*/  FSEL R5, R24, -INF , P0 ;  /* 0xff80000018057808 */ /* 0x000fe20000000000 */
[----:B------:R-:W-:Y:S01]  /*9a70*/  IMAD.MOV.U32 R26, RZ, RZ, R175 ;  /* 0x000000ffff1a7224 */ /* 0x000fe200078e00af */
[----:B------:R-:W-:Y:S02]  /*9a80*/  ISETP.GT.AND P0, PT, R0, 0x29, PT ;  /* 0x000000290000780c */ /* 0x000fe40003f04270 */
[----:B------:R-:W-:Y:S02]  /*9a90*/  FSEL R14, R28, -INF , P1 ;  /* 0xff8000001c0e7808 */ /* 0x000fe40000800000 */
[----:B------:R-:W-:Y:S02]  /*9aa0*/  PLOP3.LUT P1, PT, PT, PT, UP0, 0x80, 0x0 ;  /* 0x000000000000781c */ /* 0x000fe40003f2f008 */
[----:B------:R-:W-:Y:S01]  /*9ab0*/  FSEL R19, R27, -INF , P0 ;  /* 0xff8000001b137808 */ /* 0x000fe20000000000 */
[----:B------:R-:W-:Y:S01]  /*9ac0*/  IMAD.MOV.U32 R27, RZ, RZ, R5 ;  /* 0x000000ffff1b7224 */ /* 0x000fe200078e0005 */
[----:B------:R-:W-:Y:S02]  /*9ad0*/  ISETP.GT.AND P0, PT, R2, 0x31, PT ;  /* 0x000000310200780c */ /* 0x000fe40003f04270 */
[----:B------:R-:W-:Y:S02]  /*9ae0*/  @P6 IADD3 R6, P6, R172, 0x80, RZ ;  /* 0x00000080ac066810 */ /* 0x000fe40007fde0ff */
[----:B------:R-:W-:Y:S02]  /*9af0*/  FSEL R22, R29, -INF , P0 ;  /* 0xff8000001d167808 */ /* 0x000fe40000000000 */
[----:B------:R-:W-:Y:S02]  /*9b00*/  ISETP.GT.AND P0, PT, R0, 0x30, PT ;  /* 0x000000300000780c */ /* 0x000fe40003f04270 */
[----:B------:R-:W-:Y:S02]  /*9b10*/  FMNMX.FTZ R5, R208, R174, !PT ;  /* 0x000000aed0057209 */ /* 0x000fe40007810000 */
[----:B------:R-:W-:Y:S02]  /*9b20*/  FSEL R190, R30, -INF , P0 ;  /* 0xff8000001ebe7808 */ /* 0x000fe40000000000 */
[----:B------:R-:W-:Y:S02]  /*9b30*/  ISETP.GT.AND P0, PT, R0, 0x31, PT ;  /* 0x000000310000780c */ /* 0x000fe40003f04270 */
[----:B------:R-:W-:Y:S02]  /*9b40*/  @P1 IADD3 R6, P1, R6, c[0x0][0x1c8], RZ ;  /* 0x0000720006061a10 */ /* 0x000fe40007f3e0ff */
[----:B------:R-:W-:Y:S02]  /*9b50*/  FSEL R191, R31, -INF , P0 ;  /* 0xff8000001fbf7808 */ /* 0x000fe40000000000 */
[----:B------:R-:W-:Y:S02]  /*9b60*/  PLOP3.LUT P0, PT, PT, PT, UP0, 0x80, 0x0 ;  /* 0x000000000000781c */ /* 0x000fe40003f0f008 */
[----:B------:R-:W-:Y:S04]  /*9b70*/  FMNMX.FTZ R5, R209, R5, !PT ;  /* 0x00000005d1057209 */ /* 0x000fe80007810000 */
[----:B------:R-:W-:Y:S07]  /*9b80*/  FMNMX.FTZ R5, R185, R5, !PT ;  /* 0x00000005b9057209 */ /* 0x000fee0007810000 */
[--C-:B------:R-:W-:Y:S02]  /*9b90*/  @P0 IADD3.X R7, RZ, c[0x0][0x1cc], R173.reuse, P1, P6 ;  /* 0x00007300ff070a10 */ /* 0x100fe40000fec4ad */
[----:B------:R-:W-:Y:S02]  /*9ba0*/  ISETP.GT.AND P1, PT, R2, 0x38, PT ;  /* 0x000000380200780c */ /* 0x000fe40003f24270 */
[----:B------:R-:W-:Y:S02]  /*9bb0*/  PLOP3.LUT P6, PT, PT, PT, UP0, 0x80, 0x0 ;  /* 0x000000000000781c */ /* 0x000fe40003fcf008 */
[----:B------:R-:W-:Y:S02]  /*9bc0*/  FSEL R21, R32, -INF , P1 ;  /* 0xff80000020157808 */ /* 0x000fe40000800000 */
[----:B------:R-:W-:Y:S02]  /*9bd0*/  PLOP3.LUT P1, PT, PT, PT, UP0, 0x80, 0x0 ;  /* 0x000000000000781c */ /* 0x000fe40003f2f008 */
[----:B------:R-:W-:Y:S04]  /*9be0*/  ISETP.GT.AND P0, PT, R2, 0x39, PT ;  /* 0x000000390200780c */ /* 0x000fe80003f04270 */
[----:B------:R-:W-:Y:S02]  /*9bf0*/  FSEL R20, R33, -INF , P0 ;  /* 0xff80000021147808 */ /* 0x000fe40000000000 */
[----:B------:R-:W-:Y:S02]  /*9c00*/  ISETP.GT.AND P0, PT, R0, 0x38, PT ;  /* 0x000000380000780c */ /* 0x000fe40003f04270 */
[----:B------:R-:W-:Y:S02]  /*9c10*/  @P6 IADD3 R4, P6, R172, 0x100, RZ ;  /* 0x00000100ac046810 */ /* 0x000fe40007fde0ff */
[----:B------:R-:W-:Y:S02]  /*9c20*/  FSEL R33, R34, -INF , P0 ;  /* 0xff80000022217808 */ /* 0x000fe40000000000 */
[----:B------:R-:W-:Y:S02]  /*9c30*/  @P1 IADD3 R13, P1, R4, c[0x0][0x1c8], RZ ;  /* 0x00007200040d1a10 */ /* 0x000fe40007f3e0ff */
[----:B------:R-:W-:Y:S02]  /*9c40*/  FMNMX.FTZ R4, R206, R3, !PT ;  /* 0x00000003ce047209 */ /* 0x000fe40007810000 */
[----:B------:R-:W-:Y:S02]  /*9c50*/  ISETP.GT.AND P0, PT, R0, 0x39, PT ;  /* 0x000000390000780c */ /* 0x000fe40003f04270 */
[----:B------:R-:W-:Y:S02]  /*9c60*/  FMNMX.FTZ R4, R207, R4, !PT ;  /* 0x00000004cf047209 */ /* 0x000fe40007810000 */
[----:B------:R-:W-:Y:S01]  /*9c70*/  FSEL R196, R35, -INF , P0 ;  /* 0xff80000023c47808 */ /* 0x000fe20000000000 */
[----:B------:R-:W-:Y:S01]  /*9c80*/  IMAD.MOV.U32 R35, RZ, RZ, R8 ;  /* 0x000000ffff237224 */ /* 0x000fe200078e0008 */
[----:B------:R-:W-:Y:S02]  /*9c90*/  FMNMX.FTZ R4, R184, R4, !PT ;  /* 0x00000004b8047209 */ /* 0x000fe40007810000 */
[----:B------:R-:W-:Y:S02]  /*9ca0*/  PLOP3.LUT P0, PT, PT, PT, UP0, 0x80, 0x0 ;  /* 0x000000000000781c */ /* 0x000fe40003f0f008 */
[----:B------:R-:W-:Y:S02]  /*9cb0*/  FMNMX.FTZ R4, R9, R4, !PT ;  /* 0x0000000409047209 */ /* 0x000fe40007810000 */
[----:B------:R-:W-:Y:S02]  /*9cc0*/  MOV R34, R23 ;  /* 0x0000001700227202 */ /* 0x000fe40000000f00 */
[----:B------:R-:W-:Y:S04]  /*9cd0*/  FMNMX.FTZ R4, R210, R4, !PT ;  /* 0x00000004d2047209 */ /* 0x000fe80007810000 */
[----:B------:R-:W-:Y:S03]  /*9ce0*/  FMNMX.FTZ R4, R211, R4, !PT ;  /* 0x00000004d3047209 */ /* 0x000fe60007810000 */
[--C-:B------:R-:W-:Y:S02]  /*9cf0*/  @P0 IADD3.X R12, RZ, c[0x0][0x1cc], R173.reuse, P1, P6 ;  /* 0x00007300ff0c0a10 */ /* 0x100fe40000fec4ad */
[----:B------:R-:W-:Y:S02]  /*9d00*/  FMNMX.FTZ R4, R214, R4, !PT ;  /* 0x00000004d6047209 */ /* 0x000fe40007810000 */
[C---:B------:R-:W-:Y:S02]  /*9d10*/  ISETP.GT.AND P1, PT, R2.reuse, 0x41, PT ;  /* 0x000000410200780c */ /* 0x040fe40003f24270 */
[----:B------:R-:W-:Y:S02]  /*9d20*/  FMNMX.FTZ R4, R215, R4, !PT ;  /* 0x00000004d7047209 */ /* 0x000fe40007810000 */
[----:B------:R-:W-:Y:S02]  /*9d30*/  PLOP3.LUT P6, PT, PT, PT, UP0, 0x80, 0x0 ;  /* 0x000000000000781c */ /* 0x000fe40003fcf008 */
[----:B------:R-:W-:Y:S02]  /*9d40*/  FMNMX.FTZ R4, R25, R4, !PT ;  /* 0x0000000419047209 */ /* 0x000fe40007810000 */
[----:B------:R-:W-:Y:S02]  /*9d50*/  FSEL R8, R37, -INF , P1 ;  /* 0xff80000025087808 */ /* 0x000fe40000800000 */
[----:B------:R-:W-:Y:S02]  /*9d60*/  PLOP3.LUT P1, PT, PT, PT, UP0, 0x80, 0x0 ;  /* 0x000000000000781c */ /* 0x000fe40003f2f008 */
[----:B------:R-:W-:Y:S01]  /*9d70*/  ISETP.GT.AND P0, PT, R2, 0x40, PT ;  /* 0x000000400200780c */ /* 0x000fe20003f04270 */
[----:B------:R-:W-:Y:S01]  /*9d80*/  IMAD.MOV.U32 R201, RZ, RZ, R8 ;  /* 0x000000ffffc97224 */ /* 0x000fe200078e0008 */
[----:B------:R-:W-:Y:S02]  /*9d90*/  FMNMX.FTZ R4, R16, R4, !PT ;  /* 0x0000000410047209 */ /* 0x000fe40007810000 */
[----:B------:R-:W-:Y:S02]  /*9da0*/  FSEL R197, R36, -INF , P0 ;  /* 0xff80000024c57808 */ /* 0x000fe40000000000 */
[----:B------:R-:W-:Y:S02]  /*9db0*/  ISETP.GT.AND P0, PT, R0, 0x40, PT ;  /* 0x000000400000780c */ /* 0x000fe40003f04270 */
[----:B------:R-:W-:Y:S02]  /*9dc0*/  FMNMX.FTZ R4, R27, R4, !PT ;  /* 0x000000041b047209 */ /* 0x000fe40007810000 */
[----:B------:R-:W-:Y:S02]  /*9dd0*/  FMNMX.FTZ R8, R11, R5, !PT ;  /* 0x000000050b087209 */ /* 0x000fe40007810000 */
[----:B------:R-:W-:Y:S02]  /*9de0*/  FSEL R10, R38, -INF , P0 ;  /* 0xff800000260a7808 */ /* 0x000fe40000000000 */
[----:B------:R-:W-:Y:S02]  /*9df0*/  ISETP.GT.AND P0, PT, R0, 0x41, PT ;  /* 0x000000410000780c */ /* 0x000fe40003f04270 */
[----:B------:R-:W-:Y:S02]  /*9e00*/  @P6 IADD3 R172, P6, R172, 0x180, RZ ;  /* 0x00000180acac6810 */ /* 0x000fe40007fde0ff */
[----:B------:R-:W-:Y:S02]  /*9e10*/  FMNMX.FTZ R5, R26, R4, !PT ;  /* 0x000000041a057209 */ /* 0x000fe40007810000 */
[----:B------:R-:W-:Y:S02]  /*9e20*/  FMNMX.FTZ R4, R212, R8, !PT ;  /* 0x00000008d4047209 */ /* 0x000fe40007810000 */
[----:B------:R-:W-:Y:S02]  /*9e30*/  FSEL R198, R39, -INF , P0 ;  /* 0xff80000027c67808 */ /* 0x000fe40000000000 */
[----:B------:R-:W-:Y:S02]  /*9e40*/  @P1 IADD3 R172, P1, R172, c[0x0][0x1c8], RZ ;  /* 0x00007200acac1a10 */ /* 0x000fe40007f3e0ff */
[----:B------:R-:W-:Y:S02]  /*9e50*/  PLOP3.LUT P0, PT, PT, PT, UP0, 0x80, 0x0 ;  /* 0x000000000000781c */ /* 0x000fe40003f0f008 */
[----:B------:R-:W-:Y:S02]  /*9e60*/  FMNMX.FTZ R4, R213, R4, !PT ;  /* 0x00000004d5047209 */ /* 0x000fe40007810000 */
[----:B------:R-:W-:Y:S02]  /*9e70*/  MOV R203, R10 ;  /* 0x0000000a00cb7202 */ /* 0x000fe40000000f00 */
[----:B------:R-:W-:Y:S04]  /*9e80*/  FMNMX.FTZ R4, R252, R4, !PT ;  /* 0x00000004fc047209 */ /* 0x000fe80007810000 */
[----:B------:R-:W-:Y:S03]  /*9e90*/  FMNMX.FTZ R4, R35, R4, !PT ;  /* 0x0000000423047209 */ /* 0x000fe60007810000 */
[----:B------:R-:W-:Y:S02]  /*9ea0*/  @P0 IADD3.X R10, RZ, c[0x0][0x1cc], R173, P1, P6 ;  /* 0x00007300ff0a0a10 */ /* 0x000fe40000fec4ad */
[----:B------:R-:W-:Y:S02]  /*9eb0*/  PLOP3.LUT P1, PT, PT, PT, UP0, 0x80, 0x0 ;  /* 0x000000000000781c */ /* 0x000fe40003f2f008 */
[----:B------:R-:W-:Y:S02]  /*9ec0*/  FMNMX.FTZ R4, R18, R4, !PT ;  /* 0x0000000412047209 */ /* 0x000fe40007810000 */
[C---:B------:R-:W-:Y:S02]  /*9ed0*/  ISETP.GT.AND P6, PT, R2.reuse, 0x48, PT ;  /* 0x000000480200780c */ /* 0x040fe40003fc4270 */
[----:B------:R-:W-:Y:S02]  /*9ee0*/  ISETP.GT.AND P0, PT, R2, 0x49, PT ;  /* 0x000000490200780c */ /* 0x000fe40003f04270 */
[----:B------:R-:W-:Y:S02]  /*9ef0*/  FSEL R192, R40, -INF , P6 ;  /* 0xff80000028c07808 */ /* 0x000fe40003000000 */
[----:B------:R-:W-:Y:S02]  /*9f00*/  FMNMX.FTZ R4, R34, R4, !PT ;  /* 0x0000000422047209 */ /* 0x000fe40007810000 */
[----:B------:R-:W-:Y:S02]  /*9f10*/  ISETP.GT.AND P6, PT, R0, 0x48, PT ;  /* 0x000000480000780c */ /* 0x000fe40003fc4270 */
[----:B------:R-:W-:Y:S02]  /*9f20*/  FSEL R194, R41, -INF , P0 ;  /* 0xff80000029c27808 */ /* 0x000fe40000000000 */
[----:B------:R-:W-:Y:S02]  /*9f30*/  ISETP.GT.AND P0, PT, R2, 0x50, PT ;  /* 0x000000500200780c */ /* 0x000fe40003f04270 */
[----:B------:R-:W-:Y:S02]  /*9f40*/  FMNMX.FTZ R4, R17, R4, !PT ;  /* 0x0000000411047209 */ /* 0x000fe40007810000 */
[----:B------:R-:W-:Y:S02]  /*9f50*/  FSEL R199, R44, -INF , P0 ;  /* 0xff8000002cc77808 */ /* 0x000fe40000000000 */
[----:B------:R-:W-:Y:S02]  /*9f60*/  FSEL R195, R42, -INF , P6 ;  /* 0xff8000002ac37808 */ /* 0x000fe40003000000 */
[C---:B------:R-:W-:Y:S02]  /*9f70*/  ISETP.GT.AND P6, PT, R2.reuse, 0x51, PT ;  /* 0x000000510200780c */ /* 0x040fe40003fc4270 */
[----:B------:R-:W-:Y:S02]  /*9f80*/  ISETP.GT.AND P0, PT, R2, 0x58, PT ;  /* 0x000000580200780c */ /* 0x000fe40003f04270 */
[----:B------:R-:W-:Y:S02]  /*9f90*/  FSEL R32, R45, -INF , P6 ;  /* 0xff8000002d207808 */ /* 0x000fe40003000000 */
[----:B------:R-:W-:Y:S02]  /*9fa0*/  FSEL R23, R48, -INF , P0 ;  /* 0xff80000030177808 */ /* 0x000fe40000000000 */
[----:B------:R-:W-:Y:S02]  /*9fb0*/  PLOP3.LUT P0, PT, PT, PT, UP0, 0x80, 0x0 ;  /* 0x000000000000781c */ /* 0x000fe40003f0f008 */
[----:B------:R-:W-:Y:S02]  /*9fc0*/  ISETP.GT.AND P6, PT, R2, 0x59, PT ;  /* 0x000000590200780c */ /* 0x000fe40003fc4270 */
[----:B------:R-:W-:Y:S02]  /*9fd0*/  FMNMX.FTZ R2, R19, R4, !PT ;  /* 0x0000000413027209 */ /* 0x000fe40007810000 */
[----:B------:R-:W-:Y:S01]  /*9fe0*/  @P1 IADD3 R4, P1, R205, UR17, RZ ;  /* 0x00000011cd041c10 */ /* 0x000fe2000ff3e0ff */
[----:B------:R-:W-:Y:S01]  /*9ff0*/  IMAD.MOV.U32 R205, RZ, RZ, R20 ;  /* 0x000000ffffcd7224 */ /* 0x000fe200078e0014 */
[----:B------:R-:W-:Y:S02]  /*a000*/  FMNMX.FTZ R173, R14, R5, !PT ;  /* 0x000000050ead7209 */ /* 0x000fe40007810000 */
[----:B------:R-:W-:Y:S02]  /*a010*/  FSEL R15, R49, -INF , P6 ;  /* 0xff800000310f7808 */ /* 0x000fe40003000000 */
[----:B------:R-:W-:Y:S02]  /*a020*/  FMNMX.FTZ R173, R22, R173, !PT ;  /* 0x000000ad16ad7209 */ /* 0x000fe40007810000 */
[----:B------:R-:W-:Y:S02]  /*a030*/  ISETP.GT.AND P6, PT, R0, 0x49, PT ;  /* 0x000000490000780c */ /* 0x000fe40003fc4270 */
[----:B------:R-:W-:Y:S02]  /*a040*/  FMNMX.FTZ R173, R21, R173, !PT ;  /* 0x000000ad15ad7209 */ /* 0x000fe40007810000 */
[----:B------:R-:W-:Y:S02]  /*a050*/  FMNMX.FTZ R2, R190, R2, !PT ;  /* 0x00000002be027209 */ /* 0x000fe40007810000 */
[----:B------:R-:W-:Y:S02]  /*a060*/  @P0 IADD3.X R5, R204, UR18, RZ, P1, !PT ;  /* 0x00000012cc050c10 */ /* 0x000fe40008ffe4ff */
[C---:B------:R-:W-:Y:S02]  /*a070*/  ISETP.GT.AND P0, PT, R0.reuse, 0x50, PT ;  /* 0x000000500000780c */ /* 0x040fe40003f04270 */
[----:B------:R-:W-:Y:S02]  /*a080*/  ISETP.GT.AND P1, PT, R0, 0x51, PT ;  /* 0x000000510000780c */ /* 0x000fe40003f24270 */
[----:B------:R-:W-:Y:S02]  /*a090*/  FSEL R40, R46, -INF , P0 ;  /* 0xff8000002e287808 */ /* 0x000fe40000000000 */
[----:B------:R-:W-:Y:S02]  /*a0a0*/  ISETP.GT.AND P0, PT, R0, 0x58, PT ;  /* 0x000000580000780c */ /* 0x000fe40003f04270 */
[----:B------:R-:W-:Y:S02]  /*a0b0*/  FSEL R42, R47, -INF , P1 ;  /* 0xff8000002f2a7808 */ /* 0x000fe40000800000 */
[----:B------:R-:W-:Y:S01]  /*a0c0*/  FSEL R202, R50, -INF , P0 ;  /* 0xff80000032ca7808 */ /* 0x000fe20000000000 */
[----:B------:R-:W-:Y:S01]  /*a0d0*/  IMAD.MOV.U32 R50, RZ, RZ, R23 ;  /* 0x000000ffff327224 */ /* 0x000fe200078e0017 */
[----:B------:R-:W-:Y:S02]  /*a0e0*/  PLOP3.LUT P0, PT, PT, PT, UP0, 0x80, 0x0 ;  /* 0x000000000000781c */ /* 0x000fe40003f0f008 */
[----:B------:R-:W-:Y:S02]  /*a0f0*/  ISETP.GT.AND P1, PT, R0, 0x59, PT ;  /* 0x000000590000780c */ /* 0x000fe40003f24270 */
[----:B------:R-:W-:Y:S02]  /*a100*/  FMNMX.FTZ R173, R20, R173, !PT ;  /* 0x000000ad14ad7209 */ /* 0x000fe40007810000 */
[----:B------:R-:W-:Y:S02]  /*a110*/  FSEL R175, R51, -INF , P1 ;  /* 0xff80000033af7808 */ /* 0x000fe40000800000 */
[----:B------:R-:W-:Y:S02]  /*a120*/  PLOP3.LUT P1, PT, PT, PT, UP0, 0x80, 0x0 ;  /* 0x000000000000781c */ /* 0x000fe40003f2f008 */
[----:B------:R-:W-:Y:S02]  /*a130*/  FMNMX.FTZ R173, R197, R173, !PT ;  /* 0x000000adc5ad7209 */ /* 0x000fe40007810000 */
[----:B------:R-:W-:Y:S01]  /*a140*/  FSEL R193, R43, -INF , P6 ;  /* 0xff8000002bc17808 */ /* 0x000fe20003000000 */
[----:B------:R1:W-:Y:S01]  /*a150*/  @P0 LDGSTS.E.BYPASS.LTC128B.128 [R251+0xf100], [R6.64], !P4 ;  /* 0x0f10000006fb0fae */ /* 0x0003e2000e101d5e */
        /* <DEDUP_REMOVED lines=12> */
[----:B------:R-:W-:Y:S01]  /*a220*/  FMNMX.FTZ R2, R195, R2, !PT ;  /* 0x00000002c3027209 */ /* 0x000fe20007810000 */
[----:B-1----:R-:W-:Y:S01]  /*a230*/  @P1 IMAD.MOV.U32 R6, RZ, RZ, R13 ;  /* 0x000000ffff061224 */ /* 0x002fe200078e000d */
[----:B------:R-:W-:Y:S01]  /*a240*/  FMNMX.FTZ R173, R23, R173, !PT ;  /* 0x000000ad17ad7209 */ /* 0x000fe20007810000 */
[----:B------:R-:W-:Y:S01]  /*a250*/  @P1 IMAD.MOV.U32 R7, RZ, RZ, R12 ;  /* 0x000000ffff071224 */ /* 0x000fe200078e000c */
[----:B------:R-:W-:Y:S02]  /*a260*/  FMNMX.FTZ R0, R193, R2, !PT ;  /* 0x00000002c1007209 */ /* 0x000fe40007810000 */
[----:B------:R-:W-:Y:S02]  /*a270*/  FMNMX.FTZ R173, R15, R173, !PT ;  /* 0x000000ad0fad7209 */ /* 0x000fe40007810000 */
[----:B------:R1:W-:Y:S01]  /*a280*/  @P6 LDGSTS.E.BYPASS.LTC128B.128 [R251+0x12100], [R6.64], !P3 ;  /* 0x1210000006fb6fae */ /* 0x0003e2000d901d5e */
[----:B------:R-:W-:Y:S02]  /*a290*/  PLOP3.LUT P0, PT, PT, PT, UP0, 0x80, 0x0 ;  /* 0x000000000000781c */ /* 0x000fe40003f0f008 */
[----:B------:R-:W-:Y:S02]  /*a2a0*/  FMNMX.FTZ R0, R40, R0, !PT ;  /* 0x0000000028007209 */ /* 0x000fe40007810000 */
[----:B------:R-:W-:Y:S02]  /*a2b0*/  PLOP3.LUT P1, PT, PT, PT, UP0, 0x80, 0x0 ;  /* 0x000000000000781c */ /* 0x000fe40003f2f008 */
[----:B------:R-:W-:Y:S01]  /*a2c0*/  FMNMX.FTZ R0, R42, R0, !PT ;  /* 0x000000002a007209 */ /* 0x000fe20007810000 */
[----:B------:R-:W2:Y:S01]  /*a2d0*/  SHFL.BFLY PT, R8, R173, 0x2, 0x1f ;  /* 0x0c401f00ad087f89 */ /* 0x000ea200000e0000 */
[----:B------:R-:W-:Y:S02]  /*a2e0*/  PLOP3.LUT P6, PT, PT, PT, UP0, 0x80, 0x0 ;  /* 0x000000000000781c */ /* 0x000fe40003fcf008 */
[----:B------:R-:W-:Y:S02]  /*a2f0*/  FMNMX.FTZ R0, R202, R0, !PT ;  /* 0x00000000ca007209 */ /* 0x000fe40007810000 */
[----:B------:R-:W-:Y:S02]  /*a300*/  PLOP3.LUT P6, PT, PT, PT, UP0, 0x80, 0x0 ;  /* 0x000000000000781c */ /* 0x000fe40003fcf008 */
[----:B------:R-:W-:Y:S02]  /*a310*/  FMNMX.FTZ R0, R175, R0, !PT ;  /* 0x00000000af007209 */ /* 0x000fe40007810000 */
[----:B------:R-:W-:Y:S02]  /*a320*/  MOV R204, R15 ;  /* 0x0000000f00cc7202 */ /* 0x000fe40000000f00 */
[----:B------:R-:W-:Y:S01]  /*a330*/  MOV R51, R22 ;  /* 0x0000001600337202 */ /* 0x000fe20000000f00 */
[----:B------:R-:W3:Y:S01]  /*a340*/  SHFL.BFLY PT, R2, R0, 0x2, 0x1f ;  /* 0x0c401f0000027f89 */ /* 0x000ee200000e0000 */
[----:B-1----:R-:W-:Y:S01]  /*a350*/  @P0 MOV R7, R10 ;  /* 0x0000000a00070202 */ /* 0x002fe20000000f00 */
[----:B------:R-:W-:Y:S01]  /*a360*/  @P0 IMAD.MOV.U32 R6, RZ, RZ, R172 ;  /* 0x000000ffff060224 */ /* 0x000fe200078e00ac */
[----:B------:R-:W-:Y:S02]  /*a370*/  PLOP3.LUT P0, PT, PT, PT, UP0, 0x80, 0x0 ;  /* 0x000000000000781c */ /* 0x000fe40003f0f008 */
[----:B--2---:R-:W-:Y:S03]  /*a380*/  FMNMX.FTZ R173, R173, R8, !PT ;  /* 0x00000008adad7209 */ /* 0x004fe60007810000 */
[----:B------:R1:W-:Y:S01]  /*a390*/  @P1 LDGSTS.E.BYPASS.LTC128B.128 [R251+0x15100], [R6.64], !P2 ;  /* 0x1510000006fb1fae */ /* 0x0003e2000d101d5e */
[----:B------:R-:W-:Y:S07]  /*a3a0*/  PLOP3.LUT P1, PT, PT, PT, UP0, 0x80, 0x0 ;  /* 0x000000000000781c */ /* 0x000fee0003f2f008 */
[----:B------:R-:W2:Y:S01]  /*a3b0*/  SHFL.BFLY PT, R8, R173, 0x1, 0x1f ;  /* 0x0c201f00ad087f89 */ /* 0x000ea200000e0000 */
[----:B---3--:R-:W-:Y:S07]  /*a3c0*/  FMNMX.FTZ R0, R0, R2, !PT ;  /* 0x0000000200007209 */ /* 0x008fee0007810000 */
[----:B------:R3:W-:Y:S01]  /*a3d0*/  @P0 LDGSTS.E.BYPASS.LTC128B.128 [R251+0xd100], [R4.64], !P5 ;  /* 0x0d10000004fb0fae */ /* 0x0007e2000e901d5e */
[----:B------:R-:W-:Y:S07]  /*a3e0*/  PLOP3.LUT P0, PT, PT, PT, UP0, 0x80, 0x0 ;  /* 0x000000000000781c */ /* 0x000fee0003f0f008 */
[----:B------:R3:W-:Y:S08]  /*a3f0*/  @P1 LDGSTS.E.BYPASS.LTC128B.128 [R251+0x10100], [R4.64+0x80], !P4 ;  /* 0x1010008004fb1fae */ /* 0x0007f0000e101d5e */
[----:B------:R3:W-:Y:S01]  /*a400*/  @P6 LDGSTS.E.BYPASS.LTC128B.128 [R251+0x13100], [R4.64+0x100], !P3 ;  /* 0x1310010004fb6fae */ /* 0x0007e2000d901d5e */
[----:B--2---:R-:W-:Y:S02]  /*a410*/  FMNMX.FTZ R173, R173, R8, !PT ;  /* 0x00000008adad7209 */ /* 0x004fe40007810000 */
[----:B------:R-:W-:Y:S02]  /*a420*/  PLOP3.LUT P6, PT, PT, PT, UP0, 0x80, 0x0 ;  /* 0x000000000000781c */ /* 0x000fe40003fcf008 */
[C---:B------:R-:W-:Y:S01]  /*a430*/  FSETP.NEU.FTZ.AND P1, PT, R173.reuse, -INF , PT ;  /* 0xff800000ad00780b */ /* 0x040fe20003f3d000 */
[----:B------:R-:W-:Y:S02]  /*a440*/  FMUL.FTZ R188, R173, c[0x0][0x2d0] ;  /* 0x0000b400adbc7a20 */ /* 0x000fe40000410000 */
[----:B------:R-:W2:Y:S03]  /*a450*/  SHFL.BFLY PT, R2, R0, 0x1, 0x1f ;  /* 0x0c201f0000027f89 */ /* 0x000ea600000e0000 */
[----:B------:R-:W-:Y:S05]  /*a460*/  FSEL R188, R188, RZ, P1 ;  /* 0x000000ffbcbc7208 */ /* 0x000fea0000800000 */
[----:B------:R3:W-:Y:S01]  /*a470*/  @P0 LDGSTS.E.BYPASS.LTC128B.128 [R251+0x16100], [R4.64+0x180], !P2 ;  /* 0x1610018004fb0fae */ /* 0x0007e2000d101d5e */
[----:B------:R-:W-:Y:S01]  /*a480*/  PLOP3.LUT P0, PT, PT, PT, UP0, 0x80, 0x0 ;  /* 0x000000000000781c */ /* 0x000fe20003f0f008 */
[--C-:B-1----:R-:W-:Y:S02]  /*a490*/  FFMA.FTZ R6, R206, c[0x0][0x2d0], -R188.reuse ;  /* 0x0000b400ce067a23 */ /* 0x102fe400000108bc */
[----:B------:R-:W-:Y:S02]  /*a4a0*/  IMAD.MOV.U32 R206, RZ, RZ, R21 ;  /* 0x000000ffffce7224 */ /* 0x000fe400078e0015 */
[----:B------:R1:W-:Y:S01]  /*a4b0*/  MUFU.EX2 R41, R6 ;  /* 0x0000000600297308 */ /* 0x0003e20000000800 */
[----:B--2---:R-:W-:Y:S01]  /*a4c0*/  FMNMX.FTZ R172, R0, R2, !PT ;  /* 0x0000000200ac7209 */ /* 0x004fe20007810000 */
[--C-:B------:R-:W-:Y:S08]  /*a4d0*/  FFMA.FTZ R0, R9, c[0x0][0x2d0], -R188.reuse ;  /* 0x0000b40009007a23 */ /* 0x100ff000000108bc */
[----:B------:R2:W-:Y:S01]  /*a4e0*/  MUFU.EX2 R48, R0 ;  /* 0x0000000000307308 */ /* 0x0005e20000000800 */
[----:B------:R-:W-:Y:S01]  /*a4f0*/  FMUL.FTZ R189, R172, c[0x0][0x2d0] ;  /* 0x0000b400acbd7a20 */ /* 0x000fe20000410000 */
[----:B---3--:R-:W-:Y:S01]  /*a500*/  @P6 IADD3 R4, P6, R4, UR17, RZ ;  /* 0x0000001104046c10 */ /* 0x008fe2000ffde0ff */
[--C-:B-1----:R-:W-:Y:S02]  /*a510*/  FFMA.FTZ R6, R207, c[0x0][0x2d0], -R188.reuse ;  /* 0x0000b400cf067a23 */ /* 0x102fe400000108bc */
[----:B------:R-:W-:Y:S05]  /*a520*/  IMAD.MOV.U32 R207, RZ, RZ, R19 ;  /* 0x000000ffffcf7224 */ /* 0x000fea00078e0013 */
[----:B------:R1:W3:Y:S05]  /*a530*/  MUFU.EX2 R28, R6 ;  /* 0x00000006001c7308 */ /* 0x0002ea0000000800 */
[----:B------:R-:W-:Y:S02]  /*a540*/  @P0 IADD3.X R5, R5, UR18, RZ, P6, !PT ;  /* 0x0000001205050c10 */ /* 0x000fe4000b7fe4ff */
[C---:B------:R-:W-:Y:S02]  /*a550*/  FSETP.NEU.FTZ.AND P0, PT, R172.reuse, -INF , PT ;  /* 0xff800000ac00780b */ /* 0x040fe40003f1d000 */
[----:B------:R-:W-:Y:S02]  /*a560*/  PLOP3.LUT P6, PT, PT, PT, UP0, 0x80, 0x0 ;  /* 0x000000000000781c */ /* 0x000fe40003fcf008 */
[----:B------:R-:W-:Y:S02]  /*a570*/  FSEL R189, R189, RZ, P0 ;  /* 0x000000ffbdbd7208 */ /* 0x000fe40000000000 */
[----:B------:R-:W-:Y:S02]  /*a580*/  PLOP3.LUT P6, PT, PT, PT, UP0, 0x80, 0x0 ;  /* 0x000000000000781c */ /* 0x000fe40003fcf008 */
[----:B------:R-:W-:Y:S01]  /*a590*/  FSEL R2, R172, RZ, P0 ;  /* 0x000000ffac027208 */ /* 0x000fe20000000000 */
[--C-:B--2---:R-:W-:Y:S01]  /*a5a0*/  FFMA.FTZ R0, R208, c[0x0][0x2d0], -R189.reuse ;  /* 0x0000b400d0007a23 */ /* 0x104fe200000108bd */
[----:B------:R-:W-:Y:S03]  /*a5b0*/  PLOP3.LUT P0, PT, PT, PT, UP0, 0x80, 0x0 ;  /* 0x000000000000781c */ /* 0x000fe60003f0f008 */
[----:B------:R2:W-:Y:S01]  /*a5c0*/  MUFU.EX2 R49, R0 ;  /* 0x0000000000317308 */ /* 0x0005e20000000800 */
[----:B-1----:R-:W-:Y:S02]  /*a5d0*/  FFMA.FTZ R6, R184, c[0x0][0x2d0], -R188 ;  /* 0x0000b400b8067a23 */ /* 0x002fe400000108bc */
[----:B---3--:R-:W-:Y:S03]  /*a5e0*/  IMAD.MOV.U32 R208, RZ, RZ, R28 ;  /* 0x000000ffffd07224 */ /* 0x008fe600078e001c */
[----:B------:R1:W-:Y:S01]  /*a5f0*/  @P6 LDGSTS.E.BYPASS.LTC128B.128 [R251+0xe100], [R4.64], !P5 ;  /* 0x0e10000004fb6fae */ /* 0x0003e2000e901d5e */
[----:B------:R-:W-:Y:S03]  /*a600*/  PLOP3.LUT P6, PT, PT, PT, UP0, 0x80, 0x0 ;  /* 0x000000000000781c */ /* 0x000fe60003fcf008 */
[----:B------:R3:W-:Y:S01]  /*a610*/  MUFU.EX2 R24, R6 ;  /* 0x0000000600187308 */ /* 0x0007e20000000800 */
[----:B------:R-:W-:Y:S09]  /*a620*/  F2FP.BF16.PACK_AB R184, R208, R41 ;  /* 0x00000029d0b8723e */ /* 0x000ff200000010ff */
[----:B------:R1:W-:Y:S01]  /*a630*/  @P6 LDGSTS.E.BYPASS.LTC128B.128 [R251+0x11100], [R4.64+0x80], !P4 ;  /* 0x1110008004fb6fae */ /* 0x0003e2000e101d5e */
[--C-:B--2---:R-:W-:Y:S04]  /*a640*/  FFMA.FTZ R0, R209, c[0x0][0x2d0], -R189.reuse ;  /* 0x0000b400d1007a23 */ /* 0x104fe800000108bd */
[----:B------:R2:W4:Y:S01]  /*a650*/  MUFU.EX2 R209, R0 ;  /* 0x0000000000d17308 */ /* 0x0005220000000800 */
[--C-:B---3--:R-:W-:Y:S09]  /*a660*/  FFMA.FTZ R6, R11, c[0x0][0x2d0], -R189.reuse ;  /* 0x0000b4000b067a23 */ /* 0x108ff200000108bd */
[----:B------:R-:W-:Y:S01]  /*a670*/  MUFU.EX2 R43, R6 ;  /* 0x00000006002b7308 */ /* 0x000fe20000000800 */
[----:B--2---:R-:W-:Y:S01]  /*a680*/  FFMA.FTZ R0, R185, c[0x0][0x2d0], -R189 ;  /* 0x0000b400b9007a23 */ /* 0x004fe200000108bd */
[----:B----4-:R-:W-:Y:S08]  /*a690*/  F2FP.BF16.PACK_AB R185, R209, R49 ;  /* 0x00000031d1b9723e */ /* 0x010ff000000010ff */
[----:B------:R2:W3:Y:S02]  /*a6a0*/  MUFU.EX2 R200, R0 ;  /* 0x0000000000c87308 */ /* 0x0004e40000000800 */
[----:B--2---:R-:W-:Y:S02]  /*a6b0*/  FSEL R0, R173, RZ, P1 ;  /* 0x000000ffad007208 */ /* 0x004fe40000800000 */
[----:B------:R-:W-:Y:S01]  /*a6c0*/  PLOP3.LUT P1, PT, PT, PT, UP0, 0x80, 0x0 ;  /* 0x000000000000781c */ /* 0x000fe20003f2f008 */
[----:B------:R-:W-:Y:S01]  /*a6d0*/  UISETP.GT.AND UP0, UPT, UR16, UR15, UPT ;  /* 0x0000000f1000728c */ /* 0x000fe2000bf04270 */
[----:B---3--:R-:W-:Y:S01]  /*a6e0*/  F2FP.BF16.PACK_AB R187, R43, R200 ;  /* 0x000000c82bbb723e */ /* 0x008fe200000010ff */
[----:B------:R-:W-:Y:S01]  /*a6f0*/  FADD.FTZ R0, -R0, R3 ;  /* 0x0000000300007221 */ /* 0x000fe20000010100 */
[----:B------:R-:W-:Y:S03]  /*a700*/  UMOV UR16, UR24 ;  /* 0x0000001800107c82 */ /* 0x000fe60008000000 */
[----:B------:R-:W-:Y:S04]  /*a710*/  FMUL.FTZ R0, R0, c[0x0][0x2d0] ;  /* 0x0000b40000007a20 */ /* 0x000fe80000410000 */
[----:B------:R2:W3:Y:S02]  /*a720*/  MUFU.EX2 R3, R0 ;  /* 0x0000000000037308 */ /* 0x0004e40000000800 */
[----:B------:R1:W-:Y:S08]  /*a730*/  @P1 LDGSTS.E.BYPASS.LTC128B.128 [R251+0x14100], [R4.64+0x100], !P3 ;  /* 0x1410010004fb1fae */ /* 0x0003f0000d901d5e */
[----:B------:R1:W-:Y:S01]  /*a740*/  @P0 LDGSTS.E.BYPASS.LTC128B.128 [R251+0x17100], [R4.64+0x180], !P2 ;  /* 0x1710018004fb0fae */ /* 0x0003e2000d101d5e */
[----:B------:R-:W-:Y:S07]  /*a750*/  PLOP3.LUT P0, PT, PT, PT, UP0, 0x80, 0x0 ;  /* 0x000000000000781c */ /* 0x000fee0003f0f008 */
[----:B------:R-:W-:Y:S01]  /*a760*/  LDSM.16.MT88.4 R20, [R218+0x100] ;  /* 0x00010000da14783b */ /* 0x000fe20000004200 */
[----:B--2---:R-:W-:Y:S02]  /*a770*/  FADD.FTZ R0, -R2, R174 ;  /* 0x000000ae02007221 */ /* 0x004fe40000010100 */
[----:B------:R-:W-:Y:S05]  /*a780*/  IMAD.MOV.U32 R2, RZ, RZ, R14 ;  /* 0x000000ffff027224 */ /* 0x000fea00078e000e */
[----:B------:R-:W-:Y:S01]  /*a790*/  LDSM.16.MT88.4 R28, [R220+0x100] ;  /* 0x00010000dc1c783b */ /* 0x000fe20000004200 */
[----:B------:R-:W-:Y:S02]  /*a7a0*/  FMUL.FTZ R0, R0, c[0x0][0x2d0] ;  /* 0x0000b40000007a20 */ /* 0x000fe40000410000 */
[----:B------:R-:W-:Y:S02]  /*a7b0*/  IMAD.MOV.U32 R174, RZ, RZ, R24 ;  /* 0x000000ffffae7224 */ /* 0x000fe400078e0018 */
[C---:B---3--:R-:W-:Y:S02]  /*a7c0*/  FMUL.FTZ R8, R3.reuse, R180 ;  /* 0x000000b403087220 */ /* 0x048fe40000410000 */
[----:B------:R-:W2:Y:S01]  /*a7d0*/  MUFU.EX2 R0, R0 ;  /* 0x0000000000007308 */ /* 0x000ea20000000800 */
[----:B------:R-:W3:Y:S01]  /*a7e0*/  LDSM.16.MT88.4 R12, [R217+0x100] ;  /* 0x00010000d90c783b */ /* 0x000ee20000004200 */
[----:B------:R-:W-:Y:S01]  /*a7f0*/  F2FP.BF16.PACK_AB R186, R48, R174 ;  /* 0x000000ae30ba723e */ /* 0x000fe200000010ff */
[C---:B-1----:R-:W-:Y:S02]  /*a800*/  FMUL.FTZ R4, R3.reuse, R176 ;  /* 0x000000b003047220 */ /* 0x042fe40000410000 */
[C---:B------:R-:W-:Y:S02]  /*a810*/  FMUL.FTZ R5, R3.reuse, R177 ;  /* 0x000000b103057220 */ /* 0x040fe40000410000 */
[C---:B------:R-:W-:Y:S02]  /*a820*/  FMUL.FTZ R9, R3.reuse, R181 ;  /* 0x000000b503097220 */ /* 0x040fe40000410000 */
[----:B------:R-:W-:Y:S01]  /*a830*/  IMAD.MOV.U32 R176, RZ, RZ, R18 ;  /* 0x000000ffffb07224 */ /* 0x000fe200078e0012 */
[----:B------:R-:W1:Y:S01]  /*a840*/  LDSM.16.MT88.4 R36, [R219+0x100] ;  /* 0x00010000db24783b */ /* 0x000e620000004200 */
[----:B------:R-:W-:Y:S02]  /*a850*/  IMAD.MOV.U32 R177, RZ, RZ, R17 ;  /* 0x000000ffffb17224 */ /* 0x000fe400078e0011 */
[C---:B------:R-:W-:Y:S02]  /*a860*/  FMUL.FTZ R17, R3.reuse, R137 ;  /* 0x0000008903117220 */ /* 0x040fe40000410000 */
[C---:B------:R-:W-:Y:S02]  /*a870*/  FMUL.FTZ R24, R3.reuse, R144 ;  /* 0x0000009003187220 */ /* 0x040fe40000410000 */
[----:B------:R-:W-:Y:S01]  /*a880*/  IMAD.MOV.U32 R144, RZ, RZ, R25 ;  /* 0x000000ffff907224 */ /* 0x000fe200078e0019 */
[----:B------:R-:W4:Y:S01]  /*a890*/  LDSM.16.MT88.4 R44, [R217+0x3100] ;  /* 0x00310000d92c783b */ /* 0x000f220000004200 */
[C---:B------:R-:W-:Y:S02]  /*a8a0*/  FMUL.FTZ R25, R3.reuse, R145 ;  /* 0x0000009103197220 */ /* 0x040fe40000410000 */
[----:B------:R-:W-:Y:S02]  /*a8b0*/  IMAD.MOV.U32 R145, RZ, RZ, R26 ;  /* 0x000000ffff917224 */ /* 0x000fe400078e001a */
[----:B------:R-:W-:Y:S02]  /*a8c0*/  IMAD.MOV.U32 R180, RZ, RZ, R32 ;  /* 0x000000ffffb47224 */ /* 0x000fe400078e0020 */
[C---:B--2---:R-:W-:Y:S01]  /*a8d0*/  FMUL.FTZ R6, R0.reuse, R178 ;  /* 0x000000b200067220 */ /* 0x044fe20000410000 */
[----:B------:R-:W-:Y:S01]  /*a8e0*/  MOV R178, R16 ;  /* 0x0000001000b27202 */ /* 0x000fe20000000f00 */
[C---:B------:R-:W-:Y:S01]  /*a8f0*/  FMUL.FTZ R7, R0.reuse, R179 ;  /* 0x000000b300077220 */ /* 0x040fe20000410000 */
[----:B------:R-:W0:Y:S01]  /*a900*/  LDGDEPBAR ;  /* 0x00000000000079af */ /* 0x000e220000000000 */
[C---:B------:R-:W-:Y:S01]  /*a910*/  FMUL.FTZ R16, R3.reuse, R136 ;  /* 0x0000008803107220 */ /* 0x040fe20000410000 */
[----:B------:R-:W-:Y:S01]  /*a920*/  MOV R179, R48 ;  /* 0x0000003000b37202 */ /* 0x000fe20000000f00 */
[C---:B------:R-:W-:Y:S02]  /*a930*/  FMUL.FTZ R18, R0.reuse, R138 ;  /* 0x0000008a00127220 */ /* 0x040fe40000410000 */
[C---:B------:R-:W-:Y:S02]  /*a940*/  FMUL.FTZ R19, R0.reuse, R139 ;  /* 0x0000008b00137220 */ /* 0x040fe40000410000 */
[C---:B------:R-:W-:Y:S01]  /*a950*/  FMUL.FTZ R26, R0.reuse, R146 ;  /* 0x00000092001a7220 */ /* 0x040fe20000410000 */
[----:B------:R-:W-:Y:S01]  /*a960*/  LDSM.16.MT88.4 R136, [R220+0x3100] ;  /* 0x00310000dc88783b */ /* 0x000fe20000004200 */
[----:B------:R-:W-:Y:S02]  /*a970*/  IMAD.MOV.U32 R146, RZ, RZ, R27 ;  /* 0x000000ffff927224 */ /* 0x000fe400078e001b */
[C---:B------:R-:W-:Y:S01]  /*a980*/  FMUL.FTZ R27, R0.reuse, R147 ;  /* 0x00000093001b7220 */ /* 0x040fe20000410000 */
[----:B------:R-:W-:Y:S01]  /*a990*/  MOV R147, R178 ;  /* 0x000000b200937202 */ /* 0x000fe20000000f00 */
[C---:B---3--:R-:W-:Y:S05]  /*a9a0*/  HMMA.16816.F32.BF16 R4, R184.reuse, R12, R4 ;  /* 0x0000000cb804723c */ /* 0x048fea0000041804 */
[C---:B------:R-:W-:Y:S02]  /*a9b0*/  FMUL.FTZ R10, R0.reuse, R182 ;  /* 0x000000b6000a7220 */ /* 0x040fe40000410000 */
[C---:B------:R-:W-:Y:S01]  /*a9c0*/  FMUL.FTZ R11, R0.reuse, R183 ;  /* 0x000000b7000b7220 */ /* 0x040fe20000410000 */
[----:B------:R-:W-:Y:S01]  /*a9d0*/  MOV R183, R40 ;  /* 0x0000002800b77202 */ /* 0x000fe20000000f00 */
[C---:B------:R-:W-:Y:S03]  /*a9e0*/  FMUL.FTZ R12, R3.reuse, R132 ;  /* 0x00000084030c7220 */ /* 0x040fe60000410000 */
[C---:B------:R-:W-:Y:S02]  /*a9f0*/  FMUL.FTZ R13, R3.reuse, R133 ;  /* 0x00000085030d7220 */ /* 0x040fe40000410000 */
[C---:B------:R-:W-:Y:S03]  /*aa00*/  HMMA.16816.F32.BF16 R8, R184.reuse, R14, R8 ;  /* 0x0000000eb808723c */ /* 0x040fe60000041808 */
[C---:B------:R-:W-:Y:S02]  /*aa10*/  FMUL.FTZ R32, R3.reuse, R152 ;  /* 0x0000009803207220 */ /* 0x040fe40000410000 */
[----:B------:R-:W-:Y:S02]  /*aa20*/  IMAD.MOV.U32 R152, RZ, RZ, R33 ;  /* 0x000000ffff987224 */ /* 0x000fe400078e0021 */
[C---:B------:R-:W-:Y:S02]  /*aa30*/  FMUL.FTZ R14, R0.reuse, R134 ;  /* 0x00000086000e7220 */ /* 0x040fe40000410000 */
[C---:B------:R-:W-:Y:S02]  /*aa40*/  FMUL.FTZ R15, R0.reuse, R135 ;  /* 0x00000087000f7220 */ /* 0x040fe40000410000 */
[----:B------:R-:W2:Y:S01]  /*aa50*/  LDSM.16.MT88.4 R132, [R218+0x3100] ;  /* 0x00310000da84783b */ /* 0x000ea20000004200 */
[C---:B------:R-:W-:Y:S02]  /*aa60*/  FMUL.FTZ R33, R3.reuse, R153 ;  /* 0x0000009903217220 */ /* 0x040fe40000410000 */
[----:B------:R-:W-:Y:S02]  /*aa70*/  IMAD.MOV.U32 R153, RZ, RZ, R34 ;  /* 0x000000ffff997224 */ /* 0x000fe400078e0022 */
[C---:B------:R-:W-:Y:S03]  /*aa80*/  HMMA.16816.F32.BF16 R12, R184.reuse, R20, R12 ;  /* 0x00000014b80c723c */ /* 0x040fe6000004180c */
[C---:B------:R-:W-:Y:S01]  /*aa90*/  FMUL.FTZ R34, R0.reuse, R154 ;  /* 0x0000009a00227220 */ /* 0x040fe20000410000 */
[----:B------:R-:W-:Y:S01]  /*aaa0*/  MOV R154, R35 ;  /* 0x00000023009a7202 */ /* 0x000fe20000000f00 */
[C---:B------:R-:W-:Y:S02]  /*aab0*/  FMUL.FTZ R35, R0.reuse, R155 ;  /* 0x0000009b00237220 */ /* 0x040fe40000410000 */
[C---:B------:R-:W-:Y:S01]  /*aac0*/  FMUL.FTZ R20, R3.reuse, R140 ;  /* 0x0000008c03147220 */ /* 0x040fe20000410000 */
[C---:B------:R-:W-:Y:S04]  /*aad0*/  HMMA.16816.F32.BF16 R16, R184.reuse, R22, R16 ;  /* 0x00000016b810723c */ /* 0x040fe80000041810 */
[C---:B------:R-:W-:Y:S02]  /*aae0*/  FMUL.FTZ R21, R3.reuse, R141 ;  /* 0x0000008d03157220 */ /* 0x040fe40000410000 */
[C---:B------:R-:W-:Y:S02]  /*aaf0*/  FMUL.FTZ R40, R3.reuse, R160 ;  /* 0x000000a003287220 */ /* 0x040fe40000410000 */
[C---:B------:R-:W-:Y:S04]  /*ab00*/  FMUL.FTZ R22, R0.reuse, R142 ;  /* 0x0000008e00167220 */ /* 0x040fe80000410000 */
[C---:B------:R-:W-:Y:S02]  /*ab10*/  FMUL.FTZ R23, R0.reuse, R143 ;  /* 0x0000008f00177220 */ /* 0x040fe40000410000 */
[----:B------:R-:W3:Y:S01]  /*ab20*/  LDSM.16.MT88.4 R140, [R219+0x3100] ;  /* 0x00310000db8c783b */ /* 0x000ee20000004200 */
        /* <DEDUP_REMOVED lines=8> */
[----:B------:R-:W-:Y:S02]  /*abb0*/  IMAD.MOV.U32 R178, RZ, RZ, R43 ;  /* 0x000000ffffb27224 */ /* 0x000fe400078e002b */
[C---:B------:R-:W-:Y:S04]  /*abc0*/  FMUL.FTZ R30, R0.reuse, R150 ;  /* 0x00000096001e7220 */ /* 0x040fe80000410000 */
[----:B------:R-:W-:Y:S01]  /*abd0*/  FMUL.FTZ R31, R0, R151 ;  /* 0x00000097001f7220 */ /* 0x000fe20000410000 */
[----:B------:R-:W-:Y:S01]  /*abe0*/  MOV R151, R207 ;  /* 0x000000cf00977202 */ /* 0x000fe20000000f00 */
[----:B------:R-:W-:Y:S02]  /*abf0*/  IMAD.MOV.U32 R150, RZ, RZ, R2 ;  /* 0x000000ffff967224 */ /* 0x000fe400078e0002 */
[----:B------:R-:W-:Y:S02]  /*ac00*/  IMAD.MOV.U32 R148, RZ, RZ, R177 ;  /* 0x000000ffff947224 */ /* 0x000fe400078e00b1 */
[----:B------:R-:W-:Y:S01]  /*ac10*/  IMAD.MOV.U32 R149, RZ, RZ, R176 ;  /* 0x000000ffff957224 */ /* 0x000fe200078e00b0 */
[C---:B-1----:R-:W-:Y:S03]  /*ac20*/  HMMA.16816.F32.BF16 R28, R184.reuse, R36, R28 ;  /* 0x00000024b81c723c */ /* 0x042fe6000004181c */
[----:B------:R-:W-:Y:S02]  /*ac30*/  FFMA.FTZ R2, R210, c[0x0][0x2d0], -R188 ;  /* 0x0000b400d2027a23 */ /* 0x000fe400000108bc */
[----:B------:R-:W-:Y:S02]  /*ac40*/  IMAD.MOV.U32 R210, RZ, RZ, R153 ;  /* 0x000000ffffd27224 */ /* 0x000fe400078e0099 */
[C---:B------:R-:W-:Y:S01]  /*ac50*/  FMUL.FTZ R43, R0.reuse, R163 ;  /* 0x000000a3002b7220 */ /* 0x040fe20000410000 */
[C---:B------:R-:W-:Y:S04]  /*ac60*/  HMMA.16816.F32.BF16 R32, R184.reuse, R38, R32 ;  /* 0x00000026b820723c */ /* 0x040fe80000041820 */
[C---:B------:R-:W-:Y:S01]  /*ac70*/  FMUL.FTZ R36, R3.reuse, R156 ;  /* 0x0000009c03247220 */ /* 0x040fe20000410000 */
[----:B------:R-:W-:Y:S01]  /*ac80*/  MOV R163, R150 ;  /* 0x0000009600a37202 */ /* 0x000fe20000000f00 */
[C---:B------:R-:W-:Y:S02]  /*ac90*/  FMUL.FTZ R37, R3.reuse, R157 ;  /* 0x0000009d03257220 */ /* 0x040fe40000410000 */
[C---:B------:R-:W-:Y:S02]  /*aca0*/  FMUL.FTZ R38, R0.reuse, R158 ;  /* 0x0000009e00267220 */ /* 0x040fe40000410000 */
[----:B------:R1:W-:Y:S02]  /*acb0*/  MUFU.EX2 R158, R2 ;  /* 0x00000002009e7308 */ /* 0x0003e40000000800 */
[C---:B------:R-:W-:Y:S02]  /*acc0*/  FMUL.FTZ R39, R0.reuse, R159 ;  /* 0x0000009f00277220 */ /* 0x040fe40000410000 */
[C---:B------:R-:W-:Y:S02]  /*acd0*/  FMUL.FTZ R55, R0.reuse, R55 ;  /* 0x0000003700377220 */ /* 0x040fe40000410000 */
[C---:B------:R-:W-:Y:S02]  /*ace0*/  FMUL.FTZ R56, R3.reuse, R56 ;  /* 0x0000003803387220 */ /* 0x040fe40000410000 */
[C---:B------:R-:W-:Y:S01]  /*acf0*/  FMUL.FTZ R57, R3.reuse, R57 ;  /* 0x0000003903397220 */ /* 0x040fe20000410000 */
[C---:B----4-:R-:W-:Y:S03]  /*ad00*/  HMMA.16816.F32.BF16 R36, R184.reuse, R44, R36 ;  /* 0x0000002cb824723c */ /* 0x050fe60000041824 */
[----:B------:R-:W-:Y:S02]  /*ad10*/  IMAD.MOV.U32 R181, RZ, RZ, R42 ;  /* 0x000000ffffb57224 */ /* 0x000fe400078e002a */
[C---:B------:R-:W-:Y:S02]  /*ad20*/  FMUL.FTZ R42, R0.reuse, R162 ;  /* 0x000000a2002a7220 */ /* 0x040fe40000410000 */
[----:B------:R-:W-:Y:S02]  /*ad30*/  IMAD.MOV.U32 R182, RZ, RZ, R41 ;  /* 0x000000ffffb67224 */ /* 0x000fe400078e0029 */
[C---:B------:R-:W-:Y:S03]  /*ad40*/  FMUL.FTZ R41, R3.reuse, R161 ;  /* 0x000000a103297220 */ /* 0x040fe60000410000 */
[----:B------:R-:W-:Y:S02]  /*ad50*/  IMAD.MOV.U32 R162, RZ, RZ, R152 ;  /* 0x000000ffffa27224 */ /* 0x000fe400078e0098 */
[----:B------:R-:W-:Y:S01]  /*ad60*/  FMUL.FTZ R44, R3, R164 ;  /* 0x000000a4032c7220 */ /* 0x000fe20000410000 */
[----:B------:R-:W-:Y:S01]  /*ad70*/  MOV R164, R146 ;  /* 0x0000009200a47202 */ /* 0x000fe20000000f00 */
[C---:B------:R-:W-:Y:S03]  /*ad80*/  HMMA.16816.F32.BF16 R40, R184.reuse, R46, R40 ;  /* 0x0000002eb828723c */ /* 0x040fe60000041828 */
[----:B-1----:R-:W-:Y:S02]  /*ad90*/  FFMA.FTZ R2, R211, c[0x0][0x2d0], -R188 ;  /* 0x0000b400d3027a23 */ /* 0x002fe400000108bc */
[C---:B------:R-:W-:Y:S02]  /*ada0*/  FMUL.FTZ R45, R3.reuse, R165 ;  /* 0x000000a5032d7220 */ /* 0x040fe40000410000 */
[----:B------:R1:W4:Y:S01]  /*adb0*/  MUFU.EX2 R156, R2 ;  /* 0x00000002009c7308 */ /* 0x0003220000000800 */
[C---:B------:R-:W-:Y:S04]  /*adc0*/  FMUL.FTZ R46, R0.reuse, R166 ;  /* 0x000000a6002e7220 */ /* 0x040fe80000410000 */
[C---:B------:R-:W-:Y:S02]  /*add0*/  FMUL.FTZ R47, R0.reuse, R167 ;  /* 0x000000a7002f7220 */ /* 0x040fe40000410000 */
[----:B------:R-:W-:Y:S02]  /*ade0*/  IMAD.MOV.U32 R167, RZ, RZ, R147 ;  /* 0x000000ffffa77224 */ /* 0x000fe400078e0093 */
[----:B------:R-:W-:Y:S02]  /*adf0*/  IMAD.MOV.U32 R166, RZ, RZ, R151 ;  /* 0x000000ffffa67224 */ /* 0x000fe400078e0097 */
[----:B------:R-:W-:Y:S01]  /*ae00*/  IMAD.MOV.U32 R211, RZ, RZ, R149 ;  /* 0x000000ffffd37224 */ /* 0x000fe200078e0095 */
[C---:B--2---:R-:W-:Y:S03]  /*ae10*/  HMMA.16816.F32.BF16 R44, R184.reuse, R132, R44 ;  /* 0x00000084b82c723c */ /* 0x044fe6000004182c */
[----:B------:R-:W-:Y:S02]  /*ae20*/  IMAD.MOV.U32 R207, RZ, RZ, R51 ;  /* 0x000000ffffcf7224 */ /* 0x000fe400078e0033 */
[C---:B------:R-:W-:Y:S02]  /*ae30*/  FMUL.FTZ R51, R0.reuse, R171 ;  /* 0x000000ab00337220 */ /* 0x040fe40000410000 */
[----:B------:R-:W-:Y:S02]  /*ae40*/  IMAD.MOV.U32 R176, RZ, RZ, R50 ;  /* 0x000000ffffb07224 */ /* 0x000fe400078e0032 */
[----:B------:R-:W-:Y:S03]  /*ae50*/  FMUL.FTZ R50, R0, R170 ;  /* 0x000000aa00327220 */ /* 0x000fe60000410000 */
[----:B------:R-:W-:Y:S02]  /*ae60*/  IMAD.MOV.U32 R177, RZ, RZ, R49 ;  /* 0x000000ffffb17224 */ /* 0x000fe400078e0031 */
[C---:B------:R-:W-:Y:S02]  /*ae70*/  FMUL.FTZ R49, R3.reuse, R169 ;  /* 0x000000a903317220 */ /* 0x040fe40000410000 */
[----:B-1----:R-:W-:Y:S02]  /*ae80*/  FFMA.FTZ R2, R212, c[0x0][0x2d0], -R189 ;  /* 0x0000b400d4027a23 */ /* 0x002fe400000108bd */
[----:B------:R-:W-:Y:S02]  /*ae90*/  IMAD.MOV.U32 R170, RZ, RZ, R145 ;  /* 0x000000ffffaa7224 */ /* 0x000fe400078e0091 */
[----:B------:R1:W-:Y:S01]  /*aea0*/  MUFU.EX2 R157, R2 ;  /* 0x00000002009d7308 */ /* 0x0003e20000000800 */
[C---:B------:R-:W-:Y:S01]  /*aeb0*/  HMMA.16816.F32.BF16 R48, R184.reuse, R134, R48 ;  /* 0x00000086b830723c */ /* 0x040fe20000041830 */
[----:B------:R-:W2:Y:S02]  /*aec0*/  LDSM.16.MT88.4 R132, [R217+0x6100] ;  /* 0x00610000d984783b */ /* 0x000ea40000004200 */
[----:B------:R-:W-:Y:S02]  /*aed0*/  IMAD.MOV.U32 R171, RZ, RZ, R144 ;  /* 0x000000ffffab7224 */ /* 0x000fe400078e0090 */
[----:B------:R-:W-:Y:S02]  /*aee0*/  IMAD.MOV.U32 R165, RZ, RZ, R148 ;  /* 0x000000ffffa57224 */ /* 0x000fe400078e0094 */
[C---:B------:R-:W-:Y:S01]  /*aef0*/  FMUL.FTZ R58, R0.reuse, R58 ;  /* 0x0000003a003a7220 */ /* 0x040fe20000410000 */
[C---:B------:R-:W-:Y:S01]  /*af00*/  HMMA.16816.F32.BF16 R52, R184.reuse, R136, R52 ;  /* 0x00000088b834723c */ /* 0x040fe20000041834 */
[----:B------:R-:W-:Y:S03]  /*af10*/  LDSM.16.MT88.4 R144, [R218+0x900] ;  /* 0x00090000da90783b */ /* 0x000fe60000004200 */
[C---:B------:R-:W-:Y:S02]  /*af20*/  FMUL.FTZ R59, R0.reuse, R59 ;  /* 0x0000003b003b7220 */ /* 0x040fe40000410000 */
[C---:B------:R-:W-:Y:S02]  /*af30*/  FMUL.FTZ R60, R3.reuse, R60 ;  /* 0x0000003c033c7220 */ /* 0x040fe40000410000 */
[----:B------:R-:W-:Y:S01]  /*af40*/  FMUL.FTZ R61, R3, R61 ;  /* 0x0000003d033d7220 */ /* 0x000fe20000410000 */
[----:B------:R-:W-:Y:S02]  /*af50*/  LDSM.16.MT88.4 R148, [R220+0x900] ;  /* 0x00090000dc94783b */ /* 0x000fe40000004200 */
[C---:B------:R-:W-:Y:S03]  /*af60*/  HMMA.16816.F32.BF16 R56, R184.reuse, R138, R56 ;  /* 0x0000008ab838723c */ /* 0x040fe60000041838 */
[C---:B------:R-:W-:Y:S02]  /*af70*/  FMUL.FTZ R62, R0.reuse, R62 ;  /* 0x0000003e003e7220 */ /* 0x040fe40000410000 */
[C---:B------:R-:W-:Y:S01]  /*af80*/  FMUL.FTZ R63, R0.reuse, R63 ;  /* 0x0000003f003f7220 */ /* 0x040fe20000410000 */
[----:B------:R-:W4:Y:S01]  /*af90*/  LDSM.16.MT88.4 R136, [R218+0x6100] ;  /* 0x00610000da88783b */ /* 0x000f220000004200 */
[--C-:B-1----:R-:W-:Y:S02]  /*afa0*/  FFMA.FTZ R2, R213, c[0x0][0x2d0], -R189.reuse ;  /* 0x0000b400d5027a23 */ /* 0x102fe400000108bd */
[C---:B------:R-:W-:Y:S02]  /*afb0*/  FMUL.FTZ R64, R3.reuse, R64 ;  /* 0x0000004003407220 */ /* 0x040fe40000410000 */
[----:B------:R1:W1:Y:S01]  /*afc0*/  MUFU.EX2 R159, R2 ;  /* 0x00000002009f7308 */ /* 0x0002620000000800 */
[C---:B---3--:R-:W-:Y:S03]  /*afd0*/  HMMA.16816.F32.BF16 R60, R184.reuse, R140, R60 ;  /* 0x0000008cb83c723c */ /* 0x048fe6000004183c */
[C---:B------:R-:W-:Y:S02]  /*afe0*/  FMUL.FTZ R65, R3.reuse, R65 ;  /* 0x0000004103417220 */ /* 0x040fe40000410000 */
[C---:B------:R-:W-:Y:S02]  /*aff0*/  FMUL.FTZ R66, R0.reuse, R66 ;  /* 0x0000004200427220 */ /* 0x040fe40000410000 */
[C---:B------:R-:W-:Y:S02]  /*b000*/  FMUL.FTZ R67, R0.reuse, R67 ;  /* 0x0000004300437220 */ /* 0x040fe40000410000 */
[C---:B------:R-:W-:Y:S03]  /*b010*/  FMUL.FTZ R68, R3.reuse, R68 ;  /* 0x0000004403447220 */ /* 0x040fe60000410000 */
[C---:B------:R-:W-:Y:S02]  /*b020*/  FMUL.FTZ R69, R3.reuse, R69 ;  /* 0x0000004503457220 */ /* 0x040fe40000410000 */
[C---:B------:R-:W-:Y:S01]  /*b030*/  HMMA.16816.F32.BF16 R64, R184.reuse, R142, R64 ;  /* 0x0000008eb840723c */ /* 0x040fe20000041840 */
[----:B------:R-:W3:Y:S02]  /*b040*/  LDSM.16.MT88.4 R140, [R220+0x6100] ;  /* 0x00610000dc8c783b */ /* 0x000ee40000004200 */
        /* <DEDUP_REMOVED lines=12> */
[----:B------:R-:W-:Y:S02]  /*b110*/  FMUL.FTZ R79, R0, R79 ;  /* 0x0000004f004f7220 */ /* 0x000fe40000410000 */
[--C-:B-1----:R-:W-:Y:S02]  /*b120*/  FFMA.FTZ R2, R214, c[0x0][0x2d0], -R188.reuse ;  /* 0x0000b400d6027a23 */ /* 0x102fe400000108bc */
[C---:B------:R-:W-:Y:S02]  /*b130*/  FMUL.FTZ R80, R3.reuse, R80 ;  /* 0x0000005003507220 */ /* 0x040fe40000410000 */
[----:B------:R1:W-:Y:S01]  /*b140*/  MUFU.EX2 R168, R2 ;  /* 0x0000000200a87308 */ /* 0x0003e20000000800 */
[C---:B----4-:R-:W-:Y:S03]  /*b150*/  HMMA.16816.F32.BF16 R76, R184.reuse, R136, R76 ;  /* 0x00000088b84c723c */ /* 0x050fe6000004184c */
[C---:B------:R-:W-:Y:S02]  /*b160*/  FMUL.FTZ R81, R3.reuse, R81 ;  /* 0x0000005103517220 */ /* 0x040fe40000410000 */
[C---:B------:R-:W-:Y:S02]  /*b170*/  FMUL.FTZ R82, R0.reuse, R82 ;  /* 0x0000005200527220 */ /* 0x040fe40000410000 */
[C---:B------:R-:W-:Y:S02]  /*b180*/  FMUL.FTZ R83, R0.reuse, R83 ;  /* 0x0000005300537220 */ /* 0x040fe40000410000 */
[C---:B------:R-:W-:Y:S03]  /*b190*/  FMUL.FTZ R84, R3.reuse, R84 ;  /* 0x0000005403547220 */ /* 0x040fe60000410000 */
[C---:B------:R-:W-:Y:S02]  /*b1a0*/  FMUL.FTZ R85, R3.reuse, R85 ;  /* 0x0000005503557220 */ /* 0x040fe40000410000 */
[C---:B------:R-:W-:Y:S01]  /*b1b0*/  HMMA.16816.F32.BF16 R80, R184.reuse, R138, R80 ;  /* 0x0000008ab850723c */ /* 0x040fe20000041850 */
[----:B------:R-:W4:Y:S02]  /*b1c0*/  LDSM.16.MT88.4 R136, [R217+0x9100] ;  /* 0x00910000d988783b */ /* 0x000f240000004200 */
[C---:B------:R-:W-:Y:S02]  /*b1d0*/  FMUL.FTZ R86, R0.reuse, R86 ;  /* 0x0000005600567220 */ /* 0x040fe40000410000 */
[C---:B------:R-:W-:Y:S02]  /*b1e0*/  FMUL.FTZ R87, R0.reuse, R87 ;  /* 0x0000005700577220 */ /* 0x040fe40000410000 */
[C---:B------:R-:W-:Y:S02]  /*b1f0*/  FMUL.FTZ R88, R3.reuse, R88 ;  /* 0x0000005803587220 */ /* 0x040fe40000410000 */
[----:B------:R-:W-:Y:S03]  /*b200*/  FMUL.FTZ R89, R3, R89 ;  /* 0x0000005903597220 */ /* 0x000fe60000410000 */
[C---:B---3--:R-:W-:Y:S03]  /*b210*/  HMMA.16816.F32.BF16 R84, R184.reuse, R140, R84 ;  /* 0x0000008cb854723c */ /* 0x048fe60000041854 */
[C---:B------:R-:W-:Y:S02]  /*b220*/  FMUL.FTZ R90, R0.reuse, R90 ;  /* 0x0000005a005a7220 */ /* 0x040fe40000410000 */
[C---:B------:R-:W-:Y:S02]  /*b230*/  FMUL.FTZ R91, R0.reuse, R91 ;  /* 0x0000005b005b7220 */ /* 0x040fe40000410000 */
[--C-:B-1----:R-:W-:Y:S02]  /*b240*/  FFMA.FTZ R2, R215, c[0x0][0x2d0], -R188.reuse ;  /* 0x0000b400d7027a23 */ /* 0x102fe400000108bc */
[C---:B------:R-:W-:Y:S02]  /*b250*/  FMUL.FTZ R92, R3.reuse, R92 ;  /* 0x0000005c035c7220 */ /* 0x040fe40000410000 */
[----:B------:R1:W3:Y:S01]  /*b260*/  MUFU.EX2 R160, R2 ;  /* 0x0000000200a07308 */ /* 0x0002e20000000800 */
[C---:B------:R-:W-:Y:S01]  /*b270*/  HMMA.16816.F32.BF16 R88, R184.reuse, R142, R88 ;  /* 0x0000008eb858723c */ /* 0x040fe20000041858 */
[----:B------:R-:W1:Y:S02]  /*b280*/  LDSM.16.MT88.4 R140, [R218+0x9100] ;  /* 0x00910000da8c783b */ /* 0x000e640000004200 */
[C---:B------:R-:W-:Y:S02]  /*b290*/  FMUL.FTZ R93, R3.reuse, R93 ;  /* 0x0000005d035d7220 */ /* 0x040fe40000410000 */
[C---:B------:R-:W-:Y:S02]  /*b2a0*/  FMUL.FTZ R94, R0.reuse, R94 ;  /* 0x0000005e005e7220 */ /* 0x040fe40000410000 */
[C---:B------:R-:W-:Y:S02]  /*b2b0*/  FMUL.FTZ R95, R0.reuse, R95 ;  /* 0x0000005f005f7220 */ /* 0x040fe40000410000 */
[C---:B------:R-:W-:Y:S03]  /*b2c0*/  FMUL.FTZ R96, R3.reuse, R96 ;  /* 0x0000006003607220 */ /* 0x040fe60000410000 */
[C---:B------:R-:W-:Y:S02]  /*b2d0*/  FMUL.FTZ R97, R3.reuse, R97 ;  /* 0x0000006103617220 */ /* 0x040fe40000410000 */
        /* <DEDUP_REMOVED lines=11> */
[C---:B----4-:R-:W-:Y:S03]  /*b390*/  HMMA.16816.F32.BF16 R100, R184.reuse, R136, R100 ;  /* 0x00000088b864723c */ /* 0x050fe60000041864 */
[C---:B------:R-:W-:Y:S02]  /*b3a0*/  FMUL.FTZ R106, R0.reuse, R106 ;  /* 0x0000006a006a7220 */ /* 0x040fe40000410000 */
[----:B------:R-:W-:Y:S02]  /*b3b0*/  FMUL.FTZ R107, R0, R107 ;  /* 0x0000006b006b7220 */ /* 0x000fe40000410000 */
[--C-:B-1----:R-:W-:Y:S02]  /*b3c0*/  FFMA.FTZ R2, R252, c[0x0][0x2d0], -R189.reuse ;  /* 0x0000b400fc027a23 */ /* 0x102fe400000108bd */
[C---:B------:R-:W-:Y:S02]  /*b3d0*/  FMUL.FTZ R108, R3.reuse, R108 ;  /* 0x0000006c036c7220 */ /* 0x040fe40000410000 */
[----:B------:R1:W-:Y:S01]  /*b3e0*/  MUFU.EX2 R169, R2 ;  /* 0x0000000200a97308 */ /* 0x0003e20000000800 */
[C---:B------:R-:W-:Y:S01]  /*b3f0*/  HMMA.16816.F32.BF16 R104, R184.reuse, R138, R104 ;  /* 0x0000008ab868723c */ /* 0x040fe20000041868 */
[----:B------:R-:W4:Y:S02]  /*b400*/  LDSM.16.MT88.4 R136, [R219+0x9100] ;  /* 0x00910000db88783b */ /* 0x000f240000004200 */
[C---:B------:R-:W-:Y:S02]  /*b410*/  FMUL.FTZ R109, R3.reuse, R109 ;  /* 0x0000006d036d7220 */ /* 0x040fe40000410000 */
[C---:B------:R-:W-:Y:S02]  /*b420*/  FMUL.FTZ R110, R0.reuse, R110 ;  /* 0x0000006e006e7220 */ /* 0x040fe40000410000 */
[C---:B------:R-:W-:Y:S02]  /*b430*/  FMUL.FTZ R111, R0.reuse, R111 ;  /* 0x0000006f006f7220 */ /* 0x040fe40000410000 */
[C---:B------:R-:W-:Y:S03]  /*b440*/  FMUL.FTZ R112, R3.reuse, R112 ;  /* 0x0000007003707220 */ /* 0x040fe60000410000 */
[C---:B------:R-:W-:Y:S02]  /*b450*/  FMUL.FTZ R113, R3.reuse, R113 ;  /* 0x0000007103717220 */ /* 0x040fe40000410000 */
[C---:B------:R-:W-:Y:S03]  /*b460*/  HMMA.16816.F32.BF16 R108, R184.reuse, R140, R108 ;  /* 0x0000008cb86c723c */ /* 0x040fe6000004186c */
[C---:B------:R-:W-:Y:S02]  /*b470*/  FMUL.FTZ R114, R0.reuse, R114 ;  /* 0x0000007200727220 */ /* 0x040fe40000410000 */
[----:B------:R-:W-:Y:S02]  /*b480*/  FMUL.FTZ R115, R0, R115 ;  /* 0x0000007300737220 */ /* 0x000fe40000410000 */
[C---:B------:R-:W-:Y:S02]  /*b490*/  FMUL.FTZ R124, R3.reuse, R124 ;  /* 0x0000007c037c7220 */ /* 0x040fe40000410000 */
[--C-:B-1----:R-:W-:Y:S02]  /*b4a0*/  FFMA.FTZ R2, R154, c[0x0][0x2d0], -R189.reuse ;  /* 0x0000b4009a027a23 */ /* 0x102fe400000108bd */
[----:B------:R-:W-:Y:S01]  /*b4b0*/  LDSM.16.MT88.4 R152, [R218+0x3900] ;  /* 0x00390000da98783b */ /* 0x000fe20000004200 */
[C---:B------:R-:W-:Y:S01]  /*b4c0*/  HMMA.16816.F32.BF16 R112, R184.reuse, R142, R112 ;  /* 0x0000008eb870723c */ /* 0x040fe20000041870 */
[----:B------:R-:W1:Y:S02]  /*b4d0*/  MUFU.EX2 R161, R2 ;  /* 0x0000000200a17308 */ /* 0x000e640000000800 */
[C---:B------:R-:W-:Y:S02]  /*b4e0*/  FMUL.FTZ R116, R3.reuse, R116 ;  /* 0x0000007403747220 */ /* 0x040fe40000410000 */
[C---:B------:R-:W-:Y:S02]  /*b4f0*/  FMUL.FTZ R117, R3.reuse, R117 ;  /* 0x0000007503757220 */ /* 0x040fe40000410000 */
[----:B------:R-:W1:Y:S01]  /*b500*/  LDSM.16.MT88.4 R140, [R217+0x900] ;  /* 0x00090000d98c783b */ /* 0x000e620000004200 */
[C---:B------:R-:W-:Y:S04]  /*b510*/  FMUL.FTZ R118, R0.reuse, R118 ;  /* 0x0000007600767220 */ /* 0x040fe80000410000 */
[C---:B------:R-:W-:Y:S02]  /*b520*/  FMUL.FTZ R119, R0.reuse, R119 ;  /* 0x0000007700777220 */ /* 0x040fe40000410000 */
[C---:B------:R-:W-:Y:S02]  /*b530*/  FMUL.FTZ R125, R3.reuse, R125 ;  /* 0x0000007d037d7220 */ /* 0x040fe40000410000 */
[C---:B------:R-:W-:Y:S02]  /*b540*/  FMUL.FTZ R126, R0.reuse, R126 ;  /* 0x0000007e007e7220 */ /* 0x040fe40000410000 */
[C---:B------:R-:W-:Y:S01]  /*b550*/  FMUL.FTZ R127, R0.reuse, R127 ;  /* 0x0000007f007f7220 */ /* 0x040fe20000410000 */
[C---:B--2---:R-:W-:Y:S03]  /*b560*/  HMMA.16816.F32.BF16 R116, R184.reuse, R132, R116 ;  /* 0x00000084b874723c */ /* 0x044fe60000041874 */
[C---:B------:R-:W-:Y:S02]  /*b570*/  FMUL.FTZ R120, R3.reuse, R120 ;  /* 0x0000007803787220 */ /* 0x040fe40000410000 */
[C---:B------:R-:W-:Y:S02]  /*b580*/  FMUL.FTZ R121, R3.reuse, R121 ;  /* 0x0000007903797220 */ /* 0x040fe40000410000 */
[----:B------:R-:W-:Y:S01]  /*b590*/  FMUL.FTZ R122, R0, R122 ;  /* 0x0000007a007a7220 */ /* 0x000fe20000410000 */
[----:B------:R-:W-:Y:S01]  /*b5a0*/  F2FP.BF16.PACK_AB R132, R156, R158 ;  /* 0x0000009e9c84723e */ /* 0x000fe200000010ff */
[C---:B------:R-:W-:Y:S03]  /*b5b0*/  FMUL.FTZ R123, R0.reuse, R123 ;  /* 0x0000007b007b7220 */ /* 0x040fe60000410000 */
[----:B------:R-:W-:Y:S01]  /*b5c0*/  FMUL.FTZ R128, R3, R128 ;  /* 0x0000008003807220 */ /* 0x000fe20000410000 */
[----:B------:R-:W-:Y:S01]  /*b5d0*/  F2FP.BF16.PACK_AB R133, R159, R157 ;  /* 0x0000009d9f85723e */ /* 0x000fe200000010ff */
[----:B------:R-:W-:Y:S02]  /*b5e0*/  FMUL.FTZ R129, R3, R129 ;  /* 0x0000008103817220 */ /* 0x000fe40000410000 */
[C---:B------:R-:W-:Y:S03]  /*b5f0*/  HMMA.16816.F32.BF16 R120, R184.reuse, R134, R120 ;  /* 0x00000086b878723c */ /* 0x040fe60000041878 */
[C---:B------:R-:W-:Y:S02]  /*b600*/  FMUL.FTZ R130, R0.reuse, R130 ;  /* 0x0000008200827220 */ /* 0x040fe40000410000 */
[----:B------:R-:W-:Y:S02]  /*b610*/  FMUL.FTZ R131, R0, R131 ;  /* 0x0000008300837220 */ /* 0x000fe40000410000 */
[----:B---3--:R-:W-:Y:S01]  /*b620*/  F2FP.BF16.PACK_AB R134, R160, R168 ;  /* 0x000000a8a086723e */ /* 0x008fe200000010ff */
[C---:B----4-:R-:W-:Y:S04]  /*b630*/  HMMA.16816.F32.BF16 R124, R184.reuse, R136, R124 ;  /* 0x00000088b87c723c */ /* 0x050fe8000004187c */
[----:B-1----:R-:W-:Y:S01]  /*b640*/  F2FP.BF16.PACK_AB R135, R161, R169 ;  /* 0x000000a9a187723e */ /* 0x002fe200000010ff */
[----:B------:R-:W-:Y:S02]  /*b650*/  FFMA.FTZ R2, R171, c[0x0][0x2d0], -R188 ;  /* 0x0000b400ab027a23 */ /* 0x000fe400000108bc */
[----:B------:R-:W-:Y:S01]  /*b660*/  IMAD.MOV.U32 R171, RZ, RZ, R164 ;  /* 0x000000ffffab7224 */ /* 0x000fe200078e00a4 */
[----:B------:R-:W-:Y:S01]  /*b670*/  HMMA.16816.F32.BF16 R128, R184, R138, R128 ;  /* 0x0000008ab880723c */ /* 0x000fe20000041880 */
[----:B------:R-:W1:Y:S01]  /*b680*/  LDSM.16.MT88.4 R136, [R219+0x900] ;  /* 0x00090000db88783b */ /* 0x000e620000004200 */
[----:B------:R2:W-:Y:S06]  /*b690*/  MUFU.EX2 R164, R2 ;  /* 0x0000000200a47308 */ /* 0x0005ec0000000800 */
[C---:B------:R-:W-:Y:S08]  /*b6a0*/  HMMA.16816.F32.BF16 R4, R132.reuse, R140, R4 ;  /* 0x0000008c8404723c */ /* 0x040ff00000041804 */
[C---:B------:R-:W-:Y:S01]  /*b6b0*/  HMMA.16816.F32.BF16 R8, R132.reuse, R142, R8 ;  /* 0x0000008e8408723c */ /* 0x040fe20000041808 */
[----:B------:R-:W3:Y:S07]  /*b6c0*/  LDSM.16.MT88.4 R140, [R217+0x3900] ;  /* 0x00390000d98c783b */ /* 0x000eee0000004200 */
[C---:B------:R-:W-:Y:S04]  /*b6d0*/  HMMA.16816.F32.BF16 R12, R132.reuse, R144, R12 ;  /* 0x00000090840c723c */ /* 0x040fe8000004180c */
[--C-:B--2---:R-:W-:Y:S01]  /*b6e0*/  FFMA.FTZ R2, R167, c[0x0][0x2d0], -R188.reuse ;  /* 0x0000b400a7027a23 */ /* 0x104fe200000108bc */
[----:B------:R-:W-:Y:S03]  /*b6f0*/  MOV R167, R165 ;  /* 0x000000a500a77202 */ /* 0x000fe60000000f00 */
[C---:B------:R-:W-:Y:S01]  /*b700*/  HMMA.16816.F32.BF16 R16, R132.reuse, R146, R16 ;  /* 0x000000928410723c */ /* 0x040fe20000041810 */
[----:B------:R2:W4:Y:S01]  /*b710*/  MUFU.EX2 R165, R2 ;  /* 0x0000000200a57308 */ /* 0x0005220000000800 */
[----:B------:R-:W4:Y:S06]  /*b720*/  LDSM.16.MT88.4 R144, [R220+0x3900] ;  /* 0x00390000dc90783b */ /* 0x000f2c0000004200 */
[C---:B------:R-:W-:Y:S08]  /*b730*/  HMMA.16816.F32.BF16 R20, R132.reuse, R148, R20 ;  /* 0x000000948414723c */ /* 0x040ff00000041814 */
[C---:B------:R-:W-:Y:S01]  /*b740*/  HMMA.16816.F32.BF16 R24, R132.reuse, R150, R24 ;  /* 0x000000968418723c */ /* 0x040fe20000041818 */
[----:B------:R-:W4:Y:S07]  /*b750*/  LDSM.16.MT88.4 R148, [R219+0x3900] ;  /* 0x00390000db94783b */ /* 0x000f2e0000004200 */
[C---:B-1----:R-:W-:Y:S04]  /*b760*/  HMMA.16816.F32.BF16 R28, R132.reuse, R136, R28 ;  /* 0x00000088841c723c */ /* 0x042fe8000004181c */
[--C-:B--2---:R-:W-:Y:S04]  /*b770*/  FFMA.FTZ R2, R211, c[0x0][0x2d0], -R189.reuse ;  /* 0x0000b400d3027a23 */ /* 0x104fe800000108bd */
[C---:B------:R-:W-:Y:S01]  /*b780*/  HMMA.16816.F32.BF16 R32, R132.reuse, R138, R32 ;  /* 0x0000008a8420723c */ /* 0x040fe20000041820 */
[----:B------:R1:W-:Y:S01]  /*b790*/  MUFU.EX2 R215, R2 ;  /* 0x0000000200d77308 */ /* 0x0003e20000000800 */
[----:B------:R-:W2:Y:S06]  /*b7a0*/  LDSM.16.MT88.4 R136, [R217+0x6900] ;  /* 0x00690000d988783b */ /* 0x000eac0000004200 */
[C---:B---3--:R-:W-:Y:S08]  /*b7b0*/  HMMA.16816.F32.BF16 R36, R132.reuse, R140, R36 ;  /* 0x0000008c8424723c */ /* 0x048ff00000041824 */
[C---:B------:R-:W-:Y:S01]  /*b7c0*/  HMMA.16816.F32.BF16 R40, R132.reuse, R142, R40 ;  /* 0x0000008e8428723c */ /* 0x040fe20000041828 */
[----:B------:R-:W3:Y:S07]  /*b7d0*/  LDSM.16.MT88.4 R140, [R218+0x6900] ;  /* 0x00690000da8c783b */ /* 0x000eee0000004200 */
[C---:B------:R-:W-:Y:S04]  /*b7e0*/  HMMA.16816.F32.BF16 R44, R132.reuse, R152, R44 ;  /* 0x00000098842c723c */ /* 0x040fe8000004182c */
[----:B-1----:R-:W-:Y:S04]  /*b7f0*/  FFMA.FTZ R2, R210, c[0x0][0x2d0], -R189 ;  /* 0x0000b400d2027a23 */ /* 0x002fe800000108bd */
[C---:B------:R-:W-:Y:S01]  /*b800*/  HMMA.16816.F32.BF16 R48, R132.reuse, R154, R48 ;  /* 0x0000009a8430723c */ /* 0x040fe20000041830 */
[----:B------:R1:W1:Y:S01]  /*b810*/  MUFU.EX2 R252, R2 ;  /* 0x0000000200fc7308 */ /* 0x0002620000000800 */
[----:B------:R-:W3:Y:S06]  /*b820*/  LDSM.16.MT88.4 R152, [R220+0x6900] ;  /* 0x00690000dc98783b */ /* 0x000eec0000004200 */
[C---:B----4-:R-:W-:Y:S08]  /*b830*/  HMMA.16816.F32.BF16 R52, R132.reuse, R144, R52 ;  /* 0x000000908434723c */ /* 0x050ff00000041834 */
[C---:B------:R-:W-:Y:S01]  /*b840*/  HMMA.16816.F32.BF16 R56, R132.reuse, R146, R56 ;  /* 0x000000928438723c */ /* 0x040fe20000041838 */
[----:B------:R-:W4:Y:S07]  /*b850*/  LDSM.16.MT88.4 R144, [R219+0x6900] ;  /* 0x00690000db90783b */ /* 0x000f2e0000004200 */
[C---:B------:R-:W-:Y:S04]  /*b860*/  HMMA.16816.F32.BF16 R60, R132.reuse, R148, R60 ;  /* 0x00000094843c723c */ /* 0x040fe8000004183c */
[--C-:B-1----:R-:W-:Y:S02]  /*b870*/  FFMA.FTZ R2, R171, c[0x0][0x2d0], -R188.reuse ;  /* 0x0000b400ab027a23 */ /* 0x102fe400000108bc */
[----:B------:R-:W-:Y:S02]  /*b880*/  IMAD.MOV.U32 R171, RZ, RZ, R199 ;  /* 0x000000ffffab7224 */ /* 0x000fe400078e00c7 */
[C---:B------:R-:W-:Y:S01]  /*b890*/  HMMA.16816.F32.BF16 R64, R132.reuse, R150, R64 ;  /* 0x000000968440723c */ /* 0x040fe20000041840 */
[----:B------:R1:W-:Y:S01]  /*b8a0*/  MUFU.EX2 R214, R2 ;  /* 0x0000000200d67308 */ /* 0x0003e20000000800 */
[----:B------:R-:W-:Y:S06]  /*b8b0*/  LDSM.16.MT88.4 R148, [R220+0x9900] ;  /* 0x00990000dc94783b */ /* 0x000fec0000004200 */
[C---:B--2---:R-:W-:Y:S08]  /*b8c0*/  HMMA.16816.F32.BF16 R68, R132.reuse, R136, R68 ;  /* 0x000000888444723c */ /* 0x044ff00000041844 */
[C---:B------:R-:W-:Y:S01]  /*b8d0*/  HMMA.16816.F32.BF16 R72, R132.reuse, R138, R72 ;  /* 0x0000008a8448723c */ /* 0x040fe20000041848 */
[----:B------:R-:W2:Y:S07]  /*b8e0*/  LDSM.16.MT88.4 R136, [R217+0x9900] ;  /* 0x00990000d988783b */ /* 0x000eae0000004200 */
[C---:B---3--:R-:W-:Y:S04]  /*b8f0*/  HMMA.16816.F32.BF16 R76, R132.reuse, R140, R76 ;  /* 0x0000008c844c723c */ /* 0x048fe8000004184c */
[----:B-1----:R-:W-:Y:S01]  /*b900*/  FFMA.FTZ R2, R170, c[0x0][0x2d0], -R188 ;  /* 0x0000b400aa027a23 */ /* 0x002fe200000108bc */
[----:B------:R-:W-:Y:S03]  /*b910*/  MOV R170, R203 ;  /* 0x000000cb00aa7202 */ /* 0x000fe60000000f00 */
[C---:B------:R-:W-:Y:S01]  /*b920*/  HMMA.16816.F32.BF16 R80, R132.reuse, R142, R80 ;  /* 0x0000008e8450723c */ /* 0x040fe20000041850 */
[----:B------:R1:W3:Y:S01]  /*b930*/  MUFU.EX2 R213, R2 ;  /* 0x0000000200d57308 */ /* 0x0002e20000000800 */
[----:B------:R-:W3:Y:S06]  /*b940*/  LDSM.16.MT88.4 R140, [R218+0x9900] ;  /* 0x00990000da8c783b */ /* 0x000eec0000004200 */
[C---:B------:R-:W-:Y:S08]  /*b950*/  HMMA.16816.F32.BF16 R84, R132.reuse, R152, R84 ;  /* 0x000000988454723c */ /* 0x040ff00000041854 */
[C---:B------:R-:W-:Y:S01]  /*b960*/  HMMA.16816.F32.BF16 R88, R132.reuse, R154, R88 ;  /* 0x0000009a8458723c */ /* 0x040fe20000041858 */
[----:B------:R-:W3:Y:S07]  /*b970*/  LDSM.16.MT88.4 R152, [R219+0x9900] ;  /* 0x00990000db98783b */ /* 0x000eee0000004200 */
[C---:B----4-:R-:W-:Y:S04]  /*b980*/  HMMA.16816.F32.BF16 R92, R132.reuse, R144, R92 ;  /* 0x00000090845c723c */ /* 0x050fe8000004185c */
[--C-:B-1----:R-:W-:Y:S04]  /*b990*/  FFMA.FTZ R2, R167, c[0x0][0x2d0], -R189.reuse ;  /* 0x0000b400a7027a23 */ /* 0x102fe800000108bd */
[C---:B------:R-:W-:Y:S01]  /*b9a0*/  HMMA.16816.F32.BF16 R96, R132.reuse, R146, R96 ;  /* 0x000000928460723c */ /* 0x040fe20000041860 */
[----:B------:R1:W-:Y:S01]  /*b9b0*/  MUFU.EX2 R212, R2 ;  /* 0x0000000200d47308 */ /* 0x0003e20000000800 */
[----:B------:R-:W-:Y:S06]  /*b9c0*/  LDSM.16.MT88.4 R144, [R218+0x1100] ;  /* 0x00110000da90783b */ /* 0x000fec0000004200 */
[C---:B--2---:R-:W-:Y:S08]  /*b9d0*/  HMMA.16816.F32.BF16 R100, R132.reuse, R136, R100 ;  /* 0x000000888464723c */ /* 0x044ff00000041864 */
[C---:B------:R-:W-:Y:S01]  /*b9e0*/  HMMA.16816.F32.BF16 R104, R132.reuse, R138, R104 ;  /* 0x0000008a8468723c */ /* 0x040fe20000041868 */
[----:B------:R-:W2:Y:S07]  /*b9f0*/  LDSM.16.MT88.4 R136, [R217+0x1100] ;  /* 0x00110000d988783b */ /* 0x000eae0000004200 */
[C---:B---3--:R-:W-:Y:S04]  /*ba00*/  HMMA.16816.F32.BF16 R108, R132.reuse, R140, R108 ;  /* 0x0000008c846c723c */ /* 0x048fe8000004186c */
[----:B-1----:R-:W-:Y:S02]  /*ba10*/  FFMA.FTZ R2, R166, c[0x0][0x2d0], -R189 ;  /* 0x0000b400a6027a23 */ /* 0x002fe400000108bd */
[----:B------:R-:W-:Y:S02]  /*ba20*/  IMAD.MOV.U32 R166, RZ, RZ, R162 ;  /* 0x000000ffffa67224 */ /* 0x000fe400078e00a2 */
[C---:B------:R-:W-:Y:S01]  /*ba30*/  HMMA.16816.F32.BF16 R112, R132.reuse, R142, R112 ;  /* 0x0000008e8470723c */ /* 0x040fe20000041870 */
[----:B------:R1:W3:Y:S01]  /*ba40*/  MUFU.EX2 R211, R2 ;  /* 0x0000000200d37308 */ /* 0x0002e20000000800 */
[----:B------:R-:W4:Y:S02]  /*ba50*/  LDSM.16.MT88.4 R140, [R220+0x1100] ;  /* 0x00110000dc8c783b */ /* 0x000f240000004200 */
[----:B------:R-:W-:Y:S02]  /*ba60*/  IMAD.MOV.U32 R162, RZ, RZ, R182 ;  /* 0x000000ffffa27224 */ /* 0x000fe400078e00b6 */
[----:B------:R-:W-:Y:S02]  /*ba70*/  IMAD.MOV.U32 R182, RZ, RZ, R177 ;  /* 0x000000ffffb67224 */ /* 0x000fe400078e00b1 */
[C---:B------:R-:W-:Y:S04]  /*ba80*/  HMMA.16816.F32.BF16 R116, R132.reuse, R148, R116 ;  /* 0x000000948474723c */ /* 0x040fe80000041874 */
[----:B------:R-:W-:Y:S04]  /*ba90*/  IMAD.MOV.U32 R177, RZ, RZ, R209 ;  /* 0x000000ffffb17224 */ /* 0x000fe800078e00d1 */
[C---:B------:R-:W-:Y:S01]  /*baa0*/  HMMA.16816.F32.BF16 R120, R132.reuse, R150, R120 ;  /* 0x000000968478723c */ /* 0x040fe20000041878 */
[----:B------:R-:W4:Y:S07]  /*bab0*/  LDSM.16.MT88.4 R148, [R219+0x1100] ;  /* 0x00110000db94783b */ /* 0x000f2e0000004200 */
[C---:B------:R-:W-:Y:S04]  /*bac0*/  HMMA.16816.F32.BF16 R124, R132.reuse, R152, R124 ;  /* 0x00000098847c723c */ /* 0x040fe8000004187c */
[----:B-1----:R-:W-:Y:S02]  /*bad0*/  FFMA.FTZ R2, R163, c[0x0][0x2d0], -R188 ;  /* 0x0000b400a3027a23 */ /* 0x002fe400000108bc */
[----:B------:R-:W-:Y:S01]  /*bae0*/  IMAD.MOV.U32 R163, RZ, RZ, R183 ;  /* 0x000000ffffa37224 */ /* 0x000fe200078e00b7 */
[----:B------:R-:W-:Y:S01]  /*baf0*/  MOV R183, R181 ;  /* 0x000000b500b77202 */ /* 0x000fe20000000f00 */
[----:B------:R-:W-:Y:S01]  /*bb00*/  HMMA.16816.F32.BF16 R128, R132, R154, R128 ;  /* 0x0000009a8480723c */ /* 0x000fe20000041880 */
[----:B------:R1:W-:Y:S01]  /*bb10*/  MUFU.EX2 R210, R2 ;  /* 0x0000000200d27308 */ /* 0x0003e20000000800 */
[----:B------:R-:W-:Y:S02]  /*bb20*/  LDSM.16.MT88.4 R152, [R218+0x4100] ;  /* 0x00410000da98783b */ /* 0x000fe40000004200 */
[----:B------:R-:W-:Y:S01]  /*bb30*/  IMAD.MOV.U32 R181, RZ, RZ, R176 ;  /* 0x000000ffffb57224 */ /* 0x000fe200078e00b0 */
[----:B------:R-:W-:Y:S01]  /*bb40*/  MOV R176, R208 ;  /* 0x000000d000b07202 */ /* 0x000fe20000000f00 */
[----:B------:R-:W-:Y:S01]  /*bb50*/  IMAD.MOV.U32 R167, RZ, RZ, R163 ;  /* 0x000000ffffa77224 */ /* 0x000fe200078e00a3 */
[----:B------:R-:W-:Y:S01]  /*bb60*/  F2FP.BF16.PACK_AB R132, R165, R164 ;  /* 0x000000a4a584723e */ /* 0x000fe200000010ff */
[----:B------:R-:W-:Y:S01]  /*bb70*/  IMAD.MOV.U32 R163, RZ, RZ, R162 ;  /* 0x000000ffffa37224 */ /* 0x000fe200078e00a2 */
[----:B------:R-:W-:Y:S03]  /*bb80*/  F2FP.BF16.PACK_AB R133, R252, R215 ;  /* 0x000000d7fc85723e */ /* 0x000fe600000010ff */
[----:B------:R-:W-:Y:S02]  /*bb90*/  F2FP.BF16.PACK_AB R134, R213, R214 ;  /* 0x000000d6d586723e */ /* 0x000fe400000010ff */
[----:B---3--:R-:W-:Y:S02]  /*bba0*/  F2FP.BF16.PACK_AB R135, R211, R212 ;  /* 0x000000d4d387723e */ /* 0x008fe400000010ff */
[----:B------:R-:W-:Y:S01]  /*bbb0*/  MOV R162, R182 ;  /* 0x000000b600a27202 */ /* 0x000fe20000000f00 */
[----:B------:R-:W-:Y:S04]  /*bbc0*/  IMAD.MOV.U32 R182, RZ, RZ, R204 ;  /* 0x000000ffffb67224 */ /* 0x000fe800078e00cc */
[C---:B--2---:R-:W-:Y:S03]  /*bbd0*/  HMMA.16816.F32.BF16 R4, R132.reuse, R136, R4 ;  /* 0x000000888404723c */ /* 0x044fe60000041804 */
[--C-:B-1----:R-:W-:Y:S05]  /*bbe0*/  FFMA.FTZ R2, R207, c[0x0][0x2d0], -R188.reuse ;  /* 0x0000b400cf027a23 */ /* 0x102fea00000108bc */
[C---:B------:R-:W-:Y:S01]  /*bbf0*/  HMMA.16816.F32.BF16 R8, R132.reuse, R138, R8 ;  /* 0x0000008a8408723c */ /* 0x040fe20000041808 */
[----:B------:R1:W2:Y:S01]  /*bc00*/  MUFU.EX2 R209, R2 ;  /* 0x0000000200d17308 */ /* 0x0002a20000000800 */
[----:B------:R-:W3:Y:S06]  /*bc10*/  LDSM.16.MT88.4 R136, [R217+0x4100] ;  /* 0x00410000d988783b */ /* 0x000eec0000004200 */
[C---:B------:R-:W-:Y:S08]  /*bc20*/  HMMA.16816.F32.BF16 R12, R132.reuse, R144, R12 ;  /* 0x00000090840c723c */ /* 0x040ff0000004180c */
[C---:B------:R-:W-:Y:S01]  /*bc30*/  HMMA.16816.F32.BF16 R16, R132.reuse, R146, R16 ;  /* 0x000000928410723c */ /* 0x040fe20000041810 */
[----:B------:R-:W2:Y:S07]  /*bc40*/  LDSM.16.MT88.4 R144, [R220+0x4100] ;  /* 0x00410000dc90783b */ /* 0x000eae0000004200 */
[C---:B----4-:R-:W-:Y:S04]  /*bc50*/  HMMA.16816.F32.BF16 R20, R132.reuse, R140, R20 ;  /* 0x0000008c8414723c */ /* 0x050fe80000041814 */
[--C-:B-1----:R-:W-:Y:S04]  /*bc60*/  FFMA.FTZ R2, R190, c[0x0][0x2d0], -R189.reuse ;  /* 0x0000b400be027a23 */ /* 0x102fe800000108bd */
[C---:B------:R-:W-:Y:S01]  /*bc70*/  HMMA.16816.F32.BF16 R24, R132.reuse, R142, R24 ;  /* 0x0000008e8418723c */ /* 0x040fe20000041818 */
[----:B------:R1:W-:Y:S01]  /*bc80*/  MUFU.EX2 R208, R2 ;  /* 0x0000000200d07308 */ /* 0x0003e20000000800 */
[----:B------:R-:W4:Y:S06]  /*bc90*/  LDSM.16.MT88.4 R140, [R219+0x4100] ;  /* 0x00410000db8c783b */ /* 0x000f2c0000004200 */
[C---:B------:R-:W-:Y:S08]  /*bca0*/  HMMA.16816.F32.BF16 R28, R132.reuse, R148, R28 ;  /* 0x00000094841c723c */ /* 0x040ff0000004181c */
[C---:B------:R-:W-:Y:S01]  /*bcb0*/  HMMA.16816.F32.BF16 R32, R132.reuse, R150, R32 ;  /* 0x000000968420723c */ /* 0x040fe20000041820 */
[----:B------:R-:W-:Y:S07]  /*bcc0*/  LDSM.16.MT88.4 R148, [R218+0x7100] ;  /* 0x00710000da94783b */ /* 0x000fee0000004200 */
[C---:B---3--:R-:W-:Y:S04]  /*bcd0*/  HMMA.16816.F32.BF16 R36, R132.reuse, R136, R36 ;  /* 0x000000888424723c */ /* 0x048fe80000041824 */
[--C-:B-1----:R-:W-:Y:S04]  /*bce0*/  FFMA.FTZ R2, R191, c[0x0][0x2d0], -R189.reuse ;  /* 0x0000b400bf027a23 */ /* 0x102fe800000108bd */
[C---:B------:R-:W-:Y:S01]  /*bcf0*/  HMMA.16816.F32.BF16 R40, R132.reuse, R138, R40 ;  /* 0x0000008a8428723c */ /* 0x040fe20000041828 */
[----:B------:R1:W3:Y:S01]  /*bd00*/  MUFU.EX2 R207, R2 ;  /* 0x0000000200cf7308 */ /* 0x0002e20000000800 */
[----:B------:R-:W3:Y:S06]  /*bd10*/  LDSM.16.MT88.4 R136, [R217+0x7100] ;  /* 0x00710000d988783b */ /* 0x000eec0000004200 */
[C---:B------:R-:W-:Y:S08]  /*bd20*/  HMMA.16816.F32.BF16 R44, R132.reuse, R152, R44 ;  /* 0x00000098842c723c */ /* 0x040ff0000004182c */
[C---:B------:R-:W-:Y:S01]  /*bd30*/  HMMA.16816.F32.BF16 R48, R132.reuse, R154, R48 ;  /* 0x0000009a8430723c */ /* 0x040fe20000041830 */
[----:B------:R-:W3:Y:S07]  /*bd40*/  LDSM.16.MT88.4 R152, [R220+0x7100] ;  /* 0x00710000dc98783b */ /* 0x000eee0000004200 */
[C---:B--2---:R-:W-:Y:S04]  /*bd50*/  HMMA.16816.F32.BF16 R52, R132.reuse, R144, R52 ;  /* 0x000000908434723c */ /* 0x044fe80000041834 */
[--C-:B-1----:R-:W-:Y:S04]  /*bd60*/  FFMA.FTZ R2, R206, c[0x0][0x2d0], -R188.reuse ;  /* 0x0000b400ce027a23 */ /* 0x102fe800000108bc */
[C---:B------:R-:W-:Y:S01]  /*bd70*/  HMMA.16816.F32.BF16 R56, R132.reuse, R146, R56 ;  /* 0x000000928438723c */ /* 0x040fe20000041838 */
[----:B------:R1:W-:Y:S01]  /*bd80*/  MUFU.EX2 R206, R2 ;  /* 0x0000000200ce7308 */ /* 0x0003e20000000800 */
[----:B------:R-:W2:Y:S06]  /*bd90*/  LDSM.16.MT88.4 R144, [R219+0x7100] ;  /* 0x00710000db90783b */ /* 0x000eac0000004200 */
[C---:B----4-:R-:W-:Y:S08]  /*bda0*/  HMMA.16816.F32.BF16 R60, R132.reuse, R140, R60 ;  /* 0x0000008c843c723c */ /* 0x050ff0000004183c */
[C---:B------:R-:W-:Y:S01]  /*bdb0*/  HMMA.16816.F32.BF16 R64, R132.reuse, R142, R64 ;  /* 0x0000008e8440723c */ /* 0x040fe20000041840 */
[----:B------:R-:W-:Y:S07]  /*bdc0*/  LDSM.16.MT88.4 R140, [R218+0xa100] ;  /* 0x00a10000da8c783b */ /* 0x000fee0000004200 */
[C---:B---3--:R-:W-:Y:S04]  /*bdd0*/  HMMA.16816.F32.BF16 R68, R132.reuse, R136, R68 ;  /* 0x000000888444723c */ /* 0x048fe80000041844 */
[----:B-1----:R-:W-:Y:S04]  /*bde0*/  FFMA.FTZ R2, R205, c[0x0][0x2d0], -R188 ;  /* 0x0000b400cd027a23 */ /* 0x002fe800000108bc */
[C---:B------:R-:W-:Y:S01]  /*bdf0*/  HMMA.16816.F32.BF16 R72, R132.reuse, R138, R72 ;  /* 0x0000008a8448723c */ /* 0x040fe20000041848 */
[----:B------:R1:W3:Y:S01]  /*be00*/  MUFU.EX2 R205, R2 ;  /* 0x0000000200cd7308 */ /* 0x0002e20000000800 */
[----:B------:R-:W4:Y:S06]  /*be10*/  LDSM.16.MT88.4 R136, [R217+0xa100] ;  /* 0x00a10000d988783b */ /* 0x000f2c0000004200 */
[C---:B------:R-:W-:Y:S08]  /*be20*/  HMMA.16816.F32.BF16 R76, R132.reuse, R148, R76 ;  /* 0x00000094844c723c */ /* 0x040ff0000004184c */
[C---:B------:R-:W-:Y:S01]  /*be30*/  HMMA.16816.F32.BF16 R80, R132.reuse, R150, R80 ;  /* 0x000000968450723c */ /* 0x040fe20000041850 */
[----:B------:R-:W3:Y:S07]  /*be40*/  LDSM.16.MT88.4 R148, [R220+0xa100] ;  /* 0x00a10000dc94783b */ /* 0x000eee0000004200 */
[C---:B------:R-:W-:Y:S04]  /*be50*/  HMMA.16816.F32.BF16 R84, R132.reuse, R152, R84 ;  /* 0x000000988454723c */ /* 0x040fe80000041854 */
[----:B-1----:R-:W-:Y:S02]  /*be60*/  FFMA.FTZ R2, R166, c[0x0][0x2d0], -R189 ;  /* 0x0000b400a6027a23 */ /* 0x002fe400000108bd */
[----:B------:R-:W-:Y:S02]  /*be70*/  IMAD.MOV.U32 R166, RZ, RZ, R183 ;  /* 0x000000ffffa67224 */ /* 0x000fe400078e00b7 */
[C---:B------:R-:W-:Y:S01]  /*be80*/  HMMA.16816.F32.BF16 R88, R132.reuse, R154, R88 ;  /* 0x0000009a8458723c */ /* 0x040fe20000041858 */
[----:B------:R1:W-:Y:S01]  /*be90*/  MUFU.EX2 R204, R2 ;  /* 0x0000000200cc7308 */ /* 0x0003e20000000800 */
[----:B------:R-:W-:Y:S02]  /*bea0*/  LDSM.16.MT88.4 R152, [R218+0x1900] ;  /* 0x00190000da98783b */ /* 0x000fe40000004200 */
[----:B------:R-:W-:Y:S02]  /*beb0*/  IMAD.MOV.U32 R183, RZ, RZ, R181 ;  /* 0x000000ffffb77224 */ /* 0x000fe400078e00b5 */
[----:B------:R-:W-:Y:S02]  /*bec0*/  IMAD.MOV.U32 R181, RZ, RZ, R202 ;  /* 0x000000ffffb57224 */ /* 0x000fe400078e00ca */
[C---:B--2---:R-:W-:Y:S08]  /*bed0*/  HMMA.16816.F32.BF16 R92, R132.reuse, R144, R92 ;  /* 0x00000090845c723c */ /* 0x044ff0000004185c */
[C---:B------:R-:W-:Y:S01]  /*bee0*/  HMMA.16816.F32.BF16 R96, R132.reuse, R146, R96 ;  /* 0x000000928460723c */ /* 0x040fe20000041860 */
[----:B------:R-:W2:Y:S07]  /*bef0*/  LDSM.16.MT88.4 R144, [R219+0xa100] ;  /* 0x00a10000db90783b */ /* 0x000eae0000004200 */
[C---:B----4-:R-:W-:Y:S04]  /*bf00*/  HMMA.16816.F32.BF16 R100, R132.reuse, R136, R100 ;  /* 0x000000888464723c */ /* 0x050fe80000041864 */
[--C-:B-1----:R-:W-:Y:S04]  /*bf10*/  FFMA.FTZ R2, R196, c[0x0][0x2d0], -R189.reuse ;  /* 0x0000b400c4027a23 */ /* 0x102fe800000108bd */
[C---:B------:R-:W-:Y:S01]  /*bf20*/  HMMA.16816.F32.BF16 R104, R132.reuse, R138, R104 ;  /* 0x0000008a8468723c */ /* 0x040fe20000041868 */
[----:B------:R1:W4:Y:S01]  /*bf30*/  MUFU.EX2 R203, R2 ;  /* 0x0000000200cb7308 */ /* 0x0003220000000800 */
[----:B------:R-:W4:Y:S06]  /*bf40*/  LDSM.16.MT88.4 R136, [R217+0x1900] ;  /* 0x00190000d988783b */ /* 0x000f2c0000004200 */
[C---:B------:R-:W-:Y:S08]  /*bf50*/  HMMA.16816.F32.BF16 R108, R132.reuse, R140, R108 ;  /* 0x0000008c846c723c */ /* 0x040ff0000004186c */
[C---:B------:R-:W-:Y:S01]  /*bf60*/  HMMA.16816.F32.BF16 R112, R132.reuse, R142, R112 ;  /* 0x0000008e8470723c */ /* 0x040fe20000041870 */
[----:B------:R-:W4:Y:S07]  /*bf70*/  LDSM.16.MT88.4 R140, [R220+0x1900] ;  /* 0x00190000dc8c783b */ /* 0x000f2e0000004200 */
[C---:B---3--:R-:W-:Y:S04]  /*bf80*/  HMMA.16816.F32.BF16 R116, R132.reuse, R148, R116 ;  /* 0x000000948474723c */ /* 0x048fe80000041874 */
[--C-:B-1----:R-:W-:Y:S04]  /*bf90*/  FFMA.FTZ R2, R197, c[0x0][0x2d0], -R188.reuse ;  /* 0x0000b400c5027a23 */ /* 0x102fe800000108bc */
[C---:B------:R-:W-:Y:S01]  /*bfa0*/  HMMA.16816.F32.BF16 R120, R132.reuse, R150, R120 ;  /* 0x000000968478723c */ /* 0x040fe20000041878 */
[----:B------:R1:W-:Y:S01]  /*bfb0*/  MUFU.EX2 R202, R2 ;  /* 0x0000000200ca7308 */ /* 0x0003e20000000800 */
[----:B------:R-:W-:Y:S06]  /*bfc0*/  LDSM.16.MT88.4 R148, [R218+0x4900] ;  /* 0x00490000da94783b */ /* 0x000fec0000004200 */
[C---:B--2---:R-:W-:Y:S08]  /*bfd0*/  HMMA.16816.F32.BF16 R124, R132.reuse, R144, R124 ;  /* 0x00000090847c723c */ /* 0x044ff0000004187c */
[----:B------:R-:W-:Y:S01]  /*bfe0*/  HMMA.16816.F32.BF16 R128, R132, R146, R128 ;  /* 0x000000928480723c */ /* 0x000fe20000041880 */
[----:B------:R-:W2:Y:S06]  /*bff0*/  LDSM.16.MT88.4 R144, [R219+0x1900] ;  /* 0x00190000db90783b */ /* 0x000eac0000004200 */
[----:B------:R-:W-:Y:S01]  /*c000*/  F2FP.BF16.PACK_AB R132, R209, R210 ;  /* 0x000000d2d184723e */ /* 0x000fe200000010ff */
[----:B-1----:R-:W-:Y:S01]  /*c010*/  FFMA.FTZ R2, R201, c[0x0][0x2d0], -R188 ;  /* 0x0000b400c9027a23 */ /* 0x002fe200000108bc */
[----:B------:R-:W-:Y:S03]  /*c020*/  F2FP.BF16.PACK_AB R133, R207, R208 ;  /* 0x000000d0cf85723e */ /* 0x000fe600000010ff */
[----:B------:R1:W3:Y:S01]  /*c030*/  MUFU.EX2 R201, R2 ;  /* 0x0000000200c97308 */ /* 0x0002e20000000800 */
[----:B------:R-:W-:Y:S02]  /*c040*/  F2FP.BF16.PACK_AB R134, R205, R206 ;  /* 0x000000cecd86723e */ /* 0x000fe400000010ff */
[----:B----4-:R-:W-:Y:S07]  /*c050*/  F2FP.BF16.PACK_AB R135, R203, R204 ;  /* 0x000000cccb87723e */ /* 0x010fee00000010ff */
[C---:B------:R-:W-:Y:S08]  /*c060*/  HMMA.16816.F32.BF16 R4, R132.reuse, R136, R4 ;  /* 0x000000888404723c */ /* 0x040ff00000041804 */
[C---:B------:R-:W-:Y:S01]  /*c070*/  HMMA.16816.F32.BF16 R8, R132.reuse, R138, R8 ;  /* 0x0000008a8408723c */ /* 0x040fe20000041808 */
[----:B------:R-:W4:Y:S03]  /*c080*/  LDSM.16.MT88.4 R136, [R217+0x4900] ;  /* 0x00490000d988783b */ /* 0x000f260000004200 */
[--C-:B-1----:R-:W-:Y:S04]  /*c090*/  FFMA.FTZ R2, R170, c[0x0][0x2d0], -R189.reuse ;  /* 0x0000b400aa027a23 */ /* 0x102fe800000108bd */
[C---:B------:R-:W-:Y:S04]  /*c0a0*/  HMMA.16816.F32.BF16 R12, R132.reuse, R152, R12 ;  /* 0x00000098840c723c */ /* 0x040fe8000004180c */
[----:B------:R-:W-:Y:S02]  /*c0b0*/  IMAD.MOV.U32 R170, RZ, RZ, R180 ;  /* 0x000000ffffaa7224 */ /* 0x000fe400078e00b4 */
[----:B------:R-:W-:Y:S02]  /*c0c0*/  IMAD.MOV.U32 R180, RZ, RZ, R200 ;  /* 0x000000ffffb47224 */ /* 0x000fe400078e00c8 */
[C---:B------:R-:W-:Y:S01]  /*c0d0*/  HMMA.16816.F32.BF16 R16, R132.reuse, R154, R16 ;  /* 0x0000009a8410723c */ /* 0x040fe20000041810 */
[----:B------:R1:W-:Y:S01]  /*c0e0*/  MUFU.EX2 R200, R2 ;  /* 0x0000000200c87308 */ /* 0x0003e20000000800 */
[----:B------:R-:W3:Y:S06]  /*c0f0*/  LDSM.16.MT88.4 R152, [R220+0x4900] ;  /* 0x00490000dc98783b */ /* 0x000eec0000004200 */
[C---:B------:R-:W-:Y:S08]  /*c100*/  HMMA.16816.F32.BF16 R20, R132.reuse, R140, R20 ;  /* 0x0000008c8414723c */ /* 0x040ff00000041814 */
[C---:B------:R-:W-:Y:S01]  /*c110*/  HMMA.16816.F32.BF16 R24, R132.reuse, R142, R24 ;  /* 0x0000008e8418723c */ /* 0x040fe20000041818 */
[----:B------:R-:W3:Y:S07]  /*c120*/  LDSM.16.MT88.4 R140, [R219+0x4900] ;  /* 0x00490000db8c783b */ /* 0x000eee0000004200 */
[C---:B--2---:R-:W-:Y:S04]  /*c130*/  HMMA.16816.F32.BF16 R28, R132.reuse, R144, R28 ;  /* 0x00000090841c723c */ /* 0x044fe8000004181c */
[--C-:B-1----:R-:W-:Y:S04]  /*c140*/  FFMA.FTZ R2, R198, c[0x0][0x2d0], -R189.reuse ;  /* 0x0000b400c6027a23 */ /* 0x102fe800000108bd */
[C---:B------:R-:W-:Y:S01]  /*c150*/  HMMA.16816.F32.BF16 R32, R132.reuse, R146, R32 ;  /* 0x000000928420723c */ /* 0x040fe20000041820 */
[----:B------:R1:W2:Y:S01]  /*c160*/  MUFU.EX2 R199, R2 ;  /* 0x0000000200c77308 */ /* 0x0002a20000000800 */
[----:B------:R-:W-:Y:S06]  /*c170*/  LDSM.16.MT88.4 R144, [R218+0x7900] ;  /* 0x00790000da90783b */ /* 0x000fec0000004200 */
[C---:B----4-:R-:W-:Y:S08]  /*c180*/  HMMA.16816.F32.BF16 R36, R132.reuse, R136, R36 ;  /* 0x000000888424723c */ /* 0x050ff00000041824 */
[C---:B------:R-:W-:Y:S01]  /*c190*/  HMMA.16816.F32.BF16 R40, R132.reuse, R138, R40 ;  /* 0x0000008a8428723c */ /* 0x040fe20000041828 */
[----:B------:R-:W4:Y:S07]  /*c1a0*/  LDSM.16.MT88.4 R136, [R217+0x7900] ;  /* 0x00790000d988783b */ /* 0x000f2e0000004200 */
[C---:B------:R-:W-:Y:S04]  /*c1b0*/  HMMA.16816.F32.BF16 R44, R132.reuse, R148, R44 ;  /* 0x00000094842c723c */ /* 0x040fe8000004182c */
[--C-:B-1----:R-:W-:Y:S04]  /*c1c0*/  FFMA.FTZ R2, R192, c[0x0][0x2d0], -R188.reuse ;  /* 0x0000b400c0027a23 */ /* 0x102fe800000108bc */
[C---:B------:R-:W-:Y:S01]  /*c1d0*/  HMMA.16816.F32.BF16 R48, R132.reuse, R150, R48 ;  /* 0x000000968430723c */ /* 0x040fe20000041830 */
[----:B------:R1:W-:Y:S01]  /*c1e0*/  MUFU.EX2 R198, R2 ;  /* 0x0000000200c67308 */ /* 0x0003e20000000800 */
[----:B------:R-:W2:Y:S06]  /*c1f0*/  LDSM.16.MT88.4 R148, [R220+0x7900] ;  /* 0x00790000dc94783b */ /* 0x000eac0000004200 */
[C---:B---3--:R-:W-:Y:S08]  /*c200*/  HMMA.16816.F32.BF16 R52, R132.reuse, R152, R52 ;  /* 0x000000988434723c */ /* 0x048ff00000041834 */
[C---:B------:R-:W-:Y:S01]  /*c210*/  HMMA.16816.F32.BF16 R56, R132.reuse, R154, R56 ;  /* 0x0000009a8438723c */ /* 0x040fe20000041838 */
[----:B------:R-:W3:Y:S07]  /*c220*/  LDSM.16.MT88.4 R152, [R219+0x7900] ;  /* 0x00790000db98783b */ /* 0x000eee0000004200 */
[C---:B------:R-:W-:Y:S04]  /*c230*/  HMMA.16816.F32.BF16 R60, R132.reuse, R140, R60 ;  /* 0x0000008c843c723c */ /* 0x040fe8000004183c */
[--C-:B-1----:R-:W-:Y:S04]  /*c240*/  FFMA.FTZ R2, R194, c[0x0][0x2d0], -R188.reuse ;  /* 0x0000b400c2027a23 */ /* 0x102fe800000108bc */
[C---:B------:R-:W-:Y:S01]  /*c250*/  HMMA.16816.F32.BF16 R64, R132.reuse, R142, R64 ;  /* 0x0000008e8440723c */ /* 0x040fe20000041840 */
[----:B------:R1:W1:Y:S01]  /*c260*/  MUFU.EX2 R197, R2 ;  /* 0x0000000200c57308 */ /* 0x0002620000000800 */
        /* <DEDUP_REMOVED lines=8> */
[----:B------:R-:W4:Y:S06]  /*c2f0*/  LDSM.16.MT88.4 R144, [R220+0xa900] ;  /* 0x00a90000dc90783b */ /* 0x000f2c0000004200 */
[C---:B--2---:R-:W-:Y:S08]  /*c300*/  HMMA.16816.F32.BF16 R84, R132.reuse, R148, R84 ;  /* 0x000000948454723c */ /* 0x044ff00000041854 */
[C---:B------:R-:W-:Y:S01]  /*c310*/  HMMA.16816.F32.BF16 R88, R132.reuse, R150, R88 ;  /* 0x000000968458723c */ /* 0x040fe20000041858 */
[----:B------:R-:W2:Y:S07]  /*c320*/  LDSM.16.MT88.4 R148, [R219+0xa900] ;  /* 0x00a90000db94783b */ /* 0x000eae0000004200 */
[C---:B---3--:R-:W-:Y:S04]  /*c330*/  HMMA.16816.F32.BF16 R92, R132.reuse, R152, R92 ;  /* 0x00000098845c723c */ /* 0x048fe8000004185c */
[--C-:B-1----:R-:W-:Y:S04]  /*c340*/  FFMA.FTZ R2, R193, c[0x0][0x2d0], -R189.reuse ;  /* 0x0000b400c1027a23 */ /* 0x102fe800000108bd */
[C---:B------:R-:W-:Y:S01]  /*c350*/  HMMA.16816.F32.BF16 R96, R132.reuse, R154, R96 ;  /* 0x0000009a8460723c */ /* 0x040fe20000041860 */
[----:B------:R1:W3:Y:S01]  /*c360*/  MUFU.EX2 R195, R2 ;  /* 0x0000000200c37308 */ /* 0x0002e20000000800 */
        /* <DEDUP_REMOVED lines=8> */
[----:B------:R-:W3:Y:S06]  /*c3f0*/  LDSM.16.MT88.4 R140, [R218+0x2100] ;  /* 0x00210000da8c783b */ /* 0x000eec0000004200 */
[C---:B------:R-:W-:Y:S08]  /*c400*/  HMMA.16816.F32.BF16 R116, R132.reuse, R144, R116 ;  /* 0x000000908474723c */ /* 0x040ff00000041874 */
[C---:B------:R-:W-:Y:S01]  /*c410*/  HMMA.16816.F32.BF16 R120, R132.reuse, R146, R120 ;  /* 0x000000928478723c */ /* 0x040fe20000041878 */
[----:B------:R-:W4:Y:S07]  /*c420*/  LDSM.16.MT88.4 R144, [R219+0x2100] ;  /* 0x00210000db90783b */ /* 0x000f2e0000004200 */
[C---:B--2---:R-:W-:Y:S04]  /*c430*/  HMMA.16816.F32.BF16 R124, R132.reuse, R148, R124 ;  /* 0x00000094847c723c */ /* 0x044fe8000004187c */
[--C-:B-1----:R-:W-:Y:S04]  /*c440*/  FFMA.FTZ R2, R170, c[0x0][0x2d0], -R188.reuse ;  /* 0x0000b400aa027a23 */ /* 0x102fe800000108bc */
[----:B------:R-:W-:Y:S01]  /*c450*/  HMMA.16816.F32.BF16 R128, R132, R150, R128 ;  /* 0x000000968480723c */ /* 0x000fe20000041880 */
[----:B------:R1:W2:Y:S01]  /*c460*/  MUFU.EX2 R193, R2 ;  /* 0x0000000200c17308 */ /* 0x0002a20000000800 */
[----:B------:R-:W2:Y:S05]  /*c470*/  LDSM.16.MT88.4 R148, [R217+0x5100] ;  /* 0x00510000d994783b */ /* 0x000eaa0000004200 */
[----:B------:R-:W-:Y:S02]  /*c480*/  F2FP.BF16.PACK_AB R132, R201, R202 ;  /* 0x000000cac984723e */ /* 0x000fe400000010ff */
[----:B------:R-:W-:Y:S03]  /*c490*/  F2FP.BF16.PACK_AB R133, R199, R200 ;  /* 0x000000c8c785723e */ /* 0x000fe600000010ff */
[----:B------:R-:W-:Y:S02]  /*c4a0*/  F2FP.BF16.PACK_AB R134, R197, R198 ;  /* 0x000000c6c586723e */ /* 0x000fe400000010ff */
[----:B---3--:R-:W-:Y:S07]  /*c4b0*/  F2FP.BF16.PACK_AB R135, R195, R196 ;  /* 0x000000c4c387723e */ /* 0x008fee00000010ff */
[C---:B----4-:R-:W-:Y:S03]  /*c4c0*/  HMMA.16816.F32.BF16 R4, R132.reuse, R136, R4 ;  /* 0x000000888404723c */ /* 0x050fe60000041804 */
[--C-:B-1----:R-:W-:Y:S01]  /*c4d0*/  FFMA.FTZ R2, R167, c[0x0][0x2d0], -R189.reuse ;  /* 0x0000b400a7027a23 */ /* 0x102fe200000108bd */
[----:B------:R-:W-:Y:S02]  /*c4e0*/  MOV R167, R162 ;  /* 0x000000a200a77202 */ /* 0x000fe40000000f00 */
[----:B------:R-:W3:Y:S02]  /*c4f0*/  LDL.LU R162, [R1+0x20] ;  /* 0x0000200001a27983 */ /* 0x000ee40000300800 */
[C---:B------:R-:W-:Y:S01]  /*c500*/  HMMA.16816.F32.BF16 R8, R132.reuse, R138, R8 ;  /* 0x0000008a8408723c */ /* 0x040fe20000041808 */
[----:B------:R1:W-:Y:S01]  /*c510*/  MUFU.EX2 R192, R2 ;  /* 0x0000000200c07308 */ /* 0x0003e20000000800 */
[----:B------:R-:W4:Y:S02]  /*c520*/  LDSM.16.MT88.4 R136, [R218+0x5100] ;  /* 0x00510000da88783b */ /* 0x000f240000004200 */
[----:B--2---:R-:W-:Y:S04]  /*c530*/  F2FP.BF16.PACK_AB R184, R193, R194 ;  /* 0x000000c2c1b8723e */ /* 0x004fe800000010ff */
[C---:B------:R-:W-:Y:S08]  /*c540*/  HMMA.16816.F32.BF16 R12, R132.reuse, R140, R12 ;  /* 0x0000008c840c723c */ /* 0x040ff0000004180c */
[C---:B------:R-:W-:Y:S01]  /*c550*/  HMMA.16816.F32.BF16 R16, R132.reuse, R142, R16 ;  /* 0x0000008e8410723c */ /* 0x040fe20000041810 */
[----:B------:R-:W2:Y:S07]  /*c560*/  LDSM.16.MT88.4 R140, [R220+0x5100] ;  /* 0x00510000dc8c783b */ /* 0x000eae0000004200 */
[C---:B------:R-:W-:Y:S04]  /*c570*/  HMMA.16816.F32.BF16 R20, R132.reuse, R152, R20 ;  /* 0x000000988414723c */ /* 0x040fe80000041814 */
[--C-:B-1----:R-:W-:Y:S02]  /*c580*/  FFMA.FTZ R2, R166, c[0x0][0x2d0], -R189.reuse ;  /* 0x0000b400a6027a23 */ /* 0x102fe400000108bd */
[----:B------:R-:W3:Y:S02]  /*c590*/  LDL.LU R166, [R1+0x24] ;  /* 0x0000240001a67983 */ /* 0x000ee40000300800 */
[C---:B------:R-:W-:Y:S01]  /*c5a0*/  HMMA.16816.F32.BF16 R24, R132.reuse, R154, R24 ;  /* 0x0000009a8418723c */ /* 0x040fe20000041818 */
[----:B------:R1:W1:Y:S01]  /*c5b0*/  MUFU.EX2 R191, R2 ;  /* 0x0000000200bf7308 */ /* 0x0002620000000800 */
[----:B------:R-:W2:Y:S06]  /*c5c0*/  LDSM.16.MT88.4 R152, [R219+0x5100] ;  /* 0x00510000db98783b */ /* 0x000eac0000004200 */
[C---:B------:R-:W-:Y:S08]  /*c5d0*/  HMMA.16816.F32.BF16 R28, R132.reuse, R144, R28 ;  /* 0x00000090841c723c */ /* 0x040ff0000004181c */
[C---:B------:R-:W-:Y:S01]  /*c5e0*/  HMMA.16816.F32.BF16 R32, R132.reuse, R146, R32 ;  /* 0x000000928420723c */ /* 0x040fe20000041820 */
[----:B------:R-:W2:Y:S07]  /*c5f0*/  LDSM.16.MT88.4 R144, [R217+0x8100] ;  /* 0x00810000d990783b */ /* 0x000eae0000004200 */
[C---:B------:R-:W-:Y:S04]  /*c600*/  HMMA.16816.F32.BF16 R36, R132.reuse, R148, R36 ;  /* 0x000000948424723c */ /* 0x040fe80000041824 */
[--C-:B-1----:R-:W-:Y:S01]  /*c610*/  FFMA.FTZ R2, R183, c[0x0][0x2d0], -R188.reuse ;  /* 0x0000b400b7027a23 */ /* 0x102fe200000108bc */
[----:B------:R-:W-:Y:S01]  /*c620*/  F2FP.BF16.PACK_AB R185, R191, R192 ;  /* 0x000000c0bfb9723e */ /* 0x000fe200000010ff */
[----:B------:R-:W-:Y:S02]  /*c630*/  FFMA.FTZ R188, R182, c[0x0][0x2d0], -R188 ;  /* 0x0000b400b6bc7a23 */ /* 0x000fe400000108bc */
[C---:B------:R-:W-:Y:S01]  /*c640*/  HMMA.16816.F32.BF16 R40, R132.reuse, R150, R40 ;  /* 0x000000968428723c */ /* 0x040fe20000041828 */
[----:B------:R-:W-:Y:S01]  /*c650*/  LDSM.16.MT88.4 R148, [R220+0x8100] ;  /* 0x00810000dc94783b */ /* 0x000fe20000004200 */
[----:B------:R1:W-:Y:S06]  /*c660*/  MUFU.EX2 R190, R2 ;  /* 0x0000000200be7308 */ /* 0x0003ec0000000800 */
[C---:B----4-:R-:W-:Y:S04]  /*c670*/  HMMA.16816.F32.BF16 R44, R132.reuse, R136, R44 ;  /* 0x00000088842c723c */ /* 0x050fe8000004182c */
[----:B------:R-:W4:Y:S04]  /*c680*/  MUFU.EX2 R188, R188 ;  /* 0x000000bc00bc7308 */ /* 0x000f280000000800 */
[C---:B------:R-:W-:Y:S01]  /*c690*/  HMMA.16816.F32.BF16 R48, R132.reuse, R138, R48 ;  /* 0x0000008a8430723c */ /* 0x040fe20000041830 */
[----:B------:R-:W4:Y:S07]  /*c6a0*/  LDSM.16.MT88.4 R136, [R218+0x8100] ;  /* 0x00810000da88783b */ /* 0x000f2e0000004200 */
[C---:B--2---:R-:W-:Y:S04]  /*c6b0*/  HMMA.16816.F32.BF16 R52, R132.reuse, R140, R52 ;  /* 0x0000008c8434723c */ /* 0x044fe80000041834 */
[--C-:B-1----:R-:W-:Y:S02]  /*c6c0*/  FFMA.FTZ R2, R181, c[0x0][0x2d0], -R189.reuse ;  /* 0x0000b400b5027a23 */ /* 0x102fe400000108bd */
[----:B------:R-:W-:Y:S02]  /*c6d0*/  FFMA.FTZ R189, R175, c[0x0][0x2d0], -R189 ;  /* 0x0000b400afbd7a23 */ /* 0x000fe400000108bd */
[C---:B------:R-:W-:Y:S01]  /*c6e0*/  HMMA.16816.F32.BF16 R56, R132.reuse, R142, R56 ;  /* 0x0000008e8438723c */ /* 0x040fe20000041838 */
[----:B------:R-:W1:Y:S03]  /*c6f0*/  LDSM.16.MT88.4 R140, [R219+0x8100] ;  /* 0x00810000db8c783b */ /* 0x000e660000004200 */
[----:B------:R-:W-:Y:S01]  /*c700*/  MUFU.EX2 R189, R189 ;  /* 0x000000bd00bd7308 */ /* 0x000fe20000000800 */
[----:B----4-:R-:W-:Y:S01]  /*c710*/  F2FP.BF16.PACK_AB R186, R188, R190 ;  /* 0x000000bebcba723e */ /* 0x010fe200000010ff */
[----:B------:R-:W-:Y:S01]  /*c720*/  IMAD.MOV.U32 R175, RZ, RZ, R165 ;  /* 0x000000ffffaf7224 */ /* 0x000fe200078e00a5 */
[----:B------:R-:W-:Y:S01]  /*c730*/  MOV R165, R176 ;  /* 0x000000b000a57202 */ /* 0x000fe20000000f00 */
        /* <DEDUP_REMOVED lines=17> */
[----:B------:R-:W-:Y:S07]  /*c850*/  LDSM.16.MT88.4 R152, [R219+0x2900] ;  /* 0x00290000db98783b */ /* 0x000fee0000004200 */
[C---:B----4-:R-:W-:Y:S08]  /*c860*/  HMMA.16816.F32.BF16 R108, R132.reuse, R136, R108 ;  /* 0x00000088846c723c */ /* 0x050ff0000004186c */
[C---:B------:R-:W-:Y:S01]  /*c870*/  HMMA.16816.F32.BF16 R112, R132.reuse, R138, R112 ;  /* 0x0000008a8470723c */ /* 0x040fe20000041870 */
[----:B------:R-:W-:Y:S07]  /*c880*/  LDSM.16.MT88.4 R136, [R218+0x2900] ;  /* 0x00290000da88783b */ /* 0x000fee0000004200 */
[C---:B------:R-:W-:Y:S07]  /*c890*/  HMMA.16816.F32.BF16 R116, R132.reuse, R144, R116 ;  /* 0x000000908474723c */ /* 0x040fee0000041874 */
[----:B------:R-:W-:Y:S01]  /*c8a0*/  IMAD.MOV.U32 R145, RZ, RZ, R180 ;  /* 0x000000ffff917224 */ /* 0x000fe200078e00b4 */
[C---:B------:R-:W-:Y:S01]  /*c8b0*/  HMMA.16816.F32.BF16 R120, R132.reuse, R146, R120 ;  /* 0x000000928478723c */ /* 0x040fe20000041878 */
[----:B------:R-:W2:Y:S03]  /*c8c0*/  LDSM.16.MT88.4 R180, [R217+0x2900] ;  /* 0x00290000d9b4783b */ /* 0x000ea60000004200 */
[----:B------:R-:W-:Y:S02]  /*c8d0*/  IMAD.MOV.U32 R144, RZ, RZ, R174 ;  /* 0x000000ffff907224 */ /* 0x000fe400078e00ae */
[----:B------:R-:W4:Y:S01]  /*c8e0*/  MUFU.EX2 R174, R2 ;  /* 0x0000000200ae7308 */ /* 0x000f220000000800 */
[----:B------:R-:W-:Y:S01]  /*c8f0*/  MOV R146, R169 ;  /* 0x000000a900927202 */ /* 0x000fe20000000f00 */
[C---:B-1----:R-:W-:Y:S04]  /*c900*/  HMMA.16816.F32.BF16 R124, R132.reuse, R140, R124 ;  /* 0x0000008c847c723c */ /* 0x042fe8000004187c */
[----:B------:R-:W-:Y:S02]  /*c910*/  IMAD.MOV.U32 R147, RZ, RZ, R168 ;  /* 0x000000ffff937224 */ /* 0x000fe400078e00a8 */
[----:B------:R-:W-:Y:S01]  /*c920*/  LDSM.16.MT88.4 R168, [R218+0x5900] ;  /* 0x00590000daa8783b */ /* 0x000fe20000004200 */
[----:B------:R-:W-:Y:S01]  /*c930*/  IMAD.MOV.U32 R140, RZ, RZ, R161 ;  /* 0x000000ffff8c7224 */ /* 0x000fe200078e00a1 */
[----:B------:R-:W-:Y:S04]  /*c940*/  HMMA.16816.F32.BF16 R128, R132, R142, R128 ;  /* 0x0000008e8480723c */ /* 0x000fe80000041880 */
[----:B------:R-:W-:Y:S02]  /*c950*/  MOV R141, R160 ;  /* 0x000000a0008d7202 */ /* 0x000fe40000000f00 */
[----:B----4-:R-:W-:Y:S01]  /*c960*/  F2FP.BF16.PACK_AB R187, R189, R174 ;  /* 0x000000aebdbb723e */ /* 0x010fe200000010ff */
[----:B---3--:R-:W-:Y:S02]  /*c970*/  FFMA.FTZ R2, R3, R162, R163 ;  /* 0x000000a203027223 */ /* 0x008fe400000100a3 */
[----:B------:R-:W-:Y:S01]  /*c980*/  IMAD.MOV.U32 R3, RZ, RZ, R164 ;  /* 0x000000ffff037224 */ /* 0x000fe200078e00a4 */
[----:B------:R-:W1:Y:S02]  /*c990*/  LDSM.16.MT88.4 R160, [R217+0x5900] ;  /* 0x00590000d9a0783b */ /* 0x000e640000004200 */
[----:B------:R-:W-:Y:S02]  /*c9a0*/  IMAD.MOV.U32 R164, RZ, RZ, R177 ;  /* 0x000000ffffa47224 */ /* 0x000fe400078e00b1 */
[----:B------:R-:W-:Y:S01]  /*c9b0*/  FFMA.FTZ R0, R0, R166, R167 ;  /* 0x000000a600007223 */ /* 0x000fe200000100a7 */
[----:B------:R-:W-:Y:S01]  /*c9c0*/  MOV R166, R178 ;  /* 0x000000b200a67202 */ /* 0x000fe20000000f00 */
[----:B------:R-:W-:Y:S02]  /*c9d0*/  IMAD.MOV.U32 R167, RZ, RZ, R179 ;  /* 0x000000ffffa77224 */ /* 0x000fe400078e00b3 */
[C---:B--2---:R-:W-:Y:S07]  /*c9e0*/  HMMA.16816.F32.BF16 R176, R184.reuse, R180, R4 ;  /* 0x000000b4b8b0723c */ /* 0x044fee0000041804 */
[----:B------:R-:W-:Y:S01]  /*c9f0*/  IMAD.MOV.U32 R4, RZ, RZ, R140 ;  /* 0x000000ffff047224 */ /* 0x000fe200078e008c */
[C---:B------:R-:W-:Y:S04]  /*ca00*/  HMMA.16816.F32.BF16 R180, R184.reuse, R182, R8 ;  /* 0x000000b6b8b4723c */ /* 0x040fe80000041808 */
[----:B------:R-:W-:Y:S01]  /*ca10*/  IMAD.MOV.U32 R5, RZ, RZ, R141 ;  /* 0x000000ffff057224 */ /* 0x000fe200078e008d */
[----:B------:R-:W-:Y:S01]  /*ca20*/  MOV R6, R146 ;  /* 0x0000009200067202 */ /* 0x000fe20000000f00 */
[----:B------:R-:W-:Y:S01]  /*ca30*/  IMAD.MOV.U32 R7, RZ, RZ, R147 ;  /* 0x000000ffff077224 */ /* 0x000fe200078e0093 */
[----:B------:R-:W-:Y:S01]  /*ca40*/  MOV R11, R145 ;  /* 0x00000091000b7202 */ /* 0x000fe20000000f00 */
[C---:B------:R-:W-:Y:S01]  /*ca50*/  HMMA.16816.F32.BF16 R132, R184.reuse, R136, R12 ;  /* 0x00000088b884723c */ /* 0x040fe2000004180c */
[----:B------:R-:W-:Y:S03]  /*ca60*/  LDSM.16.MT88.4 R12, [R217+0x8900] ;  /* 0x00890000d90c783b */ /* 0x000fe60000004200 */
[----:B------:R-:W-:Y:S04]  /*ca70*/  IMAD.MOV.U32 R10, RZ, RZ, R144 ;  /* 0x000000ffff0a7224 */ /* 0x000fe800078e0090 */
[C---:B------:R-:W-:Y:S01]  /*ca80*/  HMMA.16816.F32.BF16 R136, R184.reuse, R138, R16 ;  /* 0x0000008ab888723c */ /* 0x040fe20000041810 */
[----:B------:R-:W-:Y:S07]  /*ca90*/  LDSM.16.MT88.4 R16, [R218+0x8900] ;  /* 0x00890000da10783b */ /* 0x000fee0000004200 */
[C---:B------:R-:W-:Y:S01]  /*caa0*/  HMMA.16816.F32.BF16 R140, R184.reuse, R148, R20 ;  /* 0x00000094b88c723c */ /* 0x040fe20000041814 */
[----:B------:R-:W-:Y:S07]  /*cab0*/  LDSM.16.MT88.4 R20, [R220+0x8900] ;  /* 0x00890000dc14783b */ /* 0x000fee0000004200 */
[C---:B------:R-:W-:Y:S01]  /*cac0*/  HMMA.16816.F32.BF16 R144, R184.reuse, R150, R24 ;  /* 0x00000096b890723c */ /* 0x040fe20000041818 */
[----:B------:R-:W-:Y:S07]  /*cad0*/  LDSM.16.MT88.4 R24, [R219+0x8900] ;  /* 0x00890000db18783b */ /* 0x000fee0000004200 */
[C---:B------:R-:W-:Y:S07]  /*cae0*/  HMMA.16816.F32.BF16 R148, R184.reuse, R152, R28 ;  /* 0x00000098b894723c */ /* 0x040fee000004181c */
[----:B------:R-:W-:Y:S01]  /*caf0*/  IMAD.MOV.U32 R31, RZ, RZ, R4 ;  /* 0x000000ffff1f7224 */ /* 0x000fe200078e0004 */
[C---:B------:R-:W-:Y:S04]  /*cb00*/  HMMA.16816.F32.BF16 R152, R184.reuse, R154, R32 ;  /* 0x0000009ab898723c */ /* 0x040fe80000041820 */
[----:B------:R-:W-:Y:S01]  /*cb10*/  IMAD.MOV.U32 R30, RZ, RZ, R5 ;  /* 0x000000ffff1e7224 */ /* 0x000fe200078e0005 */
[----:B------:R-:W-:Y:S01]  /*cb20*/  MOV R29, R6 ;  /* 0x00000006001d7202 */ /* 0x000fe20000000f00 */
[----:B------:R-:W-:Y:S01]  /*cb30*/  IMAD.MOV.U32 R28, RZ, RZ, R7 ;  /* 0x000000ffff1c7224 */ /* 0x000fe200078e0007 */
[----:B------:R-:W-:Y:S01]  /*cb40*/  MOV R32, R158 ;  /* 0x0000009e00207202 */ /* 0x000fe20000000f00 */
[----:B------:R-:W2:Y:S01]  /*cb50*/  LDSM.16.MT88.4 R4, [R220+0x5900] ;  /* 0x00590000dc04783b */ /* 0x000ea20000004200 */
[----:B------:R-:W-:Y:S03]  /*cb60*/  IMAD.MOV.U32 R35, RZ, RZ, R159 ;  /* 0x000000ffff237224 */ /* 0x000fe600078e009f */
[----:B------:R-:W-:Y:S02]  /*cb70*/  IMAD.MOV.U32 R33, RZ, RZ, R157 ;  /* 0x000000ffff217224 */ /* 0x000fe400078e009d */
[----:B------:R-:W-:Y:S02]  /*cb80*/  IMAD.MOV.U32 R34, RZ, RZ, R156 ;  /* 0x000000ffff227224 */ /* 0x000fe400078e009c */
[C---:B-1----:R-:W-:Y:S07]  /*cb90*/  HMMA.16816.F32.BF16 R156, R184.reuse, R160, R36 ;  /* 0x000000a0b89c723c */ /* 0x042fee0000041824 */
[----:B------:R-:W-:Y:S01]  /*cba0*/  MOV R36, R10 ;  /* 0x0000000a00247202 */ /* 0x000fe20000000f00 */
[C---:B------:R-:W-:Y:S04]  /*cbb0*/  HMMA.16816.F32.BF16 R160, R184.reuse, R162, R40 ;  /* 0x000000a2b8a0723c */ /* 0x040fe80000041828 */
[----:B------:R-:W-:Y:S01]  /*cbc0*/  IMAD.MOV.U32 R37, RZ, RZ, R11 ;  /* 0x000000ffff257224 */ /* 0x000fe200078e000b */
[----:B------:R-:W-:Y:S01]  /*cbd0*/  MOV R39, R166 ;  /* 0x000000a600277202 */ /* 0x000fe20000000f00 */
[----:B------:R-:W1:Y:S01]  /*cbe0*/  LDSM.16.MT88.4 R8, [R219+0x5900] ;  /* 0x00590000db08783b */ /* 0x000e620000004200 */
[----:B------:R-:W-:Y:S02]  /*cbf0*/  IMAD.MOV.U32 R38, RZ, RZ, R167 ;  /* 0x000000ffff267224 */ /* 0x000fe400078e00a7 */
[----:B------:R-:W-:Y:S03]  /*cc00*/  IMAD.MOV.U32 R42, RZ, RZ, R165 ;  /* 0x000000ffff2a7224 */ /* 0x000fe600078e00a5 */
[----:B------:R-:W-:Y:S02]  /*cc10*/  IMAD.MOV.U32 R43, RZ, RZ, R164 ;  /* 0x000000ffff2b7224 */ /* 0x000fe400078e00a4 */
[C---:B------:R-:W-:Y:S03]  /*cc20*/  HMMA.16816.F32.BF16 R164, R184.reuse, R168, R44 ;  /* 0x000000a8b8a4723c */ /* 0x040fe6000004182c */
[----:B------:R-:W-:Y:S02]  /*cc30*/  FADD.FTZ R2, R42, R2 ;  /* 0x000000022a027221 */ /* 0x000fe40000010000 */
[----:B------:R-:W-:Y:S02]  /*cc40*/  FADD.FTZ R0, R43, R0 ;  /* 0x000000002b007221 */ /* 0x000fe40000010000 */
[----:B------:R-:W-:Y:S01]  /*cc50*/  FADD.FTZ R2, R36, R2 ;  /* 0x0000000224027221 */ /* 0x000fe20000010000 */
[C---:B------:R-:W-:Y:S04]  /*cc60*/  HMMA.16816.F32.BF16 R168, R184.reuse, R170, R48 ;  /* 0x000000aab8a8723c */ /* 0x040fe80000041830 */
        /* <DEDUP_REMOVED lines=51> */
[C---:B------:R-:W-:Y:S04]  /*cfa0*/  HMMA.16816.F32.BF16 R112, R184.reuse, R10, R112 ;  /* 0x0000000ab870723c */ /* 0x040fe80000041870 */
[----:B------:R-:W-:Y:S02]  /*cfb0*/  FADD.FTZ R2, R197, R2 ;  /* 0x00000002c5027221 */ /* 0x000fe40000010000 */
[----:B------:R-:W-:Y:S02]  /*cfc0*/  FADD.FTZ R0, R196, R0 ;  /* 0x00000000c4007221 */ /* 0x000fe40000010000 */
[C---:B---3--:R-:W-:Y:S04]  /*cfd0*/  HMMA.16816.F32.BF16 R116, R184.reuse, R12, R116 ;  /* 0x0000000cb874723c */ /* 0x048fe80000041874 */
[----:B------:R-:W-:Y:S02]  /*cfe0*/  FADD.FTZ R2, R194, R2 ;  /* 0x00000002c2027221 */ /* 0x000fe40000010000 */
[----:B------:R-:W-:Y:S02]  /*cff0*/  FADD.FTZ R0, R195, R0 ;  /* 0x00000000c3007221 */ /* 0x000fe40000010000 */
[C---:B------:R-:W-:Y:S04]  /*d000*/  HMMA.16816.F32.BF16 R120, R184.reuse, R14, R120 ;  /* 0x0000000eb878723c */ /* 0x040fe80000041878 */
[----:B------:R-:W-:Y:S02]  /*d010*/  FADD.FTZ R3, R192, R0 ;  /* 0x00000000c0037221 */ /* 0x000fe40000010000 */
[----:B------:R-:W-:Y:S02]  /*d020*/  FADD.FTZ R0, R193, R2 ;  /* 0x00000002c1007221 */ /* 0x000fe40000010000 */
[----:B------:R-:W-:Y:S01]  /*d030*/  FADD.FTZ R3, R191, R3 ;  /* 0x00000003bf037221 */ /* 0x000fe20000010000 */
[C---:B--2---:R-:W-:Y:S03]  /*d040*/  HMMA.16816.F32.BF16 R124, R184.reuse, R4, R124 ;  /* 0x00000004b87c723c */ /* 0x044fe6000004187c */
[----:B------:R-:W-:Y:S02]  /*d050*/  FADD.FTZ R2, R190, R0 ;  /* 0x00000000be027221 */ /* 0x000fe40000010000 */
[----:B------:R-:W-:Y:S01]  /*d060*/  FADD.FTZ R0, R174, R3 ;  /* 0x00000003ae007221 */ /* 0x000fe20000010000 */
[----:B------:R-:W-:Y:S01]  /*d070*/  MOV R174, R172 ;  /* 0x000000ac00ae7202 */ /* 0x000fe20000000f00 */
[----:B------:R-:W-:Y:S01]  /*d080*/  FADD.FTZ R2, R188, R2 ;  /* 0x00000002bc027221 */ /* 0x000fe20000010000 */
[----:B------:R-:W-:Y:S04]  /*d090*/  HMMA.16816.F32.BF16 R128, R184, R6, R128 ;  /* 0x00000006b880723c */ /* 0x000fe80000041880 */
[----:B------:R1:W-:Y:S01]  /*d0a0*/  STL [R1+0x20], R2 ;  /* 0x0000200201007387 */ /* 0x0003e20000100800 */
[----:B------:R-:W-:Y:S02]  /*d0b0*/  FADD.FTZ R0, R189, R0 ;  /* 0x00000000bd007221 */ /* 0x000fe40000010000 */
[----:B------:R-:W-:Y:S03]  /*d0c0*/  IMAD.MOV.U32 R3, RZ, RZ, R173 ;  /* 0x000000ffff037224 */ /* 0x000fe600078e00ad */
[----:B------:R1:W-:Y:S01]  /*d0d0*/  STL [R1+0x24], R0 ;  /* 0x0000240001007387 */ /* 0x0003e20000100800 */
[----:B------:R-:W-:-:S05]  /*d0e0*/  @P0 BRA `(.L_x_1357) ;  /* 0xffffaa7000000947 */ /* 0x000fca000383ffff */
.L_x_1356:
[----:B------:R-:W-:-:S13]  /*d0f0*/  ISETP.LE.AND P0, PT, RZ, UR24, PT ;  /* 0x00000018ff007c0c */ /* 0x000fda000bf03270 */
[----:B------:R-:W-:Y:S05]  /*d100*/  @!P0 BRA `(.L_x_1358) ;  /* 0x0000452000008947 */ /* 0x000fea0003800000 */
[----:B------:R-:W2:Y:S01]  /*d110*/  LDL.64 R4, [R1+0x50] ;  /* 0x0000500001047983 */ /* 0x000ea20000100a00 */
[----:B------:R-:W-:-:S03]  /*d120*/  ULDC.64 UR4, c[0x0][0x208] ;  /* 0x0000820000047ab9 */ /* 0x000fc60000000a00 */
[----:B------:R-:W3:Y:S01]  /*d130*/  LDL.64 R6, [R1+0x48] ;  /* 0x0000480001067983 */ /* 0x000ee20000100a00 */
[----:B------:R-:W-:Y:S02]  /*d140*/  UIADD3 UR11, UP5, UR10, 0x80, URZ ;  /* 0x000000800a0b7890 */ /* 0x000fe4000ffbe03f */
[----:B------:R-:W-:Y:S01]  /*d150*/  UIADD3 UR13, UP4, UR10, 0x100, URZ ;  /* 0x000001000a0d7890 */ /* 0x000fe2000ff9e03f */
[----:B------:R-:W-:Y:S01]  /*d160*/  IMAD.MOV.U32 R175, RZ, RZ, R172 ;  /* 0x000000ffffaf7224 */ /* 0x000fe200078e00ac */
[----:B------:R-:W-:Y:S01]  /*d170*/  UIMAD.WIDE.U32 UR28, UR4, 0x60, URZ ;  /* 0x00000060041c78a5 */ /* 0x000fe2000f8e003f */
[----:B------:R-:W-:Y:S01]  /*d180*/  IMAD.MOV.U32 R174, RZ, RZ, R173 ;  /* 0x000000ffffae7224 */ /* 0x000fe200078e00ad */
[----:B------:R-:W-:Y:S02]  /*d190*/  UIMAD UR22, UR5, 0x60, URZ ;  /* 0x00000060051678a4 */ /* 0x000fe4000f8e023f */
[----:B------:R-:W-:Y:S02]  /*d1a0*/  UIADD3 UR15, UP3, UR10, 0x180, URZ ;  /* 0x000001800a0f7890 */ /* 0x000fe4000ff7e03f */
[----:B------:R-:W-:-:S02]  /*d1b0*/  UIADD3 UR17, UP2, UR9, 0x80, URZ ;  /* 0x0000008009117890 */ /* 0x000fc4000ff5e03f */
[----:B------:R-:W-:Y:S02]  /*d1c0*/  UIADD3 UR19, UP1, UR9, 0x100, URZ ;  /* 0x0000010009137890 */ /* 0x000fe4000ff3e03f */
[----:B------:R-:W-:Y:S02]  /*d1d0*/  UIADD3 UR21, UP0, UR9, 0x180, URZ ;  /* 0x0000018009157890 */ /* 0x000fe4000ff1e03f */
[----:B------:R-:W-:Y:S02]  /*d1e0*/  ULDC.64 UR6, c[0x0][0x1e0] ;  /* 0x0000780000067ab9 */ /* 0x000fe40000000a00 */
[----:B------:R-:W-:Y:S02]  /*d1f0*/  USHF.L.U64.HI UR7, UR6, 0x6, UR7 ;  /* 0x0000000606077899 */ /* 0x000fe40008010207 */
[----:B------:R-:W-:Y:S02]  /*d200*/  UIADD3.X UR10, URZ, UR14, URZ, UP5, !UPT ;  /* 0x0000000e3f0a7290 */ /* 0x000fe4000affe43f */
[----:B------:R-:W-:-:S02]  /*d210*/  UIADD3.X UR12, URZ, UR14, URZ, UP4, !UPT ;  /* 0x0000000e3f0c7290 */ /* 0x000fc4000a7fe43f */
[----:B------:R-:W-:Y:S02]  /*d220*/  USHF.L.U32 UR6, UR6, 0x6, URZ ;  /* 0x0000000606067899 */ /* 0x000fe4000800063f */
[----:B------:R-:W-:Y:S02]  /*d230*/  UIADD3.X UR14, URZ, UR14, URZ, UP3, !UPT ;  /* 0x0000000e3f0e7290 */ /* 0x000fe40009ffe43f */
[----:B------:R-:W-:Y:S02]  /*d240*/  UIADD3.X UR16, URZ, UR8, URZ, UP2, !UPT ;  /* 0x000000083f107290 */ /* 0x000fe400097fe43f */
[----:B------:R-:W-:Y:S02]  /*d250*/  UIADD3.X UR18, URZ, UR8, URZ, UP1, !UPT ;  /* 0x000000083f127290 */ /* 0x000fe40008ffe43f */
[----:B------:R-:W-:Y:S02]  /*d260*/  UIADD3.X UR20, URZ, UR8, URZ, UP0, !UPT ;  /* 0x000000083f147290 */ /* 0x000fe400087fe43f */
[----:B------:R-:W-:Y:S01]  /*d270*/  UIADD3 UR22, UR29, UR22, URZ ;  /* 0x000000161d167290 */ /* 0x000fe2000fffe03f */
[----:B-12---:R-:W-:-:S02]  /*d280*/  IADD3 R2, P0, R4, 0xc0, RZ ;  /* 0x000000c004027810 */ /* 0x006fc40007f1e0ff */
[C---:B------:R-:W-:Y:S02]  /*d290*/  IADD3 R10, P6, R4.reuse, 0x40, RZ ;  /* 0x00000040040a7810 */ /* 0x040fe40007fde0ff */
[----:B------:R-:W-:Y:S02]  /*d2a0*/  IADD3 R8, P1, R4, 0x80, RZ ;  /* 0x0000008004087810 */ /* 0x000fe40007f3e0ff */
[-C--:B---3--:R-:W-:Y:S02]  /*d2b0*/  IADD3.X R3, RZ, R7.reuse, RZ, P0, !PT ;  /* 0x00000007ff037210 */ /* 0x088fe400007fe4ff */
[-C--:B------:R-:W-:Y:S01]  /*d2c0*/  IADD3.X R11, RZ, R7.reuse, RZ, P6, !PT ;  /* 0x00000007ff0b7210 */ /* 0x080fe200037fe4ff */
[----:B------:R-:W-:Y:S02]  /*d2d0*/  IMAD.X R9, RZ, RZ, R7, P1 ;  /* 0x000000ffff097224 */ /* 0x000fe400008e0607 */
[----:B------:R1:W-:Y:S04]  /*d2e0*/  STL.64 [R1], R2 ;  /* 0x0000000201007387 */ /* 0x0003e80000100a00 */
[----:B------:R2:W-:Y:S04]  /*d2f0*/  STL.64 [R1+0x10], R10 ;  /* 0x0000100a01007387 */ /* 0x0005e80000100a00 */
[----:B------:R2:W-:Y:S01]  /*d300*/  STL.64 [R1+0x8], R8 ;  /* 0x0000080801007387 */ /* 0x0005e20000100a00 */
[----:B-1----:R-:W-:Y:S01]  /*d310*/  IMAD.MOV.U32 R2, RZ, RZ, R4 ;  /* 0x000000ffff027224 */ /* 0x002fe200078e0004 */
[----:B------:R-:W-:-:S05]  /*d320*/  MOV R3, R7 ;  /* 0x0000000700037202 */ /* 0x000fca0000000f00 */
[----:B------:R2:W-:Y:S02]  /*d330*/  STL.64 [R1+0x18], R2 ;  /* 0x0000180201007387 */ /* 0x0005e40000100a00 */
.L_x_1359:
[----:B--2---:R-:W2:Y:S01]  /*d340*/  LDL.64 R2, [R1+0x18] ;  /* 0x0000180001027983 */ /* 0x004ea20000100a00 */
[----:B------:R-:W-:Y:S04]  /*d350*/  DEPBAR.LE SB0, 0x0 ;  /* 0x000080000000791a */ /* 0x000fe80000000000 */
[----:B------:R-:W-:Y:S01]  /*d360*/  USHF.R.S32.HI UR5, URZ, 0x1f, UR24 ;  /* 0x0000001f3f057899 */ /* 0x000fe20008011418 */
[----:B------:R-:W3:Y:S01]  /*d370*/  LDL.64 R210, [R1+0x10] ;  /* 0x0000100001d27983 */ /* 0x000ee20000100a00 */
[----:B------:R-:W-:Y:S01]  /*d380*/  UIMAD UR4, UR22, UR24, URZ ;  /* 0x00000018160472a4 */ /* 0x000fe2000f8e023f */
[----:B------:R-:W-:Y:S01]  /*d390*/  MOV R204, UR28 ;  /* 0x0000001c00cc7c02 */ /* 0x000fe20008000f00 */
[----:B------:R-:W-:Y:S01]  /*d3a0*/  UISETP.GT.AND UP0, UPT, UR24, URZ, UPT ;  /* 0x0000003f1800728c */ /* 0x000fe2000bf04270 */
[----:B------:R-:W-:Y:S01]  /*d3b0*/  MOV R205, UR29 ;  /* 0x0000001d00cd7c02 */ /* 0x000fe20008000f00 */
[----:B------:R-:W-:Y:S01]  /*d3c0*/  UIMAD UR4, UR5, UR28, UR4 ;  /* 0x0000001c050472a4 */ /* 0x000fe2000f8e0204 */
[----:B------:R-:W4:Y:S06]  /*d3d0*/  LDL.64 R208, [R1+0x8] ;  /* 0x0000080001d07983 */ /* 0x000f2c0000100a00 */
[----:B------:R-:W4:Y:S06]  /*d3e0*/  LDL.64 R206, [R1] ;  /* 0x0000000001ce7983 */ /* 0x000f2c0000100a00 */
[----:B------:R-:W-:Y:S06]  /*d3f0*/  BAR.SYNC.DEFER_BLOCKING 0x0 ;  /* 0x0000000000007b1d */ /* 0x000fec0000010000 */
[----:B------:R-:W-:Y:S06]  /*d400*/  LDSM.16.M88.4 R48, [R223+0x18100] ;  /* 0x01810000df30783b */ /* 0x000fec0000000200 */
[----:B-----5:R-:W1:Y:S06]  /*d410*/  LDSM.16.M88.4 R8, [R216+0xc100] ;  /* 0x00c10000d808783b */ /* 0x020e6c0000000200 */
[----:B------:R-:W1:Y:S06]  /*d420*/  LDSM.16.M88.4 R16, [R216+0xc900] ;  /* 0x00c90000d810783b */ /* 0x000e6c0000000200 */
[----:B------:R-:W1:Y:S06]  /*d430*/  LDSM.16.M88.4 R24, [R216+0xd100] ;  /* 0x00d10000d818783b */ /* 0x000e6c0000000200 */
[----:B------:R-:W1:Y:S06]  /*d440*/  LDSM.16.M88.4 R32, [R216+0xd900] ;  /* 0x00d90000d820783b */ /* 0x000e6c0000000200 */
[----:B------:R-:W1:Y:S06]  /*d450*/  LDSM.16.M88.4 R40, [R216+0xe100] ;  /* 0x00e10000d828783b */ /* 0x000e6c0000000200 */
[----:B------:R-:W1:Y:S06]  /*d460*/  LDSM.16.M88.4 R184, [R216+0xe900] ;  /* 0x00e90000d8b8783b */ /* 0x000e6c0000000200 */
[----:B------:R-:W-:Y:S01]  /*d470*/  LDSM.16.M88.4 R188, [R224+0x18100] ;  /* 0x01810000e0bc783b */ /* 0x000fe20000000200 */
[C---:B-1----:R-:W-:Y:S05]  /*d480*/  HMMA.16816.F32.BF16 R4, R48.reuse, R8, RZ ;  /* 0x000000083004723c */ /* 0x042fea00000418ff */
[----:B------:R-:W1:Y:S03]  /*d490*/  LDSM.16.M88.4 R192, [R227] ;  /* 0x00000000e3c0783b */ /* 0x000e660000000200 */
[C---:B------:R-:W-:Y:S03]  /*d4a0*/  HMMA.16816.F32.BF16 R8, R48.reuse, R10, RZ ;  /* 0x0000000a3008723c */ /* 0x040fe600000418ff */
[----:B------:R-:W1:Y:S06]  /*d4b0*/  LDSM.16.M88.4 R196, [R250] ;  /* 0x00000000fac4783b */ /* 0x000e6c0000000200 */
[----:B------:R-:W1:Y:S01]  /*d4c0*/  LDSM.16.M88.4 R200, [R249] ;  /* 0x00000000f9c8783b */ /* 0x000e620000000200 */
        /* <DEDUP_REMOVED lines=9> */
[----:B------:R-:W-:Y:S01]  /*d560*/  HMMA.16816.F32.BF16 R48, R48, R186, RZ ;  /* 0x000000ba3030723c */ /* 0x000fe200000418ff */
[----:B------:R-:W1:Y:S07]  /*d570*/  LDSM.16.M88.4 R184, [R248] ;  /* 0x00000000f8b8783b */ /* 0x000e6e0000000200 */
[C---:B-1----:R-:W-:Y:S08]  /*d580*/  HMMA.16816.F32.BF16 R4, R188.reuse, R192, R4 ;  /* 0x000000c0bc04723c */ /* 0x042ff00000041804 */
[C---:B------:R-:W-:Y:S01]  /*d590*/  HMMA.16816.F32.BF16 R8, R188.reuse, R194, R8 ;  /* 0x000000c2bc08723c */ /* 0x040fe20000041808 */
[----:B------:R-:W1:Y:S07]  /*d5a0*/  LDSM.16.M88.4 R192, [R247] ;  /* 0x00000000f7c0783b */ /* 0x000e6e0000000200 */
[C---:B------:R-:W-:Y:S08]  /*d5b0*/  HMMA.16816.F32.BF16 R12, R188.reuse, R196, R12 ;  /* 0x000000c4bc0c723c */ /* 0x040ff0000004180c */
[C---:B------:R-:W-:Y:S01]  /*d5c0*/  HMMA.16816.F32.BF16 R16, R188.reuse, R198, R16 ;  /* 0x000000c6bc10723c */ /* 0x040fe20000041810 */
[----:B------:R-:W1:Y:S07]  /*d5d0*/  LDSM.16.M88.4 R196, [R246] ;  /* 0x00000000f6c4783b */ /* 0x000e6e0000000200 */
[C---:B------:R-:W-:Y:S08]  /*d5e0*/  HMMA.16816.F32.BF16 R20, R188.reuse, R200, R20 ;  /* 0x000000c8bc14723c */ /* 0x040ff00000041814 */
[C---:B------:R-:W-:Y:S08]  /*d5f0*/  HMMA.16816.F32.BF16 R24, R188.reuse, R202, R24 ;  /* 0x000000cabc18723c */ /* 0x040ff00000041818 */
[C---:B------:R-:W-:Y:S08]  /*d600*/  HMMA.16816.F32.BF16 R28, R188.reuse, R184, R28 ;  /* 0x000000b8bc1c723c */ /* 0x040ff0000004181c */
[C---:B------:R-:W-:Y:S08]  /*d610*/  HMMA.16816.F32.BF16 R32, R188.reuse, R186, R32 ;  /* 0x000000babc20723c */ /* 0x040ff00000041820 */
[C---:B-1----:R-:W-:Y:S08]  /*d620*/  HMMA.16816.F32.BF16 R36, R188.reuse, R192, R36 ;  /* 0x000000c0bc24723c */ /* 0x042ff00000041824 */
[C---:B------:R-:W-:Y:S08]  /*d630*/  HMMA.16816.F32.BF16 R40, R188.reuse, R194, R40 ;  /* 0x000000c2bc28723c */ /* 0x040ff00000041828 */
[C---:B------:R-:W-:Y:S08]  /*d640*/  HMMA.16816.F32.BF16 R44, R188.reuse, R196, R44 ;  /* 0x000000c4bc2c723c */ /* 0x040ff0000004182c */
[----:B------:R-:W-:Y:S04]  /*d650*/  HMMA.16816.F32.BF16 R48, R188, R198, R48 ;  /* 0x000000c6bc30723c */ /* 0x000fe80000041830 */
[----:B--2---:R-:W-:Y:S05]  /*d660*/  IMAD.WIDE.U32 R172, R204, UR24, R2 ;  /* 0x00000018ccac7c25 */ /* 0x004fea000f8e0002 */
[----:B------:R-:W-:Y:S03]  /*d670*/  IADD3 R0, R173, UR4, RZ ;  /* 0x00000004ad007c10 */ /* 0x000fe6000fffe0ff */
[C---:B------:R-:W-:Y:S04]  /*d680*/  LEA R2, P0, R172.reuse, c[0x0][0x1f8], 0x1 ;  /* 0x00007e00ac027a11 */ /* 0x040fe800078008ff */
[----:B------:R-:W-:Y:S01]  /*d690*/  LEA.HI.X R3, R172, c[0x0][0x1fc], R0, 0x1, P0 ;  /* 0x00007f00ac037a11 */ /* 0x000fe200000f0c00 */
[C---:B---3--:R-:W-:Y:S04]  /*d6a0*/  IMAD.WIDE.U32 R172, R204.reuse, UR24, R210 ;  /* 0x00000018ccac7c25 */ /* 0x048fe8000f8e00d2 */
[----:B------:R-:W-:Y:S01]  /*d6b0*/  @!PT LDS RZ, [RZ] ;  /* 0x00000000fffff984 */ /* 0x000fe20000000800 */
[----:B------:R-:W-:Y:S01]  /*d6c0*/  @!PT LDS RZ, [RZ] ;  /* 0x00000000fffff984 */ /* 0x000fe20000000800 */
[----:B------:R-:W-:Y:S01]  /*d6d0*/  @!PT LDS RZ, [RZ] ;  /* 0x00000000fffff984 */ /* 0x000fe20000000800 */
[----:B------:R1:W-:Y:S01]  /*d6e0*/  LDGSTS.E.BYPASS.LTC128B.128 [R251+0x100], [R2.64], !P5 ;  /* 0x0010000002fb7fae */ /* 0x0003e2000e901d5e */
[----:B------:R-:W-:Y:S01]  /*d6f0*/  IADD3 R0, R173, UR4, RZ ;  /* 0x00000004ad007c10 */ /* 0x000fe2000fffe0ff */
[----:B----4-:R-:W-:Y:S01]  /*d700*/  IMAD.WIDE.U32 R184, R204, UR24, R208 ;  /* 0x00000018ccb87c25 */ /* 0x010fe2000f8e00d0 */
[C---:B------:R-:W-:Y:S03]  /*d710*/  LEA R186, P0, R172.reuse, c[0x0][0x1f8], 0x1 ;  /* 0x00007e00acba7a11 */ /* 0x040fe600078008ff */
[----:B------:R-:W2:Y:S01]  /*d720*/  LDL.64 R208, [R1+0x38] ;  /* 0x0000380001d07983 */ /* 0x000ea20000100a00 */
[----:B------:R-:W-:Y:S01]  /*d730*/  LEA.HI.X R187, R172, c[0x0][0x1fc], R0, 0x1, P0 ;  /* 0x00007f00acbb7a11 */ /* 0x000fe200000f0c00 */
[----:B------:R-:W-:Y:S01]  /*d740*/  IMAD.WIDE.U32 R172, R204, UR24, R206 ;  /* 0x00000018ccac7c25 */ /* 0x000fe2000f8e00ce */
[----:B------:R-:W-:Y:S01]  /*d750*/  IADD3 R0, R185, UR4, RZ ;  /* 0x00000004b9007c10 */ /* 0x000fe2000fffe0ff */
[----:B------:R-:W-:Y:S02]  /*d760*/  UIADD3 UR24, UR24, -0x1, URZ ;  /* 0xffffffff18187890 */ /* 0x000fe4000fffe03f */
[----:B------:R3:W-:Y:S02]  /*d770*/  LDGSTS.E.BYPASS.LTC128B.128 [R251+0x3100], [R186.64], !P4 ;  /* 0x03100000bafb7fae */ /* 0x0007e4000e101d5e */
[----:B------:R-:W-:Y:S04]  /*d780*/  @UP0 USHF.R.S32.HI UR23, URZ, 0x1f, UR24 ;  /* 0x0000001f3f170899 */ /* 0x000fe80008011418 */
[----:B------:R-:W4:Y:S01]  /*d790*/  LDL.64 R206, [R1+0x40] ;  /* 0x0000400001ce7983 */ /* 0x000f220000100a00 */
[C---:B---3--:R-:W-:Y:S04]  /*d7a0*/  LEA R186, P0, R184.reuse, c[0x0][0x1f8], 0x1 ;  /* 0x00007e00b8ba7a11 */ /* 0x048fe800078008ff */
[----:B------:R-:W-:Y:S02]  /*d7b0*/  LEA.HI.X R187, R184, c[0x0][0x1fc], R0, 0x1, P0 ;  /* 0x00007f00b8bb7a11 */ /* 0x000fe400000f0c00 */
[----:B------:R-:W-:Y:S01]  /*d7c0*/  IADD3 R0, R173, UR4, RZ ;  /* 0x00000004ad007c10 */ /* 0x000fe2000fffe0ff */
[----:B------:R-:W-:Y:S01]  /*d7d0*/  ULDC.64 UR4, c[0x0][0x1e0] ;  /* 0x0000780000047ab9 */ /* 0x000fe20000000a00 */
[C---:B------:R-:W-:Y:S01]  /*d7e0*/  LEA R184, P0, R172.reuse, c[0x0][0x1f8], 0x1 ;  /* 0x00007e00acb87a11 */ /* 0x040fe200078008ff */
[----:B------:R3:W-:Y:S01]  /*d7f0*/  LDGSTS.E.BYPASS.LTC128B.128 [R251+0x6100], [R186.64], !P3 ;  /* 0x06100000bafb7fae */ /* 0x0007e2000d901d5e */
[----:B------:R-:W-:Y:S02]  /*d800*/  @UP0 UIMAD.WIDE.U32 UR26, UR24, UR4, URZ ;  /* 0x00000004181a02a5 */ /* 0x000fe4000f8e003f */
[----:B------:R-:W-:Y:S01]  /*d810*/  LEA.HI.X R185, R172, c[0x0][0x1fc], R0, 0x1, P0 ;  /* 0x00007f00acb97a11 */ /* 0x000fe200000f0c00 */
[----:B------:R-:W-:Y:S01]  /*d820*/  @UP0 UIMAD UR23, UR23, UR4, URZ ;  /* 0x00000004171702a4 */ /* 0x000fe2000f8e023f */
[----:B-1----:R-:W-:Y:S03]  /*d830*/  IADD3 R2, P0, R2, UR9, RZ ;  /* 0x0000000902027c10 */ /* 0x002fe6000ff1e0ff */
[----:B------:R1:W-:Y:S01]  /*d840*/  LDGSTS.E.BYPASS.LTC128B.128 [R251+0x9100], [R184.64], !P2 ;  /* 0x09100000b8fb7fae */ /* 0x0003e2000d101d5e */
[----:B------:R-:W-:Y:S01]  /*d850*/  IADD3.X R3, R3, UR8, RZ, P0, !PT ;  /* 0x0000000803037c10 */ /* 0x000fe200087fe4ff */
[----:B------:R-:W-:Y:S01]  /*d860*/  @UP0 UIMAD UR23, UR24, UR5, UR23 ;  /* 0x00000005181702a4 */ /* 0x000fe2000f8e0217 */
[C---:B------:R-:W-:Y:S03]  /*d870*/  IADD3 R172, P1, R2.reuse, UR19, RZ ;  /* 0x0000001302ac7c10 */ /* 0x040fe6000ff3e0ff */
[----:B------:R1:W-:Y:S01]  /*d880*/  LDGSTS.E.BYPASS.LTC128B.128 [R251+0x1100], [R2.64], !P5 ;  /* 0x0110000002fb7fae */ /* 0x0003e2000e901d5e */
[C---:B------:R-:W-:Y:S01]  /*d890*/  IADD3.X R173, R3.reuse, UR18, RZ, P1, !PT ;  /* 0x0000001203ad7c10 */ /* 0x040fe20008ffe4ff */
[----:B------:R-:W-:Y:S04]  /*d8a0*/  @UP0 UIADD3 UR4, UR27, UR23, URZ ;  /* 0x000000171b040290 */ /* 0x000fe8000fffe03f */
[----:B------:R1:W-:Y:S01]  /*d8b0*/  LDGSTS.E.BYPASS.LTC128B.128 [R251+0x4100], [R2.64+0x80], !P4 ;  /* 0x0410008002fb7fae */ /* 0x0003e2000e101d5e */
[----:B------:R-:W-:Y:S05]  /*d8c0*/  @UP0 UIMAD UR4, UR4, 0x60, URZ ;  /* 0x00000060040408a4 */ /* 0x000fea000f8e023f */
[----:B------:R1:W-:Y:S01]  /*d8d0*/  LDGSTS.E.BYPASS.LTC128B.128 [R251+0x7100], [R2.64+0x100], !P3 ;  /* 0x0710010002fb7fae */ /* 0x0003e2000d901d5e */
[C---:B---3--:R-:W-:Y:S04]  /*d8e0*/  IADD3 R186, P0, R2.reuse, UR9, RZ ;  /* 0x0000000902ba7c10 */ /* 0x048fe8000ff1e0ff */
[C---:B------:R-:W-:Y:S01]  /*d8f0*/  IADD3.X R187, R3.reuse, UR8, RZ, P0, !PT ;  /* 0x0000000803bb7c10 */ /* 0x040fe200087fe4ff */
[----:B------:R3:W-:Y:S01]  /*d900*/  LDGSTS.E.BYPASS.LTC128B.128 [R251+0xa100], [R2.64+0x180], !P2 ;  /* 0x0a10018002fb7fae */ /* 0x0007e2000d101d5e */
[C---:B-1----:R-:W-:Y:S05]  /*d910*/  IADD3 R184, P6, R2.reuse, UR17, RZ ;  /* 0x0000001102b87c10 */ /* 0x042fea000ffde0ff */
[----:B------:R1:W-:Y:S01]  /*d920*/  LDGSTS.E.BYPASS.LTC128B.128 [R251+0x2100], [R186.64], !P5 ;  /* 0x02100000bafb7fae */ /* 0x0003e2000e901d5e */
[C---:B------:R-:W-:Y:S05]  /*d930*/  IADD3.X R185, R3.reuse, UR16, RZ, P6, !PT ;  /* 0x0000001003b97c10 */ /* 0x040fea000b7fe4ff */
[----:B------:R1:W-:Y:S06]  /*d940*/  LDGSTS.E.BYPASS.LTC128B.128 [R251+0x5100], [R184.64], !P4 ;  /* 0x05100000b8fb7fae */ /* 0x0003ec000e101d5e */
[----:B------:R2:W-:Y:S01]  /*d950*/  LDGSTS.E.BYPASS.LTC128B.128 [R251+0x8100], [R172.64], !P3 ;  /* 0x08100000acfb7fae */ /* 0x0005e2000d901d5e */
[----:B---3--:R-:W-:Y:S04]  /*d960*/  IADD3 R2, P0, R2, UR21, RZ ;  /* 0x0000001502027c10 */ /* 0x008fe8000ff1e0ff */
[----:B------:R-:W-:Y:S02]  /*d970*/  IADD3.X R3, R3, UR20, RZ, P0, !PT ;  /* 0x0000001403037c10 */ /* 0x000fe400087fe4ff */
[----:B------:R-:W-:Y:S03]  /*d980*/  PLOP3.LUT P0, PT, PT, PT, UP0, 0x80, 0x0 ;  /* 0x000000000000781c */ /* 0x000fe60003f0f008 */
[----:B------:R3:W-:Y:S06]  /*d990*/  LDGSTS.E.BYPASS.LTC128B.128 [R251+0xb100], [R2.64], !P2 ;  /* 0x0b10000002fb7fae */ /* 0x0007ec000d101d5e */
[----:B-1----:R-:W-:Y:S06]  /*d9a0*/  LDSM.16.M88.4 R184, [R226+0x18100] ;  /* 0x01810000e2b8783b */ /* 0x002fec0000000200 */
[----:B------:R-:W1:Y:S06]  /*d9b0*/  LDSM.16.M88.4 R192, [R222+0xc100] ;  /* 0x00c10000dec0783b */ /* 0x000e6c0000000200 */
[----:B------:R-:W3:Y:S06]  /*d9c0*/  LDSM.16.M88.4 R200, [R222+0xc900] ;  /* 0x00c90000dec8783b */ /* 0x000eec0000000200 */
[----:B------:R-:W3:Y:S06]  /*d9d0*/  LDSM.16.M88.4 R188, [R222+0xd100] ;  /* 0x00d10000debc783b */ /* 0x000eec0000000200 */
[----:B------:R-:W0:Y:S06]  /*d9e0*/  LDGDEPBAR ;  /* 0x00000000000079af */ /* 0x000e2c0000000000 */
[----:B------:R-:W3:Y:S01]  /*d9f0*/  LDSM.16.M88.4 R196, [R222+0xd900] ;  /* 0x00d90000dec4783b */ /* 0x000ee20000000200 */
[C---:B-1----:R-:W-:Y:S08]  /*da00*/  HMMA.16816.F32.BF16 R4, R184.reuse, R192, R4 ;  /* 0x000000c0b804723c */ /* 0x042ff00000041804 */
[C---:B------:R-:W-:Y:S01]  /*da10*/  HMMA.16816.F32.BF16 R8, R184.reuse, R194, R8 ;  /* 0x000000c2b808723c */ /* 0x040fe20000041808 */
[----:B------:R-:W-:Y:S07]  /*da20*/  LDSM.16.M88.4 R192, [R222+0xe900] ;  /* 0x00e90000dec0783b */ /* 0x000fee0000000200 */
[C---:B---3--:R-:W-:Y:S08]  /*da30*/  HMMA.16816.F32.BF16 R12, R184.reuse, R200, R12 ;  /* 0x000000c8b80c723c */ /* 0x048ff0000004180c */
[C---:B------:R-:W-:Y:S01]  /*da40*/  HMMA.16816.F32.BF16 R16, R184.reuse, R202, R16 ;  /* 0x000000cab810723c */ /* 0x040fe20000041810 */
[----:B------:R-:W-:Y:S07]  /*da50*/  LDSM.16.M88.4 R200, [R221] ;  /* 0x00000000ddc8783b */ /* 0x000fee0000000200 */
[C---:B------:R-:W-:Y:S08]  /*da60*/  HMMA.16816.F32.BF16 R20, R184.reuse, R188, R20 ;  /* 0x000000bcb814723c */ /* 0x040ff00000041814 */
[C---:B------:R-:W-:Y:S01]  /*da70*/  HMMA.16816.F32.BF16 R24, R184.reuse, R190, R24 ;  /* 0x000000beb818723c */ /* 0x040fe20000041818 */
[----:B------:R-:W1:Y:S07]  /*da80*/  LDSM.16.M88.4 R188, [R222+0xe100] ;  /* 0x00e10000debc783b */ /* 0x000e6e0000000200 */
        /* <DEDUP_REMOVED lines=8> */
[----:B------:R-:W1:Y:S06]  /*db10*/  LDSM.16.M88.4 R184, [R221+0x800] ;  /* 0x00080000ddb8783b */ /* 0x000e6c0000000200 */
[----:B------:R-:W2:Y:S01]  /*db20*/  LDSM.16.M88.4 R192, [R221+0x1800] ;  /* 0x00180000ddc0783b */ /* 0x000ea20000000200 */
[C---:B---3--:R-:W-:Y:S08]  /*db30*/  HMMA.16816.F32.BF16 R4, R196.reuse, R200, R4 ;  /* 0x000000c8c404723c */ /* 0x048ff00000041804 */
[C---:B------:R-:W-:Y:S01]  /*db40*/  HMMA.16816.F32.BF16 R8, R196.reuse, R202, R8 ;  /* 0x000000cac408723c */ /* 0x040fe20000041808 */
[----:B------:R-:W3:Y:S07]  /*db50*/  LDSM.16.M88.4 R200, [R221+0x2000] ;  /* 0x00200000ddc8783b */ /* 0x000eee0000000200 */
[C---:B-1----:R-:W-:Y:S08]  /*db60*/  HMMA.16816.F32.BF16 R12, R196.reuse, R184, R12 ;  /* 0x000000b8c40c723c */ /* 0x042ff0000004180c */
[C---:B------:R-:W-:Y:S01]  /*db70*/  HMMA.16816.F32.BF16 R16, R196.reuse, R186, R16 ;  /* 0x000000bac410723c */ /* 0x040fe20000041810 */
[----:B------:R-:W1:Y:S07]  /*db80*/  LDSM.16.M88.4 R184, [R221+0x2800] ;  /* 0x00280000ddb8783b */ /* 0x000e6e0000000200 */
[C---:B------:R-:W-:Y:S08]  /*db90*/  HMMA.16816.F32.BF16 R20, R196.reuse, R188, R20 ;  /* 0x000000bcc414723c */ /* 0x040ff00000041814 */
[C---:B------:R-:W-:Y:S01]  /*dba0*/  HMMA.16816.F32.BF16 R24, R196.reuse, R190, R24 ;  /* 0x000000bec418723c */ /* 0x040fe20000041818 */
[----:B------:R-:W-:Y:S07]  /*dbb0*/  LDSM.16.M88.4 R188, [R223+0x1c100] ;  /* 0x01c10000dfbc783b */ /* 0x000fee0000000200 */
[C---:B--2---:R-:W-:Y:S08]  /*dbc0*/  HMMA.16816.F32.BF16 R28, R196.reuse, R192, R28 ;  /* 0x000000c0c41c723c */ /* 0x044ff0000004181c */
[C---:B------:R-:W-:Y:S01]  /*dbd0*/  HMMA.16816.F32.BF16 R32, R196.reuse, R194, R32 ;  /* 0x000000c2c420723c */ /* 0x040fe20000041820 */
[----:B------:R-:W2:Y:S07]  /*dbe0*/  LDSM.16.M88.4 R192, [R216+0xf100] ;  /* 0x00f10000d8c0783b */ /* 0x000eae0000000200 */
[C---:B---3--:R-:W-:Y:S08]  /*dbf0*/  HMMA.16816.F32.BF16 R36, R196.reuse, R200, R36 ;  /* 0x000000c8c424723c */ /* 0x048ff00000041824 */
[C---:B------:R-:W-:Y:S01]  /*dc00*/  HMMA.16816.F32.BF16 R40, R196.reuse, R202, R40 ;  /* 0x000000cac428723c */ /* 0x040fe20000041828 */
[----:B------:R-:W3:Y:S07]  /*dc10*/  LDSM.16.M88.4 R200, [R216+0xf900] ;  /* 0x00f90000d8c8783b */ /* 0x000eee0000000200 */
[C---:B-1----:R-:W-:Y:S08]  /*dc20*/  HMMA.16816.F32.BF16 R44, R196.reuse, R184, R44 ;  /* 0x000000b8c42c723c */ /* 0x042ff0000004182c */
[----:B------:R-:W-:Y:S01]  /*dc30*/  HMMA.16816.F32.BF16 R48, R196, R186, R48 ;  /* 0x000000bac430723c */ /* 0x000fe20000041830 */
[----:B------:R-:W1:Y:S06]  /*dc40*/  LDSM.16.M88.4 R184, [R216+0x10100] ;  /* 0x01010000d8b8783b */ /* 0x000e6c0000000200 */
[----:B------:R-:W-:Y:S01]  /*dc50*/  LDSM.16.M88.4 R196, [R216+0x11100] ;  /* 0x01110000d8c4783b */ /* 0x000fe20000000200 */
        /* <DEDUP_REMOVED lines=8> */
[----:B------:R-:W-:Y:S07]  /*dce0*/  LDSM.16.M88.4 R184, [R224+0x1c100] ;  /* 0x01c10000e0b8783b */ /* 0x000fee0000000200 */
[C---:B--2---:R-:W-:Y:S08]  /*dcf0*/  HMMA.16816.F32.BF16 R28, R188.reuse, R192, R28 ;  /* 0x000000c0bc1c723c */ /* 0x044ff0000004181c */
[C---:B------:R-:W-:Y:S01]  /*dd00*/  HMMA.16816.F32.BF16 R32, R188.reuse, R194, R32 ;  /* 0x000000c2bc20723c */ /* 0x040fe20000041820 */
[----:B------:R-:W1:Y:S07]  /*dd10*/  LDSM.16.M88.4 R192, [R245] ;  /* 0x00000000f5c0783b */ /* 0x000e6e0000000200 */
[C---:B------:R-:W-:Y:S08]  /*dd20*/  HMMA.16816.F32.BF16 R36, R188.reuse, R196, R36 ;  /* 0x000000c4bc24723c */ /* 0x040ff00000041824 */
[C---:B------:R-:W-:Y:S01]  /*dd30*/  HMMA.16816.F32.BF16 R40, R188.reuse, R198, R40 ;  /* 0x000000c6bc28723c */ /* 0x040fe20000041828 */
[----:B------:R-:W2:Y:S07]  /*dd40*/  LDSM.16.M88.4 R196, [R244] ;  /* 0x00000000f4c4783b */ /* 0x000eae0000000200 */
[C---:B---3--:R-:W-:Y:S08]  /*dd50*/  HMMA.16816.F32.BF16 R44, R188.reuse, R200, R44 ;  /* 0x000000c8bc2c723c */ /* 0x048ff0000004182c */
[----:B------:R-:W-:Y:S01]  /*dd60*/  HMMA.16816.F32.BF16 R48, R188, R202, R48 ;  /* 0x000000cabc30723c */ /* 0x000fe20000041830 */
[----:B------:R-:W3:Y:S06]  /*dd70*/  LDSM.16.M88.4 R188, [R243] ;  /* 0x00000000f3bc783b */ /* 0x000eec0000000200 */
[----:B------:R-:W4:Y:S01]  /*dd80*/  LDSM.16.M88.4 R200, [R242] ;  /* 0x00000000f2c8783b */ /* 0x000f220000000200 */
        /* <DEDUP_REMOVED lines=8> */
[----:B------:R-:W1:Y:S07]  /*de10*/  LDSM.16.M88.4 R188, [R241] ;  /* 0x00000000f1bc783b */ /* 0x000e6e0000000200 */
[C---:B----4-:R-:W-:Y:S08]  /*de20*/  HMMA.16816.F32.BF16 R28, R184.reuse, R200, R28 ;  /* 0x000000c8b81c723c */ /* 0x050ff0000004181c */
[C---:B------:R-:W-:Y:S01]  /*de30*/  HMMA.16816.F32.BF16 R32, R184.reuse, R202, R32 ;  /* 0x000000cab820723c */ /* 0x040fe20000041820 */
[----:B------:R-:W2:Y:S07]  /*de40*/  LDSM.16.M88.4 R200, [R222+0xf100] ;  /* 0x00f10000dec8783b */ /* 0x000eae0000000200 */
[C---:B-1----:R-:W-:Y:S08]  /*de50*/  HMMA.16816.F32.BF16 R36, R184.reuse, R188, R36 ;  /* 0x000000bcb824723c */ /* 0x042ff00000041824 */
[C---:B------:R-:W-:Y:S01]  /*de60*/  HMMA.16816.F32.BF16 R40, R184.reuse, R190, R40 ;  /* 0x000000beb828723c */ /* 0x040fe20000041828 */
[----:B------:R-:W-:Y:S07]  /*de70*/  LDSM.16.M88.4 R188, [R222+0x10100] ;  /* 0x01010000debc783b */ /* 0x000fee0000000200 */
[C---:B------:R-:W-:Y:S08]  /*de80*/  HMMA.16816.F32.BF16 R44, R184.reuse, R192, R44 ;  /* 0x000000c0b82c723c */ /* 0x040ff0000004182c */
[----:B------:R-:W-:Y:S01]  /*de90*/  HMMA.16816.F32.BF16 R48, R184, R194, R48 ;  /* 0x000000c2b830723c */ /* 0x000fe20000041830 */
[----:B------:R-:W1:Y:S06]  /*dea0*/  LDSM.16.M88.4 R184, [R222+0xf900] ;  /* 0x00f90000deb8783b */ /* 0x000e6c0000000200 */
[----:B------:R-:W3:Y:S01]  /*deb0*/  LDSM.16.M88.4 R192, [R222+0x10900] ;  /* 0x01090000dec0783b */ /* 0x000ee20000000200 */
        /* <DEDUP_REMOVED lines=15> */
[C---:B-1----:R-:W-:Y:S08]  /*dfb0*/  HMMA.16816.F32.BF16 R44, R196.reuse, R184, R44 ;  /* 0x000000b8c42c723c */ /* 0x042ff0000004182c */
[----:B------:R-:W-:Y:S01]  /*dfc0*/  HMMA.16816.F32.BF16 R48, R196, R186, R48 ;  /* 0x000000bac430723c */ /* 0x000fe20000041830 */
[----:B------:R-:W1:Y:S06]  /*dfd0*/  LDSM.16.M88.4 R184, [R221+0x4000] ;  /* 0x00400000ddb8783b */ /* 0x000e6c0000000200 */
[----:B------:R-:W-:Y:S01]  /*dfe0*/  LDSM.16.M88.4 R196, [R221+0x5000] ;  /* 0x00500000ddc4783b */ /* 0x000fe20000000200 */
[C---:B---3--:R-:W-:Y:S08]  /*dff0*/  HMMA.16816.F32.BF16 R4, R188.reuse, R192, R4 ;  /* 0x000000c0bc04723c */ /* 0x048ff00000041804 */
[C---:B------:R-:W-:Y:S01]  /*e000*/  HMMA.16816.F32.BF16 R8, R188.reuse, R194, R8 ;  /* 0x000000c2bc08723c */ /* 0x040fe20000041808 */
[----:B------:R-:W3:Y:S07]  /*e010*/  LDSM.16.M88.4 R192, [R221+0x4800] ;  /* 0x00480000ddc0783b */ /* 0x000eee0000000200 */
[C---:B--2---:R-:W-:Y:S08]  /*e020*/  HMMA.16816.F32.BF16 R12, R188.reuse, R200, R12 ;  /* 0x000000c8bc0c723c */ /* 0x044ff0000004180c */
[C---:B------:R-:W-:Y:S01]  /*e030*/  HMMA.16816.F32.BF16 R16, R188.reuse, R202, R16 ;  /* 0x000000cabc10723c */ /* 0x040fe20000041810 */
[----:B------:R-:W2:Y:S07]  /*e040*/  LDSM.16.M88.4 R200, [R221+0x5800] ;  /* 0x00580000ddc8783b */ /* 0x000eae0000000200 */
[C---:B-1----:R-:W-:Y:S08]  /*e050*/  HMMA.16816.F32.BF16 R20, R188.reuse, R184, R20 ;  /* 0x000000b8bc14723c */ /* 0x042ff00000041814 */
[C---:B------:R-:W-:Y:S01]  /*e060*/  HMMA.16816.F32.BF16 R24, R188.reuse, R186, R24 ;  /* 0x000000babc18723c */ /* 0x040fe20000041818 */
[----:B------:R-:W-:Y:S07]  /*e070*/  LDSM.16.M88.4 R184, [R223+0x20100] ;  /* 0x02010000dfb8783b */ /* 0x000fee0000000200 */
[C---:B---3--:R-:W-:Y:S08]  /*e080*/  HMMA.16816.F32.BF16 R28, R188.reuse, R192, R28 ;  /* 0x000000c0bc1c723c */ /* 0x048ff0000004181c */
[C---:B------:R-:W-:Y:S01]  /*e090*/  HMMA.16816.F32.BF16 R32, R188.reuse, R194, R32 ;  /* 0x000000c2bc20723c */ /* 0x040fe20000041820 */
[----:B------:R-:W1:Y:S07]  /*e0a0*/  LDSM.16.M88.4 R192, [R216+0x12100] ;  /* 0x01210000d8c0783b */ /* 0x000e6e0000000200 */
[C---:B------:R-:W-:Y:S08]  /*e0b0*/  HMMA.16816.F32.BF16 R36, R188.reuse, R196, R36 ;  /* 0x000000c4bc24723c */ /* 0x040ff00000041824 */
[C---:B------:R-:W-:Y:S01]  /*e0c0*/  HMMA.16816.F32.BF16 R40, R188.reuse, R198, R40 ;  /* 0x000000c6bc28723c */ /* 0x040fe20000041828 */
[----:B------:R-:W3:Y:S07]  /*e0d0*/  LDSM.16.M88.4 R196, [R216+0x12900] ;  /* 0x01290000d8c4783b */ /* 0x000eee0000000200 */
[C---:B--2---:R-:W-:Y:S08]  /*e0e0*/  HMMA.16816.F32.BF16 R44, R188.reuse, R200, R44 ;  /* 0x000000c8bc2c723c */ /* 0x044ff0000004182c */
[----:B------:R-:W-:Y:S01]  /*e0f0*/  HMMA.16816.F32.BF16 R48, R188, R202, R48 ;  /* 0x000000cabc30723c */ /* 0x000fe20000041830 */
[----:B------:R-:W2:Y:S06]  /*e100*/  LDSM.16.M88.4 R188, [R216+0x13100] ;  /* 0x01310000d8bc783b */ /* 0x000eac0000000200 */
[----:B------:R-:W4:Y:S01]  /*e110*/  LDSM.16.M88.4 R200, [R216+0x13900] ;  /* 0x01390000d8c8783b */ /* 0x000f220000000200 */
[C---:B-1----:R-:W-:Y:S08]  /*e120*/  HMMA.16816.F32.BF16 R4, R184.reuse, R192, R4 ;  /* 0x000000c0b804723c */ /* 0x042ff00000041804 */
[C---:B------:R-:W-:Y:S01]  /*e130*/  HMMA.16816.F32.BF16 R8, R184.reuse, R194, R8 ;  /* 0x000000c2b808723c */ /* 0x040fe20000041808 */
[----:B------:R-:W-:Y:S07]  /*e140*/  LDSM.16.M88.4 R192, [R216+0x14900] ;  /* 0x01490000d8c0783b */ /* 0x000fee0000000200 */
[C---:B---3--:R-:W-:Y:S08]  /*e150*/  HMMA.16816.F32.BF16 R12, R184.reuse, R196, R12 ;  /* 0x000000c4b80c723c */ /* 0x048ff0000004180c */
[C---:B------:R-:W-:Y:S01]  /*e160*/  HMMA.16816.F32.BF16 R16, R184.reuse, R198, R16 ;  /* 0x000000c6b810723c */ /* 0x040fe20000041810 */
[----:B------:R-:W-:Y:S07]  /*e170*/  LDSM.16.M88.4 R196, [R224+0x20100] ;  /* 0x02010000e0c4783b */ /* 0x000fee0000000200 */
[C---:B--2---:R-:W-:Y:S08]  /*e180*/  HMMA.16816.F32.BF16 R20, R184.reuse, R188, R20 ;  /* 0x000000bcb814723c */ /* 0x044ff00000041814 */
[C---:B------:R-:W-:Y:S01]  /*e190*/  HMMA.16816.F32.BF16 R24, R184.reuse, R190, R24 ;  /* 0x000000beb818723c */ /* 0x040fe20000041818 */
[----:B------:R-:W1:Y:S07]  /*e1a0*/  LDSM.16.M88.4 R188, [R216+0x14100] ;  /* 0x01410000d8bc783b */ /* 0x000e6e0000000200 */
[C---:B----4-:R-:W-:Y:S08]  /*e1b0*/  HMMA.16816.F32.BF16 R28, R184.reuse, R200, R28 ;  /* 0x000000c8b81c723c */ /* 0x050ff0000004181c */
[C---:B------:R-:W-:Y:S01]  /*e1c0*/  HMMA.16816.F32.BF16 R32, R184.reuse, R202, R32 ;  /* 0x000000cab820723c */ /* 0x040fe20000041820 */
[----:B------:R-:W2:Y:S07]  /*e1d0*/  LDSM.16.M88.4 R200, [R239] ;  /* 0x00000000efc8783b */ /* 0x000eae0000000200 */
[C---:B-1----:R-:W-:Y:S08]  /*e1e0*/  HMMA.16816.F32.BF16 R36, R184.reuse, R188, R36 ;  /* 0x000000bcb824723c */ /* 0x042ff00000041824 */
[C---:B------:R-:W-:Y:S01]  /*e1f0*/  HMMA.16816.F32.BF16 R40, R184.reuse, R190, R40 ;  /* 0x000000beb828723c */ /* 0x040fe20000041828 */
[----:B------:R-:W-:Y:S07]  /*e200*/  LDSM.16.M88.4 R188, [R237] ;  /* 0x00000000edbc783b */ /* 0x000fee0000000200 */
[C---:B------:R-:W-:Y:S08]  /*e210*/  HMMA.16816.F32.BF16 R44, R184.reuse, R192, R44 ;  /* 0x000000c0b82c723c */ /* 0x040ff0000004182c */
[----:B------:R-:W-:Y:S01]  /*e220*/  HMMA.16816.F32.BF16 R48, R184, R194, R48 ;  /* 0x000000c2b830723c */ /* 0x000fe20000041830 */
[----:B------:R-:W1:Y:S06]  /*e230*/  LDSM.16.M88.4 R184, [R238] ;  /* 0x00000000eeb8783b */ /* 0x000e6c0000000200 */
[----:B------:R-:W3:Y:S01]  /*e240*/  LDSM.16.M88.4 R192, [R236] ;  /* 0x00000000ecc0783b */ /* 0x000ee20000000200 */
[C---:B--2---:R-:W-:Y:S08]  /*e250*/  HMMA.16816.F32.BF16 R4, R196.reuse, R200, R4 ;  /* 0x000000c8c404723c */ /* 0x044ff00000041804 */
[C---:B------:R-:W-:Y:S01]  /*e260*/  HMMA.16816.F32.BF16 R8, R196.reuse, R202, R8 ;  /* 0x000000cac408723c */ /* 0x040fe20000041808 */
[----:B------:R-:W2:Y:S07]  /*e270*/  LDSM.16.M88.4 R200, [R235] ;  /* 0x00000000ebc8783b */ /* 0x000eae0000000200 */
[C---:B-1----:R-:W-:Y:S08]  /*e280*/  HMMA.16816.F32.BF16 R12, R196.reuse, R184, R12 ;  /* 0x000000b8c40c723c */ /* 0x042ff0000004180c */
[C---:B------:R-:W-:Y:S01]  /*e290*/  HMMA.16816.F32.BF16 R16, R196.reuse, R186, R16 ;  /* 0x000000bac410723c */ /* 0x040fe20000041810 */
[----:B------:R-:W1:Y:S07]  /*e2a0*/  LDSM.16.M88.4 R184, [R234] ;  /* 0x00000000eab8783b */ /* 0x000e6e0000000200 */
        /* <DEDUP_REMOVED lines=34> */
[----:B------:R-:W1:Y:S07]  /*e4d0*/  LDSM.16.M88.4 R192, [R221+0x8000] ;  /* 0x00800000ddc0783b */ /* 0x000e6e0000000200 */
[C---:B---3--:R-:W-:Y:S08]  /*e4e0*/  HMMA.16816.F32.BF16 R12, R184.reuse, R196, R12 ;  /* 0x000000c4b80c723c */ /* 0x048ff0000004180c */
[C---:B------:R-:W-:Y:S01]  /*e4f0*/  HMMA.16816.F32.BF16 R16, R184.reuse, R198, R16 ;  /* 0x000000c6b810723c */ /* 0x040fe20000041810 */
[----:B------:R-:W-:Y:S07]  /*e500*/  LDSM.16.M88.4 R196, [R223+0x24100] ;  /* 0x02410000dfc4783b */ /* 0x000fee0000000200 */
[C---:B--2---:R-:W-:Y:S08]  /*e510*/  HMMA.16816.F32.BF16 R20, R184.reuse, R188, R20 ;  /* 0x000000bcb814723c */ /* 0x044ff00000041814 */
[C---:B------:R-:W-:Y:S01]  /*e520*/  HMMA.16816.F32.BF16 R24, R184.reuse, R190, R24 ;  /* 0x000000beb818723c */ /* 0x040fe20000041818 */
[----:B------:R-:W2:Y:S07]  /*e530*/  LDSM.16.M88.4 R188, [R221+0x8800] ;  /* 0x00880000ddbc783b */ /* 0x000eae0000000200 */
[C---:B----4-:R-:W-:Y:S08]  /*e540*/  HMMA.16816.F32.BF16 R28, R184.reuse, R200, R28 ;  /* 0x000000c8b81c723c */ /* 0x050ff0000004181c */
[C---:B------:R-:W-:Y:S01]  /*e550*/  HMMA.16816.F32.BF16 R32, R184.reuse, R202, R32 ;  /* 0x000000cab820723c */ /* 0x040fe20000041820 */
[----:B------:R-:W3:Y:S07]  /*e560*/  LDSM.16.M88.4 R200, [R216+0x15100] ;  /* 0x01510000d8c8783b */ /* 0x000eee0000000200 */
[C---:B-1----:R-:W-:Y:S08]  /*e570*/  HMMA.16816.F32.BF16 R36, R184.reuse, R192, R36 ;  /* 0x000000c0b824723c */ /* 0x042ff00000041824 */
[C---:B------:R-:W-:Y:S01]  /*e580*/  HMMA.16816.F32.BF16 R40, R184.reuse, R194, R40 ;  /* 0x000000c2b828723c */ /* 0x040fe20000041828 */
[----:B------:R-:W1:Y:S07]  /*e590*/  LDSM.16.M88.4 R192, [R216+0x15900] ;  /* 0x01590000d8c0783b */ /* 0x000e6e0000000200 */
[C---:B--2---:R-:W-:Y:S08]  /*e5a0*/  HMMA.16816.F32.BF16 R44, R184.reuse, R188, R44 ;  /* 0x000000bcb82c723c */ /* 0x044ff0000004182c */
[----:B------:R-:W-:Y:S01]  /*e5b0*/  HMMA.16816.F32.BF16 R48, R184, R190, R48 ;  /* 0x000000beb830723c */ /* 0x000fe20000041830 */
[----:B------:R-:W2:Y:S06]  /*e5c0*/  LDSM.16.M88.4 R184, [R216+0x16100] ;  /* 0x01610000d8b8783b */ /* 0x000eac0000000200 */
[----:B------:R-:W4:Y:S01]  /*e5d0*/  LDSM.16.M88.4 R188, [R216+0x16900] ;  /* 0x01690000d8bc783b */ /* 0x000f220000000200 */
[C---:B---3--:R-:W-:Y:S08]  /*e5e0*/  HMMA.16816.F32.BF16 R4, R196.reuse, R200, R4 ;  /* 0x000000c8c404723c */ /* 0x048ff00000041804 */
[C---:B------:R-:W-:Y:S01]  /*e5f0*/  HMMA.16816.F32.BF16 R8, R196.reuse, R202, R8 ;  /* 0x000000cac408723c */ /* 0x040fe20000041808 */
[----:B------:R-:W3:Y:S07]  /*e600*/  LDSM.16.M88.4 R200, [R216+0x17100] ;  /* 0x01710000d8c8783b */ /* 0x000eee0000000200 */
[C---:B-1----:R-:W-:Y:S08]  /*e610*/  HMMA.16816.F32.BF16 R12, R196.reuse, R192, R12 ;  /* 0x000000c0c40c723c */ /* 0x042ff0000004180c */
[C---:B------:R-:W-:Y:S01]  /*e620*/  HMMA.16816.F32.BF16 R16, R196.reuse, R194, R16 ;  /* 0x000000c2c410723c */ /* 0x040fe20000041810 */
[----:B------:R-:W1:Y:S07]  /*e630*/  LDSM.16.M88.4 R192, [R216+0x17900] ;  /* 0x01790000d8c0783b */ /* 0x000e6e0000000200 */
[C---:B--2---:R-:W-:Y:S08]  /*e640*/  HMMA.16816.F32.BF16 R20, R196.reuse, R184, R20 ;  /* 0x000000b8c414723c */ /* 0x044ff00000041814 */
[C---:B------:R-:W-:Y:S01]  /*e650*/  HMMA.16816.F32.BF16 R24, R196.reuse, R186, R24 ;  /* 0x000000bac418723c */ /* 0x040fe20000041818 */
[----:B------:R-:W-:Y:S07]  /*e660*/  LDSM.16.M88.4 R184, [R224+0x24100] ;  /* 0x02410000e0b8783b */ /* 0x000fee0000000200 */
[C---:B----4-:R-:W-:Y:S08]  /*e670*/  HMMA.16816.F32.BF16 R28, R196.reuse, R188, R28 ;  /* 0x000000bcc41c723c */ /* 0x050ff0000004181c */
[C---:B------:R-:W-:Y:S01]  /*e680*/  HMMA.16816.F32.BF16 R32, R196.reuse, R190, R32 ;  /* 0x000000bec420723c */ /* 0x040fe20000041820 */
[----:B------:R-:W2:Y:S07]  /*e690*/  LDSM.16.M88.4 R188, [R233] ;  /* 0x00000000e9bc783b */ /* 0x000eae0000000200 */
[C---:B---3--:R-:W-:Y:S08]  /*e6a0*/  HMMA.16816.F32.BF16 R36, R196.reuse, R200, R36 ;  /* 0x000000c8c424723c */ /* 0x048ff00000041824 */
[C---:B------:R-:W-:Y:S01]  /*e6b0*/  HMMA.16816.F32.BF16 R40, R196.reuse, R202, R40 ;  /* 0x000000cac428723c */ /* 0x040fe20000041828 */
[----:B------:R-:W3:Y:S07]  /*e6c0*/  LDSM.16.M88.4 R200, [R232] ;  /* 0x00000000e8c8783b */ /* 0x000eee0000000200 */
[C---:B-1----:R-:W-:Y:S08]  /*e6d0*/  HMMA.16816.F32.BF16 R44, R196.reuse, R192, R44 ;  /* 0x000000c0c42c723c */ /* 0x042ff0000004182c */
[----:B------:R-:W-:Y:S01]  /*e6e0*/  HMMA.16816.F32.BF16 R48, R196, R194, R48 ;  /* 0x000000c2c430723c */ /* 0x000fe20000041830 */
[----:B------:R-:W1:Y:S06]  /*e6f0*/  LDSM.16.M88.4 R192, [R231] ;  /* 0x00000000e7c0783b */ /* 0x000e6c0000000200 */
[----:B------:R-:W4:Y:S01]  /*e700*/  LDSM.16.M88.4 R196, [R230] ;  /* 0x00000000e6c4783b */ /* 0x000f220000000200 */
[C---:B--2---:R-:W-:Y:S08]  /*e710*/  HMMA.16816.F32.BF16 R4, R184.reuse, R188, R4 ;  /* 0x000000bcb804723c */ /* 0x044ff00000041804 */
[C---:B------:R-:W-:Y:S01]  /*e720*/  HMMA.16816.F32.BF16 R8, R184.reuse, R190, R8 ;  /* 0x000000beb808723c */ /* 0x040fe20000041808 */
[----:B------:R-:W2:Y:S07]  /*e730*/  LDSM.16.M88.4 R188, [R229] ;  /* 0x00000000e5bc783b */ /* 0x000eae0000000200 */
[C---:B---3--:R-:W-:Y:S08]  /*e740*/  HMMA.16816.F32.BF16 R12, R184.reuse, R200, R12 ;  /* 0x000000c8b80c723c */ /* 0x048ff0000004180c */
[C---:B------:R-:W-:Y:S01]  /*e750*/  HMMA.16816.F32.BF16 R16, R184.reuse, R202, R16 ;  /* 0x000000cab810723c */ /* 0x040fe20000041810 */
[----:B------:R-:W3:Y:S07]  /*e760*/  LDSM.16.M88.4 R200, [R228] ;  /* 0x00000000e4c8783b */ /* 0x000eee0000000200 */
[C---:B-1----:R-:W-:Y:S08]  /*e770*/  HMMA.16816.F32.BF16 R20, R184.reuse, R192, R20 ;  /* 0x000000c0b814723c */ /* 0x042ff00000041814 */
[C---:B------:R-:W-:Y:S01]  /*e780*/  HMMA.16816.F32.BF16 R24, R184.reuse, R194, R24 ;  /* 0x000000c2b818723c */ /* 0x040fe20000041818 */
[----:B------:R-:W-:Y:S07]  /*e790*/  LDSM.16.M88.4 R192, [R226+0x24100] ;  /* 0x02410000e2c0783b */ /* 0x000fee0000000200 */
[C---:B----4-:R-:W-:Y:S08]  /*e7a0*/  HMMA.16816.F32.BF16 R28, R184.reuse, R196, R28 ;  /* 0x000000c4b81c723c */ /* 0x050ff0000004181c */
[C---:B------:R-:W-:Y:S01]  /*e7b0*/  HMMA.16816.F32.BF16 R32, R184.reuse, R198, R32 ;  /* 0x000000c6b820723c */ /* 0x040fe20000041820 */
[----:B------:R-:W1:Y:S07]  /*e7c0*/  LDSM.16.M88.4 R196, [R222+0x15100] ;  /* 0x01510000dec4783b */ /* 0x000e6e0000000200 */
[C---:B--2---:R-:W-:Y:S08]  /*e7d0*/  HMMA.16816.F32.BF16 R36, R184.reuse, R188, R36 ;  /* 0x000000bcb824723c */ /* 0x044ff00000041824 */
[C---:B------:R-:W-:Y:S01]  /*e7e0*/  HMMA.16816.F32.BF16 R40, R184.reuse, R190, R40 ;  /* 0x000000beb828723c */ /* 0x040fe20000041828 */
[----:B------:R-:W2:Y:S07]  /*e7f0*/  LDSM.16.M88.4 R188, [R222+0x15900] ;  /* 0x01590000debc783b */ /* 0x000eae0000000200 */
[C---:B---3--:R-:W-:Y:S08]  /*e800*/  HMMA.16816.F32.BF16 R44, R184.reuse, R200, R44 ;  /* 0x000000c8b82c723c */ /* 0x048ff0000004182c */
[----:B------:R-:W-:Y:S01]  /*e810*/  HMMA.16816.F32.BF16 R48, R184, R202, R48 ;  /* 0x000000cab830723c */ /* 0x000fe20000041830 */
[----:B------:R-:W3:Y:S06]  /*e820*/  LDSM.16.M88.4 R184, [R222+0x16100] ;  /* 0x01610000deb8783b */ /* 0x000eec0000000200 */
[----:B------:R-:W4:Y:S01]  /*e830*/  LDSM.16.M88.4 R200, [R222+0x16900] ;  /* 0x01690000dec8783b */ /* 0x000f220000000200 */
        /* <DEDUP_REMOVED lines=20> */
[C---:B------:R-:W-:Y:S08]  /*e980*/  HMMA.16816.F32.BF16 R8, R184.reuse, R202, R8 ;  /* 0x000000cab808723c */ /* 0x040ff00000041808 */
[C---:B-1----:R-:W-:Y:S08]  /*e990*/  HMMA.16816.F32.BF16 R12, R184.reuse, R196, R12 ;  /* 0x000000c4b80c723c */ /* 0x042ff0000004180c */
[C---:B------:R-:W-:Y:S01]  /*e9a0*/  HMMA.16816.F32.BF16 R16, R184.reuse, R198, R16 ;  /* 0x000000c6b810723c */ /* 0x040fe20000041810 */
[----:B------:R-:W1:Y:S03]  /*e9b0*/  LDSM.16.M88.4 R196, [R221+0xb000] ;  /* 0x00b00000ddc4783b */ /* 0x000e660000000200 */
[----:B------:R-:W-:Y:S02]  /*e9c0*/  FMNMX.FTZ R0, R4, R174, !PT ;  /* 0x000000ae04007209 */ /* 0x000fe40007810000 */
[----:B------:R-:W-:Y:S02]  /*e9d0*/  FMNMX.FTZ R2, R6, R175, !PT ;  /* 0x000000af06027209 */ /* 0x000fe40007810000 */
[C---:B--2---:R-:W-:Y:S04]  /*e9e0*/  HMMA.16816.F32.BF16 R20, R184.reuse, R188, R20 ;  /* 0x000000bcb814723c */ /* 0x044fe80000041814 */
[----:B------:R-:W-:Y:S02]  /*e9f0*/  FMNMX.FTZ R0, R5, R0, !PT ;  /* 0x0000000005007209 */ /* 0x000fe40007810000 */
[----:B------:R-:W-:Y:S02]  /*ea00*/  FMNMX.FTZ R2, R7, R2, !PT ;  /* 0x0000000207027209 */ /* 0x000fe40007810000 */
[C---:B------:R-:W-:Y:S01]  /*ea10*/  HMMA.16816.F32.BF16 R24, R184.reuse, R190, R24 ;  /* 0x000000beb818723c */ /* 0x040fe20000041818 */
[----:B------:R-:W2:Y:S01]  /*ea20*/  LDSM.16.M88.4 R188, [R221+0xb800] ;  /* 0x00b80000ddbc783b */ /* 0x000ea20000000200 */
[----:B------:R-:W-:Y:S04]  /*ea30*/  DEPBAR.LE SB0, 0x0 ;  /* 0x000080000000791a */ /* 0x000fe80000000000 */
[----:B------:R-:W-:Y:S01]  /*ea40*/  FMNMX.FTZ R0, R8, R0, !PT ;  /* 0x0000000008007209 */ /* 0x000fe20007810000 */
[----:B------:R-:W-:Y:S01]  /*ea50*/  BAR.SYNC.DEFER_BLOCKING 0x0 ;  /* 0x0000000000007b1d */ /* 0x000fe20000010000 */
[C---:B----4-:R-:W-:Y:S05]  /*ea60*/  HMMA.16816.F32.BF16 R28, R184.reuse, R192, R28 ;  /* 0x000000c0b81c723c */ /* 0x050fea000004181c */
        /* <DEDUP_REMOVED lines=12> */
[----:B------:R-:W-:Y:S02]  /*eb30*/  FMNMX.FTZ R2, R15, R2, !PT ;  /* 0x000000020f027209 */ /* 0x000fe40007810000 */
[C---:B--2---:R-:W-:Y:S04]  /*eb40*/  HMMA.16816.F32.BF16 R44, R184.reuse, R188, R44 ;  /* 0x000000bcb82c723c */ /* 0x044fe8000004182c */
        /* <DEDUP_REMOVED lines=35> */
[----:B------:R-:W-:Y:S04]  /*ed80*/  FMNMX.FTZ R0, R50, R0, !PT ;  /* 0x0000000032007209 */ /* 0x000fe80007810000 */
[----:B------:R-:W-:Y:S05]  /*ed90*/  FMNMX.FTZ R0, R51, R0, !PT ;  /* 0x0000000033007209 */ /* 0x000fea0007810000 */
[----:B------:R-:W2:Y:S01]  /*eda0*/  SHFL.BFLY PT, R2, R0, 0x2, 0x1f ;  /* 0x0c401f0000027f89 */ /* 0x000ea200000e0000 */
[----:B-1----:R-:W-:Y:S05]  /*edb0*/  FMNMX.FTZ R173, R173, R3, !PT ;  /* 0x00000003adad7209 */ /* 0x002fea0007810000 */
[----:B------:R-:W1:Y:S01]  /*edc0*/  SHFL.BFLY PT, R172, R173, 0x1, 0x1f ;  /* 0x0c201f00adac7f89 */ /* 0x000e6200000e0000 */
[----:B--2---:R-:W-:Y:S02]  /*edd0*/  FMNMX.FTZ R0, R0, R2, !PT ;  /* 0x0000000200007209 */ /* 0x004fe40007810000 */
[----:B------:R-:W-:Y:S03]  /*ede0*/  MOV R2, UR26 ;  /* 0x0000001a00027c02 */ /* 0x000fe60008000f00 */
[----:B------:R-:W2:Y:S02]  /*edf0*/  SHFL.BFLY PT, R3, R0, 0x1, 0x1f ;  /* 0x0c201f0000037f89 */ /* 0x000ea400000e0000 */
[----:B------:R-:W-:Y:S01]  /*ee00*/  @P0 IMAD.WIDE.U32 R184, R2, 0x60, R184 ;  /* 0x0000006002b80825 */ /* 0x000fe200078e00b8 */
[----:B-1----:R-:W-:Y:S05]  /*ee10*/  FMNMX.FTZ R173, R173, R172, !PT ;  /* 0x000000acadad7209 */ /* 0x002fea0007810000 */
[C---:B------:R-:W-:Y:S02]  /*ee20*/  FMUL.FTZ R196, R173.reuse, c[0x0][0x2d0] ;  /* 0x0000b400adc47a20 */ /* 0x040fe40000410000 */
[----:B------:R-:W-:Y:S01]  /*ee30*/  FADD.FTZ R2, -R173, R174 ;  /* 0x000000aead027221 */ /* 0x000fe20000010100 */
[----:B------:R-:W-:Y:S01]  /*ee40*/  @P0 SHF.L.U32 R174, R184, 0x1, RZ ;  /* 0x00000001b8ae0819 */ /* 0x000fe200000006ff */
[--C-:B------:R-:W-:Y:S02]  /*ee50*/  FFMA.FTZ R4, R4, c[0x0][0x2d0], -R196.reuse ;  /* 0x0000b40004047a23 */ /* 0x100fe400000108c4 */
[--C-:B------:R-:W-:Y:S01]  /*ee60*/  FFMA.FTZ R8, R8, c[0x0][0x2d0], -R196.reuse ;  /* 0x0000b40008087a23 */ /* 0x100fe200000108c4 */
[----:B------:R-:W-:Y:S01]  /*ee70*/  @P0 IADD3 R186, P6, R174, 0x80, RZ ;  /* 0x00000080aeba0810 */ /* 0x000fe20007fde0ff */
[----:B------:R1:W-:Y:S01]  /*ee80*/  MUFU.EX2 R212, R4 ;  /* 0x0000000400d47308 */ /* 0x0003e20000000800 */
[----:B--2---:R-:W-:Y:S01]  /*ee90*/  FMNMX.FTZ R172, R0, R3, !PT ;  /* 0x0000000300ac7209 */ /* 0x004fe20007810000 */
[----:B------:R-:W-:Y:S01]  /*eea0*/  FMUL.FTZ R0, R2, c[0x0][0x2d0] ;  /* 0x0000b40002007a20 */ /* 0x000fe20000410000 */
[----:B------:R-:W-:Y:S01]  /*eeb0*/  @P0 IADD3 R3, R185, UR4, RZ ;  /* 0x00000004b9030c10 */ /* 0x000fe2000fffe0ff */
[--C-:B------:R-:W-:Y:S01]  /*eec0*/  FFMA.FTZ R9, R9, c[0x0][0x2d0], -R196.reuse ;  /* 0x0000b40009097a23 */ /* 0x100fe200000108c4 */
[----:B------:R-:W-:Y:S01]  /*eed0*/  @P0 IADD3 R186, P1, R186, c[0x0][0x1c8], RZ ;  /* 0x00007200baba0a10 */ /* 0x000fe20007f3e0ff */
[--C-:B------:R-:W-:Y:S01]  /*eee0*/  FFMA.FTZ R12, R12, c[0x0][0x2d0], -R196.reuse ;  /* 0x0000b4000c0c7a23 */ /* 0x100fe200000108c4 */
[----:B------:R-:W-:Y:S01]  /*eef0*/  @P0 SHF.L.U64.HI R3, R184, 0x1, R3 ;  /* 0x00000001b8030819 */ /* 0x000fe20000010203 */
[--C-:B------:R-:W-:Y:S02]  /*ef00*/  FFMA.FTZ R13, R13, c[0x0][0x2d0], -R196.reuse ;  /* 0x0000b4000d0d7a23 */ /* 0x100fe400000108c4 */
[----:B------:R2:W3:Y:S01]  /*ef10*/  MUFU.EX2 R2, R0 ;  /* 0x0000000000027308 */ /* 0x0004e20000000800 */
[--C-:B------:R-:W-:Y:S01]  /*ef20*/  @P0 IADD3.X R187, RZ, c[0x0][0x1cc], R3.reuse, P1, P6 ;  /* 0x00007300ffbb0a10 */ /* 0x100fe20000fec403 */
[--C-:B------:R-:W-:Y:S01]  /*ef30*/  FFMA.FTZ R16, R16, c[0x0][0x2d0], -R196.reuse ;  /* 0x0000b40010107a23 */ /* 0x100fe200000108c4 */
[----:B------:R-:W-:Y:S01]  /*ef40*/  @P0 IADD3 R184, P6, R174, 0x100, RZ ;  /* 0x00000100aeb80810 */ /* 0x000fe20007fde0ff */
[--C-:B------:R-:W-:Y:S02]  /*ef50*/  FFMA.FTZ R17, R17, c[0x0][0x2d0], -R196.reuse ;  /* 0x0000b40011117a23 */ /* 0x100fe400000108c4 */
[--C-:B------:R-:W-:Y:S01]  /*ef60*/  FFMA.FTZ R20, R20, c[0x0][0x2d0], -R196.reuse ;  /* 0x0000b40014147a23 */ /* 0x100fe200000108c4 */
[----:B------:R-:W-:Y:S01]  /*ef70*/  @P0 IADD3 R184, P1, R184, c[0x0][0x1c8], RZ ;  /* 0x00007200b8b80a10 */ /* 0x000fe20007f3e0ff */
[--C-:B------:R-:W-:Y:S02]  /*ef80*/  FFMA.FTZ R21, R21, c[0x0][0x2d0], -R196.reuse ;  /* 0x0000b40015157a23 */ /* 0x100fe400000108c4 */
[----:B------:R-:W-:Y:S01]  /*ef90*/  MUFU.EX2 R204, R8 ;  /* 0x0000000800cc7308 */ /* 0x000fe20000000800 */
[----:B------:R-:W-:Y:S01]  /*efa0*/  @P0 IADD3.X R185, RZ, c[0x0][0x1cc], R3, P1, P6 ;  /* 0x00007300ffb90a10 */ /* 0x000fe20000fec403 */
[--C-:B------:R-:W-:Y:S01]  /*efb0*/  FFMA.FTZ R24, R24, c[0x0][0x2d0], -R196.reuse ;  /* 0x0000b40018187a23 */ /* 0x100fe200000108c4 */
[C---:B-1----:R-:W-:Y:S01]  /*efc0*/  @P0 IADD3 R4, P1, R174.reuse, c[0x0][0x1c8], RZ ;  /* 0x00007200ae040a10 */ /* 0x042fe20007f3e0ff */
[--C-:B------:R-:W-:Y:S01]  /*efd0*/  FFMA.FTZ R25, R25, c[0x0][0x2d0], -R196.reuse ;  /* 0x0000b40019197a23 */ /* 0x100fe200000108c4 */
[----:B------:R-:W-:Y:S01]  /*efe0*/  @P0 IADD3 R174, P6, R174, 0x180, RZ ;  /* 0x00000180aeae0810 */ /* 0x000fe20007fde0ff */
[--C-:B------:R-:W-:Y:S02]  /*eff0*/  FFMA.FTZ R28, R28, c[0x0][0x2d0], -R196.reuse ;  /* 0x0000b4001c1c7a23 */ /* 0x100fe400000108c4 */
[--C-:B------:R-:W-:Y:S02]  /*f000*/  FFMA.FTZ R29, R29, c[0x0][0x2d0], -R196.reuse ;  /* 0x0000b4001d1d7a23 */ /* 0x100fe400000108c4 */
[----:B------:R-:W-:Y:S01]  /*f010*/  MUFU.EX2 R203, R9 ;  /* 0x0000000900cb7308 */ /* 0x000fe20000000800 */
[--C-:B------:R-:W-:Y:S02]  /*f020*/  FFMA.FTZ R32, R32, c[0x0][0x2d0], -R196.reuse ;  /* 0x0000b40020207a23 */ /* 0x100fe400000108c4 */
[--C-:B------:R-:W-:Y:S02]  /*f030*/  FFMA.FTZ R33, R33, c[0x0][0x2d0], -R196.reuse ;  /* 0x0000b40021217a23 */ /* 0x100fe400000108c4 */
[----:B--2---:R-:W-:Y:S02]  /*f040*/  FADD.FTZ R0, -R172, R175 ;  /* 0x000000afac007221 */ /* 0x004fe40000010100 */
[--C-:B------:R-:W-:Y:S01]  /*f050*/  FFMA.FTZ R175, R5, c[0x0][0x2d0], -R196.reuse ;  /* 0x0000b40005af7a23 */ /* 0x100fe200000108c4 */
[----:B------:R-:W-:Y:S01]  /*f060*/  @P0 IADD3.X R5, R3, c[0x0][0x1cc], RZ, P1, !PT ;  /* 0x0000730003050a10 */ /* 0x000fe20000ffe4ff */
[----:B------:R-:W-:Y:S01]  /*f070*/  FMUL.FTZ R0, R0, c[0x0][0x2d0] ;  /* 0x0000b40000007a20 */ /* 0x000fe20000410000 */
[----:B------:R-:W-:Y:S01]  /*f080*/  @P0 IADD3 R174, P1, R174, c[0x0][0x1c8], RZ ;  /* 0x00007200aeae0a10 */ /* 0x000fe20007f3e0ff */
[----:B------:R1:W-:Y:S01]  /*f090*/  MUFU.EX2 R252, R175 ;  /* 0x000000af00fc7308 */ /* 0x0003e20000000800 */
[C---:B---3--:R-:W-:Y:S01]  /*f0a0*/  FMUL.FTZ R132, R2.reuse, R132 ;  /* 0x0000008402847220 */ /* 0x048fe20000410000 */
[----:B------:R2:W-:Y:S01]  /*f0b0*/  @P0 LDGSTS.E.BYPASS.LTC128B.128 [R251+0xc100], [R4.64], !P5 ;  /* 0x0c10000004fb0fae */ /* 0x0005e2000e901d5e */
[C---:B------:R-:W-:Y:S02]  /*f0c0*/  FMUL.FTZ R133, R2.reuse, R133 ;  /* 0x0000008502857220 */ /* 0x040fe40000410000 */
[C---:B------:R-:W-:Y:S02]  /*f0d0*/  FMUL.FTZ R136, R2.reuse, R136 ;  /* 0x0000008802887220 */ /* 0x040fe40000410000 */
[C---:B------:R-:W-:Y:S01]  /*f0e0*/  FMUL.FTZ R137, R2.reuse, R137 ;  /* 0x0000008902897220 */ /* 0x040fe20000410000 */
[----:B------:R3:W-:Y:S01]  /*f0f0*/  @P0 LDGSTS.E.BYPASS.LTC128B.128 [R251+0xf100], [R186.64], !P4 ;  /* 0x0f100000bafb0fae */ /* 0x0007e2000e101d5e */
[C---:B------:R-:W-:Y:S01]  /*f100*/  FMUL.FTZ R140, R2.reuse, R140 ;  /* 0x0000008c028c7220 */ /* 0x040fe20000410000 */
[----:B------:R-:W4:Y:S01]  /*f110*/  MUFU.EX2 R0, R0 ;  /* 0x0000000000007308 */ /* 0x000f220000000800 */
[C---:B------:R-:W-:Y:S02]  /*f120*/  FMUL.FTZ R141, R2.reuse, R141 ;  /* 0x0000008d028d7220 */ /* 0x040fe40000410000 */
[C---:B------:R-:W-:Y:S01]  /*f130*/  FMUL.FTZ R144, R2.reuse, R144 ;  /* 0x0000009002907220 */ /* 0x040fe20000410000 */
[----:B------:R3:W-:Y:S01]  /*f140*/  @P0 LDGSTS.E.BYPASS.LTC128B.128 [R251+0x12100], [R184.64], !P3 ;  /* 0x12100000b8fb0fae */ /* 0x0007e2000d901d5e */
[C---:B------:R-:W-:Y:S02]  /*f150*/  FMUL.FTZ R145, R2.reuse, R145 ;  /* 0x0000009102917220 */ /* 0x040fe40000410000 */
[C---:B------:R-:W-:Y:S02]  /*f160*/  FMUL.FTZ R148, R2.reuse, R148 ;  /* 0x0000009402947220 */ /* 0x040fe40000410000 */
[C---:B------:R-:W-:Y:S01]  /*f170*/  FMUL.FTZ R149, R2.reuse, R149 ;  /* 0x0000009502957220 */ /* 0x040fe20000410000 */
[----:B------:R-:W-:Y:S01]  /*f180*/  MUFU.EX2 R211, R12 ;  /* 0x0000000c00d37308 */ /* 0x000fe20000000800 */
[C---:B------:R-:W-:Y:S02]  /*f190*/  FMUL.FTZ R152, R2.reuse, R152 ;  /* 0x0000009802987220 */ /* 0x040fe40000410000 */
[----:B------:R-:W-:Y:S01]  /*f1a0*/  FMUL.FTZ R153, R2, R153 ;  /* 0x0000009902997220 */ /* 0x000fe20000410000 */
[----:B-1----:R-:W-:Y:S01]  /*f1b0*/  @P0 IADD3.X R175, RZ, c[0x0][0x1cc], R3, P1, P6 ;  /* 0x00007300ffaf0a10 */ /* 0x002fe20000fec403 */
[----:B------:R-:W-:Y:S02]  /*f1c0*/  FMUL.FTZ R3, R172, c[0x0][0x2d0] ;  /* 0x0000b400ac037a20 */ /* 0x000fe40000410000 */
[----:B------:R-:W-:Y:S01]  /*f1d0*/  FMUL.FTZ R156, R2, R156 ;  /* 0x0000009c029c7220 */ /* 0x000fe20000410000 */
[----:B--2---:R-:W-:Y:S01]  /*f1e0*/  @P0 IADD3 R4, P1, R4, UR6, RZ ;  /* 0x0000000604040c10 */ /* 0x004fe2000ff3e0ff */
[----:B------:R1:W-:Y:S01]  /*f1f0*/  @P0 LDGSTS.E.BYPASS.LTC128B.128 [R251+0x15100], [R174.64], !P2 ;  /* 0x15100000aefb0fae */ /* 0x0003e2000d101d5e */
[--C-:B------:R-:W-:Y:S01]  /*f200*/  FFMA.FTZ R6, R6, c[0x0][0x2d0], -R3.reuse ;  /* 0x0000b40006067a23 */ /* 0x100fe20000010803 */
[----:B------:R-:W-:Y:S01]  /*f210*/  MUFU.EX2 R215, R13 ;  /* 0x0000000d00d77308 */ /* 0x000fe20000000800 */
[----:B------:R-:W-:Y:S01]  /*f220*/  @P0 IADD3.X R5, R5, UR7, RZ, P1, !PT ;  /* 0x0000000705050c10 */ /* 0x000fe20008ffe4ff */
[--C-:B------:R-:W-:Y:S01]  /*f230*/  FFMA.FTZ R10, R10, c[0x0][0x2d0], -R3.reuse ;  /* 0x0000b4000a0a7a23 */ /* 0x100fe20000010803 */
[----:B------:R-:W-:Y:S01]  /*f240*/  @P0 IADD3 R8, P1, R4, UR11, RZ ;  /* 0x0000000b04080c10 */ /* 0x000fe2000ff3e0ff */
[--C-:B------:R-:W-:Y:S02]  /*f250*/  FFMA.FTZ R11, R11, c[0x0][0x2d0], -R3.reuse ;  /* 0x0000b4000b0b7a23 */ /* 0x100fe40000010803 */
[----:B------:R2:W-:Y:S01]  /*f260*/  @P0 LDGSTS.E.BYPASS.LTC128B.128 [R251+0xd100], [R4.64], !P5 ;  /* 0x0d10000004fb0fae */ /* 0x0005e2000e901d5e */
[----:B------:R-:W-:Y:S01]  /*f270*/  @P0 IADD3.X R9, R5, UR10, RZ, P1, !PT ;  /* 0x0000000a05090c10 */ /* 0x000fe20008ffe4ff */
[C---:B----4-:R-:W-:Y:S02]  /*f280*/  FMUL.FTZ R134, R0.reuse, R134 ;  /* 0x0000008600867220 */ /* 0x050fe40000410000 */
[----:B------:R4:W-:Y:S01]  /*f290*/  MUFU.EX2 R197, R6 ;  /* 0x0000000600c57308 */ /* 0x0009e20000000800 */
[--C-:B---3--:R-:W-:Y:S01]  /*f2a0*/  FFMA.FTZ R184, R7, c[0x0][0x2d0], -R3.reuse ;  /* 0x0000b40007b87a23 */ /* 0x108fe20000010803 */
[----:B------:R2:W-:Y:S01]  /*f2b0*/  @P0 LDGSTS.E.BYPASS.LTC128B.128 [R251+0x10100], [R4.64+0x80], !P4 ;  /* 0x1010008004fb0fae */ /* 0x0005e2000e101d5e */
[C---:B------:R-:W-:Y:S02]  /*f2c0*/  FMUL.FTZ R135, R0.reuse, R135 ;  /* 0x0000008700877220 */ /* 0x040fe40000410000 */
[C---:B------:R-:W-:Y:S02]  /*f2d0*/  FMUL.FTZ R138, R0.reuse, R138 ;  /* 0x0000008a008a7220 */ /* 0x040fe40000410000 */
[C---:B------:R-:W-:Y:S01]  /*f2e0*/  FMUL.FTZ R139, R0.reuse, R139 ;  /* 0x0000008b008b7220 */ /* 0x040fe20000410000 */
[----:B------:R2:W-:Y:S01]  /*f2f0*/  @P0 LDGSTS.E.BYPASS.LTC128B.128 [R251+0x13100], [R4.64+0x100], !P3 ;  /* 0x1310010004fb0fae */ /* 0x0005e2000d901d5e */
[C---:B------:R-:W-:Y:S01]  /*f300*/  FMUL.FTZ R142, R0.reuse, R142 ;  /* 0x0000008e008e7220 */ /* 0x040fe20000410000 */
[----:B------:R-:W-:Y:S01]  /*f310*/  MUFU.EX2 R202, R184 ;  /* 0x000000b800ca7308 */ /* 0x000fe20000000800 */
[C---:B------:R-:W-:Y:S02]  /*f320*/  FMUL.FTZ R143, R0.reuse, R143 ;  /* 0x0000008f008f7220 */ /* 0x040fe40000410000 */
[----:B------:R-:W-:Y:S01]  /*f330*/  FMUL.FTZ R146, R0, R146 ;  /* 0x0000009200927220 */ /* 0x000fe20000410000 */
[----:B------:R2:W-:Y:S01]  /*f340*/  @P0 LDGSTS.E.BYPASS.LTC128B.128 [R251+0x16100], [R4.64+0x180], !P2 ;  /* 0x1610018004fb0fae */ /* 0x0005e2000d101d5e */
[----:B-1----:R-:W-:Y:S01]  /*f350*/  @P0 IADD3 R174, P6, R4, UR6, RZ ;  /* 0x0000000604ae0c10 */ /* 0x002fe2000ffde0ff */
[C---:B------:R-:W-:Y:S02]  /*f360*/  FMUL.FTZ R147, R0.reuse, R147 ;  /* 0x0000009300937220 */ /* 0x040fe40000410000 */
[C---:B------:R-:W-:Y:S01]  /*f370*/  FMUL.FTZ R150, R0.reuse, R150 ;  /* 0x0000009600967220 */ /* 0x040fe20000410000 */
[----:B------:R-:W-:Y:S01]  /*f380*/  @P0 IADD3.X R175, R5, UR7, RZ, P6, !PT ;  /* 0x0000000705af0c10 */ /* 0x000fe2000b7fe4ff */
[----:B------:R1:W-:Y:S01]  /*f390*/  MUFU.EX2 R200, R10 ;  /* 0x0000000a00c87308 */ /* 0x0003e20000000800 */
[----:B------:R-:W-:Y:S02]  /*f3a0*/  FMUL.FTZ R151, R0, R151 ;  /* 0x0000009700977220 */ /* 0x000fe40000410000 */
[--C-:B------:R-:W-:Y:S01]  /*f3b0*/  FFMA.FTZ R14, R14, c[0x0][0x2d0], -R3.reuse ;  /* 0x0000b4000e0e7a23 */ /* 0x100fe20000010803 */
[----:B------:R3:W-:Y:S01]  /*f3c0*/  @P0 LDGSTS.E.BYPASS.LTC128B.128 [R251+0xe100], [R174.64], !P5 ;  /* 0x0e100000aefb0fae */ /* 0x0007e2000e901d5e */
[----:B----4-:R-:W-:Y:S01]  /*f3d0*/  @P0 IADD3 R6, P6, R4, UR13, RZ ;  /* 0x0000000d04060c10 */ /* 0x010fe2000ffde0ff */
[--C-:B------:R-:W-:Y:S02]  /*f3e0*/  FFMA.FTZ R15, R15, c[0x0][0x2d0], -R3.reuse ;  /* 0x0000b4000f0f7a23 */ /* 0x100fe40000010803 */
[--C-:B------:R-:W-:Y:S01]  /*f3f0*/  FFMA.FTZ R18, R18, c[0x0][0x2d0], -R3.reuse ;  /* 0x0000b40012127a23 */ /* 0x100fe20000010803 */
[----:B------:R-:W-:Y:S01]  /*f400*/  @P0 IADD3.X R7, R5, UR12, RZ, P6, !PT ;  /* 0x0000000c05070c10 */ /* 0x000fe2000b7fe4ff */
[----:B------:R4:W-:Y:S01]  /*f410*/  @P0 LDGSTS.E.BYPASS.LTC128B.128 [R251+0x11100], [R8.64], !P4 ;  /* 0x1110000008fb0fae */ /* 0x0009e2000e101d5e */
[----:B------:R4:W4:Y:S01]  /*f420*/  MUFU.EX2 R201, R11 ;  /* 0x0000000b00c97308 */ /* 0x0009220000000800 */
[--C-:B------:R-:W-:Y:S02]  /*f430*/  FFMA.FTZ R19, R19, c[0x0][0x2d0], -R3.reuse ;  /* 0x0000b40013137a23 */ /* 0x100fe40000010803 */
[--C-:B------:R-:W-:Y:S02]  /*f440*/  FFMA.FTZ R22, R22, c[0x0][0x2d0], -R3.reuse ;  /* 0x0000b40016167a23 */ /* 0x100fe40000010803 */
[----:B------:R4:W-:Y:S01]  /*f450*/  @P0 LDGSTS.E.BYPASS.LTC128B.128 [R251+0x14100], [R6.64], !P3 ;  /* 0x1410000006fb0fae */ /* 0x0009e2000d901d5e */
[--C-:B------:R-:W-:Y:S02]  /*f460*/  FFMA.FTZ R26, R26, c[0x0][0x2d0], -R3.reuse ;  /* 0x0000b4001a1a7a23 */ /* 0x100fe40000010803 */
[--C-:B------:R-:W-:Y:S01]  /*f470*/  FFMA.FTZ R27, R27, c[0x0][0x2d0], -R3.reuse ;  /* 0x0000b4001b1b7a23 */ /* 0x100fe20000010803 */
[----:B--2---:R-:W-:Y:S01]  /*f480*/  @P0 IADD3 R4, P1, R4, UR15, RZ ;  /* 0x0000000f04040c10 */ /* 0x004fe2000ff3e0ff */
[----:B------:R-:W-:Y:S01]  /*f490*/  MUFU.EX2 R199, R14 ;  /* 0x0000000e00c77308 */ /* 0x000fe20000000800 */
[--C-:B------:R-:W-:Y:S02]  /*f4a0*/  FFMA.FTZ R30, R30, c[0x0][0x2d0], -R3.reuse ;  /* 0x0000b4001e1e7a23 */ /* 0x100fe40000010803 */
[----:B------:R-:W-:Y:S01]  /*f4b0*/  @P0 IADD3.X R5, R5, UR14, RZ, P1, !PT ;  /* 0x0000000e05050c10 */ /* 0x000fe20008ffe4ff */
[----:B-1----:R-:W-:Y:S02]  /*f4c0*/  FMUL.FTZ R10, R0, R182 ;  /* 0x000000b6000a7220 */ /* 0x002fe40000410000 */
[--C-:B------:R-:W-:Y:S02]  /*f4d0*/  FFMA.FTZ R31, R31, c[0x0][0x2d0], -R3.reuse ;  /* 0x0000b4001f1f7a23 */ /* 0x100fe40000010803 */
[----:B------:R1:W-:Y:S01]  /*f4e0*/  @P0 LDGSTS.E.BYPASS.LTC128B.128 [R251+0x17100], [R4.64], !P2 ;  /* 0x1710000004fb0fae */ /* 0x0003e2000d101d5e */
[--C-:B---3--:R-:W-:Y:S01]  /*f4f0*/  FFMA.FTZ R174, R23, c[0x0][0x2d0], -R3.reuse ;  /* 0x0000b40017ae7a23 */ /* 0x108fe20000010803 */
[----:B------:R2:W3:Y:S01]  /*f500*/  MUFU.EX2 R198, R15 ;  /* 0x0000000f00c67308 */ /* 0x0004e20000000800 */
[--C-:B------:R-:W-:Y:S02]  /*f510*/  FFMA.FTZ R34, R34, c[0x0][0x2d0], -R3.reuse ;  /* 0x0000b40022227a23 */ /* 0x100fe40000010803 */
[----:B----4-:R-:W-:Y:S01]  /*f520*/  FMUL.FTZ R11, R0, R183 ;  /* 0x000000b7000b7220 */ /* 0x010fe20000410000 */
[----:B------:R-:W4:Y:S01]  /*f530*/  LDSM.16.MT88.4 R184, [R217+0x100] ;  /* 0x00010000d9b8783b */ /* 0x000f220000004200 */
[C---:B------:R-:W-:Y:S02]  /*f540*/  FMUL.FTZ R8, R2.reuse, R180 ;  /* 0x000000b402087220 */ /* 0x040fe40000410000 */
[----:B------:R-:W-:Y:S02]  /*f550*/  FMUL.FTZ R9, R2, R181 ;  /* 0x000000b502097220 */ /* 0x000fe40000410000 */
[--C-:B------:R-:W-:Y:S01]  /*f560*/  FFMA.FTZ R35, R35, c[0x0][0x2d0], -R3.reuse ;  /* 0x0000b40023237a23 */ /* 0x100fe20000010803 */
[----:B------:R-:W3:Y:S01]  /*f570*/  LDSM.16.MT88.4 R188, [R218+0x100] ;  /* 0x00010000dabc783b */ /* 0x000ee20000004200 */
[C---:B------:R-:W-:Y:S01]  /*f580*/  FMUL.FTZ R6, R0.reuse, R178 ;  /* 0x000000b200067220 */ /* 0x040fe20000410000 */
[----:B------:R-:W-:Y:S01]  /*f590*/  F2FP.BF16.PACK_AB R178, R203, R204 ;  /* 0x000000cccbb2723e */ /* 0x000fe200000010ff */
[C---:B------:R-:W-:Y:S01]  /*f5a0*/  FMUL.FTZ R7, R0.reuse, R179 ;  /* 0x000000b300077220 */ /* 0x040fe20000410000 */
[----:B------:R-:W-:Y:S01]  /*f5b0*/  F2FP.BF16.PACK_AB R179, R201, R200 ;  /* 0x000000c8c9b3723e */ /* 0x000fe200000010ff */
[----:B------:R-:W-:Y:S01]  /*f5c0*/  MUFU.EX2 R214, R16 ;  /* 0x0000001000d67308 */ /* 0x000fe20000000800 */
[----:B------:R-:W3:Y:S01]  /*f5d0*/  LDSM.16.MT88.4 R192, [R220+0x100] ;  /* 0x00010000dcc0783b */ /* 0x000ee20000004200 */
[C---:B------:R-:W-:Y:S02]  /*f5e0*/  FMUL.FTZ R154, R0.reuse, R154 ;  /* 0x0000009a009a7220 */ /* 0x040fe40000410000 */
[----:B------:R-:W-:Y:S02]  /*f5f0*/  FMUL.FTZ R155, R0, R155 ;  /* 0x0000009b009b7220 */ /* 0x000fe40000410000 */
[----:B------:R-:W-:Y:S01]  /*f600*/  FMUL.FTZ R157, R2, R157 ;  /* 0x0000009d029d7220 */ /* 0x000fe20000410000 */
[----:B------:R-:W3:Y:S01]  /*f610*/  LDSM.16.MT88.4 R180, [R219+0x100] ;  /* 0x00010000dbb4783b */ /* 0x000ee20000004200 */
[----:B------:R-:W-:Y:S02]  /*f620*/  FMUL.FTZ R158, R0, R158 ;  /* 0x0000009e009e7220 */ /* 0x000fe40000410000 */
[----:B-1----:R-:W-:Y:S01]  /*f630*/  FMUL.FTZ R4, R2, R176 ;  /* 0x000000b002047220 */ /* 0x002fe20000410000 */
[----:B------:R-:W-:Y:S01]  /*f640*/  F2FP.BF16.PACK_AB R176, R252, R212 ;  /* 0x000000d4fcb0723e */ /* 0x000fe200000010ff */
[----:B------:R-:W-:Y:S01]  /*f650*/  FMUL.FTZ R5, R2, R177 ;  /* 0x000000b102057220 */ /* 0x000fe20000410000 */
[----:B------:R-:W-:Y:S01]  /*f660*/  F2FP.BF16.PACK_AB R177, R202, R197 ;  /* 0x000000c5cab1723e */ /* 0x000fe200000010ff */
[----:B--2---:R-:W-:Y:S01]  /*f670*/  LDSM.16.MT88.4 R12, [R219+0x9100] ;  /* 0x00910000db0c783b */ /* 0x004fe20000004200 */
[----:B------:R-:W1:Y:S01]  /*f680*/  MUFU.EX2 R213, R17 ;  /* 0x0000001100d57308 */ /* 0x000e620000000800 */
[----:B------:R-:W-:Y:S02]  /*f690*/  FMUL.FTZ R159, R0, R159 ;  /* 0x0000009f009f7220 */ /* 0x000fe40000410000 */
[C---:B------:R-:W-:Y:S02]  /*f6a0*/  FMUL.FTZ R160, R2.reuse, R160 ;  /* 0x000000a002a07220 */ /* 0x040fe40000410000 */
[----:B------:R-:W0:Y:S01]  /*f6b0*/  LDGDEPBAR ;  /* 0x00000000000079af */ /* 0x000e220000000000 */
[----:B------:R-:W-:Y:S02]  /*f6c0*/  FMUL.FTZ R161, R2, R161 ;  /* 0x000000a102a17220 */ /* 0x000fe40000410000 */
[C---:B------:R-:W-:Y:S02]  /*f6d0*/  FMUL.FTZ R162, R0.reuse, R162 ;  /* 0x000000a200a27220 */ /* 0x040fe40000410000 */
[----:B------:R-:W-:Y:S01]  /*f6e0*/  MUFU.EX2 R210, R20 ;  /* 0x0000001400d27308 */ /* 0x000fe20000000800 */
[----:B------:R-:W-:Y:S02]  /*f6f0*/  FMUL.FTZ R163, R0, R163 ;  /* 0x000000a300a37220 */ /* 0x000fe40000410000 */
[C---:B------:R-:W-:Y:S01]  /*f700*/  FMUL.FTZ R164, R2.reuse, R164 ;  /* 0x000000a402a47220 */ /* 0x040fe20000410000 */
[C---:B----4-:R-:W-:Y:S05]  /*f710*/  HMMA.16816.F32.BF16 R4, R176.reuse, R184, R4 ;  /* 0x000000b8b004723c */ /* 0x050fea0000041804 */
[----:B------:R-:W-:Y:S01]  /*f720*/  FMUL.FTZ R165, R2, R165 ;  /* 0x000000a502a57220 */ /* 0x000fe20000410000 */
[----:B------:R-:W-:Y:S01]  /*f730*/  MUFU.EX2 R209, R21 ;  /* 0x0000001500d17308 */ /* 0x000fe20000000800 */
[C---:B------:R-:W-:Y:S01]  /*f740*/  FMUL.FTZ R166, R0.reuse, R166 ;  /* 0x000000a600a67220 */ /* 0x040fe20000410000 */
[C---:B------:R-:W-:Y:S01]  /*f750*/  HMMA.16816.F32.BF16 R8, R176.reuse, R186, R8 ;  /* 0x000000bab008723c */ /* 0x040fe20000041808 */
[----:B------:R-:W2:Y:S03]  /*f760*/  LDSM.16.MT88.4 R184, [R217+0x3100] ;  /* 0x00310000d9b8783b */ /* 0x000ea60000004200 */
[----:B------:R-:W-:Y:S02]  /*f770*/  FMUL.FTZ R167, R0, R167 ;  /* 0x000000a700a77220 */ /* 0x000fe40000410000 */
[C---:B------:R-:W-:Y:S02]  /*f780*/  FMUL.FTZ R168, R2.reuse, R168 ;  /* 0x000000a802a87220 */ /* 0x040fe40000410000 */
[C---:B---3--:R-:W-:Y:S01]  /*f790*/  HMMA.16816.F32.BF16 R132, R176.reuse, R188, R132 ;  /* 0x000000bcb084723c */ /* 0x048fe20000041884 */
[----:B------:R-:W-:Y:S03]  /*f7a0*/  MUFU.EX2 R208, R24 ;  /* 0x0000001800d07308 */ /* 0x000fe60000000800 */
[----:B------:R-:W-:Y:S02]  /*f7b0*/  FMUL.FTZ R169, R2, R169 ;  /* 0x000000a902a97220 */ /* 0x000fe40000410000 */
[C---:B------:R-:W-:Y:S02]  /*f7c0*/  FMUL.FTZ R170, R0.reuse, R170 ;  /* 0x000000aa00aa7220 */ /* 0x040fe40000410000 */
[C---:B------:R-:W-:Y:S01]  /*f7d0*/  HMMA.16816.F32.BF16 R136, R176.reuse, R190, R136 ;  /* 0x000000beb088723c */ /* 0x040fe20000041888 */
[----:B------:R-:W3:Y:S02]  /*f7e0*/  LDSM.16.MT88.4 R188, [R218+0x3100] ;  /* 0x00310000dabc783b */ /* 0x000ee40000004200 */
[----:B------:R-:W-:Y:S01]  /*f7f0*/  MUFU.EX2 R207, R25 ;  /* 0x0000001900cf7308 */ /* 0x000fe20000000800 */
[----:B------:R-:W-:Y:S02]  /*f800*/  FMUL.FTZ R171, R0, R171 ;  /* 0x000000ab00ab7220 */ /* 0x000fe40000410000 */
[C---:B------:R-:W-:Y:S02]  /*f810*/  FMUL.FTZ R52, R2.reuse, R52 ;  /* 0x0000003402347220 */ /* 0x040fe40000410000 */
[C---:B------:R-:W-:Y:S04]  /*f820*/  HMMA.16816.F32.BF16 R140, R176.reuse, R192, R140 ;  /* 0x000000c0b08c723c */ /* 0x040fe8000004188c */
[----:B------:R-:W-:Y:S01]  /*f830*/  FMUL.FTZ R53, R2, R53 ;  /* 0x0000003502357220 */ /* 0x000fe20000410000 */
[----:B------:R-:W-:Y:S01]  /*f840*/  MUFU.EX2 R192, R19 ;  /* 0x0000001300c07308 */ /* 0x000fe20000000800 */
[C---:B------:R-:W-:Y:S02]  /*f850*/  FMUL.FTZ R54, R0.reuse, R54 ;  /* 0x0000003600367220 */ /* 0x040fe40000410000 */
[C---:B------:R-:W-:Y:S04]  /*f860*/  HMMA.16816.F32.BF16 R144, R176.reuse, R194, R144 ;  /* 0x000000c2b090723c */ /* 0x040fe80000041890 */
[----:B------:R-:W-:Y:S02]  /*f870*/  FMUL.FTZ R55, R0, R55 ;  /* 0x0000003700377220 */ /* 0x000fe40000410000 */
[C---:B------:R-:W-:Y:S01]  /*f880*/  FMUL.FTZ R56, R2.reuse, R56 ;  /* 0x0000003802387220 */ /* 0x040fe20000410000 */
[----:B------:R4:W1:Y:S01]  /*f890*/  MUFU.EX2 R194, R18 ;  /* 0x0000001200c27308 */ /* 0x0008620000000800 */
[C---:B------:R-:W-:Y:S04]  /*f8a0*/  HMMA.16816.F32.BF16 R148, R176.reuse, R180, R148 ;  /* 0x000000b4b094723c */ /* 0x040fe80000041894 */
[----:B------:R-:W-:Y:S02]  /*f8b0*/  FMUL.FTZ R57, R2, R57 ;  /* 0x0000003902397220 */ /* 0x000fe40000410000 */
[C---:B------:R-:W-:Y:S02]  /*f8c0*/  FMUL.FTZ R58, R0.reuse, R58 ;  /* 0x0000003a003a7220 */ /* 0x040fe40000410000 */
[C---:B------:R-:W-:Y:S01]  /*f8d0*/  HMMA.16816.F32.BF16 R152, R176.reuse, R182, R152 ;  /* 0x000000b6b098723c */ /* 0x040fe20000041898 */
[----:B------:R-:W1:Y:S01]  /*f8e0*/  LDSM.16.MT88.4 R180, [R220+0x3100] ;  /* 0x00310000dcb4783b */ /* 0x000e620000004200 */
[----:B------:R-:W-:Y:S02]  /*f8f0*/  MUFU.EX2 R206, R28 ;  /* 0x0000001c00ce7308 */ /* 0x000fe40000000800 */
[----:B------:R-:W-:Y:S02]  /*f900*/  FMUL.FTZ R59, R0, R59 ;  /* 0x0000003b003b7220 */ /* 0x000fe40000410000 */
[C---:B------:R-:W-:Y:S02]  /*f910*/  FMUL.FTZ R60, R2.reuse, R60 ;  /* 0x0000003c023c7220 */ /* 0x040fe40000410000 */
[C---:B--2---:R-:W-:Y:S04]  /*f920*/  HMMA.16816.F32.BF16 R156, R176.reuse, R184, R156 ;  /* 0x000000b8b09c723c */ /* 0x044fe8000004189c */
[----:B------:R-:W-:Y:S01]  /*f930*/  MUFU.EX2 R205, R29 ;  /* 0x0000001d00cd7308 */ /* 0x000fe20000000800 */
[----:B------:R-:W-:Y:S01]  /*f940*/  FMUL.FTZ R61, R2, R61 ;  /* 0x0000003d023d7220 */ /* 0x000fe20000410000 */
[----:B----4-:R-:W-:Y:S02]  /*f950*/  LDSM.16.MT88.4 R16, [R218+0x900] ;  /* 0x00090000da10783b */ /* 0x010fe40000004200 */
[C---:B------:R-:W-:Y:S04]  /*f960*/  HMMA.16816.F32.BF16 R160, R176.reuse, R186, R160 ;  /* 0x000000bab0a0723c */ /* 0x040fe800000418a0 */
[C---:B------:R-:W-:Y:S01]  /*f970*/  FMUL.FTZ R62, R0.reuse, R62 ;  /* 0x0000003e003e7220 */ /* 0x040fe20000410000 */
[----:B------:R-:W2:Y:S01]  /*f980*/  LDSM.16.MT88.4 R184, [R219+0x3100] ;  /* 0x00310000dbb8783b */ /* 0x000ea20000004200 */
[----:B------:R-:W-:Y:S01]  /*f990*/  MUFU.EX2 R175, R34 ;  /* 0x0000002200af7308 */ /* 0x000fe20000000800 */
[----:B------:R-:W-:Y:S01]  /*f9a0*/  FMUL.FTZ R63, R0, R63 ;  /* 0x0000003f003f7220 */ /* 0x000fe20000410000 */
[C---:B---3--:R-:W-:Y:S04]  /*f9b0*/  HMMA.16816.F32.BF16 R164, R176.reuse, R188, R164 ;  /* 0x000000bcb0a4723c */ /* 0x048fe800000418a4 */
[C---:B------:R-:W-:Y:S02]  /*f9c0*/  FMUL.FTZ R64, R2.reuse, R64 ;  /* 0x0000004002407220 */ /* 0x040fe40000410000 */
[----:B------:R-:W-:Y:S02]  /*f9d0*/  FMUL.FTZ R65, R2, R65 ;  /* 0x0000004102417220 */ /* 0x000fe40000410000 */
[C---:B------:R-:W-:Y:S01]  /*f9e0*/  HMMA.16816.F32.BF16 R168, R176.reuse, R190, R168 ;  /* 0x000000beb0a8723c */ /* 0x040fe200000418a8 */
[----:B------:R-:W3:Y:S03]  /*f9f0*/  LDSM.16.MT88.4 R188, [R217+0x6100] ;  /* 0x00610000d9bc783b */ /* 0x000ee60000004200 */
        /* <DEDUP_REMOVED lines=18> */
[C---:B------:R-:W-:Y:S02]  /*fb20*/  FMUL.FTZ R78, R0.reuse, R78 ;  /* 0x0000004e004e7220 */ /* 0x040fe40000410000 */
[----:B------:R-:W-:Y:S02]  /*fb30*/  FMUL.FTZ R79, R0, R79 ;  /* 0x0000004f004f7220 */ /* 0x000fe40000410000 */
[C---:B---3--:R-:W-:Y:S04]  /*fb40*/  HMMA.16816.F32.BF16 R68, R176.reuse, R188, R68 ;  /* 0x000000bcb044723c */ /* 0x048fe80000041844 */
[C---:B------:R-:W-:Y:S02]  /*fb50*/  FMUL.FTZ R80, R2.reuse, R80 ;  /* 0x0000005002507220 */ /* 0x040fe40000410000 */
[----:B------:R-:W-:Y:S02]  /*fb60*/  FMUL.FTZ R81, R2, R81 ;  /* 0x0000005102517220 */ /* 0x000fe40000410000 */
[C---:B------:R-:W-:Y:S01]  /*fb70*/  HMMA.16816.F32.BF16 R72, R176.reuse, R190, R72 ;  /* 0x000000beb048723c */ /* 0x040fe20000041848 */
[----:B------:R-:W3:Y:S03]  /*fb80*/  LDSM.16.MT88.4 R188, [R219+0x6100] ;  /* 0x00610000dbbc783b */ /* 0x000ee60000004200 */
[C---:B------:R-:W-:Y:S02]  /*fb90*/  FMUL.FTZ R82, R0.reuse, R82 ;  /* 0x0000005200527220 */ /* 0x040fe40000410000 */
[----:B------:R-:W-:Y:S02]  /*fba0*/  FMUL.FTZ R83, R0, R83 ;  /* 0x0000005300537220 */ /* 0x000fe40000410000 */
[C---:B-1----:R-:W-:Y:S04]  /*fbb0*/  HMMA.16816.F32.BF16 R76, R176.reuse, R180, R76 ;  /* 0x000000b4b04c723c */ /* 0x042fe8000004184c */
[C---:B------:R-:W-:Y:S02]  /*fbc0*/  FMUL.FTZ R84, R2.reuse, R84 ;  /* 0x0000005402547220 */ /* 0x040fe40000410000 */
[----:B------:R-:W-:Y:S02]  /*fbd0*/  FMUL.FTZ R85, R2, R85 ;  /* 0x0000005502557220 */ /* 0x000fe40000410000 */
[C---:B------:R-:W-:Y:S01]  /*fbe0*/  HMMA.16816.F32.BF16 R80, R176.reuse, R182, R80 ;  /* 0x000000b6b050723c */ /* 0x040fe20000041850 */
[----:B------:R-:W1:Y:S03]  /*fbf0*/  LDSM.16.MT88.4 R180, [R217+0x9100] ;  /* 0x00910000d9b4783b */ /* 0x000e660000004200 */
[C---:B------:R-:W-:Y:S02]  /*fc00*/  FMUL.FTZ R86, R0.reuse, R86 ;  /* 0x0000005600567220 */ /* 0x040fe40000410000 */
[----:B------:R-:W-:Y:S02]  /*fc10*/  FMUL.FTZ R87, R0, R87 ;  /* 0x0000005700577220 */ /* 0x000fe40000410000 */
[C---:B------:R-:W-:Y:S04]  /*fc20*/  FMUL.FTZ R88, R2.reuse, R88 ;  /* 0x0000005802587220 */ /* 0x040fe80000410000 */
[----:B------:R-:W-:Y:S01]  /*fc30*/  FMUL.FTZ R89, R2, R89 ;  /* 0x0000005902597220 */ /* 0x000fe20000410000 */
        /* <DEDUP_REMOVED lines=33> */
[C---:B--2---:R-:W-:Y:S01]  /*fe50*/  HMMA.16816.F32.BF16 R108, R176.reuse, R184, R108 ;  /* 0x000000b8b06c723c */ /* 0x044fe2000004186c */
[----:B------:R-:W-:Y:S02]  /*fe60*/  MUFU.EX2 R185, R30 ;  /* 0x0000001e00b97308 */ /* 0x000fe40000000800 */
[C---:B------:R-:W-:Y:S02]  /*fe70*/  FMUL.FTZ R114, R0.reuse, R114 ;  /* 0x0000007200727220 */ /* 0x040fe40000410000 */
[----:B------:R-:W-:Y:S02]  /*fe80*/  FMUL.FTZ R115, R0, R115 ;  /* 0x0000007300737220 */ /* 0x000fe40000410000 */
[C---:B------:R-:W-:Y:S02]  /*fe90*/  FMUL.FTZ R116, R2.reuse, R116 ;  /* 0x0000007402747220 */ /* 0x040fe40000410000 */
[----:B------:R-:W-:Y:S02]  /*fea0*/  FMUL.FTZ R117, R2, R117 ;  /* 0x0000007502757220 */ /* 0x000fe40000410000 */
[----:B------:R2:W-:Y:S01]  /*feb0*/  MUFU.EX2 R184, R31 ;  /* 0x0000001f00b87308 */ /* 0x0005e20000000800 */
[C---:B------:R-:W-:Y:S03]  /*fec0*/  HMMA.16816.F32.BF16 R112, R176.reuse, R186, R112 ;  /* 0x000000bab070723c */ /* 0x040fe60000041870 */
[C---:B------:R-:W-:Y:S02]  /*fed0*/  FMUL.FTZ R118, R0.reuse, R118 ;  /* 0x0000007600767220 */ /* 0x040fe40000410000 */
[----:B------:R-:W-:Y:S02]  /*fee0*/  FMUL.FTZ R119, R0, R119 ;  /* 0x0000007700777220 */ /* 0x000fe40000410000 */
[C---:B------:R-:W-:Y:S02]  /*fef0*/  FMUL.FTZ R120, R2.reuse, R120 ;  /* 0x0000007802787220 */ /* 0x040fe40000410000 */
[----:B------:R-:W-:Y:S03]  /*ff00*/  MUFU.EX2 R187, R26 ;  /* 0x0000001a00bb7308 */ /* 0x000fe60000000800 */
[C---:B---3--:R-:W-:Y:S03]  /*ff10*/  HMMA.16816.F32.BF16 R116, R176.reuse, R188, R116 ;  /* 0x000000bcb074723c */ /* 0x048fe60000041874 */
[----:B------:R-:W-:Y:S02]  /*ff20*/  FMUL.FTZ R121, R2, R121 ;  /* 0x0000007902797220 */ /* 0x000fe40000410000 */
[C---:B------:R-:W-:Y:S02]  /*ff30*/  FMUL.FTZ R122, R0.reuse, R122 ;  /* 0x0000007a007a7220 */ /* 0x040fe40000410000 */
[----:B------:R-:W-:Y:S01]  /*ff40*/  FMUL.FTZ R123, R0, R123 ;  /* 0x0000007b007b7220 */ /* 0x000fe20000410000 */
[----:B------:R3:W-:Y:S01]  /*ff50*/  MUFU.EX2 R189, R22 ;  /* 0x0000001600bd7308 */ /* 0x0007e20000000800 */
[C---:B------:R-:W-:Y:S01]  /*ff60*/  FMUL.FTZ R124, R2.reuse, R124 ;  /* 0x0000007c027c7220 */ /* 0x040fe20000410000 */
[----:B--2---:R-:W-:Y:S02]  /*ff70*/  LDSM.16.MT88.4 R28, [R220+0x2100] ;  /* 0x00210000dc1c783b */ /* 0x004fe40000004200 */
[----:B------:R-:W-:Y:S02]  /*ff80*/  FMUL.FTZ R125, R2, R125 ;  /* 0x0000007d027d7220 */ /* 0x000fe40000410000 */
[C---:B------:R-:W-:Y:S03]  /*ff90*/  HMMA.16816.F32.BF16 R120, R176.reuse, R190, R120 ;  /* 0x000000beb078723c */ /* 0x040fe60000041878 */
[C---:B------:R-:W-:Y:S01]  /*ffa0*/  FMUL.FTZ R126, R0.reuse, R126 ;  /* 0x0000007e007e7220 */ /* 0x040fe20000410000 */
[----:B------:R2:W-:Y:S01]  /*ffb0*/  MUFU.EX2 R186, R27 ;  /* 0x0000001b00ba7308 */ /* 0x0005e20000000800 */
[----:B------:R-:W-:Y:S02]  /*ffc0*/  FMUL.FTZ R127, R0, R127 ;  /* 0x0000007f007f7220 */ /* 0x000fe40000410000 */
[C---:B------:R-:W-:Y:S02]  /*ffd0*/  FMUL.FTZ R128, R2.reuse, R128 ;  /* 0x0000008002807220 */ /* 0x040fe40000410000 */
[----:B------:R-:W-:Y:S03]  /*ffe0*/  FMUL.FTZ R129, R2, R129 ;  /* 0x0000008102817220 */ /* 0x000fe60000410000 */
[C---:B------:R-:W-:Y:S02]  /*fff0*/  HMMA.16816.F32.BF16 R124, R176.reuse, R12, R124 ;  /* 0x0000000cb07c723c */ /* 0x040fe4000004187c */
[----:B------:R-:W4:Y:S01]  /*10000*/  MUFU.EX2 R188, R174 ;  /* 0x000000ae00bc7308 */ /* 0x000f220000000800 */
[C---:B------:R-:W-:Y:S02]  /*10010*/  FMUL.FTZ R130, R0.reuse, R130 ;  /* 0x0000008200827220 */ /* 0x040fe40000410000 */
[----:B------:R-:W-:Y:S01]  /*10020*/  FMUL.FTZ R131, R0, R131 ;  /* 0x0000008300837220 */ /* 0x000fe20000410000 */
[----:B---3--:R-:W-:Y:S01]  /*10030*/  LDSM.16.MT88.4 R20, [R220+0x9900] ;  /* 0x00990000dc14783b */ /* 0x008fe20000004200 */
[----:B------:R-:W-:Y:S01]  /*10040*/  F2FP.BF16.PACK_AB R12, R215, R211 ;  /* 0x000000d3d70c723e */ /* 0x000fe200000010ff */
[--C-:B------:R-:W-:Y:S01]  /*10050*/  FFMA.FTZ R37, R37, c[0x0][0x2d0], -R196.reuse ;  /* 0x0000b40025257a23 */ /* 0x100fe200000108c4 */
[----:B------:R-:W-:Y:S03]  /*10060*/  F2FP.BF16.PACK_AB R13, R198, R199 ;  /* 0x000000c7c60d723e */ /* 0x000fe600000010ff */
[----:B------:R-:W-:Y:S01]  /*10070*/  HMMA.16816.F32.BF16 R128, R176, R14, R128 ;  /* 0x0000000eb080723c */ /* 0x000fe20000041880 */
[----:B------:R-:W3:Y:S01]  /*10080*/  LDSM.16.MT88.4 R176, [R220+0x900] ;  /* 0x00090000dcb0783b */ /* 0x000ee20000004200 */
[----:B------:R-:W-:Y:S01]  /*10090*/  MUFU.EX2 R174, R35 ;  /* 0x0000002300ae7308 */ /* 0x000fe20000000800 */
[--C-:B------:R-:W-:Y:S02]  /*100a0*/  FFMA.FTZ R36, R36, c[0x0][0x2d0], -R196.reuse ;  /* 0x0000b40024247a23 */ /* 0x100fe400000108c4 */
[--C-:B------:R-:W-:Y:S02]  /*100b0*/  FFMA.FTZ R40, R40, c[0x0][0x2d0], -R196.reuse ;  /* 0x0000b40028287a23 */ /* 0x100fe400000108c4 */
[----:B------:R-:W-:Y:S01]  /*100c0*/  F2FP.BF16.PACK_AB R14, R213, R214 ;  /* 0x000000d6d50e723e */ /* 0x000fe200000010ff */
[----:B--2---:R-:W-:Y:S01]  /*100d0*/  LDSM.16.MT88.4 R24, [R220+0x1100] ;  /* 0x00110000dc18783b */ /* 0x004fe20000004200 */
[----:B------:R-:W-:Y:S03]  /*100e0*/  F2FP.BF16.PACK_AB R15, R192, R194 ;  /* 0x000000c2c00f723e */ /* 0x000fe600000010ff */
[----:B------:R-:W-:Y:S01]  /*100f0*/  MUFU.EX2 R193, R37 ;  /* 0x0000002500c17308 */ /* 0x000fe20000000800 */
[--C-:B------:R-:W-:Y:S02]  /*10100*/  FFMA.FTZ R38, R38, c[0x0][0x2d0], -R3.reuse ;  /* 0x0000b40026267a23 */ /* 0x100fe40000010803 */
[--C-:B------:R-:W-:Y:S01]  /*10110*/  FFMA.FTZ R39, R39, c[0x0][0x2d0], -R3.reuse ;  /* 0x0000b40027277a23 */ /* 0x100fe20000010803 */
[C---:B-1----:R-:W-:Y:S05]  /*10120*/  HMMA.16816.F32.BF16 R4, R12.reuse, R180, R4 ;  /* 0x000000b40c04723c */ /* 0x042fea0000041804 */
[--C-:B------:R-:W-:Y:S01]  /*10130*/  FFMA.FTZ R42, R42, c[0x0][0x2d0], -R3.reuse ;  /* 0x0000b4002a2a7a23 */ /* 0x100fe20000010803 */
[----:B------:R-:W-:Y:S01]  /*10140*/  MUFU.EX2 R195, R36 ;  /* 0x0000002400c37308 */ /* 0x000fe20000000800 */
[--C-:B------:R-:W-:Y:S01]  /*10150*/  FFMA.FTZ R43, R43, c[0x0][0x2d0], -R3.reuse ;  /* 0x0000b4002b2b7a23 */ /* 0x100fe20000010803 */
[C---:B------:R-:W-:Y:S01]  /*10160*/  HMMA.16816.F32.BF16 R8, R12.reuse, R182, R8 ;  /* 0x000000b60c08723c */ /* 0x040fe20000041808 */
[----:B------:R-:W1:Y:S03]  /*10170*/  LDSM.16.MT88.4 R180, [R219+0x900] ;  /* 0x00090000dbb4783b */ /* 0x000e660000004200 */
[--C-:B------:R-:W-:Y:S02]  /*10180*/  FFMA.FTZ R41, R41, c[0x0][0x2d0], -R196.reuse ;  /* 0x0000b40029297a23 */ /* 0x100fe400000108c4 */
[--C-:B------:R-:W-:Y:S02]  /*10190*/  FFMA.FTZ R44, R44, c[0x0][0x2d0], -R196.reuse ;  /* 0x0000b4002c2c7a23 */ /* 0x100fe400000108c4 */
[C---:B------:R-:W-:Y:S01]  /*101a0*/  HMMA.16816.F32.BF16 R132, R12.reuse, R16, R132 ;  /* 0x000000100c84723c */ /* 0x040fe20000041884 */
[----:B------:R-:W-:Y:S03]  /*101b0*/  MUFU.EX2 R38, R38 ;  /* 0x0000002600267308 */ /* 0x000fe60000000800 */
[--C-:B------:R-:W-:Y:S02]  /*101c0*/  FFMA.FTZ R45, R45, c[0x0][0x2d0], -R196.reuse ;  /* 0x0000b4002d2d7a23 */ /* 0x100fe400000108c4 */
[--C-:B------:R-:W-:Y:S02]  /*101d0*/  FFMA.FTZ R46, R46, c[0x0][0x2d0], -R3.reuse ;  /* 0x0000b4002e2e7a23 */ /* 0x100fe40000010803 */
[C---:B------:R-:W-:Y:S01]  /*101e0*/  HMMA.16816.F32.BF16 R136, R12.reuse, R18, R136 ;  /* 0x000000120c88723c */ /* 0x040fe20000041888 */
[----:B------:R-:W2:Y:S02]  /*101f0*/  LDSM.16.MT88.4 R16, [R217+0x3900] ;  /* 0x00390000d910783b */ /* 0x000ea40000004200 */
[----:B------:R-:W-:Y:S01]  /*10200*/  MUFU.EX2 R39, R39 ;  /* 0x0000002700277308 */ /* 0x000fe20000000800 */
[--C-:B------:R-:W-:Y:S02]  /*10210*/  FFMA.FTZ R47, R47, c[0x0][0x2d0], -R3.reuse ;  /* 0x0000b4002f2f7a23 */ /* 0x100fe40000010803 */
[--C-:B------:R-:W-:Y:S02]  /*10220*/  FFMA.FTZ R50, R50, c[0x0][0x2d0], -R3.reuse ;  /* 0x0000b40032327a23 */ /* 0x100fe40000010803 */
[C---:B---3--:R-:W-:Y:S04]  /*10230*/  HMMA.16816.F32.BF16 R140, R12.reuse, R176, R140 ;  /* 0x000000b00c8c723c */ /* 0x048fe8000004188c */
[----:B------:R-:W-:Y:S01]  /*10240*/  FFMA.FTZ R3, R51, c[0x0][0x2d0], -R3 ;  /* 0x0000b40033037a23 */ /* 0x000fe20000010803 */
[----:B------:R-:W-:Y:S03]  /*10250*/  MUFU.EX2 R191, R40 ;  /* 0x0000002800bf7308 */ /* 0x000fe60000000800 */
[C---:B------:R-:W-:Y:S01]  /*10260*/  HMMA.16816.F32.BF16 R144, R12.reuse, R178, R144 ;  /* 0x000000b20c90723c */ /* 0x040fe20000041890 */
[----:B------:R-:W3:Y:S06]  /*10270*/  LDSM.16.MT88.4 R176, [R218+0x3900] ;  /* 0x00390000dab0783b */ /* 0x000eec0000004200 */
[----:B------:R-:W-:Y:S01]  /*10280*/  MUFU.EX2 R36, R3 ;  /* 0x0000000300247308 */ /* 0x000fe20000000800 */
[C---:B-1----:R-:W-:Y:S08]  /*10290*/  HMMA.16816.F32.BF16 R148, R12.reuse, R180, R148 ;  /* 0x000000b40c94723c */ /* 0x042ff00000041894 */
[C---:B------:R-:W-:Y:S01]  /*102a0*/  HMMA.16816.F32.BF16 R152, R12.reuse, R182, R152 ;  /* 0x000000b60c98723c */ /* 0x040fe20000041898 */
[----:B------:R-:W1:Y:S01]  /*102b0*/  LDSM.16.MT88.4 R180, [R220+0x3900] ;  /* 0x00390000dcb4783b */ /* 0x000e620000004200 */
[----:B------:R4:W-:Y:S06]  /*102c0*/  MUFU.EX2 R190, R41 ;  /* 0x0000002900be7308 */ /* 0x0009ec0000000800 */
[C---:B--2---:R-:W-:Y:S04]  /*102d0*/  HMMA.16816.F32.BF16 R156, R12.reuse, R16, R156 ;  /* 0x000000100c9c723c */ /* 0x044fe8000004189c */
[----:B------:R-:W-:Y:S04]  /*102e0*/  MUFU.EX2 R42, R42 ;  /* 0x0000002a002a7308 */ /* 0x000fe80000000800 */
[C---:B------:R-:W-:Y:S01]  /*102f0*/  HMMA.16816.F32.BF16 R160, R12.reuse, R18, R160 ;  /* 0x000000120ca0723c */ /* 0x040fe200000418a0 */
[----:B------:R-:W2:Y:S05]  /*10300*/  LDSM.16.MT88.4 R16, [R219+0x3900] ;  /* 0x00390000db10783b */ /* 0x000eaa0000004200 */
[----:B------:R-:W-:Y:S02]  /*10310*/  MUFU.EX2 R43, R43 ;  /* 0x0000002b002b7308 */ /* 0x000fe40000000800 */
[C---:B---3--:R-:W-:Y:S04]  /*10320*/  HMMA.16816.F32.BF16 R164, R12.reuse, R176, R164 ;  /* 0x000000b00ca4723c */ /* 0x048fe800000418a4 */
[--C-:B----4-:R-:W-:Y:S02]  /*10330*/  FFMA.FTZ R41, R48, c[0x0][0x2d0], -R196.reuse ;  /* 0x0000b40030297a23 */ /* 0x110fe400000108c4 */
[----:B------:R-:W-:Y:S02]  /*10340*/  FFMA.FTZ R196, R49, c[0x0][0x2d0], -R196 ;  /* 0x0000b40031c47a23 */ /* 0x000fe400000108c4 */
[C---:B------:R-:W-:Y:S01]  /*10350*/  HMMA.16816.F32.BF16 R168, R12.reuse, R178, R168 ;  /* 0x000000b20ca8723c */ /* 0x040fe200000418a8 */
[----:B------:R-:W3:Y:S01]  /*10360*/  LDSM.16.MT88.4 R176, [R217+0x6900] ;  /* 0x00690000d9b0783b */ /* 0x000ee20000004200 */
[----:B------:R-:W-:Y:S06]  /*10370*/  MUFU.EX2 R40, R196 ;  /* 0x000000c400287308 */ /* 0x000fec0000000800 */
[C---:B-1----:R-:W-:Y:S04]  /*10380*/  HMMA.16816.F32.BF16 R52, R12.reuse, R180, R52 ;  /* 0x000000b40c34723c */ /* 0x042fe80000041834 */
[----:B------:R-:W-:Y:S04]  /*10390*/  MUFU.EX2 R44, R44 ;  /* 0x0000002c002c7308 */ /* 0x000fe80000000800 */
[C---:B------:R-:W-:Y:S01]  /*103a0*/  HMMA.16816.F32.BF16 R56, R12.reuse, R182, R56 ;  /* 0x000000b60c38723c */ /* 0x040fe20000041838 */
[----:B------:R-:W1:Y:S05]  /*103b0*/  LDSM.16.MT88.4 R180, [R218+0x6900] ;  /* 0x00690000dab4783b */ /* 0x000e6a0000004200 */
[----:B------:R-:W-:Y:S02]  /*103c0*/  MUFU.EX2 R45, R45 ;  /* 0x0000002d002d7308 */ /* 0x000fe40000000800 */
[C---:B--2---:R-:W-:Y:S08]  /*103d0*/  HMMA.16816.F32.BF16 R60, R12.reuse, R16, R60 ;  /* 0x000000100c3c723c */ /* 0x044ff0000004183c */
[----:B------:R-:W-:Y:S01]  /*103e0*/  MUFU.EX2 R46, R46 ;  /* 0x0000002e002e7308 */ /* 0x000fe20000000800 */
[C---:B------:R-:W-:Y:S01]  /*103f0*/  HMMA.16816.F32.BF16 R64, R12.reuse, R18, R64 ;  /* 0x000000120c40723c */ /* 0x040fe20000041840 */
[----:B------:R-:W2:Y:S07]  /*10400*/  LDSM.16.MT88.4 R16, [R220+0x6900] ;  /* 0x00690000dc10783b */ /* 0x000eae0000004200 */
[C---:B---3--:R-:W-:Y:S01]  /*10410*/  HMMA.16816.F32.BF16 R68, R12.reuse, R176, R68 ;  /* 0x000000b00c44723c */ /* 0x048fe20000041844 */
[----:B------:R-:W-:Y:S07]  /*10420*/  MUFU.EX2 R47, R47 ;  /* 0x0000002f002f7308 */ /* 0x000fee0000000800 */
[C---:B------:R-:W-:Y:S01]  /*10430*/  HMMA.16816.F32.BF16 R72, R12.reuse, R178, R72 ;  /* 0x000000b20c48723c */ /* 0x040fe20000041848 */
[----:B------:R-:W3:Y:S02]  /*10440*/  LDSM.16.MT88.4 R176, [R219+0x6900] ;  /* 0x00690000dbb0783b */ /* 0x000ee40000004200 */
[----:B------:R-:W-:Y:S05]  /*10450*/  MUFU.EX2 R41, R41 ;  /* 0x0000002900297308 */ /* 0x000fea0000000800 */
[C---:B-1----:R-:W-:Y:S05]  /*10460*/  HMMA.16816.F32.BF16 R76, R12.reuse, R180, R76 ;  /* 0x000000b40c4c723c */ /* 0x042fea000004184c */
[----:B------:R-:W-:Y:S03]  /*10470*/  MUFU.EX2 R50, R50 ;  /* 0x0000003200327308 */ /* 0x000fe60000000800 */
        /* <DEDUP_REMOVED lines=8> */
[C---:B-1----:R-:W-:Y:S07]  /*10500*/  HMMA.16816.F32.BF16 R100, R12.reuse, R180, R100 ;  /* 0x000000b40c64723c */ /* 0x042fee0000041864 */
[----:B------:R-:W-:Y:S01]  /*10510*/  MOV R181, R204 ;  /* 0x000000cc00b57202 */ /* 0x000fe20000000f00 */
[C---:B------:R-:W-:Y:S01]  /*10520*/  HMMA.16816.F32.BF16 R104, R12.reuse, R182, R104 ;  /* 0x000000b60c68723c */ /* 0x040fe20000041868 */
[----:B------:R-:W4:Y:S01]  /*10530*/  LDL.LU R182, [R1+0x20] ;  /* 0x0000200001b67983 */ /* 0x000f220000300800 */
[----:B------:R-:W-:Y:S02]  /*10540*/  MUFU.EX2 R204, R32 ;  /* 0x0000002000cc7308 */ /* 0x000fe40000000800 */
[----:B------:R-:W-:Y:S03]  /*10550*/  MOV R180, R203 ;  /* 0x000000cb00b47202 */ /* 0x000fe60000000f00 */
[----:B------:R-:W4:Y:S01]  /*10560*/  LDL.LU R183, [R1+0x24] ;  /* 0x0000240001b77983 */ /* 0x000f220000300800 */
[C---:B--2---:R-:W-:Y:S04]  /*10570*/  HMMA.16816.F32.BF16 R108, R12.reuse, R16, R108 ;  /* 0x000000100c6c723c */ /* 0x044fe8000004186c */
[----:B------:R1:W2:Y:S04]  /*10580*/  MUFU.EX2 R203, R33 ;  /* 0x0000002100cb7308 */ /* 0x0002a80000000800 */
[C---:B------:R-:W-:Y:S01]  /*10590*/  HMMA.16816.F32.BF16 R112, R12.reuse, R18, R112 ;  /* 0x000000120c70723c */ /* 0x040fe20000041870 */
[----:B------:R-:W2:Y:S07]  /*105a0*/  LDSM.16.MT88.4 R16, [R217+0x1100] ;  /* 0x00110000d910783b */ /* 0x000eae0000004200 */
[C---:B------:R-:W-:Y:S08]  /*105b0*/  HMMA.16816.F32.BF16 R116, R12.reuse, R20, R116 ;  /* 0x000000140c74723c */ /* 0x040ff00000041874 */
[C---:B------:R-:W-:Y:S01]  /*105c0*/  HMMA.16816.F32.BF16 R120, R12.reuse, R22, R120 ;  /* 0x000000160c78723c */ /* 0x040fe20000041878 */
[----:B------:R-:W2:Y:S06]  /*105d0*/  LDSM.16.MT88.4 R20, [R218+0x1100] ;  /* 0x00110000da14783b */ /* 0x000eac0000004200 */
[----:B-1----:R-:W-:Y:S01]  /*105e0*/  LDSM.16.MT88.4 R32, [R218+0x5100] ;  /* 0x00510000da20783b */ /* 0x002fe20000004200 */
[C---:B---3--:R-:W-:Y:S07]  /*105f0*/  HMMA.16816.F32.BF16 R124, R12.reuse, R176, R124 ;  /* 0x000000b00c7c723c */ /* 0x048fee000004187c */
[----:B------:R-:W-:Y:S01]  /*10600*/  MOV R177, R180 ;  /* 0x000000b400b17202 */ /* 0x000fe20000000f00 */
[----:B------:R-:W-:Y:S04]  /*10610*/  HMMA.16816.F32.BF16 R128, R12, R178, R128 ;  /* 0x000000b20c80723c */ /* 0x000fe80000041880 */
[----:B------:R-:W-:Y:S03]  /*10620*/  MOV R176, R181 ;  /* 0x000000b500b07202 */ /* 0x000fe60000000f00 */
[----:B------:R-:W-:Y:S02]  /*10630*/  F2FP.BF16.PACK_AB R12, R209, R210 ;  /* 0x000000d2d10c723e */ /* 0x000fe400000010ff */
[----:B------:R-:W-:Y:S03]  /*10640*/  F2FP.BF16.PACK_AB R13, R188, R189 ;  /* 0x000000bdbc0d723e */ /* 0x000fe600000010ff */
[----:B------:R-:W-:Y:S02]  /*10650*/  F2FP.BF16.PACK_AB R14, R207, R208 ;  /* 0x000000d0cf0e723e */ /* 0x000fe400000010ff */
[----:B------:R-:W-:Y:S07]  /*10660*/  F2FP.BF16.PACK_AB R15, R186, R187 ;  /* 0x000000bbba0f723e */ /* 0x000fee00000010ff */
[C---:B--2---:R-:W-:Y:S08]  /*10670*/  HMMA.16816.F32.BF16 R4, R12.reuse, R16, R4 ;  /* 0x000000100c04723c */ /* 0x044ff00000041804 */
        /* <DEDUP_REMOVED lines=41> */
[C---:B---3--:R-:W-:Y:S04]  /*10910*/  HMMA.16816.F32.BF16 R116, R12.reuse, R24, R116 ;  /* 0x000000180c74723c */ /* 0x048fe80000041874 */
[----:B----4-:R-:W-:Y:S04]  /*10920*/  FFMA.FTZ R2, R2, R182, R212 ;  /* 0x000000b602027223 */ /* 0x010fe800000100d4 */
[C---:B------:R-:W-:Y:S01]  /*10930*/  HMMA.16816.F32.BF16 R120, R12.reuse, R26, R120 ;  /* 0x0000001a0c78723c */ /* 0x040fe20000041878 */
[----:B------:R-:W3:Y:S03]  /*10940*/  LDSM.16.MT88.4 R24, [R218+0x1900] ;  /* 0x00190000da18783b */ /* 0x000ee60000004200 */
[----:B------:R-:W-:Y:S02]  /*10950*/  FFMA.FTZ R37, R0, R183, R197 ;  /* 0x000000b700257223 */ /* 0x000fe400000100c5 */
[----:B------:R-:W-:Y:S01]  /*10960*/  FADD.FTZ R0, R252, R2 ;  /* 0x00000002fc007221 */ /* 0x000fe20000010000 */
[----:B------:R-:W-:Y:S01]  /*10970*/  LDSM.16.MT88.4 R180, [R217+0x2900] ;  /* 0x00290000d9b4783b */ /* 0x000fe20000004200 */
[----:B------:R-:W-:Y:S01]  /*10980*/  FADD.FTZ R2, R202, R37 ;  /* 0x00000025ca027221 */ /* 0x000fe20000010000 */
[C---:B-1----:R-:W-:Y:S03]  /*10990*/  HMMA.16816.F32.BF16 R124, R12.reuse, R16, R124 ;  /* 0x000000100c7c723c */ /* 0x042fe6000004187c */
[----:B------:R-:W-:Y:S02]  /*109a0*/  FADD.FTZ R0, R176, R0 ;  /* 0x00000000b0007221 */ /* 0x000fe40000010000 */
[----:B------:R-:W-:Y:S02]  /*109b0*/  FADD.FTZ R2, R200, R2 ;  /* 0x00000002c8027221 */ /* 0x000fe40000010000 */
[----:B------:R-:W-:Y:S01]  /*109c0*/  FADD.FTZ R0, R177, R0 ;  /* 0x00000000b1007221 */ /* 0x000fe20000010000 */
[----:B------:R-:W-:Y:S01]  /*109d0*/  HMMA.16816.F32.BF16 R128, R12, R18, R128 ;  /* 0x000000120c80723c */ /* 0x000fe20000041880 */
[----:B------:R-:W1:Y:S03]  /*109e0*/  LDSM.16.MT88.4 R16, [R220+0x1900] ;  /* 0x00190000dc10783b */ /* 0x000e660000004200 */
        /* <DEDUP_REMOVED lines=11> */
[C---:B--2---:R-:W-:Y:S03]  /*10aa0*/  HMMA.16816.F32.BF16 R4, R12.reuse, R20, R4 ;  /* 0x000000140c04723c */ /* 0x044fe60000041804 */
[----:B------:R-:W-:Y:S02]  /*10ab0*/  FADD.FTZ R2, R213, R2 ;  /* 0x00000002d5027221 */ /* 0x000fe40000010000 */
[----:B------:R-:W-:Y:S02]  /*10ac0*/  FADD.FTZ R0, R192, R0 ;  /* 0x00000000c0007221 */ /* 0x000fe40000010000 */
[----:B------:R-:W-:Y:S01]  /*10ad0*/  FADD.FTZ R2, R210, R2 ;  /* 0x00000002d2027221 */ /* 0x000fe20000010000 */
        /* <DEDUP_REMOVED lines=18> */
[----:B------:R-:W-:Y:S01]  /*10c00*/  FADD.FTZ R2, R204, R2 ;  /* 0x00000002cc027221 */ /* 0x000fe20000010000 */
[C---:B--2---:R-:W-:Y:S03]  /*10c10*/  HMMA.16816.F32.BF16 R148, R12.reuse, R20, R148 ;  /* 0x000000140c94723c */ /* 0x044fe60000041894 */
[----:B------:R-:W-:Y:S02]  /*10c20*/  FADD.FTZ R2, R203, R2 ;  /* 0x00000002cb027221 */ /* 0x000fe40000010000 */
[----:B------:R-:W-:Y:S02]  /*10c30*/  FADD.FTZ R0, R184, R0 ;  /* 0x00000000b8007221 */ /* 0x000fe40000010000 */
[----:B------:R-:W-:Y:S01]  /*10c40*/  FADD.FTZ R2, R195, R2 ;  /* 0x00000002c3027221 */ /* 0x000fe20000010000 */
[C---:B------:R-:W-:Y:S01]  /*10c50*/  HMMA.16816.F32.BF16 R152, R12.reuse, R22, R152 ;  /* 0x000000160c98723c */ /* 0x040fe20000041898 */
[----:B------:R-:W2:Y:S03]  /*10c60*/  LDSM.16.MT88.4 R20, [R220+0x4900] ;  /* 0x00490000dc14783b */ /* 0x000ea60000004200 */
[----:B------:R-:W-:Y:S02]  /*10c70*/  FADD.FTZ R2, R193, R2 ;  /* 0x00000002c1027221 */ /* 0x000fe40000010000 */
[----:B------:R-:W-:Y:S01]  /*10c80*/  FADD.FTZ R0, R175, R0 ;  /* 0x00000000af007221 */ /* 0x000fe20000010000 */
[----:B------:R-:W-:Y:S01]  /*10c90*/  MOV R175, R172 ;  /* 0x000000ac00af7202 */ /* 0x000fe20000000f00 */
[C---:B---3--:R-:W-:Y:S04]  /*10ca0*/  HMMA.16816.F32.BF16 R156, R12.reuse, R24, R156 ;  /* 0x000000180c9c723c */ /* 0x048fe8000004189c */
[----:B------:R-:W-:Y:S02]  /*10cb0*/  FADD.FTZ R2, R191, R2 ;  /* 0x00000002bf027221 */ /* 0x000fe40000010000 */
[----:B------:R-:W-:Y:S01]  /*10cc0*/  FADD.FTZ R0, R174, R0 ;  /* 0x00000000ae007221 */ /* 0x000fe20000010000 */
[----:B------:R-:W-:Y:S01]  /*10cd0*/  MOV R174, R173 ;  /* 0x000000ad00ae7202 */ /* 0x000fe20000000f00 */
[C---:B------:R-:W-:Y:S01]  /*10ce0*/  HMMA.16816.F32.BF16 R160, R12.reuse, R26, R160 ;  /* 0x0000001a0ca0723c */ /* 0x040fe200000418a0 */
[----:B------:R-:W3:Y:S03]  /*10cf0*/  LDSM.16.MT88.4 R24, [R219+0x4900] ;  /* 0x00490000db18783b */ /* 0x000ee60000004200 */
[----:B------:R-:W-:Y:S02]  /*10d00*/  FADD.FTZ R2, R190, R2 ;  /* 0x00000002be027221 */ /* 0x000fe40000010000 */
[----:B------:R-:W-:Y:S02]  /*10d10*/  FADD.FTZ R0, R38, R0 ;  /* 0x0000000026007221 */ /* 0x000fe40000010000 */
[C---:B-1----:R-:W-:Y:S04]  /*10d20*/  HMMA.16816.F32.BF16 R164, R12.reuse, R16, R164 ;  /* 0x000000100ca4723c */ /* 0x042fe800000418a4 */
[----:B------:R-:W-:Y:S04]  /*10d30*/  FADD.FTZ R0, R39, R0 ;  /* 0x0000000027007221 */ /* 0x000fe80000010000 */
[C---:B------:R-:W-:Y:S01]  /*10d40*/  HMMA.16816.F32.BF16 R168, R12.reuse, R18, R168 ;  /* 0x000000120ca8723c */ /* 0x040fe200000418a8 */
[----:B------:R-:W1:Y:S03]  /*10d50*/  LDSM.16.MT88.4 R16, [R217+0x7900] ;  /* 0x00790000d910783b */ /* 0x000e660000004200 */
[----:B------:R-:W-:Y:S04]  /*10d60*/  FADD.FTZ R0, R42, R0 ;  /* 0x000000002a007221 */ /* 0x000fe80000010000 */
        /* <DEDUP_REMOVED lines=14> */
[----:B------:R-:W-:Y:S03]  /*10e50*/  FADD.FTZ R0, R36, R0 ;  /* 0x0000000024007221 */ /* 0x000fe60000010000 */
[----:B------:R-:W-:Y:S01]  /*10e60*/  STL [R1+0x20], R2 ;  /* 0x0000200201007387 */ /* 0x000fe20000100800 */
[C---:B-1----:R-:W-:Y:S05]  /*10e70*/  HMMA.16816.F32.BF16 R68, R12.reuse, R16, R68 ;  /* 0x000000100c44723c */ /* 0x042fea0000041844 */
[----:B------:R-:W-:Y:S03]  /*10e80*/  STL [R1+0x24], R0 ;  /* 0x0000240001007387 */ /* 0x000fe60000100800 */
[C---:B------:R-:W-:Y:S03]  /*10e90*/  HMMA.16816.F32.BF16 R72, R12.reuse, R18, R72 ;  /* 0x000000120c48723c */ /* 0x040fe60000041848 */
[----:B------:R-:W1:Y:S05]  /*10ea0*/  LDSM.16.MT88.4 R16, [R219+0x7900] ;  /* 0x00790000db10783b */ /* 0x000e6a0000004200 */
        /* <DEDUP_REMOVED lines=45> */
[----:B------:R-:W1:Y:S07]  /*11180*/  LDSM.16.MT88.4 R16, [R219+0x8100] ;  /* 0x00810000db10783b */ /* 0x000e6e0000004200 */
[C---:B----4-:R-:W-:Y:S08]  /*11190*/  HMMA.16816.F32.BF16 R60, R12.reuse, R28, R60 ;  /* 0x0000001c0c3c723c */ /* 0x050ff0000004183c */
[C---:B------:R-:W-:Y:S01]  /*111a0*/  HMMA.16816.F32.BF16 R64, R12.reuse, R30, R64 ;  /* 0x0000001e0c40723c */ /* 0x040fe20000041840 */
[----:B------:R-:W-:Y:S07]  /*111b0*/  LDSM.16.MT88.4 R28, [R218+0xb100] ;  /* 0x00b10000da1c783b */ /* 0x000fee0000004200 */
        /* <DEDUP_REMOVED lines=21> */
[C---:B----4-:R-:W-:Y:S08]  /*11310*/  HMMA.16816.F32.BF16 R124, R12.reuse, R32, R124 ;  /* 0x000000200c7c723c */ /* 0x050ff0000004187c */
[----:B------:R-:W-:Y:S01]  /*11320*/  HMMA.16816.F32.BF16 R128, R12, R34, R128 ;  /* 0x000000220c80723c */ /* 0x000fe20000041880 */
[----:B------:R-:W4:Y:S06]  /*11330*/  LDSM.16.MT88.4 R32, [R218+0x5900] ;  /* 0x00590000da20783b */ /* 0x000f2c0000004200 */
[----:B------:R-:W-:Y:S02]  /*11340*/  F2FP.BF16.PACK_AB R12, R45, R44 ;  /* 0x0000002c2d0c723e */ /* 0x000fe400000010ff */
[----:B------:R-:W-:Y:S03]  /*11350*/  F2FP.BF16.PACK_AB R13, R47, R46 ;  /* 0x0000002e2f0d723e */ /* 0x000fe600000010ff */
[----:B------:R-:W-:Y:S02]  /*11360*/  F2FP.BF16.PACK_AB R14, R40, R41 ;  /* 0x00000029280e723e */ /* 0x000fe400000010ff */
[----:B------:R-:W-:Y:S07]  /*11370*/  F2FP.BF16.PACK_AB R15, R36, R50 ;  /* 0x00000032240f723e */ /* 0x000fee00000010ff */
[C---:B------:R-:W-:Y:S01]  /*11380*/  HMMA.16816.F32.BF16 R176, R12.reuse, R180, R4 ;  /* 0x000000b40cb0723c */ /* 0x040fe20000041804 */
[----:B------:R-:W3:Y:S07]  /*11390*/  LDSM.16.MT88.4 R4, [R220+0x5900] ;  /* 0x00590000dc04783b */ /* 0x000eee0000004200 */
        /* <DEDUP_REMOVED lines=17> */
[C---:B------:R-:W-:Y:S08]  /*114b0*/  HMMA.16816.F32.BF16 R52, R12.reuse, R4, R52 ;  /* 0x000000040c34723c */ /* 0x040ff00000041834 */
        /* <DEDUP_REMOVED lines=9> */
[C---:B------:R-:W-:Y:S08]  /*11550*/  HMMA.16816.F32.BF16 R80, R12.reuse, R22, R80 ;  /* 0x000000160c50723c */ /* 0x040ff00000041850 */
        /* <DEDUP_REMOVED lines=10> */
[C---:B-1----:R-:W-:Y:S08]  /*11600*/  HMMA.16816.F32.BF16 R124, R12.reuse, R16, R124 ;  /* 0x000000100c7c723c */ /* 0x042ff0000004187c */
[----:B------:R-:W-:Y:S01]  /*11610*/  HMMA.16816.F32.BF16 R128, R12, R18, R128 ;  /* 0x000000120c80723c */ /* 0x000fe20000041880 */
[----:B------:R-:W-:-:S07]  /*11620*/  @P0 BRA `(.L_x_1359) ;  /* 0xffffbd1000000947 */ /* 0x000fce000383ffff */
.L_x_1358:
[----:B------:R-:W2:Y:S04]  /*11630*/  LDL.LU R4, [R1+0x20] ;  /* 0x0000200001047983 */ /* 0x000ea80000300800 */
        /* <DEDUP_REMOVED lines=156> */
.L_x_1348:
[----:B------:R-:W-:Y:S05]  /*12000*/  @P1 BRA `(.L_x_1360) ;  /* 0x00001ab000001947 */ /* 0x000fea0003800000 */
        /* <DEDUP_REMOVED lines=183> */
.L_x_1361:
        /* <DEDUP_REMOVED lines=15> */
[----:B------:R-:W-:Y:S02]  /*12c70*/  IADD3 R7, -R5, R47, RZ ;  /* 0x0000002f05077210 */ /* 0x000fe40007ffe1ff */
        /* <DEDUP_REMOVED lines=86> */
[----:B------:R-:W-:Y:S01]  /*131e0*/  IMAD.IADD R3, R5, 0x1, R6 ;  /* 0x0000000105037824 */ /* 0x000fe200078e0206 */
[C---:B------:R-:W-:Y:S01]  /*131f0*/  LEA R31, P0, R4.reuse, c[0x0][0x380], 0x1 ;  /* 0x0000e000041f7a11 */ /* 0x040fe200078008ff */
[----:B----4-:R1:W-:Y:S03]  /*13200*/  @!P2 ST.E [R8.64], R50 ;  /* 0x000000320800a985 */ /* 0x0103e6000c10191e */
[----:B------:R-:W-:Y:S01]  /*13210*/  LEA.HI.X R30, R4, c[0x0][0x384], R3, 0x1, P0 ;  /* 0x0000e100041e7a11 */ /* 0x000fe200000f0c03 */
[----:B------:R1:W2:Y:S01]  /*13220*/  LDS.128 R44, [R2+0x1080] ;  /* 0x00108000022c7984 */ /* 0x0002a20000000c00 */
[----:B------:R-:W-:-:S03]  /*13230*/  ISETP.GE.AND P0, PT, R28, R29, PT ;  /* 0x0000001d1c00720c */ /* 0x000fc60003f06270 */
        /* <DEDUP_REMOVED lines=42> */
.L_x_1363:
[----:B--234-:R-:W-:Y:S05]  /*134e0*/  BSYNC B0 ;  /* 0x0000000000007941 */ /* 0x01cfea0003800000 */
.L_x_1362:
        /* <DEDUP_REMOVED lines=30> */
.L_x_1365:
[----:B------:R-:W-:Y:S05]  /*136d0*/  BSYNC B0 ;  /* 0x0000000000007941 */ /* 0x000fea0003800000 */
.L_x_1364:
        /* <DEDUP_REMOVED lines=30> */
.L_x_1367:
[----:B------:R-:W-:Y:S05]  /*138c0*/  BSYNC B0 ;  /* 0x0000000000007941 */ /* 0x000fea0003800000 */
.L_x_1366:
        /* <DEDUP_REMOVED lines=31> */
.L_x_1360:
        /* <DEDUP_REMOVED lines=19> */
.L_x_1368:
        /* <DEDUP_REMOVED lines=42> */
.L_x_1370:
[----:B------:R-:W-:Y:S05]  /*13e90*/  BSYNC B0 ;  /* 0x0000000000007941 */ /* 0x000fea0003800000 */
.L_x_1369:
        /* <DEDUP_REMOVED lines=73> */
.L_x_1372:
[----:B------:R-:W-:Y:S05]  /*14330*/  BSYNC B0 ;  /* 0x0000000000007941 */ /* 0x000fea0003800000 */
.L_x_1371:
        /* <DEDUP_REMOVED lines=27> */
.L_x_1374:
[----:B------:R-:W-:Y:S05]  /*144f0*/  BSYNC B0 ;  /* 0x0000000000007941 */ /* 0x000fea0003800000 */
.L_x_1373:
        /* <DEDUP_REMOVED lines=27> */
.L_x_1376:
[----:B------:R-:W-:Y:S05]  /*146b0*/  BSYNC B0 ;  /* 0x0000000000007941 */ /* 0x000fea0003800000 */
.L_x_1375:
        /* <DEDUP_REMOVED lines=28> */
.L_x_1377:
        /* <DEDUP_REMOVED lines=16> */
.L_x_1551:


//--------------------- .text._ZN7cutlass13device_kernelIN5flash19enable_sm80_to_sm89INS1_16FlashAttnFwdSm80INS1_25CollectiveMainloopFwdSm80ILi8ELi1ELb0EN4cute5tupleIJNS5_1CILi128EEENS7_ILi48EEENS7_ILi256EEEEEELi256ENS_10bfloat16_tEfNS_4arch4Sm80ELb1ELb0ELb0ELb1ELb0ELb1ELb1ELb0EEENS1_21CollectiveEpilogueFwdINS6_IJS8_SA_S9_EEENS6_IJNS7_ILi1EEESI_SI_EEESC_SE_Li256ELb1ELb1ELb0ELb0EEENS1_19SingleTileSchedulerILb1ELb0ELb1ELi128EEEEEEEEEvNT_6ParamsE --------------------------
	.section	.text._ZN7cutlass13device_kernelIN5flash19enable_sm80_to_sm89INS1_16FlashAttnFwdSm80INS1_25CollectiveMainloopFwdSm80ILi8ELi1ELb0EN4cute5tupleIJNS5_1CILi128EEENS7_ILi48EEENS7_ILi256EEEEEELi256ENS_10bfloat16_tEfNS_4arch4Sm80ELb1ELb0ELb0ELb1ELb0ELb1ELb1ELb0EEENS1_21CollectiveEpilogueFwdINS6_IJS8_SA_S9_EEENS6_IJNS7_ILi1EEESI_SI_EEESC_SE_Li256ELb1ELb1ELb0ELb0EEENS1_19SingleTileSchedulerILb1ELb0ELb1ELi128EEEEEEEEEvNT_6ParamsE,"ax",@progbits
	.sectioninfo	@"SHI_REGISTERS=253"
	.align	128
.text._ZN7cutlass13device_kernelIN5flash19enable_sm80_to_sm89INS1_16FlashAttnFwdSm80INS1_25CollectiveMainloopFwdSm80ILi8ELi1ELb0EN4cute5tupleIJNS5_1CILi128EEENS7_ILi48EEENS7_ILi256EEEEEELi256ENS_10bfloat16_tEfNS_4arch4Sm80ELb1ELb0ELb0ELb1ELb0ELb1ELb1ELb0EEENS1_21CollectiveEpilogueFwdINS6_IJS8_SA_S9_EEENS6_IJNS7_ILi1EEESI_SI_EEESC_SE_Li256ELb1ELb1ELb0ELb0EEENS1_19SingleTileSchedulerILb1ELb0ELb1ELi128EEEEEEEEEvNT_6ParamsE:
        .type           _ZN7cutlass13device_kernelIN5flash19enable_sm80_to_sm89INS1_16FlashAttnFwdSm80INS1_25CollectiveMainloopFwdSm80ILi8ELi1ELb0EN4cute5tupleIJNS5_1CILi128EEENS7_ILi48EEENS7_ILi256EEEEEELi256ENS_10bfloat16_tEfNS_4arch4Sm80ELb1ELb0ELb0ELb1ELb0ELb1ELb1ELb0EEENS1_21CollectiveEpilogueFwdINS6_IJS8_SA_S9_EEENS6_IJNS7_ILi1EEESI_SI_EEESC_SE_Li256ELb1ELb1ELb0ELb0EEENS1_19SingleTileSchedulerILb1ELb0ELb1ELi128EEEEEEEEEvNT_6ParamsE,@function
        .size           _ZN7cutlass13device_kernelIN5flash19enable_sm80_to_sm89INS1_16FlashAttnFwdSm80INS1_25CollectiveMainloopFwdSm80ILi8ELi1ELb0EN4cute5tupleIJNS5_1CILi128EEENS7_ILi48EEENS7_ILi256EEEEEELi256ENS_10bfloat16_tEfNS_4arch4Sm80ELb1ELb0ELb0ELb1ELb0ELb1ELb1ELb0EEENS1_21CollectiveEpilogueFwdINS6_IJS8_SA_S9_EEENS6_IJNS7_ILi1EEESI_SI_EEESC_SE_Li256ELb1ELb1ELb0ELb0EEENS1_19SingleTileSchedulerILb1ELb0ELb1ELi128EEEEEEEEEvNT_6ParamsE,(.L_x_1552 - _ZN7cutlass13device_kernelIN5flash19enable_sm80_to_sm89INS1_16FlashAttnFwdSm80INS1_25CollectiveMainloopFwdSm80ILi8ELi1ELb0EN4cute5tupleIJNS5_1CILi128EEENS7_ILi48EEENS7_ILi256EEEEEELi256ENS_10bfloat16_tEfNS_4arch4Sm80ELb1ELb0ELb0ELb1ELb0ELb1ELb1ELb0EEENS1_21CollectiveEpilogueFwdINS6_IJS8_SA_S9_EEENS6_IJNS7_ILi1EEESI_SI_EEESC_SE_Li256ELb1ELb1ELb0ELb0EEENS1_19SingleTileSchedulerILb1ELb0ELb1ELi128EEEEEEEEEvNT_6ParamsE)
        .other          _ZN7cutlass13device_kernelIN5flash19enable_sm80_to_sm89INS1_16FlashAttnFwdSm80INS1_25CollectiveMainloopFwdSm80ILi8ELi1ELb0EN4cute5tupleIJNS5_1CILi128EEENS7_ILi48EEENS7_ILi256EEEEEELi256ENS_10bfloat16_tEfNS_4arch4Sm80ELb1ELb0ELb0ELb1ELb0ELb1ELb1ELb0EEENS1_21CollectiveEpilogueFwdINS6_IJS8_SA_S9_EEENS6_IJNS7_ILi1EEESI_SI_EEESC_SE_Li256ELb1ELb1ELb0ELb0EEENS1_19SingleTileSchedulerILb1ELb0ELb1ELi128EEEEEEEEEvNT_6ParamsE,@"STO_CUDA_ENTRY STV_DEFAULT"
_ZN7cutlass13device_kernelIN5flash19enable_sm80_to_sm89INS1_16FlashAttnFwdSm80INS1_25CollectiveMainloopFwdSm80ILi8ELi1ELb0EN4cute5tupleIJNS5_1CILi128EEENS7_ILi48EEENS7_ILi256EEEEEELi256ENS_10bfloat16_tEfNS_4arch4Sm80ELb1ELb0ELb0ELb1ELb0ELb1ELb1ELb0EEENS1_21CollectiveEpilogueFwdINS6_IJS8_SA_S9_EEENS6_IJNS7_ILi1EEESI_SI_EEESC_SE_Li256ELb1ELb1ELb0ELb0EEENS1_19SingleTileSchedulerILb1ELb0ELb1ELi128EEEEEEEEEvNT_6ParamsE:
[----:B------:R-:W-:Y:S02]  /*0000*/  MOV R1, c[0x0][0x28] ;  /* 0x00000a0000017a02 */ /* 0x000fe40000000f00 */
[----:B------:R-:W1:Y:S01]  /*0010*/  S2R R97, SR_TID.X ;  /* 0x0000000000617919 */ /* 0x000e620000002100 */
[----:B------:R-:W2:Y:S01]  /*0020*/  S2UR UR17, SR_CTAID.X ;  /* 0x00000000001179c3 */ /* 0x000ea20000002500 */
[----:B------:R-:W-:Y:S02]  /*0030*/  ULDC.64 UR26, c[0x0][0x118] ;  /* 0x00004600001a7ab9 */ /* 0x000fe40000000a00 */
[----:B------:R-:W3:Y:S05]  /*0040*/  S2R R5, SR_CTAID.Z ;  /* 0x0000000000057919 */ /* 0x000eea0000002700 */
[----:B------:R-:W4:Y:S01]  /*0050*/  S2UR UR24, SR_CTAID.Z ;  /* 0x00000000001879c3 */ /* 0x000f220000002700 */
[----:B-1----:R-:W-:-:S05]  /*0060*/  SHF.R.U32.HI R4, RZ, 0x5, R97 ;  /* 0x00000005ff047819 */ /* 0x002fca0000011661 */
[----:B------:R-:W1:Y:S02]  /*0070*/  SHFL.IDX PT, R0, R4, RZ, 0x1f ;  /* 0x00001fff04007589 */ /* 0x000e6400000e0000 */
[----:B-1----:R-:W-:Y:S02]  /*0080*/  ISETP.NE.AND P0, PT, R0, RZ, PT ;  /* 0x000000ff0000720c */ /* 0x002fe40003f05270 */
[----:B------:R-:W-:-:S05]  /*0090*/  MOV R0, 0x4 ;  /* 0x0000000400007802 */ /* 0x000fca0000000f00 */
[----:B---3--:R-:W-:-:S06]  /*00a0*/  IMAD.WIDE R2, R5, R0, c[0x0][0x568] ;  /* 0x00015a0005027625 */ /* 0x008fcc00078e0200 */
[----:B----4-:R-:W-:Y:S05]  /*00b0*/  @!P0 BRA `(.L_x_1378) ;  /* 0x0000017000008947 */ /* 0x010fea0003800000 */
[----:B--2---:R-:W-:-:S04]  /*00c0*/  ISETP.NE.U32.AND P0, PT, RZ, c[0x0][0x568], PT ;  /* 0x00015a00ff007a0c */ /* 0x004fc80003f05070 */
[----:B------:R-:W-:-:S13]  /*00d0*/  ISETP.NE.AND.EX P0, PT, RZ, c[0x0][0x56c], PT, P0 ;  /* 0x00015b00ff007a0c */ /* 0x000fda0003f05300 */
[----:B------:R-:W-:Y:S05]  /*00e0*/  @!P0 BRA `(.L_x_1379) ;  /* 0x0000003000008947 */ /* 0x000fea0003800000 */
[----:B------:R-:W2:Y:S02]  /*00f0*/  LDG.E R2, [R2.64] ;  /* 0x0000001a02027981 */ /* 0x000ea4000c1e1900 */
[----:B--2---:R1:W2:Y:S02]  /*0100*/  R2UR UR5, R2 ;  /* 0x00000000020573c2 */ /* 0x0042a400000e0000 */
[----:B-12---:R-:W-:Y:S05]  /*0110*/  BRA `(.L_x_1380) ;  /* 0x000000b000007947 */ /* 0x006fea0003800000 */
.L_x_1379:
[----:B------:R-:W-:-:S04]  /*0120*/  ISETP.NE.U32.AND P0, PT, RZ, c[0x0][0x560], PT ;  /* 0x00015800ff007a0c */ /* 0x000fc80003f05070 */
[----:B------:R-:W-:-:S13]  /*0130*/  ISETP.NE.AND.EX P0, PT, RZ, c[0x0][0x564], PT, P0 ;  /* 0x00015900ff007a0c */ /* 0x000fda0003f05300 */
[----:B------:R-:W-:Y:S05]  /*0140*/  @!P0 BRA `(.L_x_1381) ;  /* 0x0000007000008947 */ /* 0x000fea0003800000 */
[----:B------:R-:W-:-:S05]  /*0150*/  IMAD.WIDE R4, R5, R0, c[0x0][0x560] ;  /* 0x0001580005047625 */ /* 0x000fca00078e0200 */
[----:B------:R-:W2:Y:S04]  /*0160*/  LDG.E R3, [R4.64] ;  /* 0x0000001a04037981 */ /* 0x000ea8000c1e1900 */
[----:B------:R-:W3:Y:S01]  /*0170*/  LDG.E R2, [R4.64+0x4] ;  /* 0x0000041a04027981 */ /* 0x000ee2000c1e1900 */
[----:B--2---:R-:W1:Y:S08]  /*0180*/  R2UR UR4, R3 ;  /* 0x00000000030473c2 */ /* 0x004e7000000e0000 */
[----:B---3--:R-:W1:Y:S02]  /*0190*/  R2UR UR5, R2 ;  /* 0x00000000020573c2 */ /* 0x008e6400000e0000 */
[----:B-1----:R-:W-:Y:S01]  /*01a0*/  UIADD3 UR5, -UR4, UR5, URZ ;  /* 0x0000000504057290 */ /* 0x002fe2000fffe13f */
[----:B------:R-:W-:Y:S05]  /*01b0*/  BRA `(.L_x_1380) ;  /* 0x0000001000007947 */ /* 0x000fea0003800000 */
.L_x_1381:
[----:B------:R-:W-:Y:S02]  /*01c0*/  ULDC UR5, c[0x0][0x54c] ;  /* 0x0001530000057ab9 */ /* 0x000fe40000000800 */
.L_x_1380:
[----:B------:R-:W-:Y:S02]  /*01d0*/  ULDC UR4, c[0x0][0x548] ;  /* 0x0001520000047ab9 */ /* 0x000fe40000000800 */
[----:B------:R-:W-:-:S02]  /*01e0*/  USHF.L.U32 UR18, UR17, 0x7, URZ ;  /* 0x0000000711127899 */ /* 0x000fc4000800063f */
[----:B------:R-:W-:-:S04]  /*01f0*/  UIMAD UR4, UR5, UR4, URZ ;  /* 0x00000004050472a4 */ /* 0x000fc8000f8e023f */
[----:B------:R-:W-:-:S04]  /*0200*/  UISETP.GE.AND UP0, UPT, UR18, UR4, UPT ;  /* 0x000000041200728c */ /* 0x000fc8000bf06270 */
[----:B------:R-:W-:Y:S01]  /*0210*/  USEL UR24, UR24, 0xffffffff, !UP0 ;  /* 0xffffffff18187887 */ /* 0x000fe2000c000000 */
[----:B------:R-:W-:Y:S05]  /*0220*/  BRA `(.L_x_1382) ;  /* 0x0000016000007947 */ /* 0x000fea0003800000 */
.L_x_1378:
[----:B--2---:R-:W-:-:S04]  /*0230*/  ISETP.NE.U32.AND P0, PT, RZ, c[0x0][0x568], PT ;  /* 0x00015a00ff007a0c */ /* 0x004fc80003f05070 */
[----:B------:R-:W-:-:S13]  /*0240*/  ISETP.NE.AND.EX P0, PT, RZ, c[0x0][0x56c], PT, P0 ;  /* 0x00015b00ff007a0c */ /* 0x000fda0003f05300 */
[----:B------:R-:W-:Y:S05]  /*0250*/  @!P0 BRA `(.L_x_1383) ;  /* 0x0000003000008947 */ /* 0x000fea0003800000 */
[----:B------:R-:W2:Y:S02]  /*0260*/  LDG.E R2, [R2.64] ;  /* 0x0000001a02027981 */ /* 0x000ea4000c1e1900 */
[----:B--2---:R1:W2:Y:S02]  /*0270*/  R2UR UR5, R2 ;  /* 0x00000000020573c2 */ /* 0x0042a400000e0000 */
[----:B-12---:R-:W-:Y:S05]  /*0280*/  BRA `(.L_x_1384) ;  /* 0x000000b000007947 */ /* 0x006fea0003800000 */
.L_x_1383:
        /* <DEDUP_REMOVED lines=10> */
.L_x_1385:
[----:B------:R-:W-:Y:S02]  /*0330*/  ULDC UR5, c[0x0][0x54c] ;  /* 0x0001530000057ab9 */ /* 0x000fe40000000800 */
.L_x_1384:
[----:B------:R-:W-:Y:S02]  /*0340*/  ULDC UR4, c[0x0][0x548] ;  /* 0x0001520000047ab9 */ /* 0x000fe40000000800 */
[----:B------:R-:W-:-:S02]  /*0350*/  USHF.L.U32 UR18, UR17, 0x7, URZ ;  /* 0x0000000711127899 */ /* 0x000fc4000800063f */
[----:B------:R-:W-:-:S04]  /*0360*/  UIMAD UR4, UR5, UR4, URZ ;  /* 0x00000004050472a4 */ /* 0x000fc8000f8e023f */
[----:B------:R-:W-:-:S04]  /*0370*/  UISETP.GE.AND UP0, UPT, UR18, UR4, UPT ;  /* 0x000000041200728c */ /* 0x000fc8000bf06270 */
[----:B------:R-:W-:-:S06]  /*0380*/  USEL UR24, UR24, 0xffffffff, !UP0 ;  /* 0xffffffff18187887 */ /* 0x000fcc000c000000 */
.L_x_1382:
[----:B------:R-:W-:-:S13]  /*0390*/  ISETP.LE.AND P0, PT, RZ, UR24, PT ;  /* 0x00000018ff007c0c */ /* 0x000fda000bf03270 */
[----:B------:R-:W-:Y:S05]  /*03a0*/  @!P0 EXIT ;  /* 0x000000000000894d */ /* 0x000fea0003800000 */
[----:B------:R-:W-:Y:S01]  /*03b0*/  ISETP.NE.U32.AND P0, PT, RZ, c[0x0][0x370], PT ;  /* 0x0000dc00ff007a0c */ /* 0x000fe20003f05070 */
[----:B------:R-:W-:Y:S01]  /*03c0*/  IMAD.U32 R13, RZ, RZ, UR24 ;  /* 0x00000018ff0d7e24 */ /* 0x000fe2000f8e00ff */
[----:B------:R-:W-:Y:S01]  /*03d0*/  ISETP.NE.U32.AND P1, PT, RZ, c[0x0][0x360], PT ;  /* 0x0000d800ff007a0c */ /* 0x000fe20003f25070 */
[----:B------:R-:W-:Y:S01]  /*03e0*/  ULDC.64 UR4, c[0x0][0x358] ;  /* 0x0000d60000047ab9 */ /* 0x000fe20000000a00 */
[----:B------:R-:W-:Y:S01]  /*03f0*/  ISETP.NE.AND.EX P3, PT, RZ, c[0x0][0x374], PT, P0 ;  /* 0x0000dd00ff007a0c */ /* 0x000fe20003f65300 */
[----:B------:R-:W-:Y:S01]  /*0400*/  IMAD.U32 R15, RZ, RZ, UR24 ;  /* 0x00000018ff0f7e24 */ /* 0x000fe2000f8e00ff */
[----:B------:R-:W-:Y:S01]  /*0410*/  ISETP.NE.AND.EX P1, PT, RZ, c[0x0][0x364], PT, P1 ;  /* 0x0000d900ff007a0c */ /* 0x000fe20003f25310 */
[----:B------:R-:W-:Y:S01]  /*0420*/  UISETP.NE.U32.AND UP3, UPT, URZ, UR4, UPT ;  /* 0x000000043f00728c */ /* 0x000fe2000bf65070 */
[----:B------:R-:W-:Y:S01]  /*0430*/  ISETP.NE.U32.AND P2, PT, RZ, c[0x0][0x348], PT ;  /* 0x0000d200ff007a0c */ /* 0x000fe20003f45070 */
[----:B------:R-:W-:Y:S01]  /*0440*/  IMAD.U32 R11, RZ, RZ, UR24 ;  /* 0x00000018ff0b7e24 */ /* 0x000fe2000f8e00ff */
[----:B------:R-:W-:Y:S01]  /*0450*/  ISETP.NE.U32.AND P0, PT, RZ, c[0x0][0x350], PT ;  /* 0x0000d400ff007a0c */ /* 0x000fe20003f05070 */
[----:B------:R-:W-:Y:S01]  /*0460*/  IMAD.U32 R9, RZ, RZ, UR24 ;  /* 0x00000018ff097e24 */ /* 0x000fe2000f8e00ff */
[----:B------:R-:W-:-:S05]  /*0470*/  ISETP.NE.AND.EX P2, PT, RZ, c[0x0][0x34c], PT, P2 ;  /* 0x0000d300ff007a0c */ /* 0x000fca0003f45320 */
[C---:B------:R-:W-:Y:S01]  /*0480*/  @P3 IMAD.WIDE R12, R0.reuse, R13, c[0x0][0x370] ;  /* 0x0000dc00000c3625 */ /* 0x040fe200078e020d */
[----:B------:R-:W-:Y:S01]  /*0490*/  ISETP.NE.AND.EX P4, PT, RZ, c[0x0][0x354], PT, P0 ;  /* 0x0000d500ff007a0c */ /* 0x000fe20003f85300 */
[----:B------:R-:W-:Y:S02]  /*04a0*/  UISETP.NE.AND.EX UP3, UPT, URZ, UR5, UPT, UP3 ;  /* 0x000000053f00728c */ /* 0x000fe4000bf65330 */
[C---:B------:R-:W-:Y:S01]  /*04b0*/  @P1 IMAD.WIDE R14, R0.reuse, R15, c[0x0][0x360] ;  /* 0x0000d800000e1625 */ /* 0x040fe200078e020f */
[----:B------:R1:W2:Y:S03]  /*04c0*/  @P3 LDG.E R6, [R12.64] ;  /* 0x0000001a0c063981 */ /* 0x0002a6000c1e1900 */
[----:B------:R-:W-:Y:S01]  /*04d0*/  IMAD.U32 R3, RZ, RZ, UR24 ;  /* 0x00000018ff037e24 */ /* 0x000fe2000f8e00ff */
[----:B------:R-:W-:Y:S01]  /*04e0*/  PLOP3.LUT P0, PT, PT, PT, UP3, 0x80, 0x0 ;  /* 0x000000000000781c */ /* 0x000fe20003f0f038 */
[C---:B------:R-:W-:Y:S01]  /*04f0*/  IMAD.WIDE R10, R0.reuse, R11, c[0x0][0x348] ;  /* 0x0000d200000a7625 */ /* 0x040fe200078e020b */
[----:B------:R-:W3:Y:S03]  /*0500*/  @P1 LDG.E R2, [R14.64] ;  /* 0x0000001a0e021981 */ /* 0x000ee6000c1e1900 */
[----:B------:R-:W-:Y:S01]  /*0510*/  IMAD.MOV.U32 R106, RZ, RZ, RZ ;  /* 0x000000ffff6a7224 */ /* 0x000fe200078e00ff */
[----:B------:R-:W4:Y:S01]  /*0520*/  @P2 LDG.E R5, [R10.64] ;  /* 0x0000001a0a052981 */ /* 0x000f22000c1e1900 */
[----:B------:R-:W-:Y:S01]  /*0530*/  IMAD.WIDE R8, R0, R9, c[0x0][0x350] ;  /* 0x0000d40000087625 */ /* 0x000fe200078e0209 */
[----:B------:R-:W1:Y:S01]  /*0540*/  S2UR UR16, SR_CTAID.Y ;  /* 0x00000000001079c3 */ /* 0x000e620000002600 */
[----:B------:R-:W-:Y:S01]  /*0550*/  UMOV UR20, URZ ;  /* 0x0000003f00147c82 */ /* 0x000fe20008000000 */
[----:B------:R-:W-:-:S02]  /*0560*/  P2R R7, PR, RZ, 0x10 ;  /* 0x00000010ff077803 */ /* 0x000fc40000000000 */
[----:B------:R-:W4:Y:S01]  /*0570*/  @P4 LDG.E R4, [R8.64] ;  /* 0x0000001a08044981 */ /* 0x000f22000c1e1900 */
[----:B-1----:R-:W-:-:S05]  /*0580*/  IMAD.WIDE R12, R0, R3, c[0x0][0x358] ;  /* 0x0000d600000c7625 */ /* 0x002fca00078e0203 */
[----:B------:R1:W5:Y:S01]  /*0590*/  @P0 LDG.E R106, [R12.64] ;  /* 0x0000001a0c6a0981 */ /* 0x000362000c1e1900 */
[----:B------:R-:W-:Y:S02]  /*05a0*/  ULDC UR22, c[0x0][0x168] ;  /* 0x00005a0000167ab9 */ /* 0x000fe40000000800 */
[----:B------:R-:W-:Y:S02]  /*05b0*/  UMOV UR21, URZ ;  /* 0x0000003f00157c82 */ /* 0x000fe40008000000 */
[----:B------:R-:W-:Y:S02]  /*05c0*/  UMOV UR19, URZ ;  /* 0x0000003f00137c82 */ /* 0x000fe40008000000 */
[----:B------:R-:W-:Y:S02]  /*05d0*/  USHF.R.S32.HI UR15, URZ, 0x1f, UR16 ;  /* 0x0000001f3f0f7899 */ /* 0x000fe40008011410 */
[----:B------:R-:W-:Y:S02]  /*05e0*/  ULDC UR35, c[0x0][0x1d0] ;  /* 0x0000740000237ab9 */ /* 0x000fe40000000800 */
[----:B------:R-:W-:Y:S01]  /*05f0*/  ULDC UR4, c[0x0][0x228] ;  /* 0x00008a0000047ab9 */ /* 0x000fe20000000800 */
[----:B--2---:R1:W2:Y:S01]  /*0600*/  @P3 R2UR UR20, R6 ;  /* 0x00000000061433c2 */ /* 0x0042a200000e0000 */
[----:B------:R-:W-:-:S07]  /*0610*/  ISETP.NE.AND P3, PT, R7, RZ, PT ;  /* 0x000000ff0700720c */ /* 0x000fce0003f65270 */
[----:B---3--:R1:W3:Y:S08]  /*0620*/  @P1 R2UR UR22, R2 ;  /* 0x00000000021613c2 */ /* 0x0082f000000e0000 */
[----:B----4-:R1:W4:Y:S08]  /*0630*/  @P2 R2UR UR21, R5 ;  /* 0x00000000051523c2 */ /* 0x01033000000e0000 */
[----:B------:R1:W1:Y:S01]  /*0640*/  @P3 R2UR UR19, R4 ;  /* 0x00000000041333c2 */ /* 0x00026200000e0000 */
[----:B------:R-:W-:Y:S05]  /*0650*/  @P1 BRA `(.L_x_1386) ;  /* 0x0000006000001947 */ /* 0x000fea0003800000 */
[----:B--2---:R-:W-:Y:S05]  /*0660*/  @!P2 BRA `(.L_x_1386) ;  /* 0x000000500000a947 */ /* 0x004fea0003800000 */
[----:B-1----:R-:W2:Y:S04]  /*0670*/  LDG.E R2, [R10.64] ;  /* 0x0000001a0a027981 */ /* 0x002ea8000c1e1900 */
[----:B----4-:R-:W4:Y:S01]  /*0680*/  LDG.E R3, [R10.64+0x4] ;  /* 0x0000041a0a037981 */ /* 0x010f22000c1e1900 */
[----:B--23--:R-:W1:Y:S08]  /*0690*/  R2UR UR22, R2 ;  /* 0x00000000021673c2 */ /* 0x00ce7000000e0000 */
[----:B----4-:R-:W1:Y:S02]  /*06a0*/  R2UR UR5, R3 ;  /* 0x00000000030573c2 */ /* 0x010e6400000e0000 */
[----:B-1----:R-:W-:-:S06]  /*06b0*/  UIADD3 UR22, -UR22, UR5, URZ ;  /* 0x0000000516167290 */ /* 0x002fcc000fffe13f */
.L_x_1386:
[----:B--2---:R-:W-:-:S04]  /*06c0*/  ISETP.NE.U32.AND P1, PT, RZ, c[0x0][0x368], PT ;  /* 0x0000da00ff007a0c */ /* 0x004fc80003f25070 */
[----:B------:R-:W-:-:S13]  /*06d0*/  ISETP.NE.AND.EX P1, PT, RZ, c[0x0][0x36c], PT, P1 ;  /* 0x0000db00ff007a0c */ /* 0x000fda0003f25310 */
[----:B------:R-:W-:Y:S05]  /*06e0*/  @!P1 BRA `(.L_x_1387) ;  /* 0x0000005000009947 */ /* 0x000fea0003800000 */
[----:B------:R-:W-:-:S05]  /*06f0*/  MOV R3, UR24 ;  /* 0x0000001800037c02 */ /* 0x000fca0008000f00 */
[----:B-1----:R-:W-:-:S06]  /*0700*/  IMAD.WIDE R2, R0, R3, c[0x0][0x368] ;  /* 0x0000da0000027625 */ /* 0x002fcc00078e0203 */
[----:B------:R-:W2:Y:S02]  /*0710*/  LDG.E R2, [R2.64] ;  /* 0x0000001a02027981 */ /* 0x000ea4000c1e1900 */
[----:B--2---:R1:W2:Y:S02]  /*0720*/  R2UR UR35, R2 ;  /* 0x00000000022373c2 */ /* 0x0042a400000e0000 */
[----:B-12---:R-:W-:Y:S05]  /*0730*/  BRA `(.L_x_1388) ;  /* 0x0000006000007947 */ /* 0x006fea0003800000 */
.L_x_1387:
[----:B------:R-:W-:Y:S05]  /*0740*/  @!P3 BRA `(.L_x_1388) ;  /* 0x000000500000b947 */ /* 0x000fea0003800000 */
[----:B-1----:R-:W2:Y:S04]  /*0750*/  LDG.E R2, [R8.64] ;  /* 0x0000001a08027981 */ /* 0x002ea8000c1e1900 */
[----:B----4-:R-:W4:Y:S01]  /*0760*/  LDG.E R3, [R8.64+0x4] ;  /* 0x0000041a08037981 */ /* 0x010f22000c1e1900 */
[----:B--2---:R-:W1:Y:S08]  /*0770*/  R2UR UR35, R2 ;  /* 0x00000000022373c2 */ /* 0x004e7000000e0000 */
[----:B----4-:R-:W1:Y:S02]  /*0780*/  R2UR UR5, R3 ;  /* 0x00000000030573c2 */ /* 0x010e6400000e0000 */
[----:B-1----:R-:W-:-:S06]  /*0790*/  UIADD3 UR35, -UR35, UR5, URZ ;  /* 0x0000000523237290 */ /* 0x002fcc000fffe13f */
.L_x_1388:
[----:B-1----:R-:W2:Y:S04]  /*07a0*/  @P0 LDG.E R2, [R12.64] ;  /* 0x0000001a0c020981 */ /* 0x002ea8000c1e1900 */
[----:B----4-:R-:W4:Y:S01]  /*07b0*/  @P0 LDG.E R4, [R12.64+0x4] ;  /* 0x0000041a0c040981 */ /* 0x010f22000c1e1900 */
[----:B------:R-:W-:Y:S01]  /*07c0*/  ISETP.NE.U32.AND P1, PT, RZ, c[0x0][0x378], PT ;  /* 0x0000de00ff007a0c */ /* 0x000fe20003f25070 */
[----:B------:R-:W-:-:S02]  /*07d0*/  IMAD.U32 R3, RZ, RZ, UR24 ;  /* 0x00000018ff037e24 */ /* 0x000fc4000f8e00ff */
[----:B------:R-:W-:Y:S01]  /*07e0*/  IMAD.U32 R98, RZ, RZ, UR35 ;  /* 0x00000023ff627e24 */ /* 0x000fe2000f8e00ff */
[----:B------:R-:W-:-:S13]  /*07f0*/  ISETP.NE.AND.EX P1, PT, RZ, c[0x0][0x37c], PT, P1 ;  /* 0x0000df00ff007a0c */ /* 0x000fda0003f25310 */
[----:B------:R-:W-:-:S05]  /*0800*/  @P1 IMAD.WIDE R6, R0, R3, c[0x0][0x378] ;  /* 0x0000de0000061625 */ /* 0x000fca00078e0203 */
[----:B------:R1:W5:Y:S01]  /*0810*/  @P1 LDG.E R98, [R6.64] ;  /* 0x0000001a06621981 */ /* 0x000362000c1e1900 */
[----:B------:R-:W-:Y:S02]  /*0820*/  ULDC UR5, c[0x0][0x2c4] ;  /* 0x0000b10000057ab9 */ /* 0x000fe40000000800 */
[----:B------:R-:W-:Y:S02]  /*0830*/  UISETP.NE.AND UP2, UPT, UR5, 0x1, UPT ;  /* 0x000000010500788c */ /* 0x000fe4000bf45270 */
[----:B------:R-:W-:-:S09]  /*0840*/  UIADD3 UR5, -UR20, UR35, URZ ;  /* 0x0000002314057290 */ /* 0x000fd2000fffe13f */
[----:B------:R-:W-:Y:S01]  /*0850*/  @UP2 UIADD3 UR8, UR18, 0x7f, URZ ;  /* 0x0000007f12082890 */ /* 0x000fe2000fffe03f */
[----:B--2---:R-:W2:Y:S08]  /*0860*/  @P0 R2UR UR6, R2 ;  /* 0x00000000020603c2 */ /* 0x004eb000000e0000 */
[----:B----4-:R-:W2:Y:S02]  /*0870*/  @P0 R2UR UR7, R4 ;  /* 0x00000000040703c2 */ /* 0x010ea400000e0000 */
[----:B--2---:R-:W-:-:S03]  /*0880*/  @UP3 UIADD3 UR4, -UR6, UR7, URZ ;  /* 0x0000000706043290 */ /* 0x004fc6000fffe13f */
[----:B------:R-:W-:Y:S02]  /*0890*/  ULDC.64 UR6, c[0x0][0x2c8] ;  /* 0x0000b20000067ab9 */ /* 0x000fe40000000a00 */
[----:B------:R-:W-:Y:S02]  /*08a0*/  UIMAD.WIDE.U32 UR8, UR8, UR6, URZ ;  /* 0x00000006080872a5 */ /* 0x000fe4000f8e003f */
[----:B------:R-:W-:Y:S02]  /*08b0*/  UIADD3 UR14, UR5, UR4, URZ ;  /* 0x00000004050e7290 */ /* 0x000fe4000fffe03f */
[----:B------:R-:W-:Y:S02]  /*08c0*/  UIADD3 UR6, UR18, 0x7f, URZ ;  /* 0x0000007f12067890 */ /* 0x000fe4000fffe03f */
[----:B---3--:R-:W-:Y:S02]  /*08d0*/  UIADD3 UR12, UR14, 0x30, -UR22 ;  /* 0x000000300e0c7890 */ /* 0x008fe4000fffe816 */
[----:B------:R-:W-:-:S02]  /*08e0*/  @UP2 USHF.R.U32.HI UR6, URZ, UR7, UR9 ;  /* 0x000000073f062299 */ /* 0x000fc40008011609 */
[----:B------:R-:W-:Y:S02]  /*08f0*/  UIADD3 UR7, UR14, 0x2f, URZ ;  /* 0x0000002f0e077890 */ /* 0x000fe4000fffe03f */
[----:B------:R-:W-:Y:S02]  /*0900*/  UIADD3 UR6, UR12, UR6, URZ ;  /* 0x000000060c067290 */ /* 0x000fe4000fffe03f */
[----:B------:R-:W-:Y:S02]  /*0910*/  UIMAD.WIDE UR8, UR7, 0x2aaaaaab, URZ ;  /* 0x2aaaaaab070878a5 */ /* 0x000fe4000f8e023f */
[----:B------:R-:W-:Y:S02]  /*0920*/  UIMAD.WIDE UR6, UR6, 0x2aaaaaab, URZ ;  /* 0x2aaaaaab060678a5 */ /* 0x000fe4000f8e023f */
[----:B------:R-:W-:Y:S02]  /*0930*/  USHF.R.U32.HI UR13, URZ, 0x1f, UR9 ;  /* 0x0000001f3f0d7899 */ /* 0x000fe40008011609 */
[----:B------:R-:W-:-:S02]  /*0940*/  USHF.R.U32.HI UR6, URZ, 0x1f, UR7 ;  /* 0x0000001f3f067899 */ /* 0x000fc40008011607 */
[----:B------:R-:W-:Y:S02]  /*0950*/  ULEA.HI.SX32 UR13, UR9, UR13, 0x1d ;  /* 0x0000000d090d7291 */ /* 0x000fe4000f8fea3f */
[----:B------:R-:W-:-:S04]  /*0960*/  ULEA.HI.SX32 UR6, UR7, UR6, 0x1d ;  /* 0x0000000607067291 */ /* 0x000fc8000f8fea3f */
[----:B------:R-:W-:-:S04]  /*0970*/  UISETP.LT.AND UP0, UPT, UR13, UR6, UPT ;  /* 0x000000060d00728c */ /* 0x000fc8000bf01270 */
[----:B------:R-:W-:Y:S02]  /*0980*/  USEL UR7, UR13, UR6, UP0 ;  /* 0x000000060d077287 */ /* 0x000fe40008000000 */
[----:B------:R-:W-:Y:S02]  /*0990*/  UIADD3 UR6, -UR5, URZ, URZ ;  /* 0x0000003f05067290 */ /* 0x000fe4000fffe13f */
[----:B------:R-:W-:Y:S02]  /*09a0*/  UIMAD UR7, UR7, 0x30, -UR5 ;  /* 0x00000030070778a4 */ /* 0x000fe4000f8e0a05 */
[----:B------:R-:W-:Y:S02]  /*09b0*/  UISETP.LT.AND UP1, UPT, URZ, UR6, UPT ;  /* 0x000000063f00728c */ /* 0x000fe4000bf21270 */
[----:B------:R-:W-:Y:S02]  /*09c0*/  UISETP.LT.AND UP0, UPT, UR7, UR4, UPT ;  /* 0x000000040700728c */ /* 0x000fe4000bf01270 */
[----:B------:R-:W-:-:S02]  /*09d0*/  USEL UR6, URZ, UR6, !UP1 ;  /* 0x000000063f067287 */ /* 0x000fc4000c800000 */
[----:B------:R-:W-:Y:S02]  /*09e0*/  USEL UR7, UR7, UR4, UP0 ;  /* 0x0000000407077287 */ /* 0x000fe40008000000 */
[----:B------:R-:W-:Y:S02]  /*09f0*/  UIMAD.WIDE.U32 UR10, UR6, -0x55555555, URZ ;  /* 0xaaaaaaab060a78a5 */ /* 0x000fe4000f8e003f */
[----:B------:R-:W-:-:S11]  /*0a00*/  UISETP.GT.AND UP0, UPT, UR7, UR6, UPT ;  /* 0x000000060700728c */ /* 0x000fd6000bf04270 */
[----:B------:R-:W-:-:S04]  /*0a10*/  @UP0 UIADD3 UR7, UR7, 0x2f, URZ ;  /* 0x0000002f07070890 */ /* 0x000fc8000fffe03f */
[----:B------:R-:W-:Y:S02]  /*0a20*/  UIMAD.WIDE UR8, UR7, 0x2aaaaaab, URZ ;  /* 0x2aaaaaab070878a5 */ /* 0x000fe4000f8e023f */
[----:B------:R-:W-:Y:S02]  /*0a30*/  USHF.R.U32.HI UR7, URZ, 0x5, UR11 ;  /* 0x000000053f077899 */ /* 0x000fe4000801160b */
[----:B------:R-:W-:-:S05]  /*0a40*/  @UP0 USHF.R.U32.HI UR6, URZ, 0x1f, UR9 ;  /* 0x0000001f3f060899 */ /* 0x000fca0008011609 */
[----:B------:R-:W-:Y:S02]  /*0a50*/  UMOV UR5, UR7 ;  /* 0x0000000700057c82 */ /* 0x000fe40008000000 */
[----:B------:R-:W-:-:S04]  /*0a60*/  @UP0 ULEA.HI.SX32 UR5, UR9, UR6, 0x1d ;  /* 0x0000000609050291 */ /* 0x000fc8000f8fea3f */
[----:B------:R-:W-:-:S06]  /*0a70*/  UISETP.GT.AND UP0, UPT, UR5, UR7, UPT ;  /* 0x000000070500728c */ /* 0x000fcc000bf04270 */
[----:B------:R-:W-:-:S13]  /*0a80*/  PLOP3.LUT P0, PT, PT, PT, UP0, 0x80, 0x0 ;  /* 0x000000000000781c */ /* 0x000fda0003f0f008 */
[----:B------:R-:W-:Y:S05]  /*0a90*/  @!P0 BRA `(.L_x_1389) ;  /* 0x00006d7000008947 */ /* 0x000fea0003800000 */
[----:B-1----:R-:W-:Y:S01]  /*0aa0*/  SHF.R.S32.HI R6, RZ, 0x1f, R97 ;  /* 0x0000001fff067819 */ /* 0x002fe20000011461 */
[----:B------:R-:W-:Y:S02]  /*0ab0*/  UMOV UR30, 0x30 ;  /* 0x00000030001e7882 */ /* 0x000fe40000000000 */
[----:B------:R-:W-:Y:S01]  /*0ac0*/  ULDC.64 UR10, c[0x0][0x238] ;  /* 0x00008e00000a7ab9 */ /* 0x000fe20000000a00 */
[----:B------:R-:W-:Y:S01]  /*0ad0*/  LEA.HI R16, R6, R97, RZ, 0x3 ;  /* 0x0000006106107211 */ /* 0x000fe200078f18ff */
[----:B------:R-:W-:Y:S02]  /*0ae0*/  UIMAD.WIDE.U32 UR28, UR30, UR10, URZ ;  /* 0x0000000a1e1c72a5 */ /* 0x000fe4000f8e003f */
[----:B------:R-:W-:Y:S01]  /*0af0*/  UIADD3 UR6, UR5, -0x1, URZ ;  /* 0xffffffff05067890 */ /* 0x000fe2000fffe03f */
[----:B------:R-:W-:Y:S01]  /*0b00*/  SHF.R.S32.HI R137, RZ, 0x3, R16 ;  /* 0x00000003ff897819 */ /* 0x000fe20000011410 */
[----:B------:R-:W-:Y:S01]  /*0b10*/  ULDC.64 UR8, c[0x0][0x240] ;  /* 0x0000900000087ab9 */ /* 0x000fe20000000a00 */
[----:B------:R-:W-:Y:S01]  /*0b20*/  LOP3.LUT R16, R16, 0xfffffff8, RZ, 0xc0, !PT ;  /* 0xfffffff810107812 */ /* 0x000fe200078ec0ff */
[----:B------:R-:W-:Y:S01]  /*0b30*/  IMAD.U32 R2, RZ, RZ, UR28 ;  /* 0x0000001cff027e24 */ /* 0x000fe2000f8e00ff */
[----:B------:R-:W-:Y:S01]  /*0b40*/  SHF.R.S32.HI R101, RZ, 0x1f, R137 ;  /* 0x0000001fff657819 */ /* 0x000fe20000011489 */
[----:B------:R-:W-:Y:S01]  /*0b50*/  UIMAD UR5, UR6, -0x30, UR4 ;  /* 0xffffffd0060578a4 */ /* 0x000fe2000f8e0204 */
[----:B-----5:R-:W-:Y:S01]  /*0b60*/  IADD3 R107, P0, R137, R106, RZ ;  /* 0x0000006a896b7210 */ /* 0x020fe20007f1e0ff */
[----:B------:R-:W-:Y:S01]  /*0b70*/  IMAD.IADD R16, R97, 0x1, -R16 ;  /* 0x0000000161107824 */ /* 0x000fe200078e0a10 */
[----:B------:R-:W-:Y:S01]  /*0b80*/  UIMAD UR8, UR15, UR8, URZ ;  /* 0x000000080f0872a4 */ /* 0x000fe2000f8e023f */
[----:B------:R-:W-:Y:S01]  /*0b90*/  IMAD.MOV.U32 R100, RZ, RZ, R2 ;  /* 0x000000ffff647224 */ /* 0x000fe200078e0002 */
[----:B------:R-:W-:Y:S01]  /*0ba0*/  LEA.HI.X.SX32 R106, R106, R101, 0x1, P0 ;  /* 0x000000656a6a7211 */ /* 0x000fe200000f0eff */
[----:B------:R-:W-:Y:S01]  /*0bb0*/  IMAD.SHL.U32 R14, R16, 0x8, RZ ;  /* 0x00000008100e7824 */ /* 0x000fe200078e00ff */
[----:B------:R-:W-:Y:S01]  /*0bc0*/  UISETP.LT.AND UP0, UPT, UR5, 0x30, UPT ;  /* 0x000000300500788c */ /* 0x000fe2000bf01270 */
[----:B------:R-:W-:Y:S01]  /*0bd0*/  IMAD.U32 R2, RZ, RZ, UR16 ;  /* 0x00000010ff027e24 */ /* 0x000fe2000f8e00ff */
[----:B------:R-:W-:Y:S01]  /*0be0*/  USHF.R.S32.HI UR25, URZ, 0x1f, UR24 ;  /* 0x0000001f3f197899 */ /* 0x000fe20008011418 */
[----:B------:R-:W-:Y:S01]  /*0bf0*/  IMAD R8, R106, c[0x0][0x238], RZ ;  /* 0x00008e006a087a24 */ /* 0x000fe200078e02ff */
[----:B------:R-:W-:Y:S01]  /*0c00*/  SHF.R.S32.HI R15, RZ, 0x1f, R14 ;  /* 0x0000001fff0f7819 */ /* 0x000fe2000001140e */
[----:B------:R-:W-:Y:S01]  /*0c10*/  IMAD.U32 R3, RZ, RZ, UR29 ;  /* 0x0000001dff037e24 */ /* 0x000fe2000f8e00ff */
[----:B------:R-:W-:Y:S01]  /*0c20*/  UIMAD UR31, UR16, UR9, UR8 ;  /* 0x00000009101f72a4 */ /* 0x000fe2000f8e0208 */
[C---:B------:R-:W-:Y:S01]  /*0c30*/  IMAD R8, R107.reuse, c[0x0][0x23c], R8 ;  /* 0x00008f006b087a24 */ /* 0x040fe200078e0208 */
[----:B------:R-:W-:Y:S01]  /*0c40*/  USEL UR10, UR5, 0x30, UP0 ;  /* 0x00000030050a7887 */ /* 0x000fe20008000000 */
[----:B------:R-:W-:Y:S01]  /*0c50*/  IMAD.WIDE.U32 R4, R107, c[0x0][0x238], R14 ;  /* 0x00008e006b047a25 */ /* 0x000fe200078e000e */
[----:B------:R-:W-:Y:S01]  /*0c60*/  USEL UR23, UR24, URZ, !UP3 ;  /* 0x0000003f18177287 */ /* 0x000fe2000d800000 */
[----:B------:R-:W-:Y:S01]  /*0c70*/  ISETP.GE.AND P2, PT, R14, c[0x0][0x1d4], PT ;  /* 0x000075000e007a0c */ /* 0x000fe20003f46270 */
[----:B------:R-:W-:Y:S01]  /*0c80*/  USEL UR5, UR25, URZ, !UP3 ;  /* 0x0000003f19057287 */ /* 0x000fe2000d800000 */
[----:B------:R-:W-:Y:S01]  /*0c90*/  IMAD.IADD R9, R5, 0x1, R8 ;  /* 0x0000000105097824 */ /* 0x000fe200078e0208 */
[----:B------:R-:W-:Y:S01]  /*0ca0*/  ULDC.64 UR8, c[0x0][0x248] ;  /* 0x0000920000087ab9 */ /* 0x000fe20000000a00 */
[----:B------:R-:W-:Y:S01]  /*0cb0*/  IMAD.MOV.U32 R8, RZ, RZ, R4 ;  /* 0x000000ffff087224 */ /* 0x000fe200078e0004 */
[----:B------:R-:W-:Y:S01]  /*0cc0*/  UIMAD UR8, UR5, UR8, URZ ;  /* 0x00000008050872a4 */ /* 0x000fe2000f8e023f */
[----:B------:R-:W-:Y:S01]  /*0cd0*/  IMAD.U32 R142, RZ, RZ, UR23 ;  /* 0x00000017ff8e7e24 */ /* 0x000fe2000f8e00ff */
[----:B------:R-:W-:Y:S01]  /*0ce0*/  UIMAD UR11, UR30, UR11, URZ ;  /* 0x0000000b1e0b72a4 */ /* 0x000fe2000f8e023f */
[----:B------:R-:W-:Y:S01]  /*0cf0*/  IMAD.WIDE.U32 R2, R2, c[0x0][0x240], R8 ;  /* 0x0000900002027a25 */ /* 0x000fe200078e0008 */
[----:B------:R-:W-:Y:S01]  /*0d00*/  IADD3 R4, -R137, UR10, RZ ;  /* 0x0000000a89047c10 */ /* 0x000fe2000fffe1ff */
[----:B------:R-:W-:Y:S01]  /*0d10*/  UIMAD UR9, UR23, UR9, UR8 ;  /* 0x00000009170972a4 */ /* 0x000fe2000f8e0208 */
[----:B------:R-:W-:Y:S01]  /*0d20*/  P2R R139, PR, RZ, 0x4 ;  /* 0x00000004ff8b7803 */ /* 0x000fe20000000000 */
[----:B------:R-:W-:Y:S01]  /*0d30*/  USHF.R.S32.HI UR10, URZ, 0x1f, UR6 ;  /* 0x0000001f3f0a7899 */ /* 0x000fe20008011406 */
[----:B------:R-:W-:Y:S01]  /*0d40*/  IADD3 R3, R3, UR31, RZ ;  /* 0x0000001f03037c10 */ /* 0x000fe2000fffe0ff */
[----:B------:R-:W-:Y:S01]  /*0d50*/  UIADD3 UR31, UR29, UR11, URZ ;  /* 0x0000000b1d1f7290 */ /* 0x000fe2000fffe03f */
[----:B------:R-:W-:Y:S01]  /*0d60*/  ISETP.GE.AND P1, PT, R4, 0x1, PT ;  /* 0x000000010400780c */ /* 0x000fe20003f26270 */
[----:B------:R-:W-:Y:S01]  /*0d70*/  IMAD.SHL.U32 R16, R16, 0x4, RZ ;  /* 0x0000000410107824 */ /* 0x000fe200078e00ff */
[----:B------:R-:W-:Y:S01]  /*0d80*/  ISETP.GT.AND P0, PT, R4, 0x20, PT ;  /* 0x000000200400780c */ /* 0x000fe20003f04270 */
[----:B------:R-:W-:Y:S01]  /*0d90*/  IMAD.WIDE.U32 R144, R142, c[0x0][0x248], R2 ;  /* 0x000092008e907a25 */ /* 0x000fe200078e0002 */
[----:B------:R-:W-:Y:S01]  /*0da0*/  UIMAD UR8, UR31, UR6, URZ ;  /* 0x000000061f0872a4 */ /* 0x000fe2000f8e023f */
[----:B------:R-:W-:Y:S01]  /*0db0*/  LEA.HI R4, R6, R97, RZ, 0x6 ;  /* 0x0000006106047211 */ /* 0x000fe200078f30ff */
[----:B------:R-:W-:Y:S01]  /*0dc0*/  ULDC UR33, c[0x0][0x238] ;  /* 0x00008e0000217ab9 */ /* 0x000fe20000000800 */
[----:B------:R-:W-:Y:S01]  /*0dd0*/  IMAD.MOV.U32 R160, RZ, RZ, R144 ;  /* 0x000000ffffa07224 */ /* 0x000fe200078e0090 */
[----:B------:R-:W-:Y:S01]  /*0de0*/  IADD3 R161, R145, UR9, RZ ;  /* 0x0000000991a17c10 */ /* 0x000fe2000fffe0ff */
[----:B------:R-:W-:Y:S01]  /*0df0*/  UIMAD UR8, UR10, UR28, UR8 ;  /* 0x0000001c0a0872a4 */ /* 0x000fe2000f8e0208 */
[----:B------:R-:W-:Y:S01]  /*0e00*/  IMAD.SHL.U32 R21, R137, 0x40, RZ ;  /* 0x0000004089157824 */ /* 0x000fe200078e00ff */
[----:B------:R-:W-:Y:S01]  /*0e10*/  IADD3 R12, R16, 0x40, RZ ;  /* 0x00000040100c7810 */ /* 0x000fe20007ffe0ff */
[----:B------:R-:W-:Y:S01]  /*0e20*/  IMAD.SHL.U32 R4, R4, 0x8, RZ ;  /* 0x0000000804047824 */ /* 0x000fe200078e00ff */
[----:B------:R-:W-:Y:S01]  /*0e30*/  IADD3 R135, R14, 0x80, RZ ;  /* 0x000000800e877810 */ /* 0x000fe20007ffe0ff */
[----:B------:R-:W-:Y:S01]  /*0e40*/  IMAD.WIDE.U32 R6, R100, UR6, R160 ;  /* 0x0000000664067c25 */ /* 0x000fe2000f8e00a0 */
[----:B------:R-:W-:Y:S01]  /*0e50*/  LOP3.LUT R21, R21, 0x1c0, RZ, 0xc0, !PT ;  /* 0x000001c015157812 */ /* 0x000fe200078ec0ff */
[----:B------:R-:W-:Y:S01]  /*0e60*/  UMOV UR36, 0x5 ;  /* 0x0000000500247882 */ /* 0x000fe20000000000 */
[----:B------:R-:W-:Y:S01]  /*0e70*/  LOP3.LUT R4, R4, 0xfffffe00, RZ, 0xc0, !PT ;  /* 0xfffffe0004047812 */ /* 0x000fe200078ec0ff */
[----:B------:R-:W-:Y:S01]  /*0e80*/  IMAD.IADD R11, R16, 0x1, R12 ;  /* 0x00000001100b7824 */ /* 0x000fe200078e020c */
[----:B------:R-:W-:Y:S01]  /*0e90*/  IADD3 R2, R7, UR8, RZ ;  /* 0x0000000807027c10 */ /* 0x000fe2000fffe0ff */
[----:B------:R-:W-:Y:S01]  /*0ea0*/  ULDC UR32, c[0x0][0x23c] ;  /* 0x00008f0000207ab9 */ /* 0x000fe20000000800 */
[----:B------:R-:W-:Y:S01]  /*0eb0*/  @P1 LEA R18, P2, R6, c[0x0][0x220], 0x1 ;  /* 0x0000880006121a11 */ /* 0x000fe200078408ff */
[----:B------:R-:W-:Y:S01]  /*0ec0*/  USHF.L.U64.HI UR32, UR33, UR36, UR32 ;  /* 0x0000002421207299 */ /* 0x000fe20008010220 */
[----:B------:R-:W-:Y:S01]  /*0ed0*/  LOP3.LUT R136, R21, 0x38, R14, 0xf8, !PT ;  /* 0x0000003815887812 */ /* 0x000fe200078ef80e */
[----:B------:R-:W-:Y:S01]  /*0ee0*/  USHF.L.U32 UR33, UR33, 0x5, URZ ;  /* 0x0000000521217899 */ /* 0x000fe2000800063f */
[----:B------:R-:W-:Y:S01]  /*0ef0*/  SHF.R.U32.HI R13, RZ, 0x3, R21 ;  /* 0x00000003ff0d7819 */ /* 0x000fe20000011615 */
[----:B------:R-:W-:Y:S01]  /*0f00*/  IMAD.MOV.U32 R113, RZ, RZ, c[0x0][0x27c] ;  /* 0x00009f00ff717624 */ /* 0x000fe200078e00ff */
[----:B------:R-:W-:Y:S01]  /*0f10*/  IADD3 R134, R14, 0xc0, RZ ;  /* 0x000000c00e867810 */ /* 0x000fe20007ffe0ff */
[----:B------:R-:W-:Y:S01]  /*0f20*/  UIADD3 UR35, UR19, UR35, URZ ;  /* 0x0000002313237290 */ /* 0x000fe2000fffe03f */
[----:B------:R-:W-:Y:S01]  /*0f30*/  @P1 LEA.HI.X R19, R6, c[0x0][0x224], R2, 0x1, P2 ;  /* 0x0000890006131a11 */ /* 0x000fe200010f0c02 */
[----:B------:R-:W-:Y:S01]  /*0f40*/  ULDC.64 UR8, c[0x0][0x1e0] ;  /* 0x0000780000087ab9 */ /* 0x000fe20000000a00 */
[----:B------:R-:W-:-:S02]  /*0f50*/  ISETP.NE.AND P2, PT, R139, RZ, PT ;  /* 0x000000ff8b00720c */ /* 0x000fc40003f45270 */
[----:B------:R-:W-:Y:S02]  /*0f60*/  ISETP.GE.AND P6, PT, R11, c[0x0][0x1d4], PT ;  /* 0x000075000b007a0c */ /* 0x000fe40003fc6270 */
[----:B------:R-:W-:Y:S02]  /*0f70*/  ISETP.GE.AND P5, PT, R135, c[0x0][0x1d4], PT ;  /* 0x0000750087007a0c */ /* 0x000fe40003fa6270 */
[----:B------:R-:W-:Y:S02]  /*0f80*/  ISETP.GE.AND P4, PT, R134, c[0x0][0x1d4], PT ;  /* 0x0000750086007a0c */ /* 0x000fe40003f86270 */
[----:B------:R-:W-:-:S05]  /*0f90*/  LOP3.LUT R136, R4, R136, R13, 0xf6, !PT ;  /* 0x0000008804887212 */ /* 0x000fca00078ef60d */
[----:B------:R-:W-:-:S05]  /*0fa0*/  IMAD.SHL.U32 R136, R136, 0x2, RZ ;  /* 0x0000000288887824 */ /* 0x000fca00078e00ff */
[----:B------:R-:W-:Y:S01]  /*0fb0*/  @!PT LDS RZ, [RZ] ;  /* 0x00000000fffff984 */ /* 0x000fe20000000800 */
[----:B------:R-:W-:Y:S01]  /*0fc0*/  @!PT LDS RZ, [RZ] ;  /* 0x00000000fffff984 */ /* 0x000fe20000000800 */
[----:B------:R-:W-:Y:S01]  /*0fd0*/  @!PT LDS RZ, [RZ] ;  /* 0x00000000fffff984 */ /* 0x000fe20000000800 */
[----:B------:R1:W-:Y:S04]  /*0fe0*/  @P1 LDGSTS.E.BYPASS.LTC128B.128 [R136+0xa080], [R18.64], !P2 ;  /* 0x0a08000012881fae */ /* 0x0003e8000d101d5a */
[----:B------:R1:W-:Y:S04]  /*0ff0*/  @P1 LDGSTS.E.BYPASS.LTC128B.128 [R136+0xb880], [R18.64+0x80], !P6 ;  /* 0x0b88008012881fae */ /* 0x0003e8000f101d5a */
[----:B------:R1:W-:Y:S04]  /*1000*/  @P1 LDGSTS.E.BYPASS.LTC128B.128 [R136+0xd080], [R18.64+0x100], !P5 ;  /* 0x0d08010012881fae */ /* 0x0003e8000e901d5a */
[----:B------:R1:W-:Y:S01]  /*1010*/  @P1 LDGSTS.E.BYPASS.LTC128B.128 [R136+0xe880], [R18.64+0x180], !P4 ;  /* 0x0e88018012881fae */ /* 0x0003e2000e101d5a */
[----:B------:R-:W-:-:S04]  /*1020*/  @P0 IADD3 R3, P1, R6, UR33, RZ ;  /* 0x0000002106030c10 */ /* 0x000fc8000ff3e0ff */
[----:B------:R-:W-:Y:S02]  /*1030*/  @P0 IADD3.X R2, R2, UR32, RZ, P1, !PT ;  /* 0x0000002002020c10 */ /* 0x000fe40008ffe4ff */
[----:B------:R-:W-:-:S04]  /*1040*/  @P0 LEA R8, P1, R3, c[0x0][0x220], 0x1 ;  /* 0x0000880003080a11 */ /* 0x000fc800078208ff */
[----:B------:R-:W-:Y:S01]  /*1050*/  @P0 LEA.HI.X R9, R3, c[0x0][0x224], R2, 0x1, P1 ;  /* 0x0000890003090a11 */ /* 0x000fe200008f0c02 */
[----:B------:R-:W-:Y:S01]  /*1060*/  IMAD.U32 R3, RZ, RZ, UR24 ;  /* 0x00000018ff037e24 */ /* 0x000fe2000f8e00ff */
[----:B------:R-:W-:-:S03]  /*1070*/  ISETP.NE.U32.AND P1, PT, RZ, c[0x0][0x340], PT ;  /* 0x0000d000ff007a0c */ /* 0x000fc60003f25070 */
[----:B------:R2:W-:Y:S01]  /*1080*/  @P0 LDGSTS.E.BYPASS.LTC128B.128 [R136+0xb080], [R8.64], !P2 ;  /* 0x0b08000008880fae */ /* 0x0005e2000d101d5a */
[----:B------:R-:W-:-:S03]  /*1090*/  ISETP.NE.AND.EX P1, PT, RZ, c[0x0][0x344], PT, P1 ;  /* 0x0000d100ff007a0c */ /* 0x000fc60003f25310 */
[----:B------:R2:W-:Y:S04]  /*10a0*/  @P0 LDGSTS.E.BYPASS.LTC128B.128 [R136+0xc880], [R8.64+0x80], !P6 ;  /* 0x0c88008008880fae */ /* 0x0005e8000f101d5a */
[----:B------:R2:W-:Y:S04]  /*10b0*/  @P0 LDGSTS.E.BYPASS.LTC128B.128 [R136+0xe080], [R8.64+0x100], !P5 ;  /* 0x0e08010008880fae */ /* 0x0005e8000e901d5a */
[----:B------:R2:W-:Y:S02]  /*10c0*/  @P0 LDGSTS.E.BYPASS.LTC128B.128 [R136+0xf880], [R8.64+0x180], !P4 ;  /* 0x0f88018008880fae */ /* 0x0005e4000e101d5a */
[----:B------:R-:W-:Y:S01]  /*10d0*/  @P1 IMAD.WIDE R6, R0, R3, c[0x0][0x340] ;  /* 0x0000d00000061625 */ /* 0x000fe200078e0203 */
[----:B------:R-:W-:Y:S01]  /*10e0*/  ISETP.GE.AND P0, PT, R14, c[0x0][0x27c], PT ;  /* 0x00009f000e007a0c */ /* 0x000fe20003f06270 */
[----:B------:R-:W-:Y:S01]  /*10f0*/  USHF.R.S32.HI UR34, URZ, 0x1f, UR35 ;  /* 0x0000001f3f227899 */ /* 0x000fe20008011423 */
[----:B------:R-:W-:Y:S01]  /*1100*/  IADD3 R133, R137, 0x20, RZ ;  /* 0x0000002089857810 */ /* 0x000fe20007ffe0ff */
[----:B------:R-:W-:Y:S01]  /*1110*/  IMAD.SHL.U32 R2, R113, 0x2, RZ ;  /* 0x0000000271027824 */ /* 0x000fe200078e00ff */
[----:B------:R-:W-:Y:S01]  /*1120*/  SEL R3, RZ, c[0x0][0x27c], !P0 ;  /* 0x00009f00ff037a07 */ /* 0x000fe20004000000 */
[----:B------:R-:W-:Y:S01]  /*1130*/  UIMAD UR10, UR34, UR8, URZ ;  /* 0x00000008220a72a4 */ /* 0x000fe2000f8e023f */
[----:B------:R3:W4:Y:S01]  /*1140*/  @P1 LDG.E R0, [R6.64] ;  /* 0x0000001a06001981 */ /* 0x000722000c1e1900 */
[----:B------:R-:W-:Y:S01]  /*1150*/  UIMAD.WIDE.U32 UR38, UR35, UR8, URZ ;  /* 0x00000008232672a5 */ /* 0x000fe2000f8e003f */
[----:B------:R-:W-:Y:S01]  /*1160*/  IADD3 R5, -R2, c[0x0][0x1d4], RZ ;  /* 0x0000750002057a10 */ /* 0x000fe20007ffe1ff */
[----:B------:R-:W-:Y:S01]  /*1170*/  IMAD.IADD R3, R14, 0x1, R3 ;  /* 0x000000010e037824 */ /* 0x000fe200078e0203 */
[----:B------:R-:W-:Y:S01]  /*1180*/  UIMAD UR10, UR35, UR9, UR10 ;  /* 0x00000009230a72a4 */ /* 0x000fe2000f8e020a */
[----:B------:R-:W-:Y:S01]  /*1190*/  SHF.R.S32.HI R17, RZ, 0x1f, R16 ;  /* 0x0000001fff117819 */ /* 0x000fe20000011410 */
[----:B------:R-:W-:Y:S01]  /*11a0*/  IMAD R150, R101, c[0x0][0x280], RZ ;  /* 0x0000a00065967a24 */ /* 0x000fe200078e02ff */
[----:B------:R-:W-:Y:S01]  /*11b0*/  ULDC.64 UR8, c[0x0][0x1e8] ;  /* 0x00007a0000087ab9 */ /* 0x000fe20000000a00 */
[----:B-1----:R-:W-:Y:S01]  /*11c0*/  SHF.R.S32.HI R18, RZ, 0x1f, R3 ;  /* 0x0000001fff127819 */ /* 0x002fe20000011403 */
[----:B------:R-:W-:Y:S01]  /*11d0*/  UIADD3 UR39, UR39, UR10, URZ ;  /* 0x0000000a27277290 */ /* 0x000fe2000fffe03f */
[C---:B------:R-:W-:Y:S01]  /*11e0*/  IMAD R150, R137.reuse, c[0x0][0x284], R150 ;  /* 0x0000a10089967a24 */ /* 0x040fe200078e0296 */
[----:B------:R-:W-:Y:S01]  /*11f0*/  UIMAD UR10, UR15, UR8, URZ ;  /* 0x000000080f0a72a4 */ /* 0x000fe2000f8e023f */
[CC--:B------:R-:W-:Y:S01]  /*1200*/  LEA.HI R132, R18.reuse, R3.reuse, RZ, 0x3 ;  /* 0x0000000312847211 */ /* 0x0c0fe200078f18ff */
[C---:B------:R-:W-:Y:S01]  /*1210*/  IMAD.WIDE.U32 R154, R137.reuse, c[0x0][0x280], R16 ;  /* 0x0000a000899a7a25 */ /* 0x040fe200078e0010 */
[----:B------:R-:W-:Y:S01]  /*1220*/  LEA.HI R18, R18, R3, RZ, 0x6 ;  /* 0x0000000312127211 */ /* 0x000fe200078f30ff */
[----:B------:R-:W-:Y:S01]  /*1230*/  UIMAD UR9, UR16, UR9, UR10 ;  /* 0x00000009100972a4 */ /* 0x000fe2000f8e020a */
[----:B------:R-:W0:Y:S01]  /*1240*/  LDGDEPBAR ;  /* 0x00000000000079af */ /* 0x000e220000000000 */
[----:B------:R-:W-:Y:S01]  /*1250*/  IMAD.U32 R3, RZ, RZ, UR16 ;  /* 0x00000010ff037e24 */ /* 0x000fe2000f8e00ff */
[----:B------:R-:W-:Y:S01]  /*1260*/  ULDC.64 UR10, c[0x0][0x260] ;  /* 0x00009800000a7ab9 */ /* 0x000fe20000000a00 */
[----:B------:R-:W-:Y:S01]  /*1270*/  IMAD.WIDE.U32 R24, R137, c[0x0][0x280], R14 ;  /* 0x0000a00089187a25 */ /* 0x000fe200078e000e */
[----:B------:R-:W-:Y:S01]  /*1280*/  UIMAD UR10, UR15, UR10, URZ ;  /* 0x0000000a0f0a72a4 */ /* 0x000fe2000f8e023f */
[----:B------:R-:W-:Y:S01]  /*1290*/  SHF.R.S32.HI R18, RZ, 0x6, R18 ;  /* 0x00000006ff127819 */ /* 0x000fe20000011412 */
[----:B------:R-:W-:Y:S01]  /*12a0*/  UIMAD.WIDE.U32 UR38, UR16, UR8, UR38 ;  /* 0x00000008102672a5 */ /* 0x000fe2000f8e0026 */
[----:B------:R-:W-:Y:S01]  /*12b0*/  IMAD.WIDE.U32 R22, R3, c[0x0][0x260], R14 ;  /* 0x0000980003167a25 */ /* 0x000fe200078e000e */
[----:B------:R-:W-:Y:S01]  /*12c0*/  UIMAD UR10, UR16, UR11, UR10 ;  /* 0x0000000b100a72a4 */ /* 0x000fe2000f8e020a */
[CC--:B---3--:R-:W-:Y:S01]  /*12d0*/  SEL R6, R2.reuse, R5.reuse, !P0 ;  /* 0x0000000502067207 */ /* 0x0c8fe20004000000 */
[----:B------:R-:W-:Y:S01]  /*12e0*/  UIADD3 UR37, UR39, UR9, URZ ;  /* 0x0000000927257290 */ /* 0x000fe2000fffe03f */
[----:B------:R-:W-:Y:S01]  /*12f0*/  ISETP.GE.AND P0, PT, R11, c[0x0][0x27c], PT ;  /* 0x00009f000b007a0c */ /* 0x000fe20003f06270 */
[----:B------:R-:W-:Y:S01]  /*1300*/  IMAD.SHL.U32 R10, R133, 0x40, RZ ;  /* 0x00000040850a7824 */ /* 0x000fe200078e00ff */
[----:B------:R-:W-:Y:S01]  /*1310*/  SHF.R.S32.HI R129, RZ, 0x1f, R6 ;  /* 0x0000001fff817819 */ /* 0x000fe20000011406 */
[----:B------:R-:W-:Y:S01]  /*1320*/  IMAD.IADD R155, R155, 0x1, R150 ;  /* 0x000000019b9b7824 */ /* 0x000fe200078e0296 */
[----:B------:R-:W-:Y:S01]  /*1330*/  SEL R5, R2, R5, !P0 ;  /* 0x0000000502057207 */ /* 0x000fe20004000000 */
[----:B------:R-:W-:Y:S01]  /*1340*/  IMAD.IADD R151, R150, 0x1, R25 ;  /* 0x0000000196977824 */ /* 0x000fe200078e0219 */
[----:B------:R-:W-:Y:S01]  /*1350*/  SEL R2, RZ, c[0x0][0x27c], !P0 ;  /* 0x00009f00ff027a07 */ /* 0x000fe20004000000 */
[----:B------:R-:W-:Y:S01]  /*1360*/  IMAD.MOV.U32 R150, RZ, RZ, R24 ;  /* 0x000000ffff967224 */ /* 0x000fe200078e0018 */
[----:B------:R-:W-:Y:S01]  /*1370*/  IADD3 R23, R23, UR10, RZ ;  /* 0x0000000a17177c10 */ /* 0x000fe2000fffe0ff */
[----:B------:R-:W-:Y:S01]  /*1380*/  IMAD R148, R101, c[0x0][0x290], RZ ;  /* 0x0000a40065947a24 */ /* 0x000fe200078e02ff */
[----:B------:R-:W-:Y:S01]  /*1390*/  LOP3.LUT R24, R21, 0x38, R132, 0xf8, !PT ;  /* 0x0000003815187812 */ /* 0x000fe200078ef884 */
[----:B------:R-:W-:Y:S01]  /*13a0*/  IMAD.IADD R3, R11, 0x1, R2 ;  /* 0x000000010b037824 */ /* 0x000fe200078e0202 */
[----:B------:R-:W-:Y:S01]  /*13b0*/  SHF.R.S32.HI R2, RZ, 0x1f, R133 ;  /* 0x0000001fff027819 */ /* 0x000fe20000011485 */
[----:B------:R-:W-:Y:S01]  /*13c0*/  IMAD.WIDE.U32 R142, R142, c[0x0][0x268], R22 ;  /* 0x00009a008e8e7a25 */ /* 0x000fe200078e0016 */
[----:B------:R-:W-:Y:S01]  /*13d0*/  LOP3.LUT R10, R10, 0x1c0, RZ, 0xc0, !PT ;  /* 0x000001c00a0a7812 */ /* 0x000fe200078ec0ff */
[----:B------:R-:W-:Y:S01]  /*13e0*/  ULDC.64 UR8, c[0x0][0x210] ;  /* 0x0000840000087ab9 */ /* 0x000fe20000000a00 */
[----:B------:R-:W-:Y:S01]  /*13f0*/  SHF.R.S32.HI R20, RZ, 0x1f, R3 ;  /* 0x0000001fff147819 */ /* 0x000fe20000011403 */
[----:B------:R-:W-:Y:S01]  /*1400*/  IMAD R22, R18, 0xc00, R4 ;  /* 0x00000c0012167824 */ /* 0x000fe200078e0204 */
[----:B------:R-:W-:Y:S01]  /*1410*/  LOP3.LUT R127, R24, R13, RZ, 0x3c, !PT ;  /* 0x0000000d187f7212 */ /* 0x000fe200078e3cff */
[C---:B------:R-:W-:Y:S01]  /*1420*/  IMAD R148, R137.reuse, c[0x0][0x294], R148 ;  /* 0x0000a50089947a24 */ /* 0x040fe200078e0294 */
[CC--:B------:R-:W-:Y:S01]  /*1430*/  LEA.HI R131, R20.reuse, R3.reuse, RZ, 0x3 ;  /* 0x0000000314837211 */ /* 0x0c0fe200078f18ff */
[C---:B------:R-:W-:Y:S01]  /*1440*/  IMAD.WIDE.U32 R152, R137.reuse, c[0x0][0x290], R16 ;  /* 0x0000a40089987a25 */ /* 0x040fe200078e0010 */
[----:B------:R-:W-:Y:S01]  /*1450*/  LEA.HI R20, R20, R3, RZ, 0x6 ;  /* 0x0000000314147211 */ /* 0x000fe200078f30ff */
[----:B------:R-:W-:Y:S01]  /*1460*/  UIMAD UR8, UR15, UR8, URZ ;  /* 0x000000080f0872a4 */ /* 0x000fe2000f8e023f */
[----:B------:R-:W-:Y:S01]  /*1470*/  LEA.HI R3, R2, R133, RZ, 0x3 ;  /* 0x0000008502037211 */ /* 0x000fe200078f18ff */
[----:B------:R-:W-:Y:S01]  /*1480*/  IMAD.IADD R127, R22, 0x1, R127 ;  /* 0x00000001167f7824 */ /* 0x000fe200078e027f */
[----:B------:R-:W-:Y:S01]  /*1490*/  SHF.R.U32.HI R2, RZ, 0x3, R10 ;  /* 0x00000003ff027819 */ /* 0x000fe2000001160a */
[----:B--2---:R-:W-:Y:S01]  /*14a0*/  IMAD.WIDE.U32 R8, R137, c[0x0][0x290], R14 ;  /* 0x0000a40089087a25 */ /* 0x004fe200078e000e */
[----:B------:R-:W-:Y:S01]  /*14b0*/  LOP3.LUT R123, R10, 0x38, R132, 0xf8, !PT ;  /* 0x000000380a7b7812 */ /* 0x000fe200078ef884 */
[----:B------:R-:W-:Y:S01]  /*14c0*/  UIMAD UR8, UR16, UR9, UR8 ;  /* 0x00000009100872a4 */ /* 0x000fe2000f8e0208 */
[----:B------:R-:W-:Y:S01]  /*14d0*/  LEA.HI R129, R129, R6, RZ, 0x4 ;  /* 0x0000000681817211 */ /* 0x000fe200078f20ff */
[----:B------:R-:W-:Y:S01]  /*14e0*/  IMAD.SHL.U32 R3, R3, 0x40, RZ ;  /* 0x0000004003037824 */ /* 0x000fe200078e00ff */
[----:B------:R-:W-:Y:S01]  /*14f0*/  LOP3.LUT R123, R123, R2, RZ, 0x3c, !PT ;  /* 0x000000027b7b7212 */ /* 0x000fe200078e3cff */
[----:B------:R-:W-:Y:S01]  /*1500*/  IMAD.IADD R153, R153, 0x1, R148 ;  /* 0x0000000199997824 */ /* 0x000fe200078e0294 */
[----:B------:R-:W-:Y:S01]  /*1510*/  SHF.R.S32.HI R20, RZ, 0x6, R20 ;  /* 0x00000006ff147819 */ /* 0x000fe20000011414 */
[----:B------:R-:W-:Y:S01]  /*1520*/  IMAD.IADD R149, R148, 0x1, R9 ;  /* 0x0000000194957824 */ /* 0x000fe200078e0209 */
[----:B------:R-:W-:Y:S01]  /*1530*/  LOP3.LUT R3, R3, 0xfffffe00, RZ, 0xc0, !PT ;  /* 0xfffffe0003037812 */ /* 0x000fe200078ec0ff */
[----:B------:R-:W-:Y:S01]  /*1540*/  IMAD.MOV.U32 R148, RZ, RZ, R8 ;  /* 0x000000ffff947224 */ /* 0x000fe200078e0008 */
[----:B------:R-:W-:Y:S01]  /*1550*/  LOP3.LUT R22, R21, 0x38, R131, 0xf8, !PT ;  /* 0x0000003815167812 */ /* 0x000fe200078ef883 */
[----:B------:R-:W-:Y:S01]  /*1560*/  IMAD.U32 R147, RZ, RZ, UR39 ;  /* 0x00000027ff937e24 */ /* 0x000fe2000f8e00ff */
[----:B------:R-:W-:Y:S01]  /*1570*/  SHF.R.S32.HI R129, RZ, 0x4, R129 ;  /* 0x00000004ff817819 */ /* 0x000fe20000011481 */
[----:B------:R-:W-:Y:S01]  /*1580*/  IMAD R18, R18, 0xc00, R3 ;  /* 0x00000c0012127824 */ /* 0x000fe200078e0203 */
[----:B------:R-:W-:Y:S01]  /*1590*/  LOP3.LUT R125, R22, R13, RZ, 0x3c, !PT ;  /* 0x0000000d167d7212 */ /* 0x000fe200078e3cff */
[----:B------:R-:W-:Y:S01]  /*15a0*/  IMAD.U32 R146, RZ, RZ, UR38 ;  /* 0x00000026ff927e24 */ /* 0x000fe2000f8e00ff */
[----:B------:R-:W-:Y:S01]  /*15b0*/  SHF.R.S32.HI R8, RZ, 0x1f, R5 ;  /* 0x0000001fff087819 */ /* 0x000fe20000011405 */
[----:B------:R-:W-:Y:S01]  /*15c0*/  IMAD.IADD R123, R18, 0x1, R123 ;  /* 0x00000001127b7824 */ /* 0x000fe200078e027b */
[----:B------:R-:W-:Y:S01]  /*15d0*/  LEA.HI.SX32 R129, R132, R129, 0x1d ;  /* 0x0000008184817211 */ /* 0x000fe200078feaff */
[----:B------:R-:W-:Y:S01]  /*15e0*/  IMAD R18, R20, 0xc00, R4 ;  /* 0x00000c0014127824 */ /* 0x000fe200078e0204 */
[----:B------:R-:W-:Y:S01]  /*15f0*/  LEA.HI R8, R8, R5, RZ, 0x4 ;  /* 0x0000000508087211 */ /* 0x000fe200078f20ff */
[----:B------:R-:W-:Y:S01]  /*1600*/  IMAD R20, R20, 0xc00, R3 ;  /* 0x00000c0014147824 */ /* 0x000fe200078e0203 */
[----:B------:R-:W-:Y:S01]  /*1610*/  LOP3.LUT R119, R10, 0x38, R131, 0xf8, !PT ;  /* 0x000000380a777812 */ /* 0x000fe200078ef883 */
[----:B------:R-:W-:Y:S01]  /*1620*/  IMAD.IADD R125, R18, 0x1, R125 ;  /* 0x00000001127d7824 */ /* 0x000fe200078e027d */
[----:B------:R-:W-:Y:S01]  /*1630*/  SHF.R.S32.HI R18, RZ, 0x1f, R129 ;  /* 0x0000001fff127819 */ /* 0x000fe20000011481 */
[----:B------:R-:W-:Y:S01]  /*1640*/  IMAD.U32 R147, RZ, RZ, UR37 ;  /* 0x00000025ff937e24 */ /* 0x000fe2000f8e00ff */
[----:B------:R-:W-:Y:S01]  /*1650*/  SHF.R.S32.HI R8, RZ, 0x4, R8 ;  /* 0x00000004ff087819 */ /* 0x000fe20000011408 */
[----:B------:R-:W-:Y:S01]  /*1660*/  IMAD.WIDE.U32 R158, R137, c[0x0][0x1e0], RZ ;  /* 0x00007800899e7a25 */ /* 0x000fe200078e00ff */
[----:B------:R-:W-:Y:S01]  /*1670*/  LEA.HI R9, R18, R129, RZ, 0x3 ;  /* 0x0000008112097211 */ /* 0x000fe200078f18ff */
[----:B------:R-:W-:Y:S01]  /*1680*/  ULDC.U8 UR44, c[0x0][0x298] ;  /* 0x0000a600002c7ab9 */ /* 0x000fe20000000000 */
[----:B------:R-:W-:Y:S01]  /*1690*/  LEA.HI.SX32 R8, R131, R8, 0x1d ;  /* 0x0000000883087211 */ /* 0x000fe200078feaff */
[----:B------:R-:W-:Y:S01]  /*16a0*/  IMAD.SHL.U32 R129, R129, 0x8, RZ ;  /* 0x0000000881817824 */ /* 0x000fe200078e00ff */
[----:B------:R-:W-:Y:S01]  /*16b0*/  SHF.R.S32.HI R9, RZ, 0x3, R9 ;  /* 0x00000003ff097819 */ /* 0x000fe20000011409 */
[----:B------:R-:W-:Y:S01]  /*16c0*/  IMAD.WIDE.U32 R156, R133, c[0x0][0x1e0], RZ ;  /* 0x00007800859c7a25 */ /* 0x000fe200078e00ff */
[----:B------:R-:W-:Y:S01]  /*16d0*/  SHF.R.S32.HI R5, RZ, 0x1f, R8 ;  /* 0x0000001fff057819 */ /* 0x000fe20000011408 */
[----:B------:R-:W-:Y:S01]  /*16e0*/  ULDC UR46, c[0x0][0x280] ;  /* 0x0000a000002e7ab9 */ /* 0x000fe20000000800 */
[----:B------:R-:W-:Y:S01]  /*16f0*/  LOP3.LUT R126, R21, 0x38, R129, 0xf8, !PT ;  /* 0x00000038157e7812 */ /* 0x000fe200078ef881 */
[----:B------:R-:W-:Y:S01]  /*1700*/  IMAD.SHL.U32 R128, R8, 0x8, RZ ;  /* 0x0000000808807824 */ /* 0x000fe200078e00ff */
[----:B------:R-:W-:Y:S01]  /*1710*/  LEA.HI R5, R5, R8, RZ, 0x3 ;  /* 0x0000000805057211 */ /* 0x000fe200078f18ff */
[C---:B------:R-:W-:Y:S01]  /*1720*/  IMAD R19, R9.reuse, 0xc00, R4 ;  /* 0x00000c0009137824 */ /* 0x040fe200078e0204 */
[-C--:B------:R-:W-:Y:S01]  /*1730*/  LOP3.LUT R126, R126, R13.reuse, RZ, 0x3c, !PT ;  /* 0x0000000d7e7e7212 */ /* 0x080fe200078e3cff */
[----:B------:R-:W-:Y:S01]  /*1740*/  IMAD R121, R9, 0xc00, R3 ;  /* 0x00000c0009797824 */ /* 0x000fe200078e0203 */
[----:B------:R-:W-:Y:S01]  /*1750*/  SHF.R.S32.HI R5, RZ, 0x3, R5 ;  /* 0x00000003ff057819 */ /* 0x000fe20000011405 */
[----:B------:R-:W-:Y:S01]  /*1760*/  IMAD.WIDE.U32 R154, R98, c[0x0][0x280], R154 ;  /* 0x0000a000629a7a25 */ /* 0x000fe200078e009a */
[C---:B------:R-:W-:Y:S01]  /*1770*/  LOP3.LUT R9, R10.reuse, 0x38, R128, 0xf8, !PT ;  /* 0x000000380a097812 */ /* 0x040fe200078ef880 */
[----:B------:R-:W-:Y:S01]  /*1780*/  ULDC UR37, c[0x0][0x290] ;  /* 0x0000a40000257ab9 */ /* 0x000fe20000000800 */
[-C--:B------:R-:W-:Y:S01]  /*1790*/  LOP3.LUT R119, R119, R2.reuse, RZ, 0x3c, !PT ;  /* 0x0000000277777212 */ /* 0x080fe200078e3cff */
[----:B------:R-:W-:Y:S01]  /*17a0*/  IMAD.IADD R126, R19, 0x1, R126 ;  /* 0x00000001137e7824 */ /* 0x000fe200078e027e */
[----:B------:R-:W-:Y:S01]  /*17b0*/  LOP3.LUT R19, R10, 0x38, R129, 0xf8, !PT ;  /* 0x000000380a137812 */ /* 0x000fe200078ef881 */
[----:B------:R-:W-:Y:S01]  /*17c0*/  IMAD.WIDE.U32 R150, R98, c[0x0][0x280], R150 ;  /* 0x0000a00062967a25 */ /* 0x000fe200078e0096 */
[----:B------:R-:W-:Y:S01]  /*17d0*/  LOP3.LUT R8, R21, 0x38, R128, 0xf8, !PT ;  /* 0x0000003815087812 */ /* 0x000fe200078ef880 */
[----:B------:R-:W-:Y:S01]  /*17e0*/  ULDC UR45, c[0x0][0x294] ;  /* 0x0000a500002d7ab9 */ /* 0x000fe20000000800 */
[-C--:B------:R-:W-:Y:S01]  /*17f0*/  LOP3.LUT R18, R19, R2.reuse, RZ, 0x3c, !PT ;  /* 0x0000000213127212 */ /* 0x080fe200078e3cff */
[----:B------:R-:W-:Y:S01]  /*1800*/  IMAD.IADD R119, R20, 0x1, R119 ;  /* 0x0000000114777824 */ /* 0x000fe200078e0277 */
[----:B------:R-:W-:Y:S01]  /*1810*/  LOP3.LUT R9, R9, R2, RZ, 0x3c, !PT ;  /* 0x0000000209097212 */ /* 0x000fe200078e3cff */
[----:B------:R-:W-:Y:S01]  /*1820*/  IMAD R2, R5, 0xc00, R3 ;  /* 0x00000c0005027824 */ /* 0x000fe200078e0203 */
[----:B------:R-:W-:Y:S01]  /*1830*/  ISETP.GE.AND P0, PT, R113, 0x1, PT ;  /* 0x000000017100780c */ /* 0x000fe20003f06270 */
[----:B------:R-:W-:Y:S01]  /*1840*/  IMAD.U32 R3, RZ, RZ, UR25 ;  /* 0x00000019ff037e24 */ /* 0x000fe2000f8e00ff */
[----:B------:R-:W-:Y:S01]  /*1850*/  LOP3.LUT R8, R8, R13, RZ, 0x3c, !PT ;  /* 0x0000000d08087212 */ /* 0x000fe200078e3cff */
[----:B------:R-:W-:Y:S01]  /*1860*/  IMAD R13, R5, 0xc00, R4 ;  /* 0x00000c00050d7824 */ /* 0x000fe200078e0204 */
[----:B------:R-:W-:Y:S01]  /*1870*/  P2R R7, PR, RZ, 0x1 ;  /* 0x00000001ff077803 */ /* 0x000fe20000000000 */
[----:B------:R-:W-:Y:S01]  /*1880*/  IMAD.U32 R4, RZ, RZ, UR24 ;  /* 0x00000018ff047e24 */ /* 0x000fe2000f8e00ff */
[----:B------:R-:W-:Y:S01]  /*1890*/  LOP3.LUT R132, R132, 0xfffffff8, RZ, 0xc0, !PT ;  /* 0xfffffff884847812 */ /* 0x000fe200078ec0ff */
[----:B------:R-:W-:Y:S01]  /*18a0*/  IMAD.U32 R7, RZ, RZ, UR16 ;  /* 0x00000010ff077e24 */ /* 0x000fe2000f8e00ff */
[----:B------:R-:W-:Y:S01]  /*18b0*/  LOP3.LUT R131, R131, 0xfffffff8, RZ, 0xc0, !PT ;  /* 0xfffffff883837812 */ /* 0x000fe200078ec0ff */
[----:B------:R-:W-:Y:S01]  /*18c0*/  IMAD.IADD R121, R121, 0x1, R18 ;  /* 0x0000000179797824 */ /* 0x000fe200078e0212 */
[----:B------:R-:W-:Y:S01]  /*18d0*/  IADD3 R130, -R137, 0x30, RZ ;  /* 0x0000003089827810 */ /* 0x000fe20007ffe1ff */
[----:B------:R-:W-:Y:S01]  /*18e0*/  IMAD.WIDE.U32 R6, R7, c[0x0][0x210], R14 ;  /* 0x0000840007067a25 */ /* 0x000fe200078e000e */
[----:B------:R-:W-:Y:S01]  /*18f0*/  IADD3 R10, R16, 0x20, RZ ;  /* 0x00000020100a7810 */ /* 0x000fe20007ffe0ff */
[----:B------:R-:W-:Y:S01]  /*1900*/  USHF.L.U32 UR25, UR46, 0x5, URZ ;  /* 0x000000052e197899 */ /* 0x000fe2000800063f */
[----:B------:R-:W-:Y:S01]  /*1910*/  SHF.R.S32.HI R122, RZ, 0x1f, R132 ;  /* 0x0000001fff7a7819 */ /* 0x000fe20000011484 */
[----:B------:R-:W-:Y:S01]  /*1920*/  IMAD.IADD R124, R13, 0x1, R8 ;  /* 0x000000010d7c7824 */ /* 0x000fe200078e0208 */
[----:B------:R-:W-:Y:S01]  /*1930*/  IADD3 R7, R7, UR8, RZ ;  /* 0x0000000807077c10 */ /* 0x000fe2000fffe0ff */
[----:B------:R-:W-:Y:S01]  /*1940*/  ULDC.64 UR8, c[0x0][0x1e0] ;  /* 0x0000780000087ab9 */ /* 0x000fe20000000a00 */
[----:B------:R-:W-:Y:S01]  /*1950*/  IMAD.IADD R117, R2, 0x1, R9 ;  /* 0x0000000102757824 */ /* 0x000fe200078e0209 */
[----:B------:R-:W-:Y:S01]  /*1960*/  UIMAD UR10, UR30, UR9, URZ ;  /* 0x000000091e0a72a4 */ /* 0x000fe2000f8e023f */
[----:B------:R-:W-:Y:S01]  /*1970*/  IMAD.WIDE.U32 R152, R98, c[0x0][0x290], R152 ;  /* 0x0000a40062987a25 */ /* 0x000fe200078e0098 */
[----:B------:R-:W-:Y:S01]  /*1980*/  UIMAD.WIDE.U32 UR38, UR30, UR8, URZ ;  /* 0x000000081e2672a5 */ /* 0x000fe2000f8e003f */
[----:B------:R-:W-:-:S02]  /*1990*/  IADD3 R9, R16, 0x60, RZ ;  /* 0x0000006010097810 */ /* 0x000fc40007ffe0ff */
[----:B------:R-:W-:Y:S01]  /*19a0*/  ULDC.64 UR8, c[0x0][0x280] ;  /* 0x0000a00000087ab9 */ /* 0x000fe20000000a00 */
[----:B------:R-:W-:Y:S01]  /*19b0*/  IMAD.WIDE.U32 R148, R98, c[0x0][0x290], R148 ;  /* 0x0000a40062947a25 */ /* 0x000fe200078e0094 */
[----:B------:R-:W-:Y:S01]  /*19c0*/  UIMAD UR11, UR30, UR9, URZ ;  /* 0x000000091e0b72a4 */ /* 0x000fe2000f8e023f */
[----:B------:R-:W-:Y:S01]  /*19d0*/  SHF.R.S32.HI R118, RZ, 0x1f, R129 ;  /* 0x0000001fff767819 */ /* 0x000fe20000011481 */
[----:B------:R-:W-:Y:S01]  /*19e0*/  UIMAD.WIDE.U32 UR40, UR30, UR8, URZ ;  /* 0x000000081e2872a5 */ /* 0x000fe2000f8e003f */
[----:B------:R-:W-:Y:S01]  /*19f0*/  IMAD.SHL.U32 R127, R127, 0x2, RZ ;  /* 0x000000027f7f7824 */ /* 0x000fe200078e00ff */
[----:B------:R-:W-:Y:S01]  /*1a00*/  SHF.R.S32.HI R120, RZ, 0x1f, R131 ;  /* 0x0000001fff787819 */ /* 0x000fe20000011483 */
[----:B------:R-:W-:Y:S01]  /*1a10*/  ULDC.64 UR8, c[0x0][0x290] ;  /* 0x0000a40000087ab9 */ /* 0x000fe20000000a00 */
[----:B------:R-:W-:Y:S01]  /*1a20*/  IMAD.SHL.U32 R123, R123, 0x2, RZ ;  /* 0x000000027b7b7824 */ /* 0x000fe200078e00ff */
[----:B------:R-:W-:Y:S01]  /*1a30*/  UIMAD.WIDE.U32 UR42, UR30, UR8, URZ ;  /* 0x000000081e2a72a5 */ /* 0x000fe2000f8e003f */
[----:B------:R-:W-:Y:S01]  /*1a40*/  SHF.R.S32.HI R116, RZ, 0x1f, R128 ;  /* 0x0000001fff747819 */ /* 0x000fe20000011480 */
[----:B------:R-:W-:Y:S01]  /*1a50*/  UIMAD UR30, UR30, UR9, URZ ;  /* 0x000000091e1e72a4 */ /* 0x000fe2000f8e023f */
[----:B------:R-:W-:Y:S01]  /*1a60*/  IMAD.SHL.U32 R125, R125, 0x2, RZ ;  /* 0x000000027d7d7824 */ /* 0x000fe200078e00ff */
[----:B------:R-:W-:Y:S01]  /*1a70*/  UIADD3 UR10, UR39, UR10, URZ ;  /* 0x0000000a270a7290 */ /* 0x000fe2000fffe03f */
[----:B------:R-:W-:Y:S01]  /*1a80*/  IMAD.SHL.U32 R119, R119, 0x2, RZ ;  /* 0x0000000277777824 */ /* 0x000fe200078e00ff */
[----:B------:R-:W-:Y:S01]  /*1a90*/  ULDC.64 UR8, c[0x0][0x268] ;  /* 0x00009a0000087ab9 */ /* 0x000fe20000000a00 */
[----:B------:R-:W-:Y:S01]  /*1aa0*/  IMAD.SHL.U32 R126, R126, 0x2, RZ ;  /* 0x000000027e7e7824 */ /* 0x000fe200078e00ff */
[----:B------:R-:W-:Y:S01]  /*1ab0*/  UIMAD UR5, UR5, UR8, URZ ;  /* 0x00000008050572a4 */ /* 0x000fe2000f8e023f */
[----:B------:R-:W-:Y:S01]  /*1ac0*/  IMAD.SHL.U32 R121, R121, 0x2, RZ ;  /* 0x0000000279797824 */ /* 0x000fe200078e00ff */
[----:B------:R-:W-:Y:S01]  /*1ad0*/  UIADD3 UR11, UR41, UR11, URZ ;  /* 0x0000000b290b7290 */ /* 0x000fe2000fffe03f */
[----:B------:R-:W-:Y:S01]  /*1ae0*/  IMAD.SHL.U32 R124, R124, 0x2, RZ ;  /* 0x000000027c7c7824 */ /* 0x000fe200078e00ff */
[----:B------:R-:W-:Y:S01]  /*1af0*/  UIMAD UR5, UR23, UR9, UR5 ;  /* 0x00000009170572a4 */ /* 0x000fe2000f8e0205 */
[----:B------:R-:W-:Y:S01]  /*1b00*/  IMAD.SHL.U32 R117, R117, 0x2, RZ ;  /* 0x0000000275757824 */ /* 0x000fe200078e00ff */
[----:B------:R-:W-:-:S02]  /*1b10*/  ULDC UR8, c[0x0][0x1e4] ;  /* 0x0000790000087ab9 */ /* 0x000fc40000000800 */
[----:B------:R-:W-:Y:S02]  /*1b20*/  ULDC UR9, c[0x0][0x1e0] ;  /* 0x0000780000097ab9 */ /* 0x000fe40000000800 */
[----:B------:R-:W-:Y:S01]  /*1b30*/  ULDC UR23, c[0x0][0x284] ;  /* 0x0000a10000177ab9 */ /* 0x000fe20000000800 */
[----:B------:R-:W-:Y:S01]  /*1b40*/  IADD3 R103, R143, UR5, RZ ;  /* 0x000000058f677c10 */ /* 0x000fe2000fffe0ff */
[----:B------:R-:W-:Y:S02]  /*1b50*/  USHF.L.U64.HI UR8, UR9, UR36, UR8 ;  /* 0x0000002409087299 */ /* 0x000fe40008010208 */
[----:B------:R-:W-:Y:S02]  /*1b60*/  USHF.L.U64.HI UR23, UR46, UR36, UR23 ;  /* 0x000000242e177299 */ /* 0x000fe40008010217 */
[----:B------:R-:W-:Y:S02]  /*1b70*/  USHF.L.U64.HI UR36, UR37, UR36, UR45 ;  /* 0x0000002425247299 */ /* 0x000fe4000801022d */
[----:B------:R-:W-:-:S02]  /*1b80*/  USHF.L.U32 UR9, UR9, 0x5, URZ ;  /* 0x0000000509097899 */ /* 0x000fc4000800063f */
[----:B------:R-:W-:Y:S02]  /*1b90*/  USHF.L.U32 UR37, UR37, 0x5, URZ ;  /* 0x0000000525257899 */ /* 0x000fe4000800063f */
[----:B------:R-:W-:Y:S01]  /*1ba0*/  UIADD3 UR30, UR43, UR30, URZ ;  /* 0x0000001e2b1e7290 */ /* 0x000fe2000fffe03f */
[----:B----4-:R-:W-:Y:S01]  /*1bb0*/  @P1 SHF.R.S32.HI R19, RZ, 0x1f, R0 ;  /* 0x0000001fff131819 */ /* 0x010fe20000011400 */
[----:B------:R-:W-:Y:S01]  /*1bc0*/  @!P1 IMAD.MOV.U32 R19, RZ, RZ, R3 ;  /* 0x000000ffff139224 */ /* 0x000fe200078e0003 */
[----:B------:R-:W-:Y:S01]  /*1bd0*/  SHF.R.S32.HI R3, RZ, 0x1f, R98 ;  /* 0x0000001fff037819 */ /* 0x000fe20000011462 */
[----:B------:R-:W-:Y:S02]  /*1be0*/  @P1 IMAD.MOV.U32 R18, RZ, RZ, R0 ;  /* 0x000000ffff121224 */ /* 0x000fe400078e0000 */
[----:B------:R-:W-:Y:S01]  /*1bf0*/  @!P1 IMAD.MOV.U32 R18, RZ, RZ, R4 ;  /* 0x000000ffff129224 */ /* 0x000fe200078e0004 */
[----:B------:R-:W-:Y:S01]  /*1c00*/  SEL R99, R19, RZ, !P3 ;  /* 0x000000ff13637207 */ /* 0x000fe20005800000 */
[----:B------:R-:W-:-:S02]  /*1c10*/  IMAD R0, R101, c[0x0][0x1e0], RZ ;  /* 0x0000780065007a24 */ /* 0x000fc400078e02ff */
[----:B------:R-:W-:Y:S01]  /*1c20*/  IMAD R5, R3, c[0x0][0x280], RZ ;  /* 0x0000a00003057a24 */ /* 0x000fe200078e02ff */
[----:B------:R-:W-:Y:S01]  /*1c30*/  SEL R140, R18, RZ, !P3 ;  /* 0x000000ff128c7207 */ /* 0x000fe20005800000 */
[----:B------:R-:W-:Y:S02]  /*1c40*/  IMAD R109, R99, c[0x0][0x1f0], RZ ;  /* 0x00007c00636d7a24 */ /* 0x000fe400078e02ff */
[----:B------:R-:W-:Y:S01]  /*1c50*/  IMAD R115, R137, c[0x0][0x1e4], R0 ;  /* 0x0000790089737a24 */ /* 0x000fe200078e0200 */
[----:B------:R-:W-:Y:S01]  /*1c60*/  SHF.R.S32.HI R0, RZ, 0x1f, R133 ;  /* 0x0000001fff007819 */ /* 0x000fe20000011485 */
[C---:B------:R-:W-:Y:S02]  /*1c70*/  IMAD R109, R140.reuse, c[0x0][0x1f4], R109 ;  /* 0x00007d008c6d7a24 */ /* 0x040fe400078e026d */
[----:B------:R-:W-:-:S04]  /*1c80*/  IMAD.WIDE.U32 R146, R140, c[0x0][0x1f0], R146 ;  /* 0x00007c008c927a25 */ /* 0x000fc800078e0092 */
[----:B------:R-:W-:Y:S01]  /*1c90*/  IMAD.IADD R115, R159, 0x1, R115 ;  /* 0x000000019f737824 */ /* 0x000fe200078e0273 */
[----:B------:R-:W-:Y:S01]  /*1ca0*/  BAR.SYNC.DEFER_BLOCKING 0x0 ;  /* 0x0000000000007b1d */ /* 0x000fe20000010000 */
[----:B------:R-:W-:Y:S01]  /*1cb0*/  IMAD.IADD R109, R147, 0x1, R109 ;  /* 0x00000001936d7824 */ /* 0x000fe200078e026d */
[----:B------:R-:W-:Y:S01]  /*1cc0*/  IADD3 R105, P1, P0, R146, R158, R14 ;  /* 0x0000009e92697210 */ /* 0x000fe2000783e00e */
[----:B------:R-:W-:Y:S02]  /*1cd0*/  IMAD R99, R99, c[0x0][0x218], RZ ;  /* 0x0000860063637a24 */ /* 0x000fe400078e02ff */
[----:B------:R-:W-:Y:S01]  /*1ce0*/  IMAD R3, R3, c[0x0][0x290], RZ ;  /* 0x0000a40003037a24 */ /* 0x000fe200078e02ff */
[----:B------:R-:W-:Y:S01]  /*1cf0*/  IADD3.X R104, R109, R115, R15, P1, P0 ;  /* 0x000000736d687210 */ /* 0x000fe20000fe040f */
[----:B------:R-:W-:Y:S01]  /*1d00*/  IMAD R0, R0, c[0x0][0x1e0], RZ ;  /* 0x0000780000007a24 */ /* 0x000fe200078e02ff */
[----:B------:R-:W-:Y:S01]  /*1d10*/  ISETP.NE.AND P0, PT, RZ, UR44, PT ;  /* 0x0000002cff007c0c */ /* 0x000fe2000bf05270 */
[----:B------:R-:W-:-:S02]  /*1d20*/  IMAD R99, R140, c[0x0][0x21c], R99 ;  /* 0x000087008c637a24 */ /* 0x000fc400078e0263 */
[----:B------:R-:W-:Y:S01]  /*1d30*/  IMAD.WIDE.U32 R140, R140, c[0x0][0x218], R6 ;  /* 0x000086008c8c7a25 */ /* 0x000fe200078e0006 */
[----:B------:R-:W-:Y:S02]  /*1d40*/  P2R R138, PR, RZ, 0x1 ;  /* 0x00000001ff8a7803 */ /* 0x000fe40000000000 */
[----:B------:R-:W-:Y:S01]  /*1d50*/  IADD3 R102, P0, R137, UR35, RZ ;  /* 0x0000002389667c10 */ /* 0x000fe2000ff1e0ff */
[C---:B------:R-:W-:Y:S02]  /*1d60*/  IMAD R5, R98.reuse, c[0x0][0x284], R5 ;  /* 0x0000a10062057a24 */ /* 0x040fe400078e0205 */
[----:B------:R-:W-:Y:S01]  /*1d70*/  IMAD R3, R98, c[0x0][0x294], R3 ;  /* 0x0000a50062037a24 */ /* 0x000fe200078e0203 */
[----:B------:R-:W-:Y:S01]  /*1d80*/  IADD3.X R101, R101, UR34, RZ, P0, !PT ;  /* 0x0000002265657c10 */ /* 0x000fe200087fe4ff */
[----:B------:R-:W-:Y:S02]  /*1d90*/  IMAD R7, R133, c[0x0][0x1e4], R0 ;  /* 0x0000790085077a24 */ /* 0x000fe400078e0200 */
[----:B------:R-:W-:-:S02]  /*1da0*/  IMAD.IADD R112, R155, 0x1, R5 ;  /* 0x000000019b707824 */ /* 0x000fc400078e0205 */
[----:B------:R-:W-:Y:S02]  /*1db0*/  IMAD.IADD R114, R157, 0x1, R7 ;  /* 0x000000019d727824 */ /* 0x000fe400078e0207 */
[----:B------:R-:W-:Y:S02]  /*1dc0*/  IMAD.IADD R110, R5, 0x1, R151 ;  /* 0x00000001056e7824 */ /* 0x000fe400078e0297 */
[----:B------:R-:W-:Y:S02]  /*1dd0*/  IMAD.IADD R111, R153, 0x1, R3 ;  /* 0x00000001996f7824 */ /* 0x000fe400078e0203 */
[----:B------:R-:W-:Y:S02]  /*1de0*/  IMAD.IADD R108, R3, 0x1, R149 ;  /* 0x00000001036c7824 */ /* 0x000fe400078e0295 */
[----:B------:R-:W-:Y:S02]  /*1df0*/  IMAD.IADD R99, R141, 0x1, R99 ;  /* 0x000000018d637824 */ /* 0x000fe400078e0263 */
.L_x_1429:
[----:B------:R-:W-:Y:S01]  /*1e00*/  ISETP.GE.AND P2, PT, R113, 0x1, PT ;  /* 0x000000017100780c */ /* 0x000fe20003f46270 */
[----:B------:R-:W-:Y:S01]  /*1e10*/  USHF.R.S32.HI UR34, URZ, 0x1f, UR6 ;  /* 0x0000001f3f227899 */ /* 0x000fe20008011406 */
[----:B------:R-:W-:Y:S01]  /*1e20*/  IMAD.U32 R0, RZ, RZ, UR9 ;  /* 0x00000009ff007e24 */ /* 0x000fe2000f8e00ff */
[----:B------:R-:W-:Y:S01]  /*1e30*/  UIMAD UR45, UR10, UR6, URZ ;  /* 0x000000060a2d72a4 */ /* 0x000fe2000f8e023f */
[----:B------:R-:W-:Y:S04]  /*1e40*/  DEPBAR.LE SB0, 0x0 ;  /* 0x000080000000791a */ /* 0x000fe80000000000 */
[----:B------:R-:W-:Y:S01]  /*1e50*/  UIMAD.WIDE.U32 UR52, UR38, UR6, URZ ;  /* 0x00000006263472a5 */ /* 0x000fe2000f8e003f */
[----:B------:R-:W-:Y:S01]  /*1e60*/  BAR.SYNC.DEFER_BLOCKING 0x0 ;  /* 0x0000000000007b1d */ /* 0x000fe20000010000 */
[----:B------:R-:W-:Y:S01]  /*1e70*/  UIMAD UR45, UR34, UR38, UR45 ;  /* 0x00000026222d72a4 */ /* 0x000fe2000f8e022d */
[----:B-1----:R-:W-:Y:S03]  /*1e80*/  IMAD.U32 R5, RZ, RZ, UR8 ;  /* 0x00000008ff057e24 */ /* 0x002fe6000f8e00ff */
[C---:B------:R-:W-:Y:S01]  /*1e90*/  IADD3 R3, P1, P0, R105.reuse, UR52, R0 ;  /* 0x0000003469037c10 */ /* 0x040fe2000f83e000 */
[----:B------:R-:W-:Y:S06]  /*1ea0*/  UIADD3 UR45, UR53, UR45, URZ ;  /* 0x0000002d352d7290 */ /* 0x000fec000fffe03f */
[C---:B------:R-:W-:Y:S02]  /*1eb0*/  IADD3.X R0, R104.reuse, UR45, R5, P1, P0 ;  /* 0x0000002d68007c10 */ /* 0x040fe40008fe0405 */
[----:B------:R-:W-:Y:S04]  /*1ec0*/  IADD3 R5, P0, R105, UR52, RZ ;  /* 0x0000003469057c10 */ /* 0x000fe8000ff1e0ff */
[----:B------:R-:W-:Y:S02]  /*1ed0*/  IADD3.X R2, R104, UR45, RZ, P0, !PT ;  /* 0x0000002d68027c10 */ /* 0x000fe400087fe4ff */
[C---:B------:R-:W-:Y:S04]  /*1ee0*/  LEA R86, P0, R5.reuse, c[0x0][0x1c8], 0x1 ;  /* 0x0000720005567a11 */ /* 0x040fe800078008ff */
[----:B------:R-:W-:Y:S01]  /*1ef0*/  LEA.HI.X R87, R5, c[0x0][0x1cc], R2, 0x1, P0 ;  /* 0x0000730005577a11 */ /* 0x000fe200000f0c02 */
[----:B------:R-:W-:Y:S01]  /*1f00*/  BSSY B2, `(.L_x_1390) ;  /* 0x0000504000027945 */ /* 0x000fe20003800000 */
[C---:B------:R-:W-:Y:S04]  /*1f10*/  LEA R84, P0, R3.reuse, c[0x0][0x1c8], 0x1 ;  /* 0x0000720003547a11 */ /* 0x040fe800078008ff */
[----:B------:R-:W-:Y:S01]  /*1f20*/  LEA.HI.X R85, R3, c[0x0][0x1cc], R0, 0x1, P0 ;  /* 0x0000730003557a11 */ /* 0x000fe200000f0c00 */
[----:B------:R-:W-:-:S05]  /*1f30*/  @!P2 BRA `(.L_x_1391) ;  /* 0x00004d500000a947 */ /* 0x000fca0003800000 */
[----:B------:R-:W-:Y:S01]  /*1f40*/  UIMAD UR44, UR11, UR6, URZ ;  /* 0x000000060b2c72a4 */ /* 0x000fe2000f8e023f */
[----:B------:R-:W-:Y:S01]  /*1f50*/  ISETP.NE.AND P2, PT, R138, RZ, PT ;  /* 0x000000ff8a00720c */ /* 0x000fe20003f45270 */
        /* <DEDUP_REMOVED lines=23> */
[----:B------:R-:W-:Y:S01]  /*20d0*/  IADD3 R3, P0, R154, UR50, RZ ;  /* 0x000000329a037c10 */ /* 0x000fe2000ff1e0ff */
[----:B------:R-:W-:Y:S01]  /*20e0*/  CS2R R44, SRZ ;  /* 0x00000000002c7805 */ /* 0x000fe2000001ff00 */
[----:B------:R-:W-:Y:S01]  /*20f0*/  CS2R R52, SRZ ;  /* 0x0000000000347805 */ /* 0x000fe2000001ff00 */
[----:B------:R-:W-:Y:S01]  /*2100*/  CS2R R48, SRZ ;  /* 0x0000000000307805 */ /* 0x000fe2000001ff00 */
[----:B------:R-:W-:Y:S01]  /*2110*/  IADD3.X R0, R112, UR44, RZ, P0, !PT ;  /* 0x0000002c70007c10 */ /* 0x000fe200087fe4ff */
[----:B------:R-:W-:Y:S01]  /*2120*/  CS2R R82, SRZ ;  /* 0x0000000000527805 */ /* 0x000fe2000001ff00 */
[----:B------:R-:W-:Y:S01]  /*2130*/  IADD3 R5, P0, R152, UR48, RZ ;  /* 0x0000003098057c10 */ /* 0x000fe2000ff1e0ff */
[----:B------:R-:W-:Y:S01]  /*2140*/  CS2R R46, SRZ ;  /* 0x00000000002e7805 */ /* 0x000fe2000001ff00 */
[----:B------:R-:W-:Y:S01]  /*2150*/  CS2R R78, SRZ ;  /* 0x00000000004e7805 */ /* 0x000fe2000001ff00 */
[----:B------:R-:W-:Y:S01]  /*2160*/  CS2R R38, SRZ ;  /* 0x0000000000267805 */ /* 0x000fe2000001ff00 */
[----:B------:R-:W-:Y:S01]  /*2170*/  IADD3.X R2, R111, UR35, RZ, P0, !PT ;  /* 0x000000236f027c10 */ /* 0x000fe200087fe4ff */
        /* <DEDUP_REMOVED lines=21> */
.L_x_1394:
[----:B------:R-:W-:Y:S05]  /*22d0*/  BSYNC B0 ;  /* 0x0000000000007941 */ /* 0x000fea0003800000 */
.L_x_1393:
[----:B------:R-:W-:Y:S01]  /*22e0*/  ISETP.GE.AND P3, PT, R133, UR46, PT ;  /* 0x0000002e85007c0c */ /* 0x000fe2000bf66270 */
        /* <DEDUP_REMOVED lines=41> */
[----:B------:R-:W-:Y:S01]  /*2580*/  IMAD.U32 R5, RZ, RZ, UR25 ;  /* 0x00000019ff057e24 */ /* 0x000fe2000f8e00ff */
[----:B------:R-:W-:Y:S01]  /*2590*/  CS2R R36, SRZ ;  /* 0x0000000000247805 */ /* 0x000fe2000001ff00 */
[----:B------:R-:W-:Y:S01]  /*25a0*/  IMAD.U32 R3, RZ, RZ, UR23 ;  /* 0x00000017ff037e24 */ /* 0x000fe2000f8e00ff */
[----:B------:R-:W-:Y:S01]  /*25b0*/  CS2R R70, SRZ ;  /* 0x0000000000467805 */ /* 0x000fe2000001ff00 */
[----:B------:R-:W-:Y:S01]  /*25c0*/  IMAD.U32 R0, RZ, RZ, UR36 ;  /* 0x00000024ff007e24 */ /* 0x000fe2000f8e00ff */
[----:B------:R-:W-:Y:S01]  /*25d0*/  IADD3 R5, P1, P0, R154, UR50, R5 ;  /* 0x000000329a057c10 */ /* 0x000fe2000f83e005 */
[----:B------:R-:W-:Y:S01]  /*25e0*/  CS2R R32, SRZ ;  /* 0x0000000000207805 */ /* 0x000fe2000001ff00 */
[----:B------:R-:W-:Y:S01]  /*25f0*/  CS2R R66, SRZ ;  /* 0x0000000000427805 */ /* 0x000fe2000001ff00 */
[----:B------:R-:W-:Y:S01]  /*2600*/  CS2R R28, SRZ ;  /* 0x00000000001c7805 */ /* 0x000fe2000001ff00 */
[----:B------:R-:W-:Y:S01]  /*2610*/  IADD3.X R2, R112, UR44, R3, P1, P0 ;  /* 0x0000002c70027c10 */ /* 0x000fe20008fe0403 */
[----:B------:R-:W-:Y:S01]  /*2620*/  IMAD.U32 R3, RZ, RZ, UR37 ;  /* 0x00000025ff037e24 */ /* 0x000fe2000f8e00ff */
[----:B------:R-:W-:Y:S01]  /*2630*/  CS2R R62, SRZ ;  /* 0x00000000003e7805 */ /* 0x000fe2000001ff00 */
[----:B------:R-:W-:Y:S01]  /*2640*/  CS2R R18, SRZ ;  /* 0x0000000000127805 */ /* 0x000fe2000001ff00 */
[----:B------:R-:W-:Y:S02]  /*2650*/  CS2R R58, SRZ ;  /* 0x00000000003a7805 */ /* 0x000fe4000001ff00 */
[----:B------:R-:W-:Y:S04]  /*2660*/  IADD3 R3, P1, P0, R152, UR48, R3 ;  /* 0x0000003098037c10 */ /* 0x000fe8000f83e003 */
[----:B------:R-:W-:Y:S02]  /*2670*/  IADD3.X R0, R111, UR35, R0, P1, P0 ;  /* 0x000000236f007c10 */ /* 0x000fe40008fe0400 */
        /* <DEDUP_REMOVED lines=20> */
.L_x_1396:
[----:B------:R-:W-:Y:S05]  /*27c0*/  BSYNC B0 ;  /* 0x0000000000007941 */ /* 0x000fea0003800000 */
.L_x_1395:
        /* <DEDUP_REMOVED lines=52> */
[----:B------:R-:W-:Y:S01]  /*2b10*/  @!P0 PRMT R55, R55, 0x5410, R54 ;  /* 0x0000541037378816 */ /* 0x000fe20000000036 */
        /* <DEDUP_REMOVED lines=37> */
.L_x_1400:
[----:B------:R-:W-:Y:S05]  /*2d70*/  BSYNC B0 ;  /* 0x0000000000007941 */ /* 0x000fea0003800000 */
.L_x_1399:
        /* <DEDUP_REMOVED lines=56> */
.L_x_1402:
[----:B------:R-:W-:Y:S05]  /*3100*/  BSYNC B0 ;  /* 0x0000000000007941 */ /* 0x000fea0003800000 */
.L_x_1401:
        /* <DEDUP_REMOVED lines=56> */
.L_x_1404:
[----:B------:R-:W-:Y:S05]  /*3490*/  BSYNC B0 ;  /* 0x0000000000007941 */ /* 0x000fea0003800000 */
.L_x_1403:
        /* <DEDUP_REMOVED lines=55> */
.L_x_1398:
[----:B------:R-:W-:Y:S05]  /*3810*/  BSYNC B1 ;  /* 0x0000000000017941 */ /* 0x000fea0003800000 */
.L_x_1397:
        /* <DEDUP_REMOVED lines=57> */
.L_x_1407:
[----:B------:R-:W-:Y:S05]  /*3bb0*/  BSYNC B0 ;  /* 0x0000000000007941 */ /* 0x000fea0003800000 */
.L_x_1406:
        /* <DEDUP_REMOVED lines=56> */
.L_x_1409:
[----:B------:R-:W-:Y:S05]  /*3f40*/  BSYNC B0 ;  /* 0x0000000000007941 */ /* 0x000fea0003800000 */
.L_x_1408:
[----:B------:R-:W-:Y:S01]  /*3f50*/  ISETP.GE.AND P0, PT, R135, c[0x0][0x1d4], PT ;  /* 0x0000750087007a0c */ /* 0x000fe20003f06270 */
[----:B------:R-:W-:Y:S01]  /*3f60*/  @!UPT UIADD3 URZ, URZ, URZ, URZ ;  /* 0x0000003f3f3ff290 */ /* 0x000fe2000fffe03f */
[----:B------:R-:W-:Y:S11]  /*3f70*/  BSSY B0, `(.L_x_1410) ;  /* 0x0000036000007945 */ /* 0x000ff60003800000 */
[----:B------:R-:W-:-:S05]  /*3f80*/  @P0 BRA `(.L_x_1411) ;  /* 0x0000034000000947 */ /* 0x000fca0003800000 */
[----:B------:R-:W-:Y:S01]  /*3f90*/  ISETP.GE.AND P0, PT, R12, c[0x0][0x27c], PT ;  /* 0x00009f000c007a0c */ /* 0x000fe20003f06270 */
[----:B------:R-:W2:Y:S11]  /*3fa0*/  LDS.128 R20, [R136+0xe080] ;  /* 0x00e0800088147984 */ /* 0x000eb60000000c00 */
[----:B------:R-:W-:Y:S01]  /*3fb0*/  @!UPT UIADD3 URZ, URZ, URZ, URZ ;  /* 0x0000003f3f3ff290 */ /* 0x000fe2000fffe03f */
[----:B-1----:R-:W-:Y:S02]  /*3fc0*/  @!P0 SHF.R.U64 R26, R62, 0x10, R63 ;  /* 0x000000103e1a8819 */ /* 0x002fe4000000123f */
        /* <DEDUP_REMOVED lines=48> */
.L_x_1411:
[----:B------:R-:W-:Y:S05]  /*42d0*/  BSYNC B0 ;  /* 0x0000000000007941 */ /* 0x000fea0003800000 */
.L_x_1410:
        /* <DEDUP_REMOVED lines=56> */
.L_x_1392:
        /* <DEDUP_REMOVED lines=36> */
.L_x_1413:
[----:B------:R-:W-:Y:S05]  /*48a0*/  BSYNC B0 ;  /* 0x0000000000007941 */ /* 0x000fea0003800000 */
.L_x_1412:
[----:B------:R-:W-:Y:S01]  /*48b0*/  ISETP.GE.AND P3, PT, R133, UR46, PT ;  /* 0x0000002e85007c0c */ /* 0x000fe2000bf66270 */
[----:B-1---5:R-:W-:Y:S01]  /*48c0*/  IMAD.MOV.U32 R4, RZ, RZ, R38 ;  /* 0x000000ffff047224 */ /* 0x022fe200078e0026 */
        /* <DEDUP_REMOVED lines=44> */
[----:B------:R-:W-:Y:S01]  /*4b90*/  CS2R R78, SRZ ;  /* 0x00000000004e7805 */ /* 0x000fe2000001ff00 */
[----:B------:R-:W-:Y:S01]  /*4ba0*/  IADD3 R7, P1, P0, R150, UR50, R7 ;  /* 0x0000003296077c10 */ /* 0x000fe2000f83e007 */
[----:B------:R-:W-:Y:S01]  /*4bb0*/  IMAD.U32 R5, RZ, RZ, UR37 ;  /* 0x00000025ff057e24 */ /* 0x000fe2000f8e00ff */
[----:B------:R-:W-:Y:S01]  /*4bc0*/  CS2R R76, SRZ ;  /* 0x00000000004c7805 */ /* 0x000fe2000001ff00 */
[----:B------:R-:W-:Y:S01]  /*4bd0*/  CS2R R22, SRZ ;  /* 0x0000000000167805 */ /* 0x000fe2000001ff00 */
[----:B------:R-:W-:Y:S01]  /*4be0*/  IADD3.X R0, R110, UR44, R3, P1, P0 ;  /* 0x0000002c6e007c10 */ /* 0x000fe20008fe0403 */
[----:B------:R-:W-:Y:S01]  /*4bf0*/  IMAD.U32 R3, RZ, RZ, UR36 ;  /* 0x00000024ff037e24 */ /* 0x000fe2000f8e00ff */
[----:B------:R-:W-:Y:S01]  /*4c00*/  IADD3 R5, P1, P0, R148, UR48, R5 ;  /* 0x0000003094057c10 */ /* 0x000fe2000f83e005 */
[----:B------:R-:W-:Y:S01]  /*4c10*/  CS2R R20, SRZ ;  /* 0x0000000000147805 */ /* 0x000fe2000001ff00 */
[----:B------:R-:W-:Y:S01]  /*4c20*/  CS2R R74, SRZ ;  /* 0x00000000004a7805 */ /* 0x000fe2000001ff00 */
[----:B------:R-:W-:Y:S01]  /*4c30*/  CS2R R72, SRZ ;  /* 0x0000000000487805 */ /* 0x000fe2000001ff00 */
[----:B------:R-:W-:Y:S02]  /*4c40*/  IADD3.X R2, R108, UR35, R3, P1, P0 ;  /* 0x000000236c027c10 */ /* 0x000fe40008fe0403 */
        /* <DEDUP_REMOVED lines=12> */
.L_x_1415:
[----:B------:R-:W-:Y:S05]  /*4d10*/  BSYNC B0 ;  /* 0x0000000000007941 */ /* 0x000fea0003800000 */
.L_x_1414:
        /* <DEDUP_REMOVED lines=34> */
[----:B------:R-:W-:Y:S01]  /*4f40*/  IADD3 R163, P0, R158, UR52, RZ ;  /* 0x000000349ea37c10 */ /* 0x000fe2000ff1e0ff */
[----:B------:R-:W-:Y:S03]  /*4f50*/  BSSY B0, `(.L_x_1418) ;  /* 0x0000074000007945 */ /* 0x000fe60003800000 */
[----:B------:R-:W-:Y:S02]  /*4f60*/  IADD3.X R162, R115, UR45, RZ, P0, !PT ;  /* 0x0000002d73a27c10 */ /* 0x000fe400087fe4ff */
[----:B------:R-:W-:Y:S11]  /*4f70*/  ISETP.GE.AND P0, PT, R14, c[0x0][0x1d4], PT ;  /* 0x000075000e007a0c */ /* 0x000ff60003f06270 */
[----:B------:R-:W-:Y:S02]  /*4f80*/  @!UPT UIADD3 URZ, URZ, URZ, URZ ;  /* 0x0000003f3f3ff290 */ /* 0x000fe4000fffe03f */
[----:B------:R-:W-:-:S05]  /*4f90*/  @P0 BRA `(.L_x_1419) ;  /* 0x000006f000000947 */ /* 0x000fca0003800000 */
[----:B------:R-:W-:Y:S01]  /*4fa0*/  ISETP.GE.AND P2, PT, R129, c[0x0][0x1d4], PT ;  /* 0x0000750081007a0c */ /* 0x000fe20003f46270 */
[----:B------:R-:W-:Y:S01]  /*4fb0*/  LDS.128 R32, [R126+0xa080] ;  /* 0x00a080007e207984 */ /* 0x000fe20000000c00 */
        /* <DEDUP_REMOVED lines=13> */
[----:B------:R-:W-:Y:S01]  /*5090*/  @!P0 SHF.R.U32.HI R64, RZ, 0x10, R59 ;  /* 0x00000010ff408819 */ /* 0x000fe2000001163b */
[----:B-1----:R-:W-:Y:S01]  /*50a0*/  @!P0 IMAD.U32 R66, R91, 0x10000, RZ ;  /* 0x000100005b428824 */ /* 0x002fe200078e00ff */
[----:B------:R-:W-:Y:S02]  /*50b0*/  @!P0 LOP3.LUT R59, R88, 0xffff0000, RZ, 0xc0, !PT ;  /* 0xffff0000583b8812 */ /* 0x000fe400078ec0ff */
[----:B------:R-:W-:Y:S02]  /*50c0*/  @!P0 LOP3.LUT R61, R89, 0xffff0000, RZ, 0xc0, !PT ;  /* 0xffff0000593d8812 */ /* 0x000fe400078ec0ff */
[----:B------:R-:W-:Y:S02]  /*50d0*/  @!P0 LOP3.LUT R69, R91, 0xffff0000, RZ, 0xc0, !PT ;  /* 0xffff00005b458812 */ /* 0x000fe400078ec0ff */
[C---:B------:R-:W-:Y:S02]  /*50e0*/  @!P0 LOP3.LUT R65, R90.reuse, 0xffff0000, RZ, 0xc0, !PT ;  /* 0xffff00005a418812 */ /* 0x040fe400078ec0ff */
[----:B------:R-:W-:Y:S01]  /*50f0*/  @!P0 PRMT R63, R63, 0x5410, R62 ;  /* 0x000054103f3f8816 */ /* 0x000fe2000000003e */
[----:B------:R-:W-:Y:S01]  /*5100*/  @!P0 IMAD.U32 R62, R90, 0x10000, RZ ;  /* 0x000100005a3e8824 */ /* 0x000fe200078e00ff */
[----:B------:R-:W-:Y:S02]  /*5110*/  @!P0 SHF.R.U32.HI R60, RZ, 0x10, R57 ;  /* 0x00000010ff3c8819 */ /* 0x000fe40000011639 */
[----:B------:R-:W-:Y:S01]  /*5120*/  @!P0 PRMT R57, R55, 0x5410, R56 ;  /* 0x0000541037398816 */ /* 0x000fe20000000038 */
[----:B------:R-:W-:Y:S01]  /*5130*/  @!P0 IMAD.U32 R56, R88, 0x10000, RZ ;  /* 0x0001000058388824 */ /* 0x000fe200078e00ff */
[--C-:B------:R-:W-:Y:S02]  /*5140*/  @!P0 SHF.R.U32.HI R54, RZ, 0x10, R47.reuse ;  /* 0x00000010ff368819 */ /* 0x100fe4000001162f */
[----:B------:R-:W-:Y:S01]  /*5150*/  @!P0 SHF.R.U64 R47, R46, 0x10, R47 ;  /* 0x000000102e2f8819 */ /* 0x000fe2000000122f */
[----:B------:R-:W-:Y:S01]  /*5160*/  @!P0 IMAD.U32 R46, R32, 0x10000, RZ ;  /* 0x00010000202e8824 */ /* 0x000fe200078e00ff */
[----:B------:R-:W-:Y:S01]  /*5170*/  @!P0 SHF.R.U64 R53, R44, 0x10, R45 ;  /* 0x000000102c358819 */ /* 0x000fe2000000122d */
[C---:B------:R-:W-:Y:S01]  /*5180*/  @!P0 IMAD.U32 R55, R57.reuse, 0x10000, RZ ;  /* 0x0001000039378824 */ /* 0x040fe200078e00ff */
[----:B------:R-:W-:Y:S02]  /*5190*/  @!P0 PRMT R52, R52, 0x5410, R47 ;  /* 0x0000541034348816 */ /* 0x000fe4000000002f */
[----:B------:R-:W-:Y:S01]  /*51a0*/  @!P0 LOP3.LUT R47, R32, 0xffff0000, RZ, 0xc0, !PT ;  /* 0xffff0000202f8812 */ /* 0x000fe200078ec0ff */
[----:B------:R-:W-:Y:S01]  /*51b0*/  @!P0 FMUL.FTZ R166, R46, R55 ;  /* 0x000000372ea68220 */ /* 0x000fe20000410000 */
[----:B------:R-:W-:Y:S02]  /*51c0*/  @!P0 LOP3.LUT R57, R57, 0xffff0000, RZ, 0xc0, !PT ;  /* 0xffff000039398812 */ /* 0x000fe400078ec0ff */
[----:B------:R-:W-:Y:S02]  /*51d0*/  @!P0 PRMT R50, R50, 0x5410, R53 ;  /* 0x0000541032328816 */ /* 0x000fe40000000035 */
[----:B------:R-:W-:Y:S01]  /*51e0*/  @!P0 SHF.R.U32.HI R44, RZ, 0x10, R45 ;  /* 0x00000010ff2c8819 */ /* 0x000fe2000001162d */
[----:B------:R-:W-:Y:S01]  /*51f0*/  @!P0 FMUL.FTZ R167, R47, R57 ;  /* 0x000000392fa78220 */ /* 0x000fe20000410000 */
[----:B------:R-:W-:Y:S01]  /*5200*/  @!P0 PRMT R58, R13, 0x5432, R60 ;  /* 0x000054320d3a8816 */ /* 0x000fe2000000003c */
[C---:B------:R-:W-:Y:S01]  /*5210*/  @!P0 IMAD.U32 R45, R50.reuse, 0x10000, RZ ;  /* 0x00010000322d8824 */ /* 0x040fe200078e00ff */
[----:B------:R-:W-:Y:S01]  /*5220*/  @!P0 PRMT R49, R49, 0x5410, R44 ;  /* 0x0000541031318816 */ /* 0x000fe2000000002c */
[C---:B------:R-:W-:Y:S01]  /*5230*/  @!P0 IMAD.U32 R60, R63.reuse, 0x10000, RZ ;  /* 0x000100003f3c8824 */ /* 0x040fe200078e00ff */
[----:B------:R-:W-:Y:S01]  /*5240*/  @!P0 LOP3.LUT R44, R50, 0xffff0000, RZ, 0xc0, !PT ;  /* 0xffff0000322c8812 */ /* 0x000fe200078ec0ff */
[-C--:B------:R-:W-:Y:S01]  /*5250*/  @!P0 FMUL.FTZ R0, R46, R45.reuse ;  /* 0x0000002d2e008220 */ /* 0x080fe20000410000 */
[----:B------:R-:W-:Y:S01]  /*5260*/  @!P0 LOP3.LUT R63, R63, 0xffff0000, RZ, 0xc0, !PT ;  /* 0xffff00003f3f8812 */ /* 0x000fe200078ec0ff */
[----:B------:R-:W-:Y:S01]  /*5270*/  @!P0 IMAD.U32 R46, R33, 0x10000, RZ ;  /* 0x00010000212e8824 */ /* 0x000fe200078e00ff */
[----:B------:R-:W-:Y:S01]  /*5280*/  @!P0 PRMT R67, R67, 0x5410, R64 ;  /* 0x0000541043438816 */ /* 0x000fe20000000040 */
[----:B------:R-:W-:Y:S01]  /*5290*/  @!P0 FFMA.FTZ R0, R55, R56, R0 ;  /* 0x0000003837008223 */ /* 0x000fe20000010000 */
[C---:B------:R-:W-:Y:S01]  /*52a0*/  @!P0 SHF.L.U32 R55, R58.reuse, 0x10, RZ ;  /* 0x000000103a378819 */ /* 0x040fe200000006ff */
[-C--:B------:R-:W-:Y:S01]  /*52b0*/  @!P0 FMUL.FTZ R2, R47, R44.reuse ;  /* 0x0000002c2f028220 */ /* 0x080fe20000410000 */
[----:B------:R-:W-:Y:S01]  /*52c0*/  @!P0 LOP3.LUT R47, R33, 0xffff0000, RZ, 0xc0, !PT ;  /* 0xffff0000212f8812 */ /* 0x000fe200078ec0ff */
[----:B------:R-:W-:Y:S01]  /*52d0*/  @!P0 FFMA.FTZ R167, R59, R44, -R167 ;  /* 0x0000002c3ba78223 */ /* 0x000fe200000108a7 */
[----:B------:R-:W-:Y:S01]  /*52e0*/  @!P0 LOP3.LUT R58, R58, 0xffff0000, RZ, 0xc0, !PT ;  /* 0xffff00003a3a8812 */ /* 0x000fe200078ec0ff */
[----:B------:R-:W-:Y:S01]  /*52f0*/  @!P0 FFMA.FTZ R166, R56, R45, -R166 ;  /* 0x0000002d38a68223 */ /* 0x000fe200000108a6 */
[C---:B------:R-:W-:Y:S01]  /*5300*/  @!P0 LOP3.LUT R44, R49.reuse, 0xffff0000, RZ, 0xc0, !PT ;  /* 0xffff0000312c8812 */ /* 0x040fe200078ec0ff */
[----:B------:R-:W-:Y:S01]  /*5310*/  @!P0 IMAD.U32 R45, R49, 0x10000, RZ ;  /* 0x00010000312d8824 */ /* 0x000fe200078e00ff */
[----:B------:R-:W-:Y:S01]  /*5320*/  @!P0 PRMT R51, R51, 0x5410, R54 ;  /* 0x0000541033338816 */ /* 0x000fe20000000036 */
        /* <DEDUP_REMOVED lines=22> */
[----:B------:R-:W-:Y:S02]  /*5490*/  @!P0 FFMA.FTZ R172, R66, R45, -R172 ;  /* 0x0000002d42ac8223 */ /* 0x000fe400000108ac */
[C---:B------:R-:W-:Y:S02]  /*54a0*/  @!P0 IMAD.U32 R45, R52.reuse, 0x10000, RZ ;  /* 0x00010000342d8824 */ /* 0x040fe400078e00ff */
[----:B------:R-:W-:Y:S01]  /*54b0*/  @!P0 FFMA.FTZ R175, R69, R44, -R175 ;  /* 0x0000002c45af8223 */ /* 0x000fe200000108af */
[----:B------:R-:W-:Y:S01]  /*54c0*/  @!P0 LOP3.LUT R44, R52, 0xffff0000, RZ, 0xc0, !PT ;  /* 0xffff0000342c8812 */ /* 0x000fe200078ec0ff */
[C---:B------:R-:W-:Y:S02]  /*54d0*/  @!P0 FMUL.FTZ R173, R46.reuse, R60 ;  /* 0x0000003c2ead8220 */ /* 0x040fe40000410000 */
        /* <DEDUP_REMOVED lines=27> */
.L_x_1419:
[----:B------:R-:W-:Y:S05]  /*5690*/  BSYNC B0 ;  /* 0x0000000000007941 */ /* 0x000fea0003800000 */
.L_x_1418:
[----:B------:R-:W-:Y:S11]  /*56a0*/  ISETP.GE.AND P0, PT, R11, c[0x0][0x1d4], PT ;  /* 0x000075000b007a0c */ /* 0x000ff60003f06270 */
[----:B------:R-:W-:Y:S02]  /*56b0*/  @!UPT UIADD3 URZ, URZ, URZ, URZ ;  /* 0x0000003f3f3ff290 */ /* 0x000fe4000fffe03f */
[----:B------:R-:W-:-:S05]  /*56c0*/  @P0 BRA `(.L_x_1417) ;  /* 0x000006f000000947 */ /* 0x000fca0003800000 */
[----:B------:R-:W-:Y:S01]  /*56d0*/  ISETP.GE.AND P2, PT, R128, c[0x0][0x1d4], PT ;  /* 0x0000750080007a0c */ /* 0x000fe20003f46270 */
[----:B-1----:R-:W1:Y:S01]  /*56e0*/  LDS.128 R32, [R124+0xa080] ;  /* 0x00a080007c207984 */ /* 0x002e620000000c00 */
[CC--:B------:R-:W-:Y:S04]  /*56f0*/  IADD3 R63, P1, P0, R146.reuse, R163.reuse, R131 ;  /* 0x000000a3923f7210 */ /* 0x0c0fe8000783e083 */
[CC--:B------:R-:W-:Y:S03]  /*5700*/  IADD3.X R60, R109.reuse, R162.reuse, R120, P1, P0 ;  /* 0x000000a26d3c7210 */ /* 0x0c0fe60000fe0478 */
[----:B------:R-:W2:Y:S04]  /*5710*/  LDS.128 R64, [R125+0xa080] ;  /* 0x00a080007d407984 */ /* 0x000ea80000000c00 */
        /* <DEDUP_REMOVED lines=8> */
[--C-:B------:R-:W-:Y:S02]  /*57a0*/  @!P0 SHF.R.U32.HI R44, RZ, 0x10, R39.reuse ;  /* 0x00000010ff2c8819 */ /* 0x100fe40000011627 */
[----:B------:R-:W-:Y:S01]  /*57b0*/  @!P0 SHF.R.U64 R39, R38, 0x10, R39 ;  /* 0x0000001026278819 */ /* 0x000fe20000001227 */
[----:B-1----:R-:W-:Y:S01]  /*57c0*/  @!P0 IMAD.U32 R38, R32, 0x10000, RZ ;  /* 0x0001000020268824 */ /* 0x002fe200078e00ff */
[----:B------:R-:W-:Y:S01]  /*57d0*/  @!P0 SHF.R.U64 R45, R36, 0x10, R37 ;  /* 0x00000010242d8819 */ /* 0x000fe20000001225 */
[C---:B--2---:R-:W-:Y:S01]  /*57e0*/  @!P0 IMAD.U32 R46, R64.reuse, 0x10000, RZ ;  /* 0x00010000402e8824 */ /* 0x044fe200078e00ff */
[----:B------:R-:W-:Y:S01]  /*57f0*/  @!P0 LOP3.LUT R51, R64, 0xffff0000, RZ, 0xc0, !PT ;  /* 0xffff000040338812 */ /* 0x000fe200078ec0ff */
[C---:B------:R-:W-:Y:S01]  /*5800*/  @!P0 IMAD.U32 R50, R65.reuse, 0x10000, RZ ;  /* 0x0001000041328824 */ /* 0x040fe200078e00ff */
[----:B------:R-:W-:Y:S01]  /*5810*/  @!P0 LOP3.LUT R53, R65, 0xffff0000, RZ, 0xc0, !PT ;  /* 0xffff000041358812 */ /* 0x000fe200078ec0ff */
[C---:B------:R-:W-:Y:S01]  /*5820*/  @!P0 IMAD.U32 R58, R67.reuse, 0x10000, RZ ;  /* 0x00010000433a8824 */ /* 0x040fe200078e00ff */
[----:B------:R-:W-:Y:S01]  /*5830*/  @!P0 LOP3.LUT R61, R67, 0xffff0000, RZ, 0xc0, !PT ;  /* 0xffff0000433d8812 */ /* 0x000fe200078ec0ff */
[C---:B------:R-:W-:Y:S01]  /*5840*/  @!P0 IMAD.U32 R54, R66.reuse, 0x10000, RZ ;  /* 0x0001000042368824 */ /* 0x040fe200078e00ff */
[----:B------:R-:W-:Y:S02]  /*5850*/  @!P0 LOP3.LUT R57, R66, 0xffff0000, RZ, 0xc0, !PT ;  /* 0xffff000042398812 */ /* 0x000fe400078ec0ff */
[----:B------:R-:W-:Y:S02]  /*5860*/  @!P0 PRMT R48, R48, 0x5410, R39 ;  /* 0x0000541030308816 */ /* 0x000fe40000000027 */
[----:B------:R-:W-:Y:S02]  /*5870*/  @!P0 LOP3.LUT R39, R32, 0xffff0000, RZ, 0xc0, !PT ;  /* 0xffff000020278812 */ /* 0x000fe400078ec0ff */
[----:B------:R-:W-:Y:S02]  /*5880*/  @!P0 SHF.R.U64 R47, R84, 0x10, R85 ;  /* 0x00000010542f8819 */ /* 0x000fe40000001255 */
[----:B------:R-:W-:Y:S02]  /*5890*/  @!P0 PRMT R42, R42, 0x5410, R45 ;  /* 0x000054102a2a8816 */ /* 0x000fe4000000002d */
[----:B------:R-:W-:Y:S02]  /*58a0*/  @!P0 PRMT R96, R96, 0x5410, R47 ;  /* 0x0000541060608816 */ /* 0x000fe4000000002f */
[----:B------:R-:W-:Y:S01]  /*58b0*/  @!P0 SHF.R.U32.HI R36, RZ, 0x10, R37 ;  /* 0x00000010ff248819 */ /* 0x000fe20000011625 */
[----:B------:R-:W-:Y:S01]  /*58c0*/  @!P0 IMAD.U32 R37, R42, 0x10000, RZ ;  /* 0x000100002a258824 */ /* 0x000fe200078e00ff */
[----:B------:R-:W-:Y:S01]  /*58d0*/  @!P0 SHF.R.U32.HI R49, RZ, 0x10, R87 ;  /* 0x00000010ff318819 */ /* 0x000fe20000011657 */
[----:B------:R-:W-:Y:S01]  /*58e0*/  @!P0 IMAD.U32 R47, R96, 0x10000, RZ ;  /* 0x00010000602f8824 */ /* 0x000fe200078e00ff */
[----:B------:R-:W-:Y:S01]  /*58f0*/  @!P0 PRMT R41, R41, 0x5410, R36 ;  /* 0x0000541029298816 */ /* 0x000fe20000000024 */
[----:B------:R-:W-:Y:S01]  /*5900*/  @!P0 FMUL.FTZ R0, R38, R37 ;  /* 0x0000002526008220 */ /* 0x000fe20000410000 */
[----:B------:R-:W-:Y:S01]  /*5910*/  @!P0 LOP3.LUT R36, R42, 0xffff0000, RZ, 0xc0, !PT ;  /* 0xffff00002a248812 */ /* 0x000fe200078ec0ff */
[----:B------:R-:W-:Y:S01]  /*5920*/  @!P0 FMUL.FTZ R60, R38, R47 ;  /* 0x0000002f263c8220 */ /* 0x000fe20000410000 */
[----:B------:R-:W-:Y:S01]  /*5930*/  @!P0 PRMT R94, R94, 0x5410, R49 ;  /* 0x000054105e5e8816 */ /* 0x000fe20000000031 */
[----:B------:R-:W-:Y:S01]  /*5940*/  @!P0 FFMA.FTZ R0, R47, R46, R0 ;  /* 0x0000002e2f008223 */ /* 0x000fe20000010000 */
[----:B------:R-:W-:Y:S01]  /*5950*/  @!P0 LOP3.LUT R49, R96, 0xffff0000, RZ, 0xc0, !PT ;  /* 0xffff000060318812 */ /* 0x000fe200078ec0ff */
[-C--:B------:R-:W-:Y:S01]  /*5960*/  @!P0 FMUL.FTZ R2, R39, R36.reuse ;  /* 0x0000002427028220 */ /* 0x080fe20000410000 */
[----:B------:R-:W-:Y:S01]  /*5970*/  @!P0 LOP3.LUT R59, R94, 0xffff0000, RZ, 0xc0, !PT ;  /* 0xffff00005e3b8812 */ /* 0x000fe200078ec0ff */
[----:B------:R-:W-:Y:S01]  /*5980*/  @!P0 FFMA.FTZ R60, R46, R37, -R60 ;  /* 0x000000252e3c8223 */ /* 0x000fe2000001083c */
[----:B------:R-:W-:Y:S01]  /*5990*/  @!P0 PRMT R43, R43, 0x5410, R44 ;  /* 0x000054102b2b8816 */ /* 0x000fe2000000002c */
[----:B------:R-:W-:Y:S01]  /*59a0*/  @!P0 FMUL.FTZ R69, R39, R49 ;  /* 0x0000003127458220 */ /* 0x000fe20000410000 */
[C---:B------:R-:W-:Y:S01]  /*59b0*/  @!P0 LOP3.LUT R39, R33.reuse, 0xffff0000, RZ, 0xc0, !PT ;  /* 0xffff000021278812 */ /* 0x040fe200078ec0ff */
[----:B------:R-:W-:Y:S01]  /*59c0*/  @!P0 IMAD.U32 R38, R33, 0x10000, RZ ;  /* 0x0001000021268824 */ /* 0x000fe200078e00ff */
[----:B------:R-:W-:Y:S01]  /*59d0*/  @!P0 SHF.R.U32.HI R84, RZ, 0x10, R85 ;  /* 0x00000010ff548819 */ /* 0x000fe20000011655 */
[----:B------:R-:W-:Y:S01]  /*59e0*/  @!P0 FFMA.FTZ R69, R51, R36, -R69 ;  /* 0x0000002433458223 */ /* 0x000fe20000010845 */
[C---:B------:R-:W-:Y:S01]  /*59f0*/  @!P0 LOP3.LUT R36, R41.reuse, 0xffff0000, RZ, 0xc0, !PT ;  /* 0xffff000029248812 */ /* 0x040fe200078ec0ff */
[----:B------:R-:W-:Y:S01]  /*5a00*/  @!P0 IMAD.U32 R37, R41, 0x10000, RZ ;  /* 0x0001000029258824 */ /* 0x000fe200078e00ff */
[----:B------:R-:W-:Y:S01]  /*5a10*/  @!P0 PRMT R95, R95, 0x5410, R84 ;  /* 0x000054105f5f8816 */ /* 0x000fe20000000054 */
[----:B------:R-:W-:Y:S01]  /*5a20*/  @!P0 IMAD.U32 R56, R94, 0x10000, RZ ;  /* 0x000100005e388824 */ /* 0x000fe200078e00ff */
[----:B------:R-:W-:Y:S01]  /*5a30*/  @!P0 F2FP.BF16.PACK_AB R60, R69, R60 ;  /* 0x0000003c453c823e */ /* 0x000fe200000010ff */
[C---:B------:R-:W-:Y:S01]  /*5a40*/  @!P0 FMUL.FTZ R3, R38.reuse, R37 ;  /* 0x0000002526038220 */ /* 0x040fe20000410000 */
[----:B------:R-:W-:Y:S01]  /*5a50*/  @!P0 LOP3.LUT R47, R95, 0xffff0000, RZ, 0xc0, !PT ;  /* 0xffff00005f2f8812 */ /* 0x000fe200078ec0ff */
[----:B------:R-:W-:Y:S01]  /*5a60*/  @!P0 FMUL.FTZ R4, R39, R36 ;  /* 0x0000002427048220 */ /* 0x000fe20000410000 */
[----:B------:R-:W-:Y:S01]  /*5a70*/  @!P0 SHF.L.U32 R46, R95, 0x10, RZ ;  /* 0x000000105f2e8819 */ /* 0x000fe200000006ff */
[----:B------:R-:W-:Y:S01]  /*5a80*/  @!P0 FFMA.FTZ R2, R49, R51, R2 ;  /* 0x0000003331028223 */ /* 0x000fe20000010002 */
[----:B------:R-:W-:Y:S01]  /*5a90*/  @!P0 MOV R64, R60 ;  /* 0x0000003c00408202 */ /* 0x000fe20000000f00 */
[----:B------:R-:W-:Y:S01]  /*5aa0*/  @!P0 FMUL.FTZ R91, R39, R47 ;  /* 0x0000002f275b8220 */ /* 0x000fe20000410000 */
[----:B------:R-:W-:Y:S01]  /*5ab0*/  @!P0 LOP3.LUT R39, R35, 0xffff0000, RZ, 0xc0, !PT ;  /* 0xffff000023278812 */ /* 0x000fe200078ec0ff */
[----:B------:R-:W-:Y:S01]  /*5ac0*/  @!P0 FMUL.FTZ R90, R38, R46 ;  /* 0x0000002e265a8220 */ /* 0x000fe20000410000 */
[----:B------:R-:W-:Y:S01]  /*5ad0*/  @!P0 SHF.R.U64 R86, R86, 0x10, R87 ;  /* 0x0000001056568819 */ /* 0x000fe20000001257 */
[----:B------:R-:W-:Y:S01]  /*5ae0*/  @!P0 FFMA.FTZ R91, R53, R36, -R91 ;  /* 0x00000024355b8223 */ /* 0x000fe2000001085b */
[----:B------:R-:W-:Y:S01]  /*5af0*/  @!P0 F2FP.BF16.PACK_AB R69, R2, R0 ;  /* 0x000000000245823e */ /* 0x000fe200000010ff */
[----:B------:R-:W-:Y:S01]  /*5b00*/  @!P0 IMAD.U32 R38, R35, 0x10000, RZ ;  /* 0x0001000023268824 */ /* 0x000fe200078e00ff */
[C---:B------:R-:W-:Y:S01]  /*5b10*/  @!P0 LOP3.LUT R36, R43.reuse, 0xffff0000, RZ, 0xc0, !PT ;  /* 0xffff00002b248812 */ /* 0x040fe200078ec0ff */
[----:B------:R-:W-:Y:S01]  /*5b20*/  @!P0 FFMA.FTZ R90, R50, R37, -R90 ;  /* 0x00000025325a8223 */ /* 0x000fe2000001085a */
[----:B------:R-:W-:Y:S01]  /*5b30*/  @!P0 SHF.L.U32 R37, R43, 0x10, RZ ;  /* 0x000000102b258819 */ /* 0x000fe200000006ff */
[----:B------:R-:W-:Y:S01]  /*5b40*/  @!P0 FMUL.FTZ R162, R38, R56 ;  /* 0x0000003826a28220 */ /* 0x000fe20000410000 */
[----:B------:R-:W-:Y:S01]  /*5b50*/  @!P0 PRMT R93, R93, 0x5410, R86 ;  /* 0x000054105d5d8816 */ /* 0x000fe20000000056 */
[----:B------:R-:W-:Y:S01]  /*5b60*/  @!P0 FMUL.FTZ R165, R39, R59 ;  /* 0x0000003b27a58220 */ /* 0x000fe20000410000 */
[----:B------:R-:W-:Y:S01]  /*5b70*/  @!P0 F2FP.BF16.PACK_AB R91, R91, R90 ;  /* 0x0000005a5b5b823e */ /* 0x000fe200000010ff */
[-C--:B------:R-:W-:Y:S01]  /*5b80*/  @!P0 FMUL.FTZ R8, R39, R36.reuse ;  /* 0x0000002427088220 */ /* 0x080fe20000410000 */
[----:B------:R-:W-:Y:S01]  /*5b90*/  @!P0 LOP3.LUT R39, R34, 0xffff0000, RZ, 0xc0, !PT ;  /* 0xffff000022278812 */ /* 0x000fe200078ec0ff */
[-C--:B------:R-:W-:Y:S01]  /*5ba0*/  @!P0 FMUL.FTZ R7, R38, R37.reuse ;  /* 0x0000002526078220 */ /* 0x080fe20000410000 */
[C---:B------:R-:W-:Y:S01]  /*5bb0*/  @!P0 LOP3.LUT R55, R93.reuse, 0xffff0000, RZ, 0xc0, !PT ;  /* 0xffff00005d378812 */ /* 0x040fe200078ec0ff */
[----:B------:R-:W-:Y:S02]  /*5bc0*/  @!P0 IMAD.U32 R38, R34, 0x10000, RZ ;  /* 0x0001000022268824 */ /* 0x000fe400078e00ff */
        /* <DEDUP_REMOVED lines=8> */
[-C--:B------:R-:W-:Y:S02]  /*5c50*/  @!P0 FMUL.FTZ R5, R38, R37.reuse ;  /* 0x0000002526058220 */ /* 0x080fe40000410000 */
[----:B------:R-:W-:Y:S02]  /*5c60*/  @!P0 FFMA.FTZ R3, R46, R50, R3 ;  /* 0x000000322e038223 */ /* 0x000fe40000010003 */
        /* <DEDUP_REMOVED lines=21> */
.L_x_1417:
[----:B------:R-:W-:Y:S05]  /*5dc0*/  BSYNC B1 ;  /* 0x0000000000017941 */ /* 0x000fea0003800000 */
.L_x_1416:
[----:B------:R-:W-:Y:S04]  /*5dd0*/  IADD3 R55, P0, R156, UR52, RZ ;  /* 0x000000349c377c10 */ /* 0x000fe8000ff1e0ff */
[----:B------:R-:W-:Y:S01]  /*5de0*/  IADD3.X R52, R114, UR45, RZ, P0, !PT ;  /* 0x0000002d72347c10 */ /* 0x000fe200087fe4ff */
[----:B------:R-:W-:-:S05]  /*5df0*/  @P3 BRA `(.L_x_1405) ;  /* 0x0000114000003947 */ /* 0x000fca0003800000 */
[----:B------:R-:W-:Y:S01]  /*5e00*/  ISETP.GE.AND P0, PT, R14, c[0x0][0x1d4], PT ;  /* 0x000075000e007a0c */ /* 0x000fe20003f06270 */
[----:B------:R-:W-:Y:S01]  /*5e10*/  @!UPT UIADD3 URZ, URZ, URZ, URZ ;  /* 0x0000003f3f3ff290 */ /* 0x000fe2000fffe03f */
[----:B------:R-:W-:Y:S11]  /*5e20*/  BSSY B0, `(.L_x_1420) ;  /* 0x0000071000007945 */ /* 0x000ff60003800000 */
        /* <DEDUP_REMOVED lines=67> */
[----:B------:R-:W-:Y:S01]  /*6260*/  @!P0 LOP3.LUT R24, R31, 0xffff0000, RZ, 0xc0, !PT ;  /* 0xffff00001f188812 */ /* 0x000fe200078ec0ff */
[----:B------:R-:W-:Y:S01]  /*6270*/  @!P0 IMAD.U32 R26, R35, 0x10000, RZ ;  /* 0x00010000231a8824 */ /* 0x000fe200078e00ff */
[----:B------:R-:W-:Y:S01]  /*6280*/  @!P0 PRMT R81, R81, 0x5410, R78 ;  /* 0x0000541051518816 */ /* 0x000fe2000000004e */
[----:B------:R-:W-:Y:S01]  /*6290*/  @!P0 FFMA.FTZ R64, R42, R25, -R64 ;  /* 0x000000192a408223 */ /* 0x000fe20000010840 */
[----:B------:R-:W-:Y:S01]  /*62a0*/  @!P0 SHF.L.U32 R25, R31, 0x10, RZ ;  /* 0x000000101f198819 */ /* 0x000fe200000006ff */
[----:B------:R-:W-:Y:S01]  /*62b0*/  @!P0 FMUL.FTZ R66, R26, R48 ;  /* 0x000000301a428220 */ /* 0x000fe20000410000 */
[----:B------:R-:W-:Y:S01]  /*62c0*/  @!P0 LOP3.LUT R47, R81, 0xffff0000, RZ, 0xc0, !PT ;  /* 0xffff0000512f8812 */ /* 0x000fe200078ec0ff */
[----:B------:R-:W-:Y:S01]  /*62d0*/  @!P0 FMUL.FTZ R85, R27, R51 ;  /* 0x000000331b558220 */ /* 0x000fe20000410000 */
[----:B------:R-:W-:Y:S01]  /*62e0*/  @!P0 F2FP.BF16.PACK_AB R67, R67, R64 ;  /* 0x000000404343823e */ /* 0x000fe200000010ff */
[----:B------:R-:W-:Y:S01]  /*62f0*/  @!P0 FMUL.FTZ R8, R27, R24 ;  /* 0x000000181b088220 */ /* 0x000fe20000410000 */
[----:B------:R-:W-:Y:S01]  /*6300*/  @!P0 LOP3.LUT R27, R34, 0xffff0000, RZ, 0xc0, !PT ;  /* 0xffff0000221b8812 */ /* 0x000fe200078ec0ff */
[-C--:B------:R-:W-:Y:S01]  /*6310*/  @!P0 FMUL.FTZ R7, R26, R25.reuse ;  /* 0x000000191a078220 */ /* 0x080fe20000410000 */
[----:B------:R-:W-:Y:S01]  /*6320*/  @!P0 F2FP.BF16.PACK_AB R64, R2, R0 ;  /* 0x000000000240823e */ /* 0x000fe200000010ff */
        /* <DEDUP_REMOVED lines=32> */
.L_x_1421:
[----:B------:R-:W-:Y:S05]  /*6530*/  BSYNC B0 ;  /* 0x0000000000007941 */ /* 0x000fea0003800000 */
.L_x_1420:
[----:B------:R-:W-:Y:S11]  /*6540*/  ISETP.GE.AND P0, PT, R11, c[0x0][0x1d4], PT ;  /* 0x000075000b007a0c */ /* 0x000ff60003f06270 */
[----:B------:R-:W-:Y:S02]  /*6550*/  @!UPT UIADD3 URZ, URZ, URZ, URZ ;  /* 0x0000003f3f3ff290 */ /* 0x000fe4000fffe03f */
[----:B------:R-:W-:-:S05]  /*6560*/  @P0 BRA `(.L_x_1405) ;  /* 0x000009d000000947 */ /* 0x000fca0003800000 */
[----:B------:R-:W-:Y:S01]  /*6570*/  IADD3 R54, P1, P0, R146, R55, R131 ;  /* 0x0000003792367210 */ /* 0x000fe2000783e083 */
[----:B------:R-:W2:Y:S03]  /*6580*/  LDS.128 R24, [R117+0xa080] ;  /* 0x00a0800075187984 */ /* 0x000ea60000000c00 */
[----:B------:R-:W-:Y:S02]  /*6590*/  IADD3.X R47, R109, R52, R120, P1, P0 ;  /* 0x000000346d2f7210 */ /* 0x000fe40000fe0478 */
[C---:B-1----:R-:W-:Y:S03]  /*65a0*/  LEA R56, P0, R54.reuse, c[0x0][0x1c8], 0x1 ;  /* 0x0000720036387a11 */ /* 0x042fe600078008ff */
[----:B------:R-:W1:Y:S01]  /*65b0*/  LDS.128 R48, [R119+0xa080] ;  /* 0x00a0800077307984 */ /* 0x000e620000000c00 */
[----:B------:R-:W-:Y:S02]  /*65c0*/  LEA.HI.X R57, R54, c[0x0][0x1cc], R47, 0x1, P0 ;  /* 0x0000730036397a11 */ /* 0x000fe400000f0c2f */
[----:B------:R-:W-:Y:S11]  /*65d0*/  ISETP.GE.AND P0, PT, R11, c[0x0][0x27c], PT ;  /* 0x00009f000b007a0c */ /* 0x000ff60003f06270 */
[----:B------:R-:W-:Y:S02]  /*65e0*/  @!UPT UIADD3 URZ, URZ, URZ, URZ ;  /* 0x0000003f3f3ff290 */ /* 0x000fe4000fffe03f */
[----:B------:R-:W-:Y:S02]  /*65f0*/  @!P0 SHF.R.U32.HI R30, RZ, 0x10, R21 ;  /* 0x00000010ff1e8819 */ /* 0x000fe40000011615 */
[----:B------:R-:W-:Y:S02]  /*6600*/  @!P0 SHF.R.U32.HI R33, RZ, 0x10, R73 ;  /* 0x00000010ff218819 */ /* 0x000fe40000011649 */
[----:B------:R-:W-:Y:S02]  /*6610*/  @!P0 SHF.R.U64 R21, R20, 0x10, R21 ;  /* 0x0000001014158819 */ /* 0x000fe40000001215 */
[----:B------:R-:W-:Y:S02]  /*6620*/  @!P0 PRMT R20, R13, 0x5410, R30 ;  /* 0x000054100d148816 */ /* 0x000fe4000000001e */
[----:B------:R-:W-:Y:S02]  /*6630*/  @!P0 PRMT R18, R18, 0x5410, R21 ;  /* 0x0000541012128816 */ /* 0x000fe40000000015 */
[----:B------:R-:W-:Y:S01]  /*6640*/  @!P0 PRMT R80, R80, 0x5410, R33 ;  /* 0x0000541050508816 */ /* 0x000fe20000000021 */
[C---:B------:R-:W-:Y:S01]  /*6650*/  @!P0 IMAD.U32 R30, R20.reuse, 0x10000, RZ ;  /* 0x00010000141e8824 */ /* 0x040fe200078e00ff */
[----:B------:R-:W-:Y:S02]  /*6660*/  @!P0 LOP3.LUT R20, R20, 0xffff0000, RZ, 0xc0, !PT ;  /* 0xffff000014148812 */ /* 0x000fe400078ec0ff */
[C---:B------:R-:W-:Y:S01]  /*6670*/  @!P0 LOP3.LUT R36, R80.reuse, 0xffff0000, RZ, 0xc0, !PT ;  /* 0xffff000050248812 */ /* 0x040fe200078ec0ff */
[----:B------:R-:W-:Y:S01]  /*6680*/  @!P0 IMAD.U32 R34, R80, 0x10000, RZ ;  /* 0x0001000050228824 */ /* 0x000fe200078e00ff */
[--C-:B------:R-:W-:Y:S01]  /*6690*/  @!P0 SHF.R.U64 R29, R22, 0x10, R23.reuse ;  /* 0x00000010161d8819 */ /* 0x100fe20000001217 */
[----:B--2---:R-:W-:Y:S01]  /*66a0*/  @!P0 IMAD.U32 R21, R25, 0x10000, RZ ;  /* 0x0001000019158824 */ /* 0x004fe200078e00ff */
[----:B------:R-:W-:Y:S02]  /*66b0*/  @!P0 SHF.R.U32.HI R22, RZ, 0x10, R23 ;  /* 0x00000010ff168819 */ /* 0x000fe40000011617 */
[----:B------:R-:W-:Y:S01]  /*66c0*/  @!P0 PRMT R28, R28, 0x5410, R29 ;  /* 0x000054101c1c8816 */ /* 0x000fe2000000001d */
[----:B------:R-:W-:Y:S01]  /*66d0*/  @!P0 FMUL.FTZ R47, R21, R34 ;  /* 0x00000022152f8220 */ /* 0x000fe20000410000 */
[----:B------:R-:W-:Y:S01]  /*66e0*/  @!P0 PRMT R13, R19, 0x5410, R22 ;  /* 0x00005410130d8816 */ /* 0x000fe20000000016 */
[-C--:B------:R-:W-:Y:S01]  /*66f0*/  @!P0 FMUL.FTZ R3, R21, R30.reuse ;  /* 0x0000001e15038220 */ /* 0x080fe20000410000 */
[----:B-1----:R-:W-:Y:S01]  /*6700*/  @!P0 LOP3.LUT R39, R49, 0xffff0000, RZ, 0xc0, !PT ;  /* 0xffff000031278812 */ /* 0x002fe200078ec0ff */
[----:B------:R-:W-:Y:S01]  /*6710*/  @!P0 IMAD.U32 R19, R18, 0x10000, RZ ;  /* 0x0001000012138824 */ /* 0x000fe200078e00ff */
[C---:B------:R-:W-:Y:S01]  /*6720*/  @!P0 LOP3.LUT R35, R48.reuse, 0xffff0000, RZ, 0xc0, !PT ;  /* 0xffff000030238812 */ /* 0x040fe200078ec0ff */
[----:B------:R-:W-:Y:S01]  /*6730*/  @!P0 IMAD.U32 R32, R48, 0x10000, RZ ;  /* 0x0001000030208824 */ /* 0x000fe200078e00ff */
[C---:B------:R-:W-:Y:S01]  /*6740*/  @!P0 LOP3.LUT R43, R50.reuse, 0xffff0000, RZ, 0xc0, !PT ;  /* 0xffff0000322b8812 */ /* 0x040fe200078ec0ff */
[----:B------:R-:W-:Y:S01]  /*6750*/  @!P0 IMAD.U32 R41, R50, 0x10000, RZ ;  /* 0x0001000032298824 */ /* 0x000fe200078e00ff */
[----:B------:R-:W-:Y:S01]  /*6760*/  @!P0 SHF.L.U32 R44, R51, 0x10, RZ ;  /* 0x00000010332c8819 */ /* 0x000fe200000006ff */
[----:B------:R-:W-:Y:S01]  /*6770*/  @!P0 IMAD.U32 R37, R49, 0x10000, RZ ;  /* 0x0001000031258824 */ /* 0x000fe200078e00ff */
[----:B------:R-:W-:Y:S02]  /*6780*/  @!P0 LOP3.LUT R46, R51, 0xffff0000, RZ, 0xc0, !PT ;  /* 0xffff0000332e8812 */ /* 0x000fe400078ec0ff */
[----:B------:R-:W-:Y:S01]  /*6790*/  @!P0 SHF.L.U32 R22, R24, 0x10, RZ ;  /* 0x0000001018168819 */ /* 0x000fe200000006ff */
[----:B------:R-:W-:Y:S01]  /*67a0*/  @!P0 FFMA.FTZ R47, R37, R30, -R47 ;  /* 0x0000001e252f8223 */ /* 0x000fe2000001082f */
[----:B------:R-:W-:Y:S02]  /*67b0*/  @!P0 LOP3.LUT R21, R25, 0xffff0000, RZ, 0xc0, !PT ;  /* 0xffff000019158812 */ /* 0x000fe400078ec0ff */
[----:B------:R-:W-:Y:S01]  /*67c0*/  @!P0 SHF.R.U64 R31, R74, 0x10, R75 ;  /* 0x000000104a1f8819 */ /* 0x000fe2000000124b */
[----:B------:R-:W-:Y:S01]  /*67d0*/  @!P0 FMUL.FTZ R0, R22, R19 ;  /* 0x0000001316008220 */ /* 0x000fe20000410000 */
[----:B------:R-:W-:Y:S01]  /*67e0*/  @!P0 SHF.R.U64 R72, R72, 0x10, R73 ;  /* 0x0000001048488819 */ /* 0x000fe20000001249 */
[C---:B------:R-:W-:Y:S01]  /*67f0*/  @!P0 FMUL.FTZ R54, R21.reuse, R36 ;  /* 0x0000002415368220 */ /* 0x040fe20000410000 */
[----:B------:R-:W-:Y:S01]  /*6800*/  @!P0 PRMT R70, R70, 0x5410, R31 ;  /* 0x0000541046468816 */ /* 0x000fe2000000001f */
[-C--:B------:R-:W-:Y:S01]  /*6810*/  @!P0 FMUL.FTZ R4, R21, R20.reuse ;  /* 0x0000001415048220 */ /* 0x080fe20000410000 */
[----:B------:R-:W-:Y:S01]  /*6820*/  @!P0 LOP3.LUT R21, R24, 0xffff0000, RZ, 0xc0, !PT ;  /* 0xffff000018158812 */ /* 0x000fe200078ec0ff */
[----:B------:R-:W-:Y:S01]  /*6830*/  @!P0 FFMA.FTZ R54, R39, R20, -R54 ;  /* 0x0000001427368223 */ /* 0x000fe20000010836 */
[----:B------:R-:W-:Y:S01]  /*6840*/  @!P0 LOP3.LUT R20, R18, 0xffff0000, RZ, 0xc0, !PT ;  /* 0xffff000012148812 */ /* 0x000fe200078ec0ff */
[C---:B------:R-:W-:Y:S01]  /*6850*/  @!P0 IMAD.U32 R38, R70.reuse, 0x10000, RZ ;  /* 0x0001000046268824 */ /* 0x040fe200078e00ff */
[----:B------:R-:W-:Y:S01]  /*6860*/  @!P0 LOP3.LUT R40, R70, 0xffff0000, RZ, 0xc0, !PT ;  /* 0xffff000046288812 */ /* 0x000fe200078ec0ff */
[----:B------:R-:W-:Y:S01]  /*6870*/  @!P0 IMAD.U32 R18, R28, 0x10000, RZ ;  /* 0x000100001c128824 */ /* 0x000fe200078e00ff */
[----:B------:R-:W-:Y:S01]  /*6880*/  @!P0 PRMT R71, R71, 0x5410, R72 ;  /* 0x0000541047478816 */ /* 0x000fe20000000048 */
[----:B------:R-:W-:Y:S01]  /*6890*/  @!P0 FMUL.FTZ R2, R21, R20 ;  /* 0x0000001415028220 */ /* 0x000fe20000410000 */
[----:B------:R-:W-:Y:S02]  /*68a0*/  @!P0 F2FP.BF16.PACK_AB R47, R54, R47 ;  /* 0x0000002f362f823e */ /* 0x000fe400000010ff */
[C---:B------:R-:W-:Y:S01]  /*68b0*/  @!P0 LOP3.LUT R33, R71.reuse, 0xffff0000, RZ, 0xc0, !PT ;  /* 0xffff000047218812 */ /* 0x040fe200078ec0ff */
[----:B------:R-:W-:Y:S01]  /*68c0*/  @!P0 IMAD.U32 R31, R71, 0x10000, RZ ;  /* 0x00010000471f8824 */ /* 0x000fe200078e00ff */
[----:B------:R-:W-:Y:S01]  /*68d0*/  @!P0 SHF.R.U32.HI R75, RZ, 0x10, R75 ;  /* 0x00000010ff4b8819 */ /* 0x000fe2000001164b */
[----:B------:R-:W-:Y:S02]  /*68e0*/  @!P0 IMAD.MOV.U32 R49, RZ, RZ, R47 ;  /* 0x000000ffff318224 */ /* 0x000fe400078e002f */
[----:B------:R-:W-:Y:S01]  /*68f0*/  @!P0 FMUL.FTZ R53, R22, R31 ;  /* 0x0000001f16358220 */ /* 0x000fe20000410000 */
[----:B------:R-:W-:Y:S01]  /*6900*/  @!P0 PRMT R68, R68, 0x5410, R75 ;  /* 0x0000541044448816 */ /* 0x000fe2000000004b */
[----:B------:R-:W-:Y:S01]  /*6910*/  @!P0 FMUL.FTZ R58, R21, R33 ;  /* 0x00000021153a8220 */ /* 0x000fe20000410000 */
[----:B------:R-:W-:Y:S01]  /*6920*/  @!P0 LOP3.LUT R21, R26, 0xffff0000, RZ, 0xc0, !PT ;  /* 0xffff00001a158812 */ /* 0x000fe200078ec0ff */
[----:B------:R-:W-:Y:S01]  /*6930*/  @!P0 FFMA.FTZ R53, R32, R19, -R53 ;  /* 0x0000001320358223 */ /* 0x000fe20000010835 */
[----:B------:R-:W-:Y:S01]  /*6940*/  @!P0 SHF.L.U32 R19, R26, 0x10, RZ ;  /* 0x000000101a138819 */ /* 0x000fe200000006ff */
[----:B------:R-:W-:Y:S01]  /*6950*/  @!P0 IMAD.U32 R22, R27, 0x10000, RZ ;  /* 0x000100001b168824 */ /* 0x000fe200078e00ff */
[C---:B------:R-:W-:Y:S01]  /*6960*/  @!P0 LOP3.LUT R45, R68.reuse, 0xffff0000, RZ, 0xc0, !PT ;  /* 0xffff0000442d8812 */ /* 0x040fe200078ec0ff */
[----:B------:R-:W-:Y:S02]  /*6970*/  @!P0 IMAD.U32 R42, R68, 0x10000, RZ ;  /* 0x00010000442a8824 */ /* 0x000fe400078e00ff */
[C---:B------:R-:W-:Y:S02]  /*6980*/  @!P0 FMUL.FTZ R59, R19.reuse, R38 ;  /* 0x00000026133b8220 */ /* 0x040fe40000410000 */
[-C--:B------:R-:W-:Y:S02]  /*6990*/  @!P0 FMUL.FTZ R5, R19, R18.reuse ;  /* 0x0000001213058220 */ /* 0x080fe40000410000 */
[----:B------:R-:W-:Y:S01]  /*69a0*/  @!P0 FFMA.FTZ R59, R41, R18, -R59 ;  /* 0x00000012293b8223 */ /* 0x000fe2000001083b */
[----:B------:R-:W-:Y:S01]  /*69b0*/  @!P0 LOP3.LUT R18, R27, 0xffff0000, RZ, 0xc0, !PT ;  /* 0xffff00001b128812 */ /* 0x000fe200078ec0ff */
[----:B------:R-:W-:Y:S01]  /*69c0*/  @!P0 FFMA.FTZ R58, R35, R20, -R58 ;  /* 0x00000014233a8223 */ /* 0x000fe2000001083a */
[----:B------:R-:W-:Y:S01]  /*69d0*/  @!P0 LOP3.LUT R20, R28, 0xffff0000, RZ, 0xc0, !PT ;  /* 0xffff00001c148812 */ /* 0x000fe200078ec0ff */
[C---:B------:R-:W-:Y:S01]  /*69e0*/  @!P0 IMAD.U32 R19, R13.reuse, 0x10000, RZ ;  /* 0x000100000d138824 */ /* 0x040fe200078e00ff */
[----:B------:R-:W-:Y:S01]  /*69f0*/  @!P0 LOP3.LUT R13, R13, 0xffff0000, RZ, 0xc0, !PT ;  /* 0xffff00000d0d8812 */ /* 0x000fe200078ec0ff */
[----:B------:R-:W-:Y:S01]  /*6a00*/  @!P0 FMUL.FTZ R62, R21, R40 ;  /* 0x00000028153e8220 */ /* 0x000fe20000410000 */
[----:B------:R-:W-:Y:S01]  /*6a10*/  @!P0 F2FP.BF16.PACK_AB R58, R58, R53 ;  /* 0x000000353a3a823e */ /* 0x000fe200000010ff */
[----:B------:R-:W-:Y:S02]  /*6a20*/  @!P0 FFMA.FTZ R0, R31, R32, R0 ;  /* 0x000000201f008223 */ /* 0x000fe40000010000 */
[----:B------:R-:W-:Y:S01]  /*6a30*/  @!P0 FMUL.FTZ R61, R22, R42 ;  /* 0x0000002a163d8220 */ /* 0x000fe20000410000 */
[----:B------:R-:W-:Y:S01]  /*6a40*/  @!P0 MOV R48, R58 ;  /* 0x0000003a00308202 */ /* 0x000fe20000000f00 */
[----:B------:R-:W-:Y:S02]  /*6a50*/  @!P0 FMUL.FTZ R60, R18, R45 ;  /* 0x0000002d123c8220 */ /* 0x000fe40000410000 */
[----:B------:R-:W-:Y:S02]  /*6a60*/  @!P0 FFMA.FTZ R2, R33, R35, R2 ;  /* 0x0000002321028223 */ /* 0x000fe40000010002 */
[----:B------:R-:W-:Y:S02]  /*6a70*/  @!P0 FFMA.FTZ R62, R43, R20, -R62 ;  /* 0x000000142b3e8223 */ /* 0x000fe4000001083e */
[----:B------:R-:W-:Y:S01]  /*6a80*/  @!P0 FFMA.FTZ R3, R34, R37, R3 ;  /* 0x0000002522038223 */ /* 0x000fe20000010003 */
[----:B------:R-:W-:Y:S01]  /*6a90*/  @!P0 F2FP.BF16.PACK_AB R47, R2, R0 ;  /* 0x00000000022f823e */ /* 0x000fe200000010ff */
[----:B------:R-:W-:Y:S01]  /*6aa0*/  @!P0 FFMA.FTZ R61, R44, R19, -R61 ;  /* 0x000000132c3d8223 */ /* 0x000fe2000001083d */
[----:B------:R-:W-:Y:S01]  /*6ab0*/  @!P0 F2FP.BF16.PACK_AB R59, R62, R59 ;  /* 0x0000003b3e3b823e */ /* 0x000fe200000010ff */
[----:B------:R-:W-:Y:S02]  /*6ac0*/  @!P0 FFMA.FTZ R60, R46, R13, -R60 ;  /* 0x0000000d2e3c8223 */ /* 0x000fe4000001083c */
[----:B------:R-:W-:Y:S02]  /*6ad0*/  @!P0 FMUL.FTZ R6, R21, R20 ;  /* 0x0000001415068220 */ /* 0x000fe40000410000 */
[----:B------:R-:W-:Y:S01]  /*6ae0*/  @!P0 FFMA.FTZ R4, R36, R39, R4 ;  /* 0x0000002724048223 */ /* 0x000fe20000010004 */
[----:B------:R-:W-:Y:S01]  /*6af0*/  @!P0 F2FP.BF16.PACK_AB R60, R60, R61 ;  /* 0x0000003d3c3c823e */ /* 0x000fe200000010ff */
[----:B------:R-:W-:Y:S02]  /*6b00*/  @!P0 FMUL.FTZ R7, R22, R19 ;  /* 0x0000001316078220 */ /* 0x000fe40000410000 */
[----:B------:R-:W-:Y:S01]  /*6b10*/  @!P0 FFMA.FTZ R5, R38, R41, R5 ;  /* 0x0000002926058223 */ /* 0x000fe20000010005 */
[----:B------:R-:W-:Y:S01]  /*6b20*/  @!P0 MOV R51, R60 ;  /* 0x0000003c00338202 */ /* 0x000fe20000000f00 */
[----:B------:R-:W-:Y:S01]  /*6b30*/  @!P0 FMUL.FTZ R8, R18, R13 ;  /* 0x0000000d12088220 */ /* 0x000fe20000410000 */
[----:B------:R-:W-:Y:S01]  /*6b40*/  @!P0 F2FP.BF16.PACK_AB R54, R4, R3 ;  /* 0x000000030436823e */ /* 0x000fe200000010ff */
[----:B------:R-:W-:Y:S02]  /*6b50*/  @!P0 FFMA.FTZ R6, R40, R43, R6 ;  /* 0x0000002b28068223 */ /* 0x000fe40000010006 */
[----:B------:R-:W-:Y:S02]  /*6b60*/  @!P0 FFMA.FTZ R7, R42, R44, R7 ;  /* 0x0000002c2a078223 */ /* 0x000fe40000010007 */
[----:B------:R-:W-:Y:S01]  /*6b70*/  @!P0 IMAD.MOV.U32 R50, RZ, RZ, R59 ;  /* 0x000000ffff328224 */ /* 0x000fe200078e003b */
[----:B------:R-:W-:Y:S01]  /*6b80*/  @!P0 F2FP.BF16.PACK_AB R53, R6, R5 ;  /* 0x000000050635823e */ /* 0x000fe200000010ff */
[----:B------:R-:W-:Y:S02]  /*6b90*/  @!P0 FFMA.FTZ R8, R45, R46, R8 ;  /* 0x0000002e2d088223 */ /* 0x000fe40000010008 */
[----:B------:R-:W-:Y:S01]  /*6ba0*/  @!P0 IMAD.MOV.U32 R24, RZ, RZ, R47 ;  /* 0x000000ffff188224 */ /* 0x000fe200078e002f */
[----:B------:R1:W-:Y:S01]  /*6bb0*/  STG.E.128 [R56.64], R48 ;  /* 0x0000003038007986 */ /* 0x0003e2000c101d1a */
[----:B------:R-:W-:Y:S01]  /*6bc0*/  @!P0 MOV R26, R53 ;  /* 0x00000035001a8202 */ /* 0x000fe20000000f00 */
[----:B------:R-:W-:Y:S01]  /*6bd0*/  @!P0 IMAD.MOV.U32 R25, RZ, RZ, R54 ;  /* 0x000000ffff198224 */ /* 0x000fe200078e0036 */
[----:B------:R-:W-:Y:S05]  /*6be0*/  @!P0 F2FP.BF16.PACK_AB R58, R8, R7 ;  /* 0x00000007083a823e */ /* 0x000fea00000010ff */
[----:B------:R-:W-:Y:S01]  /*6bf0*/  @!P0 IMAD.MOV.U32 R27, RZ, RZ, R58 ;  /* 0x000000ffff1b8224 */ /* 0x000fe200078e003a */
[----:B------:R-:W-:Y:S11]  /*6c00*/  ISETP.GE.AND P0, PT, R128, c[0x0][0x1d4], PT ;  /* 0x0000750080007a0c */ /* 0x000ff60003f06270 */
[----:B------:R-:W-:Y:S02]  /*6c10*/  @!UPT UIADD3 URZ, URZ, URZ, URZ ;  /* 0x0000003f3f3ff290 */ /* 0x000fe4000fffe03f */
[----:B------:R-:W-:-:S05]  /*6c20*/  @P0 BRA `(.L_x_1405) ;  /* 0x0000031000000947 */ /* 0x000fca0003800000 */
[----:B------:R-:W-:Y:S04]  /*6c30*/  IADD3 R55, P1, P0, R146, R55, R128 ;  /* 0x0000003792377210 */ /* 0x000fe8000783e080 */
[----:B------:R-:W-:Y:S02]  /*6c40*/  IADD3.X R52, R109, R52, R116, P1, P0 ;  /* 0x000000346d347210 */ /* 0x000fe40000fe0474 */
[C---:B------:R-:W-:Y:S04]  /*6c50*/  LEA R2, P0, R55.reuse, c[0x0][0x1c8], 0x1 ;  /* 0x0000720037027a11 */ /* 0x040fe800078008ff */
[----:B------:R-:W-:Y:S05]  /*6c60*/  LEA.HI.X R3, R55, c[0x0][0x1cc], R52, 0x1, P0 ;  /* 0x0000730037037a11 */ /* 0x000fea00000f0c34 */
[----:B------:R2:W-:Y:S01]  /*6c70*/  STG.E.128 [R2.64], R24 ;  /* 0x0000001802007986 */ /* 0x0005e2000c101d1a */
[----:B------:R-:W-:-:S05]  /*6c80*/  BRA `(.L_x_1405) ;  /* 0x000002b000007947 */ /* 0x000fca0003800000 */
.L_x_1391:
[----:B------:R-:W-:Y:S01]  /*6c90*/  UIMAD UR5, UR6, -0x30, UR4 ;  /* 0xffffffd0060578a4 */ /* 0x000fe2000f8e0204 */
[----:B------:R-:W-:Y:S03]  /*6ca0*/  BSSY B0, `(.L_x_1422) ;  /* 0x0000016000007945 */ /* 0x000fe60003800000 */
[----:B------:R-:W-:Y:S04]  /*6cb0*/  UISETP.LT.AND UP0, UPT, UR5, 0x30, UPT ;  /* 0x000000300500788c */ /* 0x000fe8000bf01270 */
[----:B------:R-:W-:Y:S06]  /*6cc0*/  USEL UR46, UR5, 0x30, UP0 ;  /* 0x00000030052e7887 */ /* 0x000fec0008000000 */
[----:B------:R-:W-:Y:S11]  /*6cd0*/  ISETP.GE.AND P0, PT, R137, UR46, PT ;  /* 0x0000002e89007c0c */ /* 0x000ff6000bf06270 */
        /* <DEDUP_REMOVED lines=18> */
.L_x_1423:
[----:B------:R-:W-:Y:S05]  /*6e00*/  BSYNC B0 ;  /* 0x0000000000007941 */ /* 0x000fea0003800000 */
.L_x_1422:
[----:B------:R-:W-:Y:S11]  /*6e10*/  ISETP.GE.AND P0, PT, R133, UR46, PT ;  /* 0x0000002e85007c0c */ /* 0x000ff6000bf06270 */
        /* <DEDUP_REMOVED lines=18> */
.L_x_1405:
[----:B------:R-:W-:Y:S05]  /*6f40*/  BSYNC B2 ;  /* 0x0000000000027941 */ /* 0x000fea0003800000 */
.L_x_1390:
[----:B------:R-:W-:Y:S01]  /*6f50*/  UIMAD.WIDE.U32 UR44, UR6, 0x30, URZ ;  /* 0x00000030062c78a5 */ /* 0x000fe2000f8e003f */
[----:B--2---:R-:W-:Y:S01]  /*6f60*/  IADD3 R3, -R137, UR46, RZ ;  /* 0x0000002e89037c10 */ /* 0x004fe2000fffe1ff */
[----:B------:R-:W-:Y:S01]  /*6f70*/  UIMAD UR5, UR34, 0x30, URZ ;  /* 0x00000030220578a4 */ /* 0x000fe2000f8e023f */
[----:B------:R-:W-:Y:S01]  /*6f80*/  ISETP.NE.AND P3, PT, R139, RZ, PT ;  /* 0x000000ff8b00720c */ /* 0x000fe20003f65270 */
[----:B------:R-:W-:Y:S02]  /*6f90*/  BSSY B0, `(.L_x_1424) ;  /* 0x0000043000007945 */ /* 0x000fe40003800000 */
[----:B------:R-:W-:Y:S01]  /*6fa0*/  UIADD3 UR5, UR45, UR5, URZ ;  /* 0x000000052d057290 */ /* 0x000fe2000fffe03f */
[----:B------:R-:W-:Y:S05]  /*6fb0*/  IADD3 R2, P0, R107, UR44, RZ ;  /* 0x0000002c6b027c10 */ /* 0x000fea000ff1e0ff */
[----:B------:R-:W-:Y:S02]  /*6fc0*/  IADD3.X R0, R106, UR5, RZ, P0, !PT ;  /* 0x000000056a007c10 */ /* 0x000fe400087fe4ff */
[C---:B------:R-:W-:Y:S11]  /*6fd0*/  ISETP.GE.AND P0, PT, R3.reuse, 0x21, PT ;  /* 0x000000210300780c */ /* 0x040ff60003f06270 */
[----:B------:R-:W-:Y:S02]  /*6fe0*/  @!UPT UIADD3 URZ, URZ, URZ, URZ ;  /* 0x0000003f3f3ff290 */ /* 0x000fe4000fffe03f */
[----:B-1----:R-:W-:Y:S05]  /*6ff0*/  @P0 IADD3 R5, P1, R2, 0x20, RZ ;  /* 0x0000002002050810 */ /* 0x002fea0007f3e0ff */
[----:B------:R-:W-:Y:S01]  /*7000*/  @P0 IMAD.X R4, RZ, RZ, R0, P1 ;  /* 0x000000ffff040224 */ /* 0x000fe200008e0600 */
[----:B------:R-:W-:Y:S03]  /*7010*/  ISETP.GE.AND P1, PT, R3, 0x1, PT ;  /* 0x000000010300780c */ /* 0x000fe60003f26270 */
[----:B------:R-:W-:Y:S04]  /*7020*/  @P0 IMAD R4, R4, c[0x0][0x258], RZ ;  /* 0x0000960004040a24 */ /* 0x000fe800078e02ff */
[----:B------:R-:W-:Y:S06]  /*7030*/  @P0 IMAD R4, R5, c[0x0][0x25c], R4 ;  /* 0x0000970005040a24 */ /* 0x000fec00078e0204 */
[----:B------:R-:W-:Y:S02]  /*7040*/  @P1 IMAD.MOV.U32 R6, RZ, RZ, R142 ;  /* 0x000000ffff061224 */ /* 0x000fe400078e008e */
[----:B------:R-:W-:Y:S02]  /*7050*/  @P1 IMAD.MOV.U32 R7, RZ, RZ, R103 ;  /* 0x000000ffff071224 */ /* 0x000fe400078e0067 */
[----:B------:R-:W-:Y:S02]  /*7060*/  @P1 IMAD R3, R0, c[0x0][0x258], RZ ;  /* 0x0000960000031a24 */ /* 0x000fe400078e02ff */
[C---:B------:R-:W-:Y:S04]  /*7070*/  @P1 IMAD.WIDE.U32 R6, R2.reuse, c[0x0][0x258], R6 ;  /* 0x0000960002061a25 */ /* 0x040fe800078e0006 */
[----:B------:R-:W-:Y:S01]  /*7080*/  @P1 IMAD R3, R2, c[0x0][0x25c], R3 ;  /* 0x0000970002031a24 */ /* 0x000fe200078e0203 */
[C---:B------:R-:W-:Y:S01]  /*7090*/  @P1 LEA R18, P2, R6.reuse, c[0x0][0x250], 0x1 ;  /* 0x0000940006121a11 */ /* 0x040fe200078408ff */
[----:B------:R-:W-:Y:S02]  /*70a0*/  @P0 IMAD.MOV.U32 R2, RZ, RZ, R142 ;  /* 0x000000ffff020224 */ /* 0x000fe400078e008e */
[----:B------:R-:W-:Y:S05]  /*70b0*/  @P1 IMAD.IADD R3, R7, 0x1, R3 ;  /* 0x0000000107031824 */ /* 0x000fea00078e0203 */
[----:B------:R-:W-:Y:S01]  /*70c0*/  @P1 LEA.HI.X R19, R6, c[0x0][0x254], R3, 0x1, P2 ;  /* 0x0000950006131a11 */ /* 0x000fe200010f0c03 */
[----:B------:R-:W-:Y:S04]  /*70d0*/  @P0 IMAD.MOV.U32 R3, RZ, RZ, R103 ;  /* 0x000000ffff030224 */ /* 0x000fe800078e0067 */
[----:B------:R-:W-:Y:S01]  /*70e0*/  @!PT LDS RZ, [RZ] ;  /* 0x00000000fffff984 */ /* 0x000fe20000000800 */
[----:B------:R-:W-:Y:S01]  /*70f0*/  @!PT LDS RZ, [RZ] ;  /* 0x00000000fffff984 */ /* 0x000fe20000000800 */
[----:B------:R-:W-:Y:S01]  /*7100*/  @!PT LDS RZ, [RZ] ;  /* 0x00000000fffff984 */ /* 0x000fe20000000800 */
[----:B------:R1:W-:Y:S01]  /*7110*/  @P1 LDGSTS.E.BYPASS.LTC128B.128 [R136+0x4080], [R18.64], !P3 ;  /* 0x0408000012881fae */ /* 0x0003e2000d901d5a */
[----:B------:R-:W-:Y:S03]  /*7120*/  @P0 IMAD.WIDE.U32 R2, R5, c[0x0][0x258], R2 ;  /* 0x0000960005020a25 */ /* 0x000fe600078e0002 */
[----:B------:R1:W-:Y:S01]  /*7130*/  @P1 LDGSTS.E.BYPASS.LTC128B.128 [R136+0x5880], [R18.64+0x80], !P6 ;  /* 0x0588008012881fae */ /* 0x0003e2000f101d5a */
[----:B------:R-:W-:Y:S01]  /*7140*/  @P0 IMAD.IADD R4, R3, 0x1, R4 ;  /* 0x0000000103040824 */ /* 0x000fe200078e0204 */
[C---:B------:R-:W-:Y:S02]  /*7150*/  @P0 LEA R6, P2, R2.reuse, c[0x0][0x250], 0x1 ;  /* 0x0000940002060a11 */ /* 0x040fe400078408ff */
[----:B------:R1:W-:Y:S02]  /*7160*/  @P1 LDGSTS.E.BYPASS.LTC128B.128 [R136+0x7080], [R18.64+0x100], !P5 ;  /* 0x0708010012881fae */ /* 0x0003e4000e901d5a */
[----:B------:R-:W-:Y:S02]  /*7170*/  @P0 LEA.HI.X R7, R2, c[0x0][0x254], R4, 0x1, P2 ;  /* 0x0000950002070a11 */ /* 0x000fe400010f0c04 */
[----:B------:R1:W-:Y:S04]  /*7180*/  @P1 LDGSTS.E.BYPASS.LTC128B.128 [R136+0x8880], [R18.64+0x180], !P4 ;  /* 0x0888018012881fae */ /* 0x0003e8000e101d5a */
[----:B------:R1:W-:Y:S04]  /*7190*/  @P0 LDGSTS.E.BYPASS.LTC128B.128 [R136+0x5080], [R6.64], !P3 ;  /* 0x0508000006880fae */ /* 0x0003e8000d901d5a */
[----:B------:R1:W-:Y:S04]  /*71a0*/  @P0 LDGSTS.E.BYPASS.LTC128B.128 [R136+0x6880], [R6.64+0x80], !P6 ;  /* 0x0688008006880fae */ /* 0x0003e8000f101d5a */
[----:B------:R1:W-:Y:S04]  /*71b0*/  @P0 LDGSTS.E.BYPASS.LTC128B.128 [R136+0x8080], [R6.64+0x100], !P5 ;  /* 0x0808010006880fae */ /* 0x0003e8000e901d5a */
[----:B------:R1:W-:Y:S01]  /*71c0*/  @P0 LDGSTS.E.BYPASS.LTC128B.128 [R136+0x9880], [R6.64+0x180], !P4 ;  /* 0x0988018006880fae */ /* 0x0003e2000e101d5a */
[----:B------:R-:W-:Y:S03]  /*71d0*/  IADD3 R2, P0, R102, UR44, RZ ;  /* 0x0000002c66027c10 */ /* 0x000fe6000ff1e0ff */
[----:B------:R-:W0:Y:S01]  /*71e0*/  LDGDEPBAR ;  /* 0x00000000000079af */ /* 0x000e220000000000 */
[----:B------:R-:W-:Y:S02]  /*71f0*/  IADD3.X R0, R101, UR5, RZ, P0, !PT ;  /* 0x0000000565007c10 */ /* 0x000fe400087fe4ff */
[----:B------:R-:W-:Y:S01]  /*7200*/  ISETP.LT.AND P0, PT, R137, UR46, PT ;  /* 0x0000002e89007c0c */ /* 0x000fe2000bf01270 */
[----:B------:R-:W-:Y:S04]  /*7210*/  DEPBAR.LE SB0, 0x0 ;  /* 0x000080000000791a */ /* 0x000fe80000000000 */
[----:B------:R-:W-:Y:S08]  /*7220*/  BAR.SYNC.DEFER_BLOCKING 0x0 ;  /* 0x0000000000007b1d */ /* 0x000ff00000010000 */
[----:B------:R-:W-:-:S05]  /*7230*/  @!P0 BRA `(.L_x_1425) ;  /* 0x0000018000008947 */ /* 0x000fca0003800000 */
[----:B-1----:R-:W-:Y:S02]  /*7240*/  IMAD.MOV.U32 R4, RZ, RZ, R140 ;  /* 0x000000ffff047224 */ /* 0x002fe400078e008c */
[----:B------:R-:W-:Y:S02]  /*7250*/  IMAD.MOV.U32 R5, RZ, RZ, R99 ;  /* 0x000000ffff057224 */ /* 0x000fe400078e0063 */
        /* <DEDUP_REMOVED lines=22> */
.L_x_1425:
[----:B-1----:R-:W-:Y:S05]  /*73c0*/  BSYNC B0 ;  /* 0x0000000000007941 */ /* 0x002fea0003800000 */
.L_x_1424:
[----:B------:R-:W-:Y:S01]  /*73d0*/  ISETP.GE.AND P0, PT, R133, UR46, PT ;  /* 0x0000002e85007c0c */ /* 0x000fe2000bf06270 */
[----:B------:R-:W-:Y:S01]  /*73e0*/  @!UPT UIADD3 URZ, URZ, URZ, URZ ;  /* 0x0000003f3f3ff290 */ /* 0x000fe2000fffe03f */
[----:B------:R-:W-:Y:S11]  /*73f0*/  BSSY B0, `(.L_x_1426) ;  /* 0x000001c000007945 */ /* 0x000ff60003800000 */
[----:B------:R-:W-:-:S05]  /*7400*/  @P0 BRA `(.L_x_1427) ;  /* 0x000001a000000947 */ /* 0x000fca0003800000 */
[----:B------:R-:W-:Y:S01]  /*7410*/  IADD3 R2, P0, R2, 0x20, RZ ;  /* 0x0000002002027810 */ /* 0x000fe20007f1e0ff */
[----:B------:R-:W-:Y:S02]  /*7420*/  IMAD.MOV.U32 R4, RZ, RZ, R140 ;  /* 0x000000ffff047224 */ /* 0x000fe400078e008c */
[----:B------:R-:W-:Y:S02]  /*7430*/  IMAD.MOV.U32 R5, RZ, RZ, R99 ;  /* 0x000000ffff057224 */ /* 0x000fe400078e0063 */
[----:B------:R-:W-:Y:S02]  /*7440*/  IMAD.X R3, RZ, RZ, R0, P0 ;  /* 0x000000ffff037224 */ /* 0x000fe400000e0600 */
[----:B------:R-:W-:Y:S04]  /*7450*/  IMAD.WIDE.U32 R4, R2, c[0x0][0x208], R4 ;  /* 0x0000820002047a25 */ /* 0x000fe800078e0004 */
[----:B------:R-:W-:Y:S01]  /*7460*/  IMAD R3, R3, c[0x0][0x208], RZ ;  /* 0x0000820003037a24 */ /* 0x000fe200078e02ff */
[----:B------:R-:W-:Y:S03]  /*7470*/  LEA R18, P0, R4, c[0x0][0x1f8], 0x1 ;  /* 0x00007e0004127a11 */ /* 0x000fe600078008ff */
        /* <DEDUP_REMOVED lines=19> */
.L_x_1427:
[----:B------:R-:W-:Y:S05]  /*75b0*/  BSYNC B0 ;  /* 0x0000000000007941 */ /* 0x000fea0003800000 */
.L_x_1426:
[----:B------:R-:W-:Y:S06]  /*75c0*/  UISETP.GT.AND UP0, UPT, UR6, UR7, UPT ;  /* 0x000000070600728c */ /* 0x000fec000bf04270 */
[----:B------:R-:W-:Y:S11]  /*75d0*/  PLOP3.LUT P0, PT, PT, PT, UP0, 0x80, 0x0 ;  /* 0x000000000000781c */ /* 0x000ff60003f0f008 */
[----:B------:R-:W-:Y:S02]  /*75e0*/  @!UPT UIADD3 URZ, URZ, URZ, URZ ;  /* 0x0000003f3f3ff290 */ /* 0x000fe4000fffe03f */
[----:B------:R-:W-:-:S05]  /*75f0*/  @!P0 BRA `(.L_x_1428) ;  /* 0x000001b000008947 */ /* 0x000fca0003800000 */
[----:B------:R-:W-:Y:S01]  /*7600*/  UIADD3 UR35, UR6, -0x1, URZ ;  /* 0xffffffff06237890 */ /* 0x000fe2000fffe03f */
[----:B------:R-:W-:Y:S01]  /*7610*/  ISETP.GE.AND P1, PT, R130, 0x1, PT ;  /* 0x000000018200780c */ /* 0x000fe20003f26270 */
[----:B------:R-:W-:Y:S02]  /*7620*/  IMAD.MOV.U32 R2, RZ, RZ, R144 ;  /* 0x000000ffff027224 */ /* 0x000fe400078e0090 */
[----:B------:R-:W-:Y:S01]  /*7630*/  USHF.R.S32.HI UR34, URZ, 0x1f, UR35 ;  /* 0x0000001f3f227899 */ /* 0x000fe20008011423 */
[----:B------:R-:W-:Y:S01]  /*7640*/  IMAD.MOV.U32 R3, RZ, RZ, R161 ;  /* 0x000000ffff037224 */ /* 0x000fe200078e00a1 */
[----:B------:R-:W-:Y:S03]  /*7650*/  UIMAD UR5, UR31, UR35, URZ ;  /* 0x000000231f0572a4 */ /* 0x000fe6000f8e023f */
[----:B------:R-:W-:Y:S01]  /*7660*/  IMAD.WIDE.U32 R2, R100, UR35, R2 ;  /* 0x0000002364027c25 */ /* 0x000fe2000f8e0002 */
[----:B------:R-:W-:Y:S04]  /*7670*/  UIMAD UR5, UR34, UR28, UR5 ;  /* 0x0000001c220572a4 */ /* 0x000fe8000f8e0205 */
[C---:B-1----:R-:W-:Y:S02]  /*7680*/  @P1 LEA R4, P0, R2.reuse, c[0x0][0x220], 0x1 ;  /* 0x0000880002041a11 */ /* 0x042fe400078008ff */
[----:B------:R-:W-:Y:S04]  /*7690*/  IADD3 R0, R3, UR5, RZ ;  /* 0x0000000503007c10 */ /* 0x000fe8000fffe0ff */
[----:B------:R-:W-:Y:S02]  /*76a0*/  @P1 LEA.HI.X R5, R2, c[0x0][0x224], R0, 0x1, P0 ;  /* 0x0000890002051a11 */ /* 0x000fe400000f0c00 */
[----:B------:R-:W-:Y:S03]  /*76b0*/  ISETP.GE.AND P0, PT, R130, 0x21, PT ;  /* 0x000000218200780c */ /* 0x000fe60003f06270 */
[----:B------:R-:W-:Y:S01]  /*76c0*/  @!PT LDS RZ, [RZ] ;  /* 0x00000000fffff984 */ /* 0x000fe20000000800 */
[----:B------:R-:W-:Y:S01]  /*76d0*/  @!PT LDS RZ, [RZ] ;  /* 0x00000000fffff984 */ /* 0x000fe20000000800 */
[----:B------:R-:W-:Y:S01]  /*76e0*/  @!PT LDS RZ, [RZ] ;  /* 0x00000000fffff984 */ /* 0x000fe20000000800 */
[----:B------:R1:W-:Y:S04]  /*76f0*/  @P1 LDGSTS.E.BYPASS.LTC128B.128 [R136+0xa080], [R4.64], !P3 ;  /* 0x0a08000004881fae */ /* 0x0003e8000d901d5a */
[----:B------:R1:W-:Y:S04]  /*7700*/  @P1 LDGSTS.E.BYPASS.LTC128B.128 [R136+0xb880], [R4.64+0x80], !P6 ;  /* 0x0b88008004881fae */ /* 0x0003e8000f101d5a */
[----:B------:R1:W-:Y:S02]  /*7710*/  @P1 LDGSTS.E.BYPASS.LTC128B.128 [R136+0xd080], [R4.64+0x100], !P5 ;  /* 0x0d08010004881fae */ /* 0x0003e4000e901d5a */
[----:B------:R-:W-:Y:S02]  /*7720*/  @P0 IADD3 R2, P2, R2, UR33, RZ ;  /* 0x0000002102020c10 */ /* 0x000fe4000ff5e0ff */
[----:B------:R1:W-:Y:S02]  /*7730*/  @P1 LDGSTS.E.BYPASS.LTC128B.128 [R136+0xe880], [R4.64+0x180], !P4 ;  /* 0x0e88018004881fae */ /* 0x0003e4000e101d5a */
[----:B------:R-:W-:Y:S02]  /*7740*/  @P0 IADD3.X R3, R0, UR32, RZ, P2, !PT ;  /* 0x0000002000030c10 */ /* 0x000fe400097fe4ff */
[C---:B------:R-:W-:Y:S04]  /*7750*/  @P0 LEA R6, P2, R2.reuse, c[0x0][0x220], 0x1 ;  /* 0x0000880002060a11 */ /* 0x040fe800078408ff */
[----:B------:R-:W-:Y:S05]  /*7760*/  @P0 LEA.HI.X R7, R2, c[0x0][0x224], R3, 0x1, P2 ;  /* 0x0000890002070a11 */ /* 0x000fea00010f0c03 */
[----:B------:R1:W-:Y:S04]  /*7770*/  @P0 LDGSTS.E.BYPASS.LTC128B.128 [R136+0xb080], [R6.64], !P3 ;  /* 0x0b08000006880fae */ /* 0x0003e8000d901d5a */
[----:B------:R1:W-:Y:S04]  /*7780*/  @P0 LDGSTS.E.BYPASS.LTC128B.128 [R136+0xc880], [R6.64+0x80], !P6 ;  /* 0x0c88008006880fae */ /* 0x0003e8000f101d5a */
[----:B------:R1:W-:Y:S04]  /*7790*/  @P0 LDGSTS.E.BYPASS.LTC128B.128 [R136+0xe080], [R6.64+0x100], !P5 ;  /* 0x0e08010006880fae */ /* 0x0003e8000e901d5a */
[----:B------:R1:W-:Y:S02]  /*77a0*/  @P0 LDGSTS.E.BYPASS.LTC128B.128 [R136+0xf880], [R6.64+0x180], !P4 ;  /* 0x0f88018006880fae */ /* 0x0003e4000e101d5a */
.L_x_1428:
[----:B------:R-:W0:Y:S01]  /*77b0*/  LDGDEPBAR ;  /* 0x00000000000079af */ /* 0x000e220000000000 */
[----:B------:R-:W-:Y:S01]  /*77c0*/  UIADD3 UR6, UR6, -0x1, URZ ;  /* 0xffffffff06067890 */ /* 0x000fe2000fffe03f */
[----:B------:R-:W-:Y:S11]  /*77d0*/  PLOP3.LUT P0, PT, PT, PT, UP0, 0x80, 0x0 ;  /* 0x000000000000781c */ /* 0x000ff60003f0f008 */
[----:B------:R-:W-:Y:S02]  /*77e0*/  @!UPT UIADD3 URZ, URZ, URZ, URZ ;  /* 0x0000003f3f3ff290 */ /* 0x000fe4000fffe03f */
[----:B------:R-:W-:-:S05]  /*77f0*/  @P0 BRA `(.L_x_1429) ;  /* 0xffffa60000000947 */ /* 0x000fca000383ffff */
[----:B------:R-:W-:Y:S06]  /*7800*/  BAR.SYNC.DEFER_BLOCKING 0x0 ;  /* 0x0000000000007b1d */ /* 0x000fec0000010000 */
.L_x_1389:
[----:B-1----:R-:W-:Y:S01]  /*7810*/  UIADD3 UR6, UR18, 0x7f, URZ ;  /* 0x0000007f12067890 */ /* 0x002fe2000fffe03f */
[----:B------:R-:W-:Y:S01]  /*7820*/  PLOP3.LUT P2, PT, PT, PT, PT, 0x80, 0x0 ;  /* 0x000000000000781c */ /* 0x000fe20003f4f070 */
[----:B------:R-:W-:Y:S01]  /*7830*/  ULDC.64 UR4, c[0x0][0x2c8] ;  /* 0x0000b20000047ab9 */ /* 0x000fe20000000a00 */
[----:B------:R-:W-:Y:S01]  /*7840*/  CS2R R130, SRZ ;  /* 0x0000000000827805 */ /* 0x000fe2000001ff00 */
[----:B------:R-:W-:Y:S01]  /*7850*/  UIMAD.WIDE.U32 UR8, UR6, UR4, URZ ;  /* 0x00000004060872a5 */ /* 0x000fe2000f8e003f */
[----:B------:R-:W-:Y:S01]  /*7860*/  CS2R R128, SRZ ;  /* 0x0000000000807805 */ /* 0x000fe2000001ff00 */
[----:B------:R-:W-:Y:S01]  /*7870*/  UIADD3 UR19, UR19, UR20, URZ ;  /* 0x0000001413137290 */ /* 0x000fe2000fffe03f */
[----:B------:R-:W-:Y:S01]  /*7880*/  CS2R R126, SRZ ;  /* 0x00000000007e7805 */ /* 0x000fe2000001ff00 */
[----:B------:R-:W-:Y:S01]  /*7890*/  @UP2 USHF.R.U32.HI UR6, URZ, UR5, UR9 ;  /* 0x000000053f062299 */ /* 0x000fe20008011609 */
[----:B------:R-:W-:Y:S01]  /*78a0*/  CS2R R124, SRZ ;  /* 0x00000000007c7805 */ /* 0x000fe2000001ff00 */
[----:B------:R-:W-:Y:S01]  /*78b0*/  CS2R R122, SRZ ;  /* 0x00000000007a7805 */ /* 0x000fe2000001ff00 */
[----:B------:R-:W-:Y:S01]  /*78c0*/  CS2R R120, SRZ ;  /* 0x0000000000787805 */ /* 0x000fe2000001ff00 */
[----:B------:R-:W-:Y:S01]  /*78d0*/  UIADD3 UR6, UR12, UR6, URZ ;  /* 0x000000060c067290 */ /* 0x000fe2000fffe03f */
[----:B------:R-:W-:Y:S01]  /*78e0*/  CS2R R118, SRZ ;  /* 0x0000000000767805 */ /* 0x000fe2000001ff00 */
[----:B------:R-:W-:Y:S01]  /*78f0*/  CS2R R116, SRZ ;  /* 0x0000000000747805 */ /* 0x000fe2000001ff00 */
[----:B------:R-:W-:Y:S01]  /*7900*/  CS2R R114, SRZ ;  /* 0x0000000000727805 */ /* 0x000fe2000001ff00 */
[----:B------:R-:W-:Y:S01]  /*7910*/  UIMAD.WIDE UR4, UR6, 0x2aaaaaab, URZ ;  /* 0x2aaaaaab060478a5 */ /* 0x000fe2000f8e023f */
[----:B------:R-:W-:Y:S01]  /*7920*/  CS2R R112, SRZ ;  /* 0x0000000000707805 */ /* 0x000fe2000001ff00 */
[----:B------:R-:W-:Y:S01]  /*7930*/  CS2R R110, SRZ ;  /* 0x00000000006e7805 */ /* 0x000fe2000001ff00 */
[----:B------:R-:W-:Y:S01]  /*7940*/  CS2R R108, SRZ ;  /* 0x00000000006c7805 */ /* 0x000fe2000001ff00 */
[----:B------:R-:W-:Y:S01]  /*7950*/  USHF.R.U32.HI UR4, URZ, 0x1f, UR5 ;  /* 0x0000001f3f047899 */ /* 0x000fe20008011605 */
[----:B-----5:R-:W-:Y:S01]  /*7960*/  CS2R R106, SRZ ;  /* 0x00000000006a7805 */ /* 0x020fe2000001ff00 */
[----:B------:R-:W-:Y:S01]  /*7970*/  CS2R R104, SRZ ;  /* 0x0000000000687805 */ /* 0x000fe2000001ff00 */
[----:B------:R-:W-:Y:S01]  /*7980*/  CS2R R102, SRZ ;  /* 0x0000000000667805 */ /* 0x000fe2000001ff00 */
[----:B------:R-:W-:Y:S01]  /*7990*/  ULEA.HI.SX32 UR4, UR5, UR4, 0x1d ;  /* 0x0000000405047291 */ /* 0x000fe2000f8fea3f */
[----:B------:R-:W-:Y:S01]  /*79a0*/  CS2R R100, SRZ ;  /* 0x0000000000647805 */ /* 0x000fe2000001ff00 */
[----:B------:R-:W-:Y:S01]  /*79b0*/  IMAD.MOV.U32 R99, RZ, RZ, RZ ;  /* 0x000000ffff637224 */ /* 0x000fe200078e00ff */
[----:B------:R-:W-:Y:S01]  /*79c0*/  CS2R R6, SRZ ;  /* 0x0000000000067805 */ /* 0x000fe2000001ff00 */
[----:B------:R-:W-:Y:S01]  /*79d0*/  UISETP.LT.AND UP0, UPT, UR13, UR4, UPT ;  /* 0x000000040d00728c */ /* 0x000fe2000bf01270 */
[----:B------:R-:W-:Y:S01]  /*79e0*/  IMAD.MOV.U32 R4, RZ, RZ, RZ ;  /* 0x000000ffff047224 */ /* 0x000fe200078e00ff */
[----:B------:R-:W-:Y:S01]  /*79f0*/  MOV R96, RZ ;  /* 0x000000ff00607202 */ /* 0x000fe20000000f00 */
[----:B------:R-:W-:Y:S01]  /*7a00*/  CS2R R94, SRZ ;  /* 0x00000000005e7805 */ /* 0x000fe2000001ff00 */
[----:B------:R-:W-:Y:S01]  /*7a10*/  USEL UR13, UR13, UR4, UP0 ;  /* 0x000000040d0d7287 */ /* 0x000fe20008000000 */
[----:B------:R-:W-:Y:S01]  /*7a20*/  CS2R R92, SRZ ;  /* 0x00000000005c7805 */ /* 0x000fe2000001ff00 */
[----:B------:R-:W-:Y:S01]  /*7a30*/  CS2R R90, SRZ ;  /* 0x00000000005a7805 */ /* 0x000fe2000001ff00 */
[----:B------:R-:W-:Y:S01]  /*7a40*/  CS2R R88, SRZ ;  /* 0x0000000000587805 */ /* 0x000fe2000001ff00 */
[----:B------:R-:W-:Y:S01]  /*7a50*/  UISETP.GE.AND UP0, UPT, UR13, 0x1, UPT ;  /* 0x000000010d00788c */ /* 0x000fe2000bf06270 */
        /* <DEDUP_REMOVED lines=55> */
[----:B------:R-:W-:Y:S02]  /*7dd0*/  USHF.R.S32.HI UR6, URZ, 0x1f, UR21 ;  /* 0x0000001f3f067899 */ /* 0x000fe40008011415 */
[----:B------:R-:W-:Y:S01]  /*7de0*/  ULDC.64 UR4, c[0x0][0x178] ;  /* 0x00005e0000047ab9 */ /* 0x000fe20000000a00 */
[----:B------:R-:W2:Y:S01]  /*7df0*/  @P0 LDG.E R24, [R24.64] ;  /* 0x0000001a18180981 */ /* 0x000ea2000c1e1900 */
[-C--:B------:R-:W-:Y:S01]  /*7e00*/  LEA.HI R188, R4, R97.reuse, RZ, 0x3 ;  /* 0x0000006104bc7211 */ /* 0x080fe200078f18ff */
[----:B------:R-:W-:Y:S01]  /*7e10*/  UIMAD UR6, UR6, UR4, URZ ;  /* 0x00000004060672a4 */ /* 0x000fe2000f8e023f */
[----:B------:R-:W-:Y:S01]  /*7e20*/  PLOP3.LUT P2, PT, PT, PT, UP2, 0x80, 0x0 ;  /* 0x000000000000781c */ /* 0x000fe20003f4f028 */
[----:B------:R-:W-:Y:S01]  /*7e30*/  UIMAD.WIDE.U32 UR8, UR21, UR4, URZ ;  /* 0x00000004150872a5 */ /* 0x000fe2000f8e003f */
[----:B------:R-:W-:Y:S01]  /*7e40*/  LOP3.LUT R0, R188, 0xfffffff8, RZ, 0xc0, !PT ;  /* 0xfffffff8bc007812 */ /* 0x000fe200078ec0ff */
[----:B------:R-:W-:Y:S01]  /*7e50*/  UIMAD UR21, UR21, UR5, UR6 ;  /* 0x00000005151572a4 */ /* 0x000fe2000f8e0206 */
[----:B------:R-:W-:Y:S01]  /*7e60*/  SHF.R.S32.HI R188, RZ, 0x3, R188 ;  /* 0x00000003ffbc7819 */ /* 0x000fe200000114bc */
[----:B------:R-:W-:Y:S01]  /*7e70*/  IMAD.U32 R220, RZ, RZ, UR16 ;  /* 0x00000010ffdc7e24 */ /* 0x000fe2000f8e00ff */
[----:B------:R-:W-:Y:S01]  /*7e80*/  ULDC.64 UR6, c[0x0][0x348] ;  /* 0x0000d20000067ab9 */ /* 0x000fe20000000a00 */
[----:B------:R-:W-:Y:S01]  /*7e90*/  IMAD.IADD R33, R97, 0x1, -R0 ;  /* 0x0000000161217824 */ /* 0x000fe200078e0a00 */
[----:B------:R-:W-:Y:S01]  /*7ea0*/  UIADD3 UR9, UR9, UR21, URZ ;  /* 0x0000001509097290 */ /* 0x000fe2000fffe03f */
[----:B------:R-:W-:Y:S01]  /*7eb0*/  PLOP3.LUT P1, PT, PT, PT, UP2, 0x80, 0x0 ;  /* 0x000000000000781c */ /* 0x000fe20003f2f028 */
[----:B------:R-:W-:Y:S01]  /*7ec0*/  UISETP.NE.U32.AND UP0, UPT, URZ, UR6, UPT ;  /* 0x000000063f00728c */ /* 0x000fe2000bf05070 */
[C---:B------:R-:W-:Y:S01]  /*7ed0*/  IMAD R2, R33.reuse, 0x20, R188 ;  /* 0x0000002021027824 */ /* 0x040fe200078e02bc */
[----:B------:R-:W-:Y:S01]  /*7ee0*/  ULDC.64 UR4, c[0x0][0x1b8] ;  /* 0x00006e0000047ab9 */ /* 0x000fe20000000a00 */
[C---:B------:R-:W-:Y:S01]  /*7ef0*/  IADD3 R12, R188.reuse, UR18, RZ ;  /* 0x00000012bc0c7c10 */ /* 0x040fe2000fffe0ff */
[----:B------:R-:W-:Y:S01]  /*7f00*/  UIMAD.WIDE.U32 UR10, UR16, UR4, UR8 ;  /* 0x00000004100a72a5 */ /* 0x000fe2000f8e0008 */
[----:B------:R-:W-:Y:S01]  /*7f10*/  IADD3 R23, P3, R188, UR19, RZ ;  /* 0x00000013bc177c10 */ /* 0x000fe2000ff7e0ff */
[----:B------:R-:W-:Y:S01]  /*7f20*/  UIMAD UR6, UR15, UR4, URZ ;  /* 0x000000040f0672a4 */ /* 0x000fe2000f8e023f */
[----:B------:R-:W-:Y:S01]  /*7f30*/  IADD3 R2, R2, UR18, RZ ;  /* 0x0000001202027c10 */ /* 0x000fe2000fffe0ff */
[----:B------:R-:W-:Y:S01]  /*7f40*/  UISETP.NE.AND.EX UP0, UPT, URZ, UR7, UPT, UP0 ;  /* 0x000000073f00728c */ /* 0x000fe2000bf05300 */
[C---:B------:R-:W-:Y:S01]  /*7f50*/  IMAD.SHL.U32 R142, R33.reuse, 0x8, RZ ;  /* 0x00000008218e7824 */ /* 0x040fe200078e00ff */
[----:B------:R-:W-:Y:S01]  /*7f60*/  USHF.R.S32.HI UR9, URZ, 0x1f, UR24 ;  /* 0x0000001f3f097899 */ /* 0x000fe20008011418 */
[----:B------:R-:W-:Y:S01]  /*7f70*/  IMAD.SHL.U32 R76, R33, 0x8, RZ ;  /* 0x00000008214c7824 */ /* 0x000fe200078e00ff */
[----:B------:R-:W-:Y:S01]  /*7f80*/  UIMAD UR6, UR16, UR5, UR6 ;  /* 0x00000005100672a4 */ /* 0x000fe2000f8e0206 */
[----:B------:R-:W-:Y:S01]  /*7f90*/  @P2 IMAD.HI.U32 R0, R2, c[0x0][0x2c8], RZ ;  /* 0x0000b20002002a27 */ /* 0x000fe200078e00ff */
[----:B------:R-:W-:Y:S01]  /*7fa0*/  USEL UR7, UR9, URZ, !UP0 ;  /* 0x0000003f09077287 */ /* 0x000fe2000c000000 */
[----:B------:R-:W-:Y:S01]  /*7fb0*/  SHF.R.S32.HI R143, RZ, 0x1f, R142 ;  /* 0x0000001fff8f7819 */ /* 0x000fe2000001148e */
[----:B------:R-:W-:Y:S01]  /*7fc0*/  ULDC.64 UR4, c[0x0][0x1c0] ;  /* 0x0000700000047ab9 */ /* 0x000fe20000000a00 */
[----:B------:R-:W-:Y:S01]  /*7fd0*/  IMAD.MOV.U32 R8, RZ, RZ, R2 ;  /* 0x000000ffff087224 */ /* 0x000fe200078e0002 */
[----:B------:R-:W-:Y:S01]  /*7fe0*/  USEL UR8, UR24, URZ, !UP0 ;  /* 0x0000003f18087287 */ /* 0x000fe2000c000000 */
[----:B------:R-:W-:Y:S01]  /*7ff0*/  @P1 SHF.R.U32.HI R8, RZ, c[0x0][0x2cc], R0 ;  /* 0x0000b300ff081a19 */ /* 0x000fe20000011600 */
[----:B------:R-:W-:Y:S01]  /*8000*/  UIMAD UR7, UR7, UR4, URZ ;  /* 0x00000004070772a4 */ /* 0x000fe2000f8e023f */
[CC--:B------:R-:W-:Y:S01]  /*8010*/  LEA.HI R0, R4.reuse, R97.reuse, RZ, 0x4 ;  /* 0x0000006104007211 */ /* 0x0c0fe200078f20ff */
[----:B------:R-:W-:Y:S01]  /*8020*/  UIADD3 UR11, UR11, UR6, URZ ;  /* 0x000000060b0b7290 */ /* 0x000fe2000fffe03f */
[--C-:B------:R-:W-:Y:S01]  /*8030*/  SHF.R.S32.HI R3, RZ, 0x1f, R8.reuse ;  /* 0x0000001fff037819 */ /* 0x100fe20000011408 */
[----:B------:R-:W-:Y:S01]  /*8040*/  UIMAD UR5, UR8, UR5, UR7 ;  /* 0x00000005080572a4 */ /* 0x000fe2000f8e0207 */
[----:B------:R-:W-:Y:S01]  /*8050*/  IMAD.MOV R5, RZ, RZ, -R8 ;  /* 0x000000ffff057224 */ /* 0x000fe200078e0a08 */
[----:B------:R-:W-:Y:S01]  /*8060*/  UIMAD.WIDE.U32 UR10, UR8, UR4, UR10 ;  /* 0x00000004080a72a5 */ /* 0x000fe2000f8e000a */
[----:B------:R-:W-:Y:S01]  /*8070*/  IMAD.WIDE.U32 R28, R23, c[0x0][0x1e0], R142 ;  /* 0x00007800171c7a25 */ /* 0x000fe200078e008e */
[----:B------:R-:W-:Y:S01]  /*8080*/  ULDC UR6, c[0x0][0x2c4] ;  /* 0x0000b10000067ab9 */ /* 0x000fe20000000800 */
[----:B------:R-:W-:Y:S01]  /*8090*/  LEA.HI R145, R4, R97, RZ, 0x6 ;  /* 0x0000006104917211 */ /* 0x000fe200078f30ff */
[----:B------:R-:W-:Y:S01]  /*80a0*/  UIADD3 UR5, UR11, UR5, URZ ;  /* 0x000000050b057290 */ /* 0x000fe2000fffe03f */
[----:B------:R-:W-:Y:S01]  /*80b0*/  IMAD R6, R5, c[0x0][0x2c4], R2 ;  /* 0x0000b10005067a24 */ /* 0x000fe200078e0202 */
[----:B------:R-:W-:Y:S01]  /*80c0*/  UIMAD UR6, UR22, UR6, URZ ;  /* 0x00000006160672a4 */ /* 0x000fe2000f8e023f */
[----:B------:R-:W-:Y:S01]  /*80d0*/  IMAD.U32 R11, RZ, RZ, UR11 ;  /* 0x0000000bff0b7e24 */ /* 0x000fe2000f8e00ff */
[----:B------:R-:W-:Y:S01]  /*80e0*/  IADD3 R2, R12, 0x20, RZ ;  /* 0x000000200c027810 */ /* 0x000fe20007ffe0ff */
[----:B------:R-:W-:Y:S01]  /*80f0*/  IMAD R3, R3, c[0x0][0x1b0], RZ ;  /* 0x00006c0003037a24 */ /* 0x000fe200078e02ff */
[----:B------:R-:W-:Y:S01]  /*8100*/  SHF.R.S32.HI R15, RZ, 0x1f, R6 ;  /* 0x0000001fff0f7819 */ /* 0x000fe20000011406 */
[----:B------:R-:W-:Y:S01]  /*8110*/  IMAD.U32 R10, RZ, RZ, UR10 ;  /* 0x0000000aff0a7e24 */ /* 0x000fe2000f8e00ff */
[----:B------:R-:W-:Y:S01]  /*8120*/  ISETP.GE.AND P1, PT, R2, UR6, PT ;  /* 0x0000000602007c0c */ /* 0x000fe2000bf26270 */
[----:B------:R-:W-:Y:S01]  /*8130*/  IMAD.U32 R11, RZ, RZ, UR5 ;  /* 0x00000005ff0b7e24 */ /* 0x000fe2000f8e00ff */
[----:B------:R-:W-:Y:S01]  /*8140*/  SHF.R.S32.HI R5, RZ, 0x4, R0 ;  /* 0x00000004ff057819 */ /* 0x000fe20000011400 */
[C---:B------:R-:W-:Y:S01]  /*8150*/  IMAD R3, R8.reuse, c[0x0][0x1b4], R3 ;  /* 0x00006d0008037a24 */ /* 0x040fe200078e0203 */
[----:B------:R-:W-:Y:S01]  /*8160*/  USHF.R.S32.HI UR4, URZ, 0x1f, UR19 ;  /* 0x0000001f3f047899 */ /* 0x000fe20008011413 */
[----:B------:R-:W-:Y:S01]  /*8170*/  IMAD.WIDE.U32 R8, R8, c[0x0][0x1b0], R10 ;  /* 0x00006c0008087a25 */ /* 0x000fe200078e000a */
[----:B------:R-:W-:Y:S01]  /*8180*/  P2R R10, PR, RZ, 0x2 ;  /* 0x00000002ff0a7803 */ /* 0x000fe20000000000 */
[----:B------:R-:W-:Y:S01]  /*8190*/  @!UP1 UMOV UR8, UR24 ;  /* 0x0000001800089c82 */ /* 0x000fe20008000000 */
[C---:B------:R-:W-:Y:S01]  /*81a0*/  LEA.HI R35, R0.reuse, R5, RZ, 0x1 ;  /* 0x0000000500237211 */ /* 0x040fe200078f08ff */
[----:B------:R-:W-:Y:S01]  /*81b0*/  IMAD R15, R15, c[0x0][0x1a8], RZ ;  /* 0x00006a000f0f7a24 */ /* 0x000fe200078e02ff */
[----:B------:R-:W-:Y:S01]  /*81c0*/  LOP3.LUT R0, R0, 0xfffffff0, RZ, 0xc0, !PT ;  /* 0xfffffff000007812 */ /* 0x000fe200078ec0ff */
[----:B------:R-:W-:Y:S01]  /*81d0*/  IMAD.IADD R3, R9, 0x1, R3 ;  /* 0x0000000109037824 */ /* 0x000fe200078e0203 */
[----:B------:R-:W-:Y:S01]  /*81e0*/  LOP3.LUT R35, R35, 0xfffffffe, RZ, 0xc0, !PT ;  /* 0xfffffffe23237812 */ /* 0x000fe200078ec0ff */
[----:B------:R-:W-:Y:S01]  /*81f0*/  IMAD.MOV.U32 R2, RZ, RZ, R8 ;  /* 0x000000ffff027224 */ /* 0x000fe200078e0008 */
[----:B------:R-:W-:Y:S01]  /*8200*/  LEA.HI.X.SX32 R26, R188, UR4, 0x1, P3 ;  /* 0x00000004bc1a7c11 */ /* 0x000fe200098f0eff */
[----:B------:R-:W-:Y:S01]  /*8210*/  IMAD R15, R6, c[0x0][0x1ac], R15 ;  /* 0x00006b00060f7a24 */ /* 0x000fe200078e020f */
[----:B------:R-:W-:Y:S01]  /*8220*/  ISETP.GE.AND P2, PT, R12, UR6, PT ;  /* 0x000000060c007c0c */ /* 0x000fe2000bf46270 */
[----:B------:R-:W-:Y:S01]  /*8230*/  IMAD.WIDE.U32 R6, R6, c[0x0][0x1a8], R2 ;  /* 0x00006a0006067a25 */ /* 0x000fe200078e0002 */
[----:B------:R-:W-:Y:S01]  /*8240*/  IADD3 R2, R76, 0x80, RZ ;  /* 0x000000804c027810 */ /* 0x000fe20007ffe0ff */
[----:B------:R-:W-:Y:S01]  /*8250*/  ULDC.64 UR4, c[0x0][0x1e8] ;  /* 0x00007a0000047ab9 */ /* 0x000fe20000000a00 */
[----:B------:R-:W-:Y:S01]  /*8260*/  IADD3 R34, R142, 0x40, RZ ;  /* 0x000000408e227810 */ /* 0x000fe20007ffe0ff */
[----:B------:R-:W-:Y:S01]  /*8270*/  IMAD.IADD R15, R7, 0x1, R15 ;  /* 0x00000001070f7824 */ /* 0x000fe200078e020f */
[----:B------:R-:W-:Y:S01]  /*8280*/  LEA R16, P1, R6, c[0x0][0x160], 0x1 ;  /* 0x0000580006107a11 */ /* 0x000fe200078208ff */
[----:B------:R-:W-:Y:S01]  /*8290*/  IMAD.IADD R35, R5, 0x1, -R35 ;  /* 0x0000000105237824 */ /* 0x000fe200078e0a23 */
[----:B------:R-:W-:Y:S01]  /*82a0*/  ISETP.GE.AND P6, PT, R2, c[0x0][0x198], PT ;  /* 0x0000660002007a0c */ /* 0x000fe20003fc6270 */
[----:B------:R-:W-:Y:S01]  /*82b0*/  IMAD.IADD R5, R97, 0x1, -R0 ;  /* 0x0000000161057824 */ /* 0x000fe200078e0a00 */
[----:B------:R-:W-:Y:S01]  /*82c0*/  LEA.HI.X R15, R6, c[0x0][0x164], R15, 0x1, P1 ;  /* 0x00005900060f7a11 */ /* 0x000fe200008f0c0f */
[----:B------:R-:W1:Y:S01]  /*82d0*/  SHFL.IDX PT, R18, R16, RZ, 0x181f ;  /* 0x00181fff10127589 */ /* 0x000e6200000e0000 */
[C---:B------:R-:W-:Y:S01]  /*82e0*/  IMAD R20, R26.reuse, c[0x0][0x1e0], RZ ;  /* 0x000078001a147a24 */ /* 0x040fe200078e02ff */
[----:B------:R-:W-:Y:S01]  /*82f0*/  P2R R3, PR, RZ, 0x40 ;  /* 0x00000040ff037803 */ /* 0x000fe20000000000 */
[----:B------:R-:W-:Y:S01]  /*8300*/  IMAD R26, R26, c[0x0][0x208], RZ ;  /* 0x000082001a1a7a24 */ /* 0x000fe200078e02ff */
[----:B------:R-:W3:Y:S01]  /*8310*/  SHFL.IDX PT, R19, R15, RZ, 0x181f ;  /* 0x00181fff0f137589 */ /* 0x000ee200000e0000 */
[----:B------:R-:W-:Y:S01]  /*8320*/  SHF.R.S32.HI R8, RZ, 0x1f, R5 ;  /* 0x0000001fff087819 */ /* 0x000fe20000011405 */
[C---:B------:R-:W-:Y:S01]  /*8330*/  IMAD R20, R23.reuse, c[0x0][0x1e4], R20 ;  /* 0x0000790017147a24 */ /* 0x040fe200078e0214 */
[----:B------:R-:W-:Y:S01]  /*8340*/  IADD3 R3, R76, 0xc0, RZ ;  /* 0x000000c04c037810 */ /* 0x000fe20007ffe0ff */
[C---:B------:R-:W-:Y:S01]  /*8350*/  IMAD R26, R23.reuse, c[0x0][0x20c], R26 ;  /* 0x00008300171a7a24 */ /* 0x040fe200078e021a */
[----:B------:R-:W-:Y:S01]  /*8360*/  LEA.HI R8, R8, R5, RZ, 0x3 ;  /* 0x0000000508087211 */ /* 0x000fe200078f18ff */
[----:B------:R-:W-:Y:S01]  /*8370*/  IMAD.WIDE.U32 R22, R23, c[0x0][0x208], R142 ;  /* 0x0000820017167a25 */ /* 0x000fe200078e008e */
[----:B------:R-:W-:Y:S01]  /*8380*/  ISETP.GE.AND P5, PT, R3, c[0x0][0x198], PT ;  /* 0x0000660003007a0c */ /* 0x000fe20003fa6270 */
[----:B------:R-:W-:Y:S01]  /*8390*/  UIMAD UR4, UR15, UR4, URZ ;  /* 0x000000040f0472a4 */ /* 0x000fe2000f8e023f */
[----:B------:R-:W-:Y:S01]  /*83a0*/  LOP3.LUT R0, R8, 0xfffffff8, RZ, 0xc0, !PT ;  /* 0xfffffff808007812 */ /* 0x000fe200078ec0ff */
[----:B------:R-:W-:Y:S01]  /*83b0*/  IMAD.IADD R27, R23, 0x1, R26 ;  /* 0x00000001171b7824 */ /* 0x000fe200078e021a */
[----:B------:R-:W-:Y:S01]  /*83c0*/  @!P2 SHF.R.S32.HI R13, RZ, 0x1f, R34 ;  /* 0x0000001fff0da819 */ /* 0x000fe20000011422 */
[----:B------:R-:W-:Y:S01]  /*83d0*/  IMAD.MOV.U32 R26, RZ, RZ, R22 ;  /* 0x000000ffff1a7224 */ /* 0x000fe200078e0016 */
[----:B------:R-:W-:Y:S01]  /*83e0*/  @!P2 SHF.R.S32.HI R11, RZ, 0x1f, R2 ;  /* 0x0000001fff0ba819 */ /* 0x000fe20000011402 */
[----:B------:R-:W-:Y:S01]  /*83f0*/  IMAD.IADD R0, R5, 0x1, -R0 ;  /* 0x0000000105007824 */ /* 0x000fe200078e0a00 */
[----:B------:R-:W-:Y:S01]  /*8400*/  P2R R5, PR, RZ, 0x20 ;  /* 0x00000020ff057803 */ /* 0x000fe20000000000 */
[----:B------:R-:W-:Y:S01]  /*8410*/  IMAD.SHL.U32 R147, R188, 0x40, RZ ;  /* 0x00000040bc937824 */ /* 0x000fe200078e00ff */
[----:B------:R-:W-:Y:S01]  /*8420*/  ISETP.GE.AND P3, PT, R76, c[0x0][0x198], PT ;  /* 0x000066004c007a0c */ /* 0x000fe20003f66270 */
[----:B------:R-:W-:Y:S01]  /*8430*/  IMAD.SHL.U32 R145, R145, 0x8, RZ ;  /* 0x0000000891917824 */ /* 0x000fe200078e00ff */
[----:B------:R-:W-:Y:S01]  /*8440*/  LOP3.LUT P4, RZ, R0, 0x4, RZ, 0xc0, !PT ;  /* 0x0000000400ff7812 */ /* 0x000fe2000788c0ff */
[----:B------:R-:W-:Y:S01]  /*8450*/  IMAD.MOV.U32 R7, RZ, RZ, 0x10 ;  /* 0x00000010ff077424 */ /* 0x000fe200078e00ff */
[C---:B-1----:R-:W-:Y:S01]  /*8460*/  @!P2 LEA R22, P1, R76.reuse, R18, 0x1 ;  /* 0x000000124c16a211 */ /* 0x042fe200078208ff */
[----:B------:R-:W-:Y:S01]  /*8470*/  IMAD.SHL.U32 R5, R35, 0x8, RZ ;  /* 0x0000000823057824 */ /* 0x000fe200078e00ff */
[----:B------:R-:W-:Y:S01]  /*8480*/  LOP3.LUT R147, R147, 0x1c0, RZ, 0xc0, !PT ;  /* 0x000001c093937812 */ /* 0x000fe200078ec0ff */
[----:B------:R-:W-:Y:S01]  /*8490*/  IMAD.IADD R21, R29, 0x1, R20 ;  /* 0x000000011d157824 */ /* 0x000fe200078e0214 */
[----:B---3--:R-:W-:Y:S01]  /*84a0*/  @!P2 LEA.HI.X R23, R76, R19, R143, 0x1, P1 ;  /* 0x000000134c17a211 */ /* 0x008fe200008f0c8f */
[----:B------:R-:W-:Y:S01]  /*84b0*/  IMAD.MOV.U32 R20, RZ, RZ, R28 ;  /* 0x000000ffff147224 */ /* 0x000fe200078e001c */
[C---:B------:R-:W-:Y:S01]  /*84c0*/  LOP3.LUT P1, RZ, R0.reuse, 0x2, RZ, 0xc0, !PT ;  /* 0x0000000200ff7812 */ /* 0x040fe2000782c0ff */
[----:B------:R-:W-:Y:S01]  /*84d0*/  IMAD.SHL.U32 R0, R0, 0x40, RZ ;  /* 0x0000004000007824 */ /* 0x000fe200078e00ff */
[----:B------:R-:W-:Y:S01]  /*84e0*/  LOP3.LUT R145, R145, 0xfffffe00, RZ, 0xc0, !PT ;  /* 0xfffffe0091917812 */ /* 0x000fe200078ec0ff */
[----:B------:R-:W-:Y:S01]  /*84f0*/  UIMAD UR4, UR16, UR5, UR4 ;  /* 0x00000005100472a4 */ /* 0x000fe2000f8e0204 */
[----:B------:R-:W-:Y:S01]  /*8500*/  LOP3.LUT R32, R147, 0x38, R142, 0xf8, !PT ;  /* 0x0000003893207812 */ /* 0x000fe200078ef88e */
[----:B------:R-:W-:Y:S01]  /*8510*/  IMAD.WIDE.U32 R220, R220, c[0x0][0x1e8], R20 ;  /* 0x00007a00dcdc7a25 */ /* 0x000fe200078e0014 */
[----:B------:R-:W-:Y:S01]  /*8520*/  LOP3.LUT R0, R0, 0x1c0, RZ, 0xc0, !PT ;  /* 0x000001c000007812 */ /* 0x000fe200078ec0ff */
[----:B------:R-:W-:Y:S01]  /*8530*/  BSSY B0, `(.L_x_1431) ;  /* 0x0000057000007945 */ /* 0x000fe20003800000 */
[----:B------:R-:W-:Y:S01]  /*8540*/  SHF.R.U32.HI R144, RZ, 0x3, R147 ;  /* 0x00000003ff907819 */ /* 0x000fe20000011693 */
[----:B------:R-:W-:Y:S01]  /*8550*/  IMAD.U32 R20, RZ, RZ, UR16 ;  /* 0x00000010ff147e24 */ /* 0x000fe2000f8e00ff */
[----:B------:R-:W-:-:S02]  /*8560*/  @!P2 LEA.HI R13, R13, R34, RZ, 0x3 ;  /* 0x000000220d0da211 */ /* 0x000fc400078f18ff */
[----:B------:R-:W-:Y:S01]  /*8570*/  SEL R7, R7, 0xfffffff0, !P1 ;  /* 0xfffffff007077807 */ /* 0x000fe20004800000 */
[----:B------:R-:W-:Y:S01]  /*8580*/  IMAD.WIDE.U32 R20, R20, c[0x0][0x210], R26 ;  /* 0x0000840014147a25 */ /* 0x000fe200078e001a */
[----:B------:R-:W-:Y:S02]  /*8590*/  @!P2 LEA.HI R11, R11, R2, RZ, 0x3 ;  /* 0x000000020b0ba211 */ /* 0x000fe400078f18ff */
[----:B------:R-:W-:Y:S02]  /*85a0*/  ISETP.GE.AND P1, PT, R34, c[0x0][0x198], PT ;  /* 0x0000660022007a0c */ /* 0x000fe40003f26270 */
[----:B------:R-:W-:Y:S02]  /*85b0*/  LOP3.LUT R5, R0, 0x8, R5, 0xf8, !PT ;  /* 0x0000000800057812 */ /* 0x000fe400078ef805 */
[----:B------:R-:W-:Y:S02]  /*85c0*/  SHF.R.U32.HI R0, RZ, 0x3, R0 ;  /* 0x00000003ff007819 */ /* 0x000fe40000011600 */
[----:B------:R-:W-:-:S02]  /*85d0*/  LOP3.LUT R32, R145, R32, R144, 0xf6, !PT ;  /* 0x0000002091207212 */ /* 0x000fc400078ef690 */
[----:B------:R-:W-:Y:S02]  /*85e0*/  @!P2 LOP3.LUT R13, R13, 0xfffffff8, RZ, 0xc0, !PT ;  /* 0xfffffff80d0da812 */ /* 0x000fe400078ec0ff */
[----:B------:R-:W-:Y:S01]  /*85f0*/  @!P2 LOP3.LUT R11, R11, 0xfffffff8, RZ, 0xc0, !PT ;  /* 0xfffffff80b0ba812 */ /* 0x000fe200078ec0ff */
[----:B------:R-:W-:Y:S01]  /*8600*/  @!P2 IMAD.SHL.U32 R9, R32, 0x2, RZ ;  /* 0x000000022009a824 */ /* 0x000fe200078e00ff */
[----:B------:R-:W-:Y:S02]  /*8610*/  @!P2 SHF.R.S32.HI R6, RZ, 0x1f, R3 ;  /* 0x0000001fff06a819 */ /* 0x000fe40000011403 */
[----:B------:R-:W-:Y:S01]  /*8620*/  LOP3.LUT R0, R5, R0, RZ, 0x3c, !PT ;  /* 0x0000000005007212 */ /* 0x000fe200078e3cff */
[----:B------:R-:W-:Y:S01]  /*8630*/  @!P2 IMAD.WIDE R26, R11, 0x2, R18 ;  /* 0x000000020b1aa825 */ /* 0x000fe200078e0212 */
[----:B------:R-:W-:Y:S01]  /*8640*/  IADD3 R221, R221, UR4, RZ ;  /* 0x00000004dddd7c10 */ /* 0x000fe2000fffe0ff */
[----:B------:R-:W-:Y:S01]  /*8650*/  ULDC.64 UR4, c[0x0][0x210] ;  /* 0x0000840000047ab9 */ /* 0x000fe20000000a00 */
[----:B------:R-:W-:Y:S01]  /*8660*/  @!P2 LEA.HI R6, R6, R3, RZ, 0x3 ;  /* 0x000000030606a211 */ /* 0x000fe200078f18ff */
[----:B------:R-:W-:Y:S01]  /*8670*/  UIMAD UR4, UR15, UR4, URZ ;  /* 0x000000040f0472a4 */ /* 0x000fe2000f8e023f */
[----:B------:R-:W-:Y:S01]  /*8680*/  @!PT LDS RZ, [RZ] ;  /* 0x00000000fffff984 */ /* 0x000fe20000000800 */
[----:B------:R1:W-:Y:S01]  /*8690*/  @!P2 LDGSTS.E.BYPASS.LTC128B.128 [R9+0x10080], [R22.64], !P3 ;  /* 0x100800001609afae */ /* 0x0003e2000d901d5a */
[----:B------:R-:W-:-:S02]  /*86a0*/  LOP3.LUT R215, R215, 0xfffffffe, RZ, 0xc0, !PT ;  /* 0xfffffffed7d77812 */ /* 0x000fc400078ec0ff */
[----:B------:R-:W-:Y:S01]  /*86b0*/  @!P2 LOP3.LUT R6, R6, 0xfffffff8, RZ, 0xc0, !PT ;  /* 0xfffffff80606a812 */ /* 0x000fe200078ec0ff */
[----:B------:R-:W-:-:S04]  /*86c0*/  UIMAD UR4, UR16, UR5, UR4 ;  /* 0x00000005100472a4 */ /* 0x000fc8000f8e0204 */
[----:B------:R-:W-:Y:S01]  /*86d0*/  @!P2 IMAD.WIDE R28, R6, 0x2, R18 ;  /* 0x00000002061ca825 */ /* 0x000fe200078e0212 */
[----:B------:R-:W-:Y:S02]  /*86e0*/  IADD3 R6, R142, 0x80, RZ ;  /* 0x000000808e067810 */ /* 0x000fe40007ffe0ff */
[----:B------:R-:W-:Y:S02]  /*86f0*/  IADD3 R21, R21, UR4, RZ ;  /* 0x0000000415157c10 */ /* 0x000fe4000fffe0ff */
[----:B--2---:R-:W-:Y:S01]  /*8700*/  @P0 SHF.R.S32.HI R25, RZ, 0x1f, R24 ;  /* 0x0000001fff190819 */ /* 0x004fe20000011418 */
[----:B------:R-:W-:Y:S02]  /*8710*/  @!P0 IMAD.U32 R24, RZ, RZ, UR8 ;  /* 0x00000008ff188e24 */ /* 0x000fe4000f8e00ff */
[----:B------:R-:W-:Y:S01]  /*8720*/  @!P0 IMAD.U32 R25, RZ, RZ, UR9 ;  /* 0x00000009ff198e24 */ /* 0x000fe2000f8e00ff */
[----:B------:R-:W-:-:S04]  /*8730*/  ISETP.NE.U32.AND P0, PT, RZ, c[0x0][0x350], PT ;  /* 0x0000d400ff007a0c */ /* 0x000fc80003f05070 */
[----:B------:R-:W-:-:S04]  /*8740*/  ISETP.NE.AND.EX P0, PT, RZ, c[0x0][0x354], PT, P0 ;  /* 0x0000d500ff007a0c */ /* 0x000fc80003f05300 */
[----:B------:R-:W-:Y:S02]  /*8750*/  SEL R216, R24, RZ, !P0 ;  /* 0x000000ff18d87207 */ /* 0x000fe40004000000 */
[----:B------:R-:W-:Y:S01]  /*8760*/  SEL R5, R25, RZ, !P0 ;  /* 0x000000ff19057207 */ /* 0x000fe20004000000 */
[----:B------:R-:W-:Y:S01]  /*8770*/  @!P2 IMAD.WIDE R24, R13, 0x2, R18 ;  /* 0x000000020d18a825 */ /* 0x000fe200078e0212 */
[----:B------:R-:W-:Y:S01]  /*8780*/  ISETP.NE.AND P0, PT, R10, RZ, PT ;  /* 0x000000ff0a00720c */ /* 0x000fe20003f05270 */
[----:B------:R2:W3:Y:S02]  /*8790*/  SHFL.IDX PT, R18, R16, 0x1, 0x181f ;  /* 0x00381f0010127f89 */ /* 0x0004e400000e0000 */
[C---:B------:R-:W-:Y:S02]  /*87a0*/  IMAD R225, R5.reuse, c[0x0][0x1f0], RZ ;  /* 0x00007c0005e17a24 */ /* 0x040fe400078e02ff */
[----:B------:R1:W-:Y:S01]  /*87b0*/  @!P2 LDGSTS.E.BYPASS.LTC128B.128 [R9+0x14080], [R24.64], !P1 ;  /* 0x140800001809afae */ /* 0x0003e2000c901d5a */
[----:B------:R-:W-:-:S02]  /*87c0*/  IMAD R223, R5, c[0x0][0x218], RZ ;  /* 0x0000860005df7a24 */ /* 0x000fc400078e02ff */
[----:B------:R-:W-:Y:S01]  /*87d0*/  IMAD.MOV.U32 R5, RZ, RZ, 0x20 ;  /* 0x00000020ff057424 */ /* 0x000fe200078e00ff */
[----:B------:R1:W-:Y:S01]  /*87e0*/  @!P2 LDGSTS.E.BYPASS.LTC128B.128 [R9+0x18080], [R26.64], !P6 ;  /* 0x180800001a09afae */ /* 0x0003e2000f101d5a */
[----:B------:R-:W-:Y:S01]  /*87f0*/  ISETP.GE.AND P6, PT, R142, c[0x0][0x1d4], PT ;  /* 0x000075008e007a0c */ /* 0x000fe20003fc6270 */
[C---:B------:R-:W-:Y:S02]  /*8800*/  IMAD R225, R216.reuse, c[0x0][0x1f4], R225 ;  /* 0x00007d00d8e17a24 */ /* 0x040fe400078e02e1 */
[----:B------:R1:W-:Y:S01]  /*8810*/  @!P2 LDGSTS.E.BYPASS.LTC128B.128 [R9+0x1c080], [R28.64], !P5 ;  /* 0x1c0800001c09afae */ /* 0x0003e2000e901d5a */
[----:B------:R-:W-:Y:S01]  /*8820*/  IMAD R223, R216, c[0x0][0x21c], R223 ;  /* 0x00008700d8df7a24 */ /* 0x000fe200078e02df */
[----:B------:R-:W-:Y:S01]  /*8830*/  ISETP.GE.AND P5, PT, R6, c[0x0][0x1d4], PT ;  /* 0x0000750006007a0c */ /* 0x000fe20003fa6270 */
[----:B------:R-:W-:Y:S01]  /*8840*/  IMAD.WIDE.U32 R220, R216, c[0x0][0x1f0], R220 ;  /* 0x00007c00d8dc7a25 */ /* 0x000fe200078e00dc */
[----:B------:R-:W-:Y:S01]  /*8850*/  IADD3 R6, R142, 0xc0, RZ ;  /* 0x000000c08e067810 */ /* 0x000fe20007ffe0ff */
[----:B------:R2:W4:Y:S01]  /*8860*/  SHFL.IDX PT, R19, R15, 0x1, 0x181f ;  /* 0x00381f000f137f89 */ /* 0x00052200000e0000 */
[----:B------:R-:W-:Y:S01]  /*8870*/  SEL R5, R5, 0xffffffe0, !P4 ;  /* 0xffffffe005057807 */ /* 0x000fe20006000000 */
[----:B------:R-:W-:Y:S01]  /*8880*/  IMAD.WIDE.U32 R216, R216, c[0x0][0x218], R20 ;  /* 0x00008600d8d87a25 */ /* 0x000fe200078e0014 */
[----:B------:R-:W-:-:S02]  /*8890*/  ISETP.GE.AND P4, PT, R6, c[0x0][0x1d4], PT ;  /* 0x0000750006007a0c */ /* 0x000fc40003f86270 */
[----:B------:R-:W-:Y:S01]  /*88a0*/  @P6 LOP3.LUT R215, R215, 0x1, RZ, 0xfc, !PT ;  /* 0x00000001d7d76812 */ /* 0x000fe200078efcff */
[----:B------:R-:W-:Y:S01]  /*88b0*/  IMAD.IADD R225, R221, 0x1, R225 ;  /* 0x00000001dde17824 */ /* 0x000fe200078e02e1 */
[----:B------:R-:W-:Y:S01]  /*88c0*/  ISETP.GE.AND P6, PT, R34, c[0x0][0x1d4], PT ;  /* 0x0000750022007a0c */ /* 0x000fe20003fc6270 */
[----:B------:R-:W-:Y:S02]  /*88d0*/  IMAD.IADD R223, R217, 0x1, R223 ;  /* 0x00000001d9df7824 */ /* 0x000fe400078e02df */
[----:B-1----:R-:W-:-:S05]  /*88e0*/  IMAD.SHL.U32 R9, R8, 0x40, RZ ;  /* 0x0000004008097824 */ /* 0x002fca00078e00ff */
[----:B------:R-:W-:Y:S01]  /*88f0*/  LOP3.LUT R0, R0, 0xfffffe00, R9, 0xf8, !PT ;  /* 0xfffffe0000007812 */ /* 0x000fe200078ef809 */
[----:B------:R-:W-:Y:S05]  /*8900*/  @P0 BRA `(.L_x_1432) ;  /* 0x0000019000000947 */ /* 0x000fea0003800000 */
[----:B--234-:R-:W-:Y:S01]  /*8910*/  IADD3 R11, R76, 0x80, RZ ;  /* 0x000000804c0b7810 */ /* 0x01cfe20007ffe0ff */
[----:B------:R-:W-:Y:S01]  /*8920*/  IMAD.SHL.U32 R17, R32, 0x2, RZ ;  /* 0x0000000220117824 */ /* 0x000fe200078e00ff */
[C---:B------:R-:W-:Y:S02]  /*8930*/  IADD3 R9, R76.reuse, 0xc0, RZ ;  /* 0x000000c04c097810 */ /* 0x040fe40007ffe0ff */
[----:B------:R-:W-:Y:S02]  /*8940*/  SHF.R.S32.HI R13, RZ, 0x1f, R34 ;  /* 0x0000001fff0d7819 */ /* 0x000fe40000011422 */
[----:B------:R-:W-:Y:S02]  /*8950*/  SHF.R.S32.HI R8, RZ, 0x1f, R11 ;  /* 0x0000001fff087819 */ /* 0x000fe4000001140b */
[----:B------:R-:W-:Y:S02]  /*8960*/  LEA R20, P0, R76, R18, 0x1 ;  /* 0x000000124c147211 */ /* 0x000fe400078008ff */
[----:B------:R-:W-:-:S02]  /*8970*/  SHF.R.S32.HI R6, RZ, 0x1f, R9 ;  /* 0x0000001fff067819 */ /* 0x000fc40000011409 */
[----:B------:R-:W-:Y:S02]  /*8980*/  LEA.HI R13, R13, R34, RZ, 0x3 ;  /* 0x000000220d0d7211 */ /* 0x000fe400078f18ff */
[----:B------:R-:W-:Y:S02]  /*8990*/  P2R R14, PR, RZ, 0x4 ;  /* 0x00000004ff0e7803 */ /* 0x000fe40000000000 */
[----:B------:R-:W-:Y:S02]  /*89a0*/  LEA.HI R8, R8, R11, RZ, 0x3 ;  /* 0x0000000b08087211 */ /* 0x000fe400078f18ff */
[----:B------:R-:W-:Y:S02]  /*89b0*/  LEA.HI.X R21, R76, R19, R143, 0x1, P0 ;  /* 0x000000134c157211 */ /* 0x000fe400000f0c8f */
[----:B------:R-:W-:Y:S02]  /*89c0*/  LEA.HI R6, R6, R9, RZ, 0x3 ;  /* 0x0000000906067211 */ /* 0x000fe400078f18ff */
[----:B------:R-:W-:Y:S01]  /*89d0*/  ISETP.GE.AND P2, PT, R2, c[0x0][0x198], PT ;  /* 0x0000660002007a0c */ /* 0x000fe20003f46270 */
[----:B------:R1:W-:Y:S01]  /*89e0*/  LDGSTS.E.BYPASS.LTC128B.128 [R17+0x11080], [R20.64], !P3 ;  /* 0x1108000014117fae */ /* 0x0003e2000d901d5a */
[----:B------:R-:W-:-:S02]  /*89f0*/  ISETP.GE.AND P0, PT, R3, c[0x0][0x198], PT ;  /* 0x0000660003007a0c */ /* 0x000fc40003f06270 */
[----:B------:R-:W-:Y:S02]  /*8a00*/  LOP3.LUT R13, R13, 0xfffffff8, RZ, 0xc0, !PT ;  /* 0xfffffff80d0d7812 */ /* 0x000fe400078ec0ff */
[----:B------:R-:W-:Y:S02]  /*8a10*/  LOP3.LUT R9, R8, 0xfffffff8, RZ, 0xc0, !PT ;  /* 0xfffffff808097812 */ /* 0x000fe400078ec0ff */
[----:B------:R-:W-:Y:S01]  /*8a20*/  LOP3.LUT R11, R6, 0xfffffff8, RZ, 0xc0, !PT ;  /* 0xfffffff8060b7812 */ /* 0x000fe200078ec0ff */
[----:B------:R-:W-:-:S04]  /*8a30*/  IMAD.WIDE R22, R13, 0x2, R18 ;  /* 0x000000020d167825 */ /* 0x000fc800078e0212 */
[--C-:B------:R-:W-:Y:S01]  /*8a40*/  IMAD.WIDE R8, R9, 0x2, R18.reuse ;  /* 0x0000000209087825 */ /* 0x100fe200078e0212 */
[----:B------:R1:W-:Y:S03]  /*8a50*/  LDGSTS.E.BYPASS.LTC128B.128 [R17+0x15080], [R22.64], !P1 ;  /* 0x1508000016117fae */ /* 0x0003e6000c901d5a */
[----:B------:R-:W-:Y:S01]  /*8a60*/  IMAD.WIDE R18, R11, 0x2, R18 ;  /* 0x000000020b127825 */ /* 0x000fe200078e0212 */
[----:B------:R1:W-:Y:S01]  /*8a70*/  LDGSTS.E.BYPASS.LTC128B.128 [R17+0x19080], [R8.64], !P2 ;  /* 0x1908000008117fae */ /* 0x0003e2000d101d5a */
[----:B------:R-:W-:-:S03]  /*8a80*/  ISETP.NE.AND P2, PT, R14, RZ, PT ;  /* 0x000000ff0e00720c */ /* 0x000fc60003f45270 */
[----:B------:R1:W-:Y:S05]  /*8a90*/  LDGSTS.E.BYPASS.LTC128B.128 [R17+0x1d080], [R18.64], !P0 ;  /* 0x1d08000012117fae */ /* 0x0003ea000c101d5a */
.L_x_1432:
[----:B--234-:R-:W-:Y:S05]  /*8aa0*/  BSYNC B0 ;  /* 0x0000000000007941 */ /* 0x01cfea0003800000 */
.L_x_1431:
[----:B------:R-:W-:Y:S01]  /*8ab0*/  IADD3 R6, R12, 0x40, RZ ;  /* 0x000000400c067810 */ /* 0x000fe20007ffe0ff */
[----:B-1----:R1:W2:Y:S01]  /*8ac0*/  SHFL.IDX PT, R21, R15, 0x2, 0x181f ;  /* 0x00581f000f157f89 */ /* 0x0022a200000e0000 */
[----:B------:R-:W-:Y:S02]  /*8ad0*/  BSSY B0, `(.L_x_1433) ;  /* 0x000001f000007945 */ /* 0x000fe40003800000 */
[----:B------:R-:W-:Y:S01]  /*8ae0*/  ISETP.GE.AND P0, PT, R6, UR6, PT ;  /* 0x0000000606007c0c */ /* 0x000fe2000bf06270 */
        /* <DEDUP_REMOVED lines=9> */
[----:B------:R-:W-:Y:S01]  /*8b80*/  LEA.HI R14, R19, R34, RZ, 0x3 ;  /* 0x00000022130e7211 */ /* 0x000fe200078f18ff */
[----:B------:R-:W-:Y:S01]  /*8b90*/  IMAD.SHL.U32 R19, R32, 0x2, RZ ;  /* 0x0000000220137824 */ /* 0x000fe200078e00ff */
[----:B------:R-:W-:Y:S02]  /*8ba0*/  P2R R17, PR, RZ, 0x4 ;  /* 0x00000004ff117803 */ /* 0x000fe40000000000 */
[----:B------:R-:W-:Y:S02]  /*8bb0*/  LEA.HI R8, R8, R13, RZ, 0x3 ;  /* 0x0000000d08087211 */ /* 0x000fe400078f18ff */
[----:B--2---:R-:W-:Y:S02]  /*8bc0*/  LEA.HI.X R23, R76, R21, R143, 0x1, P0 ;  /* 0x000000154c177211 */ /* 0x004fe400000f0c8f */
[----:B------:R-:W-:Y:S02]  /*8bd0*/  LEA.HI R6, R6, R11, RZ, 0x3 ;  /* 0x0000000b06067211 */ /* 0x000fe400078f18ff */
[----:B------:R-:W-:Y:S01]  /*8be0*/  ISETP.GE.AND P2, PT, R2, c[0x0][0x198], PT ;  /* 0x0000660002007a0c */ /* 0x000fe20003f46270 */
[----:B------:R-:W-:Y:S01]  /*8bf0*/  @!PT LDS RZ, [RZ] ;  /* 0x00000000fffff984 */ /* 0x000fe20000000800 */
        /* <DEDUP_REMOVED lines=12> */
.L_x_1434:
[----:B------:R-:W-:Y:S05]  /*8cc0*/  BSYNC B0 ;  /* 0x0000000000007941 */ /* 0x000fea0003800000 */
.L_x_1433:
[----:B------:R-:W-:Y:S01]  /*8cd0*/  IADD3 R6, R12, 0x60, RZ ;  /* 0x000000600c067810 */ /* 0x000fe20007ffe0ff */
[----:B------:R-:W-:Y:S01]  /*8ce0*/  UMOV UR12, 0x30 ;  /* 0x00000030000c7882 */ /* 0x000fe20000000000 */
[----:B------:R4:W1:Y:S01]  /*8cf0*/  SHFL.IDX PT, R17, R15, 0x3, 0x181f ;  /* 0x00781f000f117f89 */ /* 0x00086200000e0000 */
[----:B------:R-:W-:Y:S01]  /*8d00*/  ULDC.64 UR4, c[0x0][0x1e0] ;  /* 0x0000780000047ab9 */ /* 0x000fe20000000a00 */
[----:B------:R-:W-:Y:S01]  /*8d10*/  ISETP.GE.AND P0, PT, R6, UR6, PT ;  /* 0x0000000606007c0c */ /* 0x000fe2000bf06270 */
[----:B------:R-:W-:Y:S01]  /*8d20*/  UIMAD.WIDE.U32 UR20, UR12, UR4, URZ ;  /* 0x000000040c1472a5 */ /* 0x000fe2000f8e003f */
[----:B-1----:R-:W1:Y:S01]  /*8d30*/  SHFL.IDX PT, R16, R16, 0x3, 0x181f ;  /* 0x00781f0010107f89 */ /* 0x002e6200000e0000 */
[----:B------:R-:W-:Y:S01]  /*8d40*/  UIMAD UR5, UR12, UR5, URZ ;  /* 0x000000050c0572a4 */ /* 0x000fe2000f8e023f */
[----:B------:R-:W-:Y:S01]  /*8d50*/  BSSY B0, `(.L_x_1435) ;  /* 0x000001c000007945 */ /* 0x000fe20003800000 */
[----:B------:R-:W-:Y:S02]  /*8d60*/  P2R R8, PR, RZ, 0x1 ;  /* 0x00000001ff087803 */ /* 0x000fe40000000000 */
[----:B------:R-:W-:-:S06]  /*8d70*/  UIADD3 UR9, UR21, UR5, URZ ;  /* 0x0000000515097290 */ /* 0x000fcc000fffe03f */
[----:B------:R-:W-:Y:S05]  /*8d80*/  @P0 BRA `(.L_x_1436) ;  /* 0x0000018000000947 */ /* 0x000fea0003800000 */
[----:B------:R-:W-:Y:S01]  /*8d90*/  SHF.R.S32.HI R11, RZ, 0x1f, R34 ;  /* 0x0000001fff0b7819 */ /* 0x000fe20000011422 */
[----:B------:R-:W-:Y:S01]  /*8da0*/  IMAD.SHL.U32 R13, R32, 0x2, RZ ;  /* 0x00000002200d7824 */ /* 0x000fe200078e00ff */
[C---:B-1----:R-:W-:Y:S02]  /*8db0*/  LEA R14, P0, R76.reuse, R16, 0x1 ;  /* 0x000000104c0e7211 */ /* 0x042fe400078008ff */
[----:B------:R-:W-:Y:S02]  /*8dc0*/  LEA.HI R6, R11, R34, RZ, 0x3 ;  /* 0x000000220b067211 */ /* 0x000fe400078f18ff */
[----:B------:R-:W-:Y:S02]  /*8dd0*/  IADD3 R11, R76, 0x80, RZ ;  /* 0x000000804c0b7810 */ /* 0x000fe40007ffe0ff */
[----:B------:R-:W-:Y:S02]  /*8de0*/  LOP3.LUT R6, R6, 0xfffffff8, RZ, 0xc0, !PT ;  /* 0xfffffff806067812 */ /* 0x000fe400078ec0ff */
[----:B----4-:R-:W-:-:S02]  /*8df0*/  LEA.HI.X R15, R76, R17, R143, 0x1, P0 ;  /* 0x000000114c0f7211 */ /* 0x010fc400000f0c8f */
[----:B------:R-:W-:Y:S01]  /*8e00*/  ISETP.GE.AND P0, PT, R2, c[0x0][0x198], PT ;  /* 0x0000660002007a0c */ /* 0x000fe20003f06270 */
[----:B--2---:R-:W-:Y:S01]  /*8e10*/  IMAD.WIDE R18, R6, 0x2, R16 ;  /* 0x0000000206127825 */ /* 0x004fe200078e0210 */
[----:B------:R-:W-:Y:S01]  /*8e20*/  SHF.R.S32.HI R6, RZ, 0x1f, R11 ;  /* 0x0000001fff067819 */ /* 0x000fe2000001140b */
[----:B------:R-:W-:Y:S01]  /*8e30*/  @!PT LDS RZ, [RZ] ;  /* 0x00000000fffff984 */ /* 0x000fe20000000800 */
[----:B------:R1:W-:Y:S03]  /*8e40*/  LDGSTS.E.BYPASS.LTC128B.128 [R13+0x13080], [R14.64], !P3 ;  /* 0x130800000e0d7fae */ /* 0x0003e6000d901d5a */
[----:B------:R-:W-:Y:S01]  /*8e50*/  LEA.HI R11, R6, R11, RZ, 0x3 ;  /* 0x0000000b060b7211 */ /* 0x000fe200078f18ff */
[----:B------:R1:W-:Y:S03]  /*8e60*/  LDGSTS.E.BYPASS.LTC128B.128 [R13+0x17080], [R18.64], !P1 ;  /* 0x17080000120d7fae */ /* 0x0003e6000c901d5a */
[----:B------:R-:W-:-:S05]  /*8e70*/  LOP3.LUT R11, R11, 0xfffffff8, RZ, 0xc0, !PT ;  /* 0xfffffff80b0b7812 */ /* 0x000fca00078ec0ff */
[----:B---3--:R-:W-:Y:S01]  /*8e80*/  IMAD.WIDE R20, R11, 0x2, R16 ;  /* 0x000000020b147825 */ /* 0x008fe200078e0210 */
[----:B------:R-:W-:-:S04]  /*8e90*/  IADD3 R11, R76, 0xc0, RZ ;  /* 0x000000c04c0b7810 */ /* 0x000fc80007ffe0ff */
[----:B------:R-:W-:Y:S01]  /*8ea0*/  SHF.R.S32.HI R2, RZ, 0x1f, R11 ;  /* 0x0000001fff027819 */ /* 0x000fe2000001140b */
[----:B------:R1:W-:Y:S01]  /*8eb0*/  LDGSTS.E.BYPASS.LTC128B.128 [R13+0x1b080], [R20.64], !P0 ;  /* 0x1b080000140d7fae */ /* 0x0003e2000c101d5a */
[----:B------:R-:W-:Y:S02]  /*8ec0*/  ISETP.GE.AND P0, PT, R3, c[0x0][0x198], PT ;  /* 0x0000660003007a0c */ /* 0x000fe40003f06270 */
[----:B------:R-:W-:-:S04]  /*8ed0*/  LEA.HI R2, R2, R11, RZ, 0x3 ;  /* 0x0000000b02027211 */ /* 0x000fc800078f18ff */
[----:B------:R-:W-:-:S05]  /*8ee0*/  LOP3.LUT R3, R2, 0xfffffff8, RZ, 0xc0, !PT ;  /* 0xfffffff802037812 */ /* 0x000fca00078ec0ff */
[----:B------:R-:W-:-:S05]  /*8ef0*/  IMAD.WIDE R16, R3, 0x2, R16 ;  /* 0x0000000203107825 */ /* 0x000fca00078e0210 */
[----:B------:R1:W-:Y:S02]  /*8f00*/  LDGSTS.E.BYPASS.LTC128B.128 [R13+0x1f080], [R16.64], !P0 ;  /* 0x1f080000100d7fae */ /* 0x0003e4000c101d5a */
.L_x_1436:
[----:B------:R-:W-:Y:S05]  /*8f10*/  BSYNC B0 ;  /* 0x0000000000007941 */ /* 0x000fea0003800000 */
.L_x_1435:
[----:B------:R-:W-:Y:S01]  /*8f20*/  UIMAD UR12, UR13, -0x30, UR12 ;  /* 0xffffffd00d0c78a4 */ /* 0x000fe2000f8e020c */
[----:B-1----:R-:W-:Y:S01]  /*8f30*/  IMAD.U32 R16, RZ, RZ, UR20 ;  /* 0x00000014ff107e24 */ /* 0x002fe2000f8e00ff */
[----:B------:R-:W-:Y:S01]  /*8f40*/  UIADD3 UR15, UR13, -0x1, URZ ;  /* 0xffffffff0d0f7890 */ /* 0x000fe2000fffe03f */
[----:B------:R-:W-:Y:S01]  /*8f50*/  IMAD.MOV.U32 R224, RZ, RZ, R220 ;  /* 0x000000ffffe07224 */ /* 0x000fe200078e00dc */
[----:B------:R-:W-:Y:S01]  /*8f60*/  UIADD3 UR11, UR14, UR12, URZ ;  /* 0x0000000c0e0b7290 */ /* 0x000fe2000fffe03f */
[----:B------:R-:W-:Y:S01]  /*8f70*/  IMAD.U32 R17, RZ, RZ, UR21 ;  /* 0x00000015ff117e24 */ /* 0x000fe2000f8e00ff */
[----:B------:R-:W-:Y:S01]  /*8f80*/  USHF.R.S32.HI UR10, URZ, 0x1f, UR15 ;  /* 0x0000001f3f0a7899 */ /* 0x000fe2000801140f */
[----:B------:R-:W0:Y:S01]  /*8f90*/  LDGDEPBAR ;  /* 0x00000000000079af */ /* 0x000e220000000000 */
[----:B------:R-:W-:Y:S01]  /*8fa0*/  UISETP.LT.AND UP0, UPT, UR11, 0x30, UPT ;  /* 0x000000300b00788c */ /* 0x000fe2000bf01270 */
[----:B------:R-:W-:Y:S01]  /*8fb0*/  IMAD.WIDE.U32 R16, R16, UR15, R224 ;  /* 0x0000000f10107c25 */ /* 0x000fe2000f8e00e0 */
[----:B------:R-:W-:Y:S01]  /*8fc0*/  UIMAD UR4, UR9, UR15, URZ ;  /* 0x0000000f090472a4 */ /* 0x000fe2000f8e023f */
[----:B------:R-:W-:Y:S01]  /*8fd0*/  LEA.HI R6, R4, R97, RZ, 0x5 ;  /* 0x0000006104067211 */ /* 0x000fe200078f28ff */
[----:B------:R-:W-:-:S02]  /*8fe0*/  USEL UR5, UR11, 0x30, UP0 ;  /* 0x000000300b057887 */ /* 0x000fc40008000000 */
[----:B------:R-:W-:Y:S02]  /*8ff0*/  UIMAD UR4, UR10, UR20, UR4 ;  /* 0x000000140a0472a4 */ /* 0x000fe4000f8e0204 */
[----:B------:R-:W-:Y:S02]  /*9000*/  UMOV UR7, 0x5 ;  /* 0x0000000500077882 */ /* 0x000fe40000000000 */
[----:B------:R-:W-:Y:S02]  /*9010*/  IADD3 R3, -R188, UR5, RZ ;  /* 0x00000005bc037c10 */ /* 0x000fe4000fffe1ff */
[----:B------:R-:W-:Y:S01]  /*9020*/  IADD3 R2, R17, UR4, RZ ;  /* 0x0000000411027c10 */ /* 0x000fe2000fffe0ff */
[----:B------:R-:W-:Y:S01]  /*9030*/  ULDC.64 UR4, c[0x0][0x1e0] ;  /* 0x0000780000047ab9 */ /* 0x000fe20000000a00 */
[----:B------:R-:W-:Y:S01]  /*9040*/  BAR.SYNC.DEFER_BLOCKING 0x0 ;  /* 0x0000000000007b1d */ /* 0x000fe20000010000 */
[----:B------:R-:W-:Y:S01]  /*9050*/  ISETP.GE.AND P1, PT, R3, 0x1, PT ;  /* 0x000000010300780c */ /* 0x000fe20003f26270 */
[----:B------:R-:W-:-:S02]  /*9060*/  USHF.L.U32 UR8, UR4, 0x5, URZ ;  /* 0x0000000504087899 */ /* 0x000fc4000800063f */
[----:B------:R-:W-:-:S10]  /*9070*/  USHF.L.U64.HI UR7, UR4, UR7, UR5 ;  /* 0x0000000704077299 */ /* 0x000fd40008010205 */
[----:B------:R-:W-:Y:S01]  /*9080*/  @P1 LEA R14, P0, R16, c[0x0][0x1c8], 0x1 ;  /* 0x00007200100e1a11 */ /* 0x000fe200078008ff */
[----:B------:R-:W-:-:S03]  /*9090*/  @P1 IMAD.SHL.U32 R13, R32, 0x2, RZ ;  /* 0x00000002200d1824 */ /* 0x000fc600078e00ff */
[----:B----4-:R-:W-:Y:S02]  /*90a0*/  @P1 LEA.HI.X R15, R16, c[0x0][0x1cc], R2, 0x1, P0 ;  /* 0x00007300100f1a11 */ /* 0x010fe400000f0c02 */
[----:B------:R-:W-:-:S13]  /*90b0*/  ISETP.GE.AND P0, PT, R3, 0x21, PT ;  /* 0x000000210300780c */ /* 0x000fda0003f06270 */
[----:B------:R-:W-:Y:S01]  /*90c0*/  @P0 IADD3 R3, P3, R16, UR8, RZ ;  /* 0x0000000810030c10 */ /* 0x000fe2000ff7e0ff */
[----:B------:R-:W-:-:S03]  /*90d0*/  @P0 IMAD.SHL.U32 R11, R32, 0x2, RZ ;  /* 0x00000002200b0824 */ /* 0x000fc600078e00ff */
[----:B------:R-:W-:Y:S02]  /*90e0*/  @P0 IADD3.X R2, R2, UR7, RZ, P3, !PT ;  /* 0x0000000702020c10 */ /* 0x000fe40009ffe4ff */
[----:B------:R-:W-:-:S04]  /*90f0*/  @P0 LEA R16, P3, R3, c[0x0][0x1c8], 0x1 ;  /* 0x0000720003100a11 */ /* 0x000fc800078608ff */
[----:B------:R-:W-:Y:S02]  /*9100*/  @P0 LEA.HI.X R17, R3, c[0x0][0x1cc], R2, 0x1, P3 ;  /* 0x0000730003110a11 */ /* 0x000fe400018f0c02 */
[----:B------:R-:W-:Y:S02]  /*9110*/  LOP3.LUT P3, RZ, R215, 0x1, RZ, 0xc0, !PT ;  /* 0x00000001d7ff7812 */ /* 0x000fe4000786c0ff */
[----:B------:R-:W-:Y:S02]  /*9120*/  SHF.R.S32.HI R3, RZ, 0x5, R6 ;  /* 0x00000005ff037819 */ /* 0x000fe40000011406 */
[----:B------:R-:W-:-:S09]  /*9130*/  SEL R2, RZ, 0x1, P3 ;  /* 0x00000001ff027807 */ /* 0x000fd20001800000 */
        /* <DEDUP_REMOVED lines=16> */
.L_x_1437:
[----:B------:R-:W-:Y:S01]  /*9240*/  ULDC.U8 UR4, c[0x0][0x298] ;  /* 0x0000a60000047ab9 */ /* 0x000fe20000000000 */
[----:B-1----:R-:W-:Y:S01]  /*9250*/  SHF.R.S32.HI R11, RZ, 0x1f, R98 ;  /* 0x0000001fff0b7819 */ /* 0x002fe20000011462 */
        /* <DEDUP_REMOVED lines=11> */
[----:B--2---:R-:W-:Y:S01]  /*9310*/  IADD3 R21, R11, R99, RZ ;  /* 0x000000630b157210 */ /* 0x004fe20007ffe0ff */
[----:B------:R-:W-:Y:S05]  /*9320*/  @!P0 BRA `(.L_x_1439) ;  /* 0x00004ae000008947 */ /* 0x000fea0003800000 */
[----:B------:R-:W-:Y:S01]  /*9330*/  PLOP3.LUT P0, PT, PT, PT, UP2, 0x80, 0x0 ;  /* 0x000000000000781c */ /* 0x000fe20003f0f028 */
[----:B------:R-:W-:Y:S01]  /*9340*/  IMAD.MOV.U32 R16, RZ, RZ, R14 ;  /* 0x000000ffff107224 */ /* 0x000fe200078e000e */
[----:B------:R-:W-:Y:S01]  /*9350*/  BSSY B0, `(.L_x_1440) ;  /* 0x0000049000007945 */ /* 0x000fe20003800000 */
[----:B---3--:R-:W-:Y:S01]  /*9360*/  IMAD.MOV.U32 R20, RZ, RZ, R98 ;  /* 0x000000ffff147224 */ /* 0x008fe200078e0062 */
        /* <DEDUP_REMOVED lines=10> */
[----:B------:R-:W-:-:S13]  /*9410*/  PLOP3.LUT P0, PT, PT, PT, UP2, 0x80, 0x0 ;  /* 0x000000000000781c */ /* 0x000fda0003f0f028 */
[----:B------:R-:W-:-:S04]  /*9420*/  @P0 SHF.R.U32.HI R12, RZ, c[0x0][0x2cc], R11 ;  /* 0x0000b300ff0c0a19 */ /* 0x000fc8000001160b */
[----:B------:R-:W-:Y:S01]  /*9430*/  SHF.R.S32.HI R11, RZ, 0x1f, R12 ;  /* 0x0000001fff0b7819 */ /* 0x000fe2000001140c */
[----:B------:R-:W-:-:S04]  /*9440*/  IMAD.WIDE.U32 R14, R12, c[0x0][0x280], R16 ;  /* 0x0000a0000c0e7a25 */ /* 0x000fc800078e0010 */
[C---:B------:R-:W-:Y:S01]  /*9450*/  IMAD R13, R11.reuse, c[0x0][0x280], RZ ;  /* 0x0000a0000b0d7a24 */ /* 0x040fe200078e02ff */
[----:B------:R-:W-:Y:S01]  /*9460*/  LEA R16, P0, R14, c[0x0][0x270], 0x1 ;  /* 0x00009c000e107a11 */ /* 0x000fe200078008ff */
[----:B------:R-:W-:Y:S02]  /*9470*/  IMAD R11, R11, c[0x0][0x290], RZ ;  /* 0x0000a4000b0b7a24 */ /* 0x000fe400078e02ff */
[C---:B------:R-:W-:Y:S02]  /*9480*/  IMAD R13, R12.reuse, c[0x0][0x284], R13 ;  /* 0x0000a1000c0d7a24 */ /* 0x040fe400078e020d */
[C---:B------:R-:W-:Y:S01]  /*9490*/  IMAD.WIDE.U32 R20, R12.reuse, c[0x0][0x290], R20 ;  /* 0x0000a4000c147a25 */ /* 0x040fe200078e0014 */
[----:B------:R1:W2:Y:S02]  /*94a0*/  SHFL.IDX PT, R24, R16, RZ, 0x181f ;  /* 0x00181fff10187589 */ /* 0x0002a400000e0000 */
[----:B------:R-:W-:Y:S01]  /*94b0*/  IADD3 R18, R15, R13, RZ ;  /* 0x0000000d0f127210 */ /* 0x000fe20007ffe0ff */
[----:B------:R-:W-:-:S03]  /*94c0*/  IMAD R11, R12, c[0x0][0x294], R11 ;  /* 0x0000a5000c0b7a24 */ /* 0x000fc600078e020b */
[----:B------:R-:W-:Y:S02]  /*94d0*/  LEA.HI.X R18, R14, c[0x0][0x274], R18, 0x1, P0 ;  /* 0x00009d000e127a11 */ /* 0x000fe400000f0c12 */
[----:B------:R-:W-:Y:S02]  /*94e0*/  IADD3 R13, R21, R11, RZ ;  /* 0x0000000b150d7210 */ /* 0x000fe40007ffe0ff */
[C---:B------:R-:W-:Y:S01]  /*94f0*/  LEA R12, P0, R20.reuse, c[0x0][0x288], 0x1 ;  /* 0x0000a200140c7a11 */ /* 0x040fe200078008ff */
[----:B------:R1:W3:Y:S03]  /*9500*/  SHFL.IDX PT, R25, R18, RZ, 0x181f ;  /* 0x00181fff12197589 */ /* 0x0002e600000e0000 */
[----:B------:R-:W-:Y:S01]  /*9510*/  LEA.HI.X R13, R20, c[0x0][0x28c], R13, 0x1, P0 ;  /* 0x0000a300140d7a11 */ /* 0x000fe200000f0c0d */
[----:B------:R1:W4:Y:S01]  /*9520*/  SHFL.IDX PT, R22, R12, RZ, 0x181f ;  /* 0x00181fff0c167589 */ /* 0x00032200000e0000 */
[----:B------:R-:W-:-:S03]  /*9530*/  IMAD.SHL.U32 R20, R33, 0x4, RZ ;  /* 0x0000000421147824 */ /* 0x000fc600078e00ff */
        /* <DEDUP_REMOVED lines=42> */
.L_x_1441:
[----:B------:R-:W-:Y:S05]  /*97e0*/  BSYNC B0 ;  /* 0x0000000000007941 */ /* 0x000fea0003800000 */
.L_x_1440:
[----:B------:R-:W-:Y:S01]  /*97f0*/  ISETP.NE.AND P0, PT, R10, RZ, PT ;  /* 0x000000ff0a00720c */ /* 0x000fe20003f05270 */
[----:B-----5:R-:W-:Y:S01]  /*9800*/  IMAD.MOV.U32 R11, RZ, RZ, R144 ;  /* 0x000000ffff0b7224 */ /* 0x020fe200078e0090 */
[----:B-1-3--:R1:W3:Y:S01]  /*9810*/  SHFL.IDX PT, R23, R18, 0x1, 0x181f ;  /* 0x00381f0012177f89 */ /* 0x00a2e200000e0000 */
        /* <DEDUP_REMOVED lines=27> */
[----:B----4-:R1:W4:Y:S01]  /*99d0*/  SHFL.IDX PT, R22, R16, 0x1, 0x181f ;  /* 0x00381f0010167f89 */ /* 0x01032200000e0000 */
[----:B------:R-:W-:Y:S01]  /*99e0*/  IMAD.MOV.U32 R10, RZ, RZ, R131 ;  /* 0x000000ffff0a7224 */ /* 0x000fe200078e0083 */
[----:B------:R-:W-:Y:S01]  /*99f0*/  PRMT R114, R19, 0x7610, R114 ;  /* 0x0000761013727816 */ /* 0x000fe20000000072 */
[----:B------:R-:W-:Y:S01]  /*9a00*/  CS2R R112, SRZ ;  /* 0x0000000000707805 */ /* 0x000fe2000001ff00 */
[----:B------:R1:W2:Y:S01]  /*9a10*/  SHFL.IDX PT, R15, R13, 0x1, 0x181f ;  /* 0x00381f000d0f7f89 */ /* 0x0002a200000e0000 */
        /* <DEDUP_REMOVED lines=11> */
[C---:B---3--:R-:W-:Y:S01]  /*9ad0*/  ISETP.GE.AND P0, PT, R20.reuse, c[0x0][0x27c], PT ;  /* 0x00009f0014007a0c */ /* 0x048fe20003f06270 */
[----:B------:R-:W-:Y:S01]  /*9ae0*/  CS2R R134, SRZ ;  /* 0x0000000000867805 */ /* 0x000fe2000001ff00 */
[----:B------:R-:W-:Y:S01]  /*9af0*/  CS2R R132, SRZ ;  /* 0x0000000000847805 */ /* 0x000fe2000001ff00 */
[----:B------:R-:W-:-:S10]  /*9b00*/  IADD3 R11, R20, 0x20, RZ ;  /* 0x00000020140b7810 */ /* 0x000fd40007ffe0ff */
[----:B----4-:R-:W-:-:S04]  /*9b10*/  @!P0 IMAD.WIDE R26, R20, 0x2, R22 ;  /* 0x00000002141a8825 */ /* 0x010fc800078e0216 */
[----:B-12---:R-:W-:Y:S01]  /*9b20*/  @!P0 IMAD.WIDE R24, R20, 0x2, R14 ;  /* 0x0000000214188825 */ /* 0x006fe200078e020e */
        /* <DEDUP_REMOVED lines=34> */
.L_x_1443:
[----:B---3--:R-:W-:Y:S05]  /*9d50*/  BSYNC B0 ;  /* 0x0000000000007941 */ /* 0x008fea0003800000 */
.L_x_1442:
[----:B------:R-:W-:Y:S01]  /*9d60*/  ISETP.NE.AND P0, PT, R9, RZ, PT ;  /* 0x000000ff0900720c */ /* 0x000fe20003f05270 */
[----:B-1---5:R-:W-:Y:S01]  /*9d70*/  IMAD.MOV.U32 R14, RZ, RZ, R108 ;  /* 0x000000ffff0e7224 */ /* 0x022fe200078e006c */
[----:B------:R1:W3:Y:S01]  /*9d80*/  SHFL.IDX PT, R25, R18, 0x2, 0x181f ;  /* 0x00581f0012197f89 */ /* 0x0002e200000e0000 */
        /* <DEDUP_REMOVED lines=27> */
[----:B--2---:R1:W2:Y:S01]  /*9f40*/  SHFL.IDX PT, R24, R16, 0x2, 0x181f ;  /* 0x00581f0010187f89 */ /* 0x0042a200000e0000 */
[----:B------:R-:W-:Y:S01]  /*9f50*/  IMAD.MOV.U32 R9, RZ, RZ, R133 ;  /* 0x000000ffff097224 */ /* 0x000fe200078e0085 */
[----:B------:R-:W-:Y:S01]  /*9f60*/  PRMT R75, R14, 0x7610, R75 ;  /* 0x000076100e4b7816 */ /* 0x000fe2000000004b */
[----:B------:R-:W-:Y:S01]  /*9f70*/  CS2R R38, SRZ ;  /* 0x0000000000267805 */ /* 0x000fe2000001ff00 */
[----:B------:R1:W4:Y:S01]  /*9f80*/  SHFL.IDX PT, R23, R13, 0x2, 0x181f ;  /* 0x00581f000d177f89 */ /* 0x00032200000e0000 */
        /* <DEDUP_REMOVED lines=13> */
[C---:B---3--:R-:W-:Y:S01]  /*a060*/  IADD3 R10, R20.reuse, 0x20, RZ ;  /* 0x00000020140a7810 */ /* 0x048fe20007ffe0ff */
[----:B------:R-:W-:Y:S01]  /*a070*/  CS2R R100, SRZ ;  /* 0x0000000000647805 */ /* 0x000fe2000001ff00 */
[----:B------:R-:W-:Y:S01]  /*a080*/  ISETP.GE.AND P1, PT, R20, c[0x0][0x27c], PT ;  /* 0x00009f0014007a0c */ /* 0x000fe20003f26270 */
[----:B------:R-:W-:Y:S01]  /*a090*/  CS2R R98, SRZ ;  /* 0x0000000000627805 */ /* 0x000fe2000001ff00 */
[----:B------:R-:W-:Y:S01]  /*a0a0*/  ISETP.GE.AND P0, PT, R10, c[0x0][0x27c], PT ;  /* 0x00009f000a007a0c */ /* 0x000fe20003f06270 */
[----:B------:R-:W-:Y:S01]  /*a0b0*/  CS2R R90, SRZ ;  /* 0x00000000005a7805 */ /* 0x000fe2000001ff00 */
[----:B------:R-:W-:Y:S01]  /*a0c0*/  CS2R R88, SRZ ;  /* 0x0000000000587805 */ /* 0x000fe2000001ff00 */
[----:B------:R-:W-:-:S08]  /*a0d0*/  IADD3 R14, R20, 0x40, RZ ;  /* 0x00000040140e7810 */ /* 0x000fd00007ffe0ff */
[C---:B--2---:R-:W-:Y:S02]  /*a0e0*/  @!P1 IMAD.WIDE R36, R20.reuse, 0x2, R24 ;  /* 0x0000000214249825 */ /* 0x044fe400078e0218 */
[----:B------:R-:W-:Y:S02]  /*a0f0*/  @!P0 SHF.R.S32.HI R9, RZ, 0x1f, R10 ;  /* 0x0000001fff098819 */ /* 0x000fe4000001140a */
[----:B----4-:R-:W-:Y:S01]  /*a100*/  @!P1 IMAD.WIDE R30, R20, 0x2, R22 ;  /* 0x00000002141e9825 */ /* 0x010fe200078e0216 */
        /* <DEDUP_REMOVED lines=29> */
.L_x_1445:
[----:B---3--:R-:W-:Y:S05]  /*a2e0*/  BSYNC B0 ;  /* 0x0000000000007941 */ /* 0x008fea0003800000 */
.L_x_1444:
[----:B------:R-:W-:Y:S01]  /*a2f0*/  ISETP.NE.AND P0, PT, R8, RZ, PT ;  /* 0x000000ff0800720c */ /* 0x000fe20003f05270 */
[----:B--2--5:R-:W-:Y:S01]  /*a300*/  IMAD.MOV.U32 R11, RZ, RZ, R78 ;  /* 0x000000ffff0b7224 */ /* 0x024fe200078e004e */
        /* <DEDUP_REMOVED lines=28> */
[----:B-1----:R-:W1:Y:S01]  /*a4d0*/  SHFL.IDX PT, R16, R16, 0x3, 0x181f ;  /* 0x00781f0010107f89 */ /* 0x002e6200000e0000 */
        /* <DEDUP_REMOVED lines=18> */
[----:B--2---:R-:W-:-:S02]  /*a600*/  IADD3 R13, R20, 0x20, RZ ;  /* 0x00000020140d7810 */ /* 0x004fc40007ffe0ff */
[C---:B------:R-:W-:Y:S02]  /*a610*/  IADD3 R11, R20.reuse, 0x40, RZ ;  /* 0x00000040140b7810 */ /* 0x040fe40007ffe0ff */
[----:B------:R-:W-:-:S06]  /*a620*/  IADD3 R9, R20, 0x60, RZ ;  /* 0x0000006014097810 */ /* 0x000fcc0007ffe0ff */
[----:B-1--4-:R-:W-:-:S04]  /*a630*/  @!P0 IMAD.WIDE R22, R20, 0x2, R16 ;  /* 0x0000000214168825 */ /* 0x012fc800078e0210 */
        /* <DEDUP_REMOVED lines=33> */
.L_x_1447:
[----:B---3--:R-:W-:Y:S05]  /*a850*/  BSYNC B0 ;  /* 0x0000000000007941 */ /* 0x008fea0003800000 */
.L_x_1446:
        /* <DEDUP_REMOVED lines=18> */
[----:B--2---:R-:W-:Y:S01]  /*a980*/  PRMT R18, R11, 0x7610, R18 ;  /* 0x000076100b127816 */ /* 0x004fe20000000012 */
        /* <DEDUP_REMOVED lines=70> */
.L_x_1451:
[----:B------:R-:W-:Y:S05]  /*adf0*/  BSYNC B0 ;  /* 0x0000000000007941 */ /* 0x000fea0003800000 */
.L_x_1450:
        /* <DEDUP_REMOVED lines=50> */
.L_x_1453:
[----:B------:R-:W-:Y:S05]  /*b120*/  BSYNC B0 ;  /* 0x0000000000007941 */ /* 0x000fea0003800000 */
.L_x_1452:
        /* <DEDUP_REMOVED lines=50> */
.L_x_1455:
[----:B------:R-:W-:Y:S05]  /*b450*/  BSYNC B0 ;  /* 0x0000000000007941 */ /* 0x000fea0003800000 */
.L_x_1454:
        /* <DEDUP_REMOVED lines=15> */
[C---:B-1----:R-:W-:Y:S01]  /*b550*/  IMAD.U32 R104, R10.reuse, 0x10000, RZ ;  /* 0x000100000a687824 */ /* 0x042fe200078e00ff */
        /* <DEDUP_REMOVED lines=20> */
[C---:B------:R-:W-:Y:S02]  /*b6a0*/  FMUL.FTZ R105, R107.reuse, R96 ;  /* 0x000000606b697220 */ /* 0x040fe40000410000 */
[C---:B------:R-:W-:Y:S02]  /*b6b0*/  FMUL.FTZ R10, R94.reuse, R93 ;  /* 0x0000005d5e0a7220 */ /* 0x040fe40000410000 */
[-C--:B------:R-:W-:Y:S02]  /*b6c0*/  FMUL.FTZ R107, R107, R104.reuse ;  /* 0x000000686b6b7220 */ /* 0x080fe40000410000 */
[----:B------:R-:W-:Y:S02]  /*b6d0*/  FMUL.FTZ R94, R94, R95 ;  /* 0x0000005f5e5e7220 */ /* 0x000fe40000410000 */
[----:B------:R-:W-:-:S02]  /*b6e0*/  FFMA.FTZ R105, R114, R104, -R105 ;  /* 0x0000006872697223 */ /* 0x000fc40000010869 */
[----:B------:R-:W-:Y:S02]  /*b6f0*/  FFMA.FTZ R96, R114, R96, R107 ;  /* 0x0000006072607223 */ /* 0x000fe4000001006b */
[C---:B------:R-:W-:Y:S01]  /*b700*/  FFMA.FTZ R95, R8.reuse, R95, -R10 ;  /* 0x0000005f085f7223 */ /* 0x040fe2000001080a */
[----:B------:R-:W-:Y:S01]  /*b710*/  F2FP.BF16.PACK_AB R10, R11, R92 ;  /* 0x0000005c0b0a723e */ /* 0x000fe200000010ff */
[----:B------:R-:W-:Y:S01]  /*b720*/  FFMA.FTZ R94, R8, R93, R94 ;  /* 0x0000005d085e7223 */ /* 0x000fe2000001005e */
[----:B------:R-:W-:Y:S02]  /*b730*/  F2FP.BF16.PACK_AB R11, R106, R9 ;  /* 0x000000096a0b723e */ /* 0x000fe400000010ff */
[----:B------:R-:W-:Y:S02]  /*b740*/  F2FP.BF16.PACK_AB R8, R96, R105 ;  /* 0x000000696008723e */ /* 0x000fe400000010ff */
[----:B------:R-:W-:-:S05]  /*b750*/  F2FP.BF16.PACK_AB R9, R94, R95 ;  /* 0x0000005f5e09723e */ /* 0x000fca00000010ff */
[----:B------:R1:W-:Y:S02]  /*b760*/  STS.128 [R146+0x1c080], R8 ;  /* 0x01c0800892007388 */ /* 0x0003e40000000c00 */
.L_x_1449:
[----:B------:R-:W-:Y:S05]  /*b770*/  BSYNC B1 ;  /* 0x0000000000017941 */ /* 0x000fea0003800000 */
.L_x_1448:
        /* <DEDUP_REMOVED lines=18> */
[C---:B-1----:R-:W-:Y:S01]  /*b8a0*/  LOP3.LUT R92, R10.reuse, 0xffff0000, RZ, 0xc0, !PT ;  /* 0xffff00000a5c7812 */ /* 0x042fe200078ec0ff */
        /* <DEDUP_REMOVED lines=33> */
[----:B------:R1:W-:Y:S02]  /*bac0*/  STS.128 [R146+0x11080], R8 ;  /* 0x0110800892007388 */ /* 0x0003e40000000c00 */
.L_x_1459:
[----:B------:R-:W-:Y:S05]  /*bad0*/  BSYNC B0 ;  /* 0x0000000000007941 */ /* 0x000fea0003800000 */
.L_x_1458:
        /* <DEDUP_REMOVED lines=50> */
.L_x_1461:
[----:B------:R-:W-:Y:S05]  /*be00*/  BSYNC B0 ;  /* 0x0000000000007941 */ /* 0x000fea0003800000 */
.L_x_1460:
        /* <DEDUP_REMOVED lines=50> */
.L_x_1463:
[----:B------:R-:W-:Y:S05]  /*c130*/  BSYNC B0 ;  /* 0x0000000000007941 */ /* 0x000fea0003800000 */
.L_x_1462:
        /* <DEDUP_REMOVED lines=49> */
.L_x_1457:
[----:B------:R-:W-:Y:S05]  /*c450*/  BSYNC B1 ;  /* 0x0000000000017941 */ /* 0x000fea0003800000 */
.L_x_1456:
        /* <DEDUP_REMOVED lines=53> */
.L_x_1467:
[----:B------:R-:W-:Y:S05]  /*c7b0*/  BSYNC B0 ;  /* 0x0000000000007941 */ /* 0x000fea0003800000 */
.L_x_1466:
        /* <DEDUP_REMOVED lines=50> */
.L_x_1469:
[----:B------:R-:W-:Y:S05]  /*cae0*/  BSYNC B0 ;  /* 0x0000000000007941 */ /* 0x000fea0003800000 */
.L_x_1468:
        /* <DEDUP_REMOVED lines=50> */
.L_x_1471:
[----:B------:R-:W-:Y:S05]  /*ce10*/  BSYNC B0 ;  /* 0x0000000000007941 */ /* 0x000fea0003800000 */
.L_x_1470:
        /* <DEDUP_REMOVED lines=49> */
.L_x_1465:
[----:B------:R-:W-:Y:S05]  /*d130*/  BSYNC B1 ;  /* 0x0000000000017941 */ /* 0x000fea0003800000 */
.L_x_1464:
        /* <DEDUP_REMOVED lines=26> */
[C---:B------:R-:W-:Y:S01]  /*d2e0*/  SHF.L.U32 R43, R9.reuse, 0x10, RZ ;  /* 0x00000010092b7819 */ /* 0x040fe200000006ff */
[-C--:B------:R-:W-:Y:S01]  /*d2f0*/  FMUL.FTZ R40, R40, R11.reuse ;  /* 0x0000000b28287220 */ /* 0x080fe20000410000 */
[----:B------:R-:W-:Y:S01]  /*d300*/  LOP3.LUT R50, R9, 0xffff0000, RZ, 0xc0, !PT ;  /* 0xffff000009327812 */ /* 0x000fe200078ec0ff */
        /* <DEDUP_REMOVED lines=15> */
[C---:B------:R-:W-:Y:S01]  /*d400*/  FFMA.FTZ R25, R49.reuse, R11, -R10 ;  /* 0x0000000b31197223 */ /* 0x040fe2000001080a */
[----:B------:R-:W-:Y:S01]  /*d410*/  F2FP.BF16.PACK_AB R11, R42, R9 ;  /* 0x000000092a0b723e */ /* 0x000fe200000010ff */
[----:B------:R-:W-:Y:S01]  /*d420*/  FFMA.FTZ R8, R49, R8, R48 ;  /* 0x0000000831087223 */ /* 0x000fe20000010030 */
[----:B------:R-:W-:Y:S01]  /*d430*/  F2FP.BF16.PACK_AB R10, R41, R36 ;  /* 0x00000024290a723e */ /* 0x000fe200000010ff */
[----:B------:R-:W-:-:S03]  /*d440*/  FFMA.FTZ R43, R43, R34, R50 ;  /* 0x000000222b2b7223 */ /* 0x000fc60000010032 */
[----:B------:R-:W-:Y:S02]  /*d450*/  F2FP.BF16.PACK_AB R8, R8, R25 ;  /* 0x000000190808723e */ /* 0x000fe400000010ff */
[----:B------:R-:W-:-:S05]  /*d460*/  F2FP.BF16.PACK_AB R9, R43, R40 ;  /* 0x000000282b09723e */ /* 0x000fca00000010ff */
[----:B------:R1:W-:Y:S02]  /*d470*/  STS.128 [R146+0x13080], R8 ;  /* 0x0130800892007388 */ /* 0x0003e40000000c00 */
.L_x_1474:
[----:B------:R-:W-:Y:S05]  /*d480*/  BSYNC B0 ;  /* 0x0000000000007941 */ /* 0x000fea0003800000 */
.L_x_1473:
        /* <DEDUP_REMOVED lines=50> */
.L_x_1476:
[----:B------:R-:W-:Y:S05]  /*d7b0*/  BSYNC B0 ;  /* 0x0000000000007941 */ /* 0x000fea0003800000 */
.L_x_1475:
        /* <DEDUP_REMOVED lines=50> */
.L_x_1478:
[----:B------:R-:W-:Y:S05]  /*dae0*/  BSYNC B0 ;  /* 0x0000000000007941 */ /* 0x000fea0003800000 */
.L_x_1477:
        /* <DEDUP_REMOVED lines=50> */
.L_x_1439:
        /* <DEDUP_REMOVED lines=20> */
[----:B------:R-:W-:Y:S02]  /*df50*/  IMAD R14, R12, c[0x0][0x284], R13 ;  /* 0x0000a1000c0e7a24 */ /* 0x000fe400078e020d */
[----:B------:R1:W2:Y:S03]  /*df60*/  SHFL.IDX PT, R18, R15, RZ, 0x181f ;  /* 0x00181fff0f127589 */ /* 0x0002a600000e0000 */
[----:B------:R-:W-:Y:S02]  /*df70*/  IADD3 R14, R17, R14, RZ ;  /* 0x0000000e110e7210 */ /* 0x000fe40007ffe0ff */
[----:B------:R-:W-:-:S02]  /*df80*/  MOV R17, R21 ;  /* 0x0000001500117202 */ /* 0x000fc40000000f00 */
[----:B------:R-:W-:Y:S01]  /*df90*/  LEA.HI.X R14, R16, c[0x0][0x274], R14, 0x1, P0 ;  /* 0x00009d00100e7a11 */ /* 0x000fe200000f0c0e */
[----:B------:R-:W-:-:S04]  /*dfa0*/  IMAD.MOV.U32 R16, RZ, RZ, R98 ;  /* 0x000000ffff107224 */ /* 0x000fc800078e0062 */
[C---:B------:R-:W-:Y:S01]  /*dfb0*/  IMAD.WIDE.U32 R16, R12.reuse, c[0x0][0x290], R16 ;  /* 0x0000a4000c107a25 */ /* 0x040fe200078e0010 */
[----:B------:R1:W4:Y:S03]  /*dfc0*/  SHFL.IDX PT, R19, R14, RZ, 0x181f ;  /* 0x00181fff0e137589 */ /* 0x00032600000e0000 */
[----:B------:R-:W-:Y:S01]  /*dfd0*/  IMAD R12, R12, c[0x0][0x294], R11 ;  /* 0x0000a5000c0c7a24 */ /* 0x000fe200078e020b */
[----:B------:R-:W-:-:S03]  /*dfe0*/  LEA R13, P0, R16, c[0x0][0x288], 0x1 ;  /* 0x0000a200100d7a11 */ /* 0x000fc600078008ff */
[----:B------:R-:W-:-:S05]  /*dff0*/  IMAD.IADD R12, R17, 0x1, R12 ;  /* 0x00000001110c7824 */ /* 0x000fca00078e020c */
[----:B------:R-:W-:Y:S02]  /*e000*/  LEA.HI.X R12, R16, c[0x0][0x28c], R12, 0x1, P0 ;  /* 0x0000a300100c7a11 */ /* 0x000fe400000f0c0c */
[----:B------:R1:W3:Y:S04]  /*e010*/  SHFL.IDX PT, R16, R13, RZ, 0x181f ;  /* 0x00181fff0d107589 */ /* 0x0002e800000e0000 */
        /* <DEDUP_REMOVED lines=10> */
[----:B----4-:R-:W-:Y:S01]  /*e0c0*/  @!P0 IMAD.X R23, R19, 0x1, R11, P1 ;  /* 0x0000000113178824 */ /* 0x010fe200008e060b */
[----:B---3--:R-:W-:-:S04]  /*e0d0*/  @!P0 IADD3 R20, P1, R16, R21, RZ ;  /* 0x0000001510148210 */ /* 0x008fc80007f3e0ff */
        /* <DEDUP_REMOVED lines=15> */
.L_x_1480:
[----:B--2---:R-:W-:Y:S05]  /*e1d0*/  BSYNC B0 ;  /* 0x0000000000007941 */ /* 0x004fea0003800000 */
.L_x_1479:
        /* <DEDUP_REMOVED lines=11> */
[----:B---3--:R-:W-:Y:S01]  /*e290*/  IMAD.MOV.U32 R16, RZ, RZ, R93 ;  /* 0x000000ffff107224 */ /* 0x008fe200078e005d */
        /* <DEDUP_REMOVED lines=22> */
[----:B----4-:R2:W3:Y:S01]  /*e400*/  SHFL.IDX PT, R19, R12, 0x1, 0x181f ;  /* 0x00381f000c137f89 */ /* 0x0104e200000e0000 */
        /* <DEDUP_REMOVED lines=36> */
.L_x_1482:
[----:B------:R-:W-:Y:S05]  /*e650*/  BSYNC B0 ;  /* 0x0000000000007941 */ /* 0x000fea0003800000 */
.L_x_1481:
        /* <DEDUP_REMOVED lines=73> */
.L_x_1484:
[----:B--2---:R-:W-:Y:S05]  /*eaf0*/  BSYNC B0 ;  /* 0x0000000000007941 */ /* 0x004fea0003800000 */
.L_x_1483:
        /* <DEDUP_REMOVED lines=71> */
.L_x_1486:
[----:B------:R-:W-:Y:S05]  /*ef70*/  BSYNC B0 ;  /* 0x0000000000007941 */ /* 0x000fea0003800000 */
.L_x_1485:
        /* <DEDUP_REMOVED lines=45> */
[--C-:B------:R-:W-:Y:S02]  /*f250*/  SHF.R.U64 R157, R108, 0x10, R109.reuse ;  /* 0x000000106c9d7819 */ /* 0x100fe4000000126d */
[----:B------:R-:W-:Y:S02]  /*f260*/  SHF.R.U32.HI R108, RZ, 0x10, R109 ;  /* 0x00000010ff6c7819 */ /* 0x000fe4000001166d */
[----:B------:R-:W-:Y:S02]  /*f270*/  LEA.HI R9, R8, R33, RZ, 0x1d ;  /* 0x0000002108097211 */ /* 0x000fe400078fe8ff */
[----:B------:R-:W-:Y:S02]  /*f280*/  SHF.R.U64 R109, R110, 0x10, R111 ;  /* 0x000000106e6d7819 */ /* 0x000fe4000000126f */
[----:B------:R-:W-:Y:S01]  /*f290*/  SHF.R.S32.HI R8, RZ, 0x1f, R9 ;  /* 0x0000001fff087819 */ /* 0x000fe20000011409 */
[----:B------:R-:W-:Y:S01]  /*f2a0*/  IMAD.SHL.U32 R10, R9, 0x8, RZ ;  /* 0x00000008090a7824 */ /* 0x000fe200078e00ff */
[----:B------:R-:W-:-:S02]  /*f2b0*/  SHF.R.U32.HI R110, RZ, 0x10, R111 ;  /* 0x00000010ff6e7819 */ /* 0x000fc4000001166f */
[----:B------:R-:W-:Y:S02]  /*f2c0*/  LEA.HI R8, R8, R9, RZ, 0x3 ;  /* 0x0000000908087211 */ /* 0x000fe400078f18ff */
[----:B------:R-:W-:Y:S02]  /*f2d0*/  LOP3.LUT R9, R147, 0x38, R10, 0xf8, !PT ;  /* 0x0000003893097812 */ /* 0x000fe400078ef80a */
[--C-:B------:R-:W-:Y:S01]  /*f2e0*/  SHF.R.U64 R111, R104, 0x10, R105.reuse ;  /* 0x00000010686f7819 */ /* 0x100fe20000001269 */
[----:B------:R-:W-:Y:S01]  /*f2f0*/  IMAD.SHL.U32 R8, R8, 0x400, RZ ;  /* 0x0000040008087824 */ /* 0x000fe200078e00ff */
[----:B------:R-:W-:Y:S02]  /*f300*/  LOP3.LUT R148, R9, R144, RZ, 0x3c, !PT ;  /* 0x0000009009947212 */ /* 0x000fe400078e3cff */
[----:B------:R-:W-:Y:S02]  /*f310*/  SHF.R.U32.HI R104, RZ, 0x10, R105 ;  /* 0x00000010ff687819 */ /* 0x000fe40000011669 */
[----:B------:R-:W-:-:S02]  /*f320*/  LOP3.LUT R8, R8, 0x7fffe000, RZ, 0xc0, !PT ;  /* 0x7fffe00008087812 */ /* 0x000fc400078ec0ff */
[----:B------:R-:W-:Y:S02]  /*f330*/  PRMT R150, R150, 0x5410, R111 ;  /* 0x0000541096967816 */ /* 0x000fe4000000006f */
[----:B------:R-:W-:Y:S02]  /*f340*/  IADD3 R148, R148, R8, R145 ;  /* 0x0000000894947210 */ /* 0x000fe40007ffe091 */
[----:B------:R-:W-:Y:S01]  /*f350*/  PRMT R154, R154, 0x5410, R157 ;  /* 0x000054109a9a7816 */ /* 0x000fe2000000009d */
[----:B------:R-:W-:Y:S01]  /*f360*/  IMAD.U32 R160, R150, 0x10000, RZ ;  /* 0x0001000096a07824 */ /* 0x000fe200078e00ff */
[--C-:B------:R-:W-:Y:S01]  /*f370*/  SHF.R.U64 R105, R106, 0x10, R107.reuse ;  /* 0x000000106a697819 */ /* 0x100fe2000000126b */
[----:B------:R-:W-:Y:S01]  /*f380*/  IMAD.SHL.U32 R148, R148, 0x2, RZ ;  /* 0x0000000294947824 */ /* 0x000fe200078e00ff */
[----:B------:R-:W-:Y:S01]  /*f390*/  SHF.R.U32.HI R106, RZ, 0x10, R107 ;  /* 0x00000010ff6a7819 */ /* 0x000fe2000001166b */
[----:B------:R-:W-:Y:S01]  /*f3a0*/  IMAD.U32 R158, R154, 0x10000, RZ ;  /* 0x000100009a9e7824 */ /* 0x000fe200078e00ff */
[----:B------:R-:W-:-:S02]  /*f3b0*/  PRMT R149, R149, 0x5410, R104 ;  /* 0x0000541095957816 */ /* 0x000fc40000000068 */
[----:B------:R-:W2:Y:S01]  /*f3c0*/  LDS.128 R8, [R148+0x10080] ;  /* 0x0100800094087984 */ /* 0x000ea20000000c00 */
[----:B------:R-:W-:Y:S02]  /*f3d0*/  PRMT R153, R153, 0x5410, R108 ;  /* 0x0000541099997816 */ /* 0x000fe4000000006c */
[----:B-1----:R-:W-:Y:S01]  /*f3e0*/  SHF.L.U32 R104, R13, 0x10, RZ ;  /* 0x000000100d687819 */ /* 0x002fe200000006ff */
[----:B------:R-:W-:Y:S01]  /*f3f0*/  IMAD.U32 R159, R149, 0x10000, RZ ;  /* 0x00010000959f7824 */ /* 0x000fe200078e00ff */
[----:B------:R-:W-:Y:S01]  /*f400*/  LOP3.LUT R107, R13, 0xffff0000, RZ, 0xc0, !PT ;  /* 0xffff00000d6b7812 */ /* 0x000fe200078ec0ff */
[----:B------:R-:W-:Y:S01]  /*f410*/  IMAD.U32 R13, R15, 0x10000, RZ ;  /* 0x000100000f0d7824 */ /* 0x000fe200078e00ff */
[----:B------:R-:W-:Y:S02]  /*f420*/  PRMT R155, R155, 0x5410, R110 ;  /* 0x000054109b9b7816 */ /* 0x000fe4000000006e */
[----:B------:R-:W-:Y:S02]  /*f430*/  LOP3.LUT R108, R15, 0xffff0000, RZ, 0xc0, !PT ;  /* 0xffff00000f6c7812 */ /* 0x000fe400078ec0ff */
[----:B------:R-:W-:-:S02]  /*f440*/  PRMT R156, R156, 0x5410, R109 ;  /* 0x000054109c9c7816 */ /* 0x000fc4000000006d */
[----:B------:R-:W-:Y:S01]  /*f450*/  PRMT R152, R152, 0x5410, R105 ;  /* 0x0000541098987816 */ /* 0x000fe20000000069 */
[----:B------:R-:W-:Y:S01]  /*f460*/  IMAD.U32 R105, R12, 0x10000, RZ ;  /* 0x000100000c697824 */ /* 0x000fe200078e00ff */
[----:B------:R-:W-:Y:S01]  /*f470*/  PRMT R151, R151, 0x5410, R106 ;  /* 0x0000541097977816 */ /* 0x000fe2000000006a */
[----:B------:R-:W-:Y:S01]  /*f480*/  IMAD.U32 R106, R14, 0x10000, RZ ;  /* 0x000100000e6a7824 */ /* 0x000fe200078e00ff */
[----:B------:R-:W-:Y:S02]  /*f490*/  LOP3.LUT R12, R12, 0xffff0000, RZ, 0xc0, !PT ;  /* 0xffff00000c0c7812 */ /* 0x000fe400078ec0ff */
[----:B------:R-:W-:Y:S02]  /*f4a0*/  LOP3.LUT R149, R149, 0xffff0000, RZ, 0xc0, !PT ;  /* 0xffff000095957812 */ /* 0x000fe400078ec0ff */
[----:B------:R-:W-:Y:S01]  /*f4b0*/  LOP3.LUT R14, R14, 0xffff0000, RZ, 0xc0, !PT ;  /* 0xffff00000e0e7812 */ /* 0x000fe200078ec0ff */
[----:B--2---:R-:W-:Y:S01]  /*f4c0*/  IMAD.U32 R161, R8, 0x10000, RZ ;  /* 0x0001000008a17824 */ /* 0x004fe200078e00ff */
[----:B------:R-:W-:Y:S01]  /*f4d0*/  SHF.L.U32 R15, R9, 0x10, RZ ;  /* 0x00000010090f7819 */ /* 0x000fe200000006ff */
[----:B------:R-:W-:Y:S01]  /*f4e0*/  IMAD.U32 R111, R11, 0x10000, RZ ;  /* 0x000100000b6f7824 */ /* 0x000fe200078e00ff */
[----:B------:R-:W-:Y:S01]  /*f4f0*/  LOP3.LUT R110, R9, 0xffff0000, RZ, 0xc0, !PT ;  /* 0xffff0000096e7812 */ /* 0x000fe200078ec0ff */
[----:B------:R-:W-:Y:S01]  /*f500*/  FMUL.FTZ R162, R161, R158 ;  /* 0x0000009ea1a27220 */ /* 0x000fe20000410000 */
[----:B------:R-:W-:-:S02]  /*f510*/  SHF.L.U32 R109, R10, 0x10, RZ ;  /* 0x000000100a6d7819 */ /* 0x000fc400000006ff */
[----:B------:R-:W-:Y:S01]  /*f520*/  LOP3.LUT R9, R10, 0xffff0000, RZ, 0xc0, !PT ;  /* 0xffff00000a097812 */ /* 0x000fe200078ec0ff */
[----:B------:R-:W-:Y:S01]  /*f530*/  FMUL.FTZ R10, R161, R160 ;  /* 0x000000a0a10a7220 */ /* 0x000fe20000410000 */
[----:B------:R-:W-:Y:S01]  /*f540*/  LOP3.LUT R157, R11, 0xffff0000, RZ, 0xc0, !PT ;  /* 0xffff00000b9d7812 */ /* 0x000fe200078ec0ff */
[----:B------:R-:W-:Y:S01]  /*f550*/  FMUL.FTZ R161, R15, R159 ;  /* 0x0000009f0fa17220 */ /* 0x000fe20000410000 */
[----:B------:R-:W-:Y:S01]  /*f560*/  LOP3.LUT R8, R8, 0xffff0000, RZ, 0xc0, !PT ;  /* 0xffff000008087812 */ /* 0x000fe200078ec0ff */
[----:B------:R-:W-:Y:S02]  /*f570*/  FFMA.FTZ R11, R105, R158, -R10 ;  /* 0x0000009e690b7223 */ /* 0x000fe4000001080a */
[C---:B------:R-:W-:Y:S01]  /*f580*/  IMAD.U32 R10, R153.reuse, 0x10000, RZ ;  /* 0x00010000990a7824 */ /* 0x040fe200078e00ff */
[----:B------:R-:W-:Y:S01]  /*f590*/  LOP3.LUT R153, R153, 0xffff0000, RZ, 0xc0, !PT ;  /* 0xffff000099997812 */ /* 0x000fe200078ec0ff */
[----:B------:R-:W-:Y:S01]  /*f5a0*/  FFMA.FTZ R105, R105, R160, R162 ;  /* 0x000000a069697223 */ /* 0x000fe200000100a2 */
[----:B------:R-:W-:Y:S01]  /*f5b0*/  SHF.L.U32 R160, R155, 0x10, RZ ;  /* 0x000000109ba07819 */ /* 0x000fe200000006ff */
[C---:B------:R-:W-:Y:S01]  /*f5c0*/  IMAD.U32 R158, R151.reuse, 0x10000, RZ ;  /* 0x00010000979e7824 */ /* 0x040fe200078e00ff */
[----:B------:R-:W-:Y:S01]  /*f5d0*/  LOP3.LUT R151, R151, 0xffff0000, RZ, 0xc0, !PT ;  /* 0xffff000097977812 */ /* 0x000fe200078ec0ff */
[-C--:B------:R-:W-:Y:S01]  /*f5e0*/  FMUL.FTZ R162, R15, R10.reuse ;  /* 0x0000000a0fa27220 */ /* 0x080fe20000410000 */
[----:B------:R-:W-:Y:S01]  /*f5f0*/  LOP3.LUT R155, R155, 0xffff0000, RZ, 0xc0, !PT ;  /* 0xffff00009b9b7812 */ /* 0x000fe200078ec0ff */
[----:B------:R-:W-:Y:S01]  /*f600*/  FFMA.FTZ R10, R104, R10, -R161 ;  /* 0x0000000a680a7223 */ /* 0x000fe200000108a1 */
[----:B------:R-:W-:Y:S01]  /*f610*/  LOP3.LUT R161, R150, 0xffff0000, RZ, 0xc0, !PT ;  /* 0xffff000096a17812 */ /* 0x000fe200078ec0ff */
[----:B------:R-:W-:-:S02]  /*f620*/  FMUL.FTZ R15, R111, R158 ;  /* 0x0000009e6f0f7220 */ /* 0x000fc40000410000 */
[-C--:B------:R-:W-:Y:S02]  /*f630*/  FMUL.FTZ R111, R111, R160.reuse ;  /* 0x000000a06f6f7220 */ /* 0x080fe40000410000 */
[----:B------:R-:W-:Y:S01]  /*f640*/  FFMA.FTZ R104, R104, R159, R162 ;  /* 0x0000009f68687223 */ /* 0x000fe200000100a2 */
[----:B------:R-:W-:Y:S01]  /*f650*/  LOP3.LUT R159, R154, 0xffff0000, RZ, 0xc0, !PT ;  /* 0xffff00009a9f7812 */ /* 0x000fe200078ec0ff */
[C---:B------:R-:W-:Y:S02]  /*f660*/  FFMA.FTZ R15, R13.reuse, R160, -R15 ;  /* 0x000000a00d0f7223 */ /* 0x040fe4000001080f */
[----:B------:R-:W-:Y:S02]  /*f670*/  FFMA.FTZ R111, R13, R158, R111 ;  /* 0x0000009e0d6f7223 */ /* 0x000fe4000001006f */
[----:B------:R-:W-:Y:S02]  /*f680*/  FMUL.FTZ R13, R8, R161 ;  /* 0x000000a1080d7220 */ /* 0x000fe40000410000 */
[C---:B------:R-:W-:Y:S01]  /*f690*/  IMAD.U32 R158, R156.reuse, 0x10000, RZ ;  /* 0x000100009c9e7824 */ /* 0x040fe200078e00ff */
[----:B------:R-:W-:Y:S01]  /*f6a0*/  LOP3.LUT R156, R156, 0xffff0000, RZ, 0xc0, !PT ;  /* 0xffff00009c9c7812 */ /* 0x000fe200078ec0ff */
[----:B------:R-:W-:-:S02]  /*f6b0*/  FFMA.FTZ R154, R12, R159, -R13 ;  /* 0x0000009f0c9a7223 */ /* 0x000fc4000001080d */
[C---:B------:R-:W-:Y:S01]  /*f6c0*/  IMAD.U32 R13, R152.reuse, 0x10000, RZ ;  /* 0x00010000980d7824 */ /* 0x040fe200078e00ff */
[----:B------:R-:W-:Y:S01]  /*f6d0*/  LOP3.LUT R152, R152, 0xffff0000, RZ, 0xc0, !PT ;  /* 0xffff000098987812 */ /* 0x000fe200078ec0ff */
[----:B------:R-:W-:Y:S02]  /*f6e0*/  FMUL.FTZ R8, R8, R159 ;  /* 0x0000009f08087220 */ /* 0x000fe40000410000 */
[CC--:B------:R-:W-:Y:S02]  /*f6f0*/  FMUL.FTZ R159, R109.reuse, R13.reuse ;  /* 0x0000000d6d9f7220 */ /* 0x0c0fe40000410000 */
[-C--:B------:R-:W-:Y:S02]  /*f700*/  FMUL.FTZ R109, R109, R158.reuse ;  /* 0x0000009e6d6d7220 */ /* 0x080fe40000410000 */
[C---:B------:R-:W-:Y:S02]  /*f710*/  FFMA.FTZ R159, R106.reuse, R158, -R159 ;  /* 0x0000009e6a9f7223 */ /* 0x040fe4000001089f */
[----:B------:R-:W-:-:S02]  /*f720*/  FFMA.FTZ R109, R106, R13, R109 ;  /* 0x0000000d6a6d7223 */ /* 0x000fc4000001006d */
[C---:B------:R-:W-:Y:S02]  /*f730*/  FMUL.FTZ R150, R110.reuse, R149 ;  /* 0x000000956e967220 */ /* 0x040fe40000410000 */
[----:B------:R-:W-:Y:S02]  /*f740*/  FMUL.FTZ R13, R9, R152 ;  /* 0x00000098090d7220 */ /* 0x000fe40000410000 */
[----:B------:R-:W-:Y:S02]  /*f750*/  FMUL.FTZ R106, R157, R151 ;  /* 0x000000979d6a7220 */ /* 0x000fe40000410000 */
[----:B------:R-:W-:Y:S02]  /*f760*/  FMUL.FTZ R110, R110, R153 ;  /* 0x000000996e6e7220 */ /* 0x000fe40000410000 */
[----:B------:R-:W-:Y:S02]  /*f770*/  FMUL.FTZ R9, R9, R156 ;  /* 0x0000009c09097220 */ /* 0x000fe40000410000 */
[----:B------:R-:W-:-:S02]  /*f780*/  FMUL.FTZ R157, R157, R155 ;  /* 0x0000009b9d9d7220 */ /* 0x000fc40000410000 */
[----:B------:R-:W-:Y:S02]  /*f790*/  FFMA.FTZ R153, R107, R153, -R150 ;  /* 0x000000996b997223 */ /* 0x000fe40000010896 */
[----:B------:R-:W-:Y:S02]  /*f7a0*/  FFMA.FTZ R156, R14, R156, -R13 ;  /* 0x0000009c0e9c7223 */ /* 0x000fe4000001080d */
[----:B------:R-:W-:Y:S01]  /*f7b0*/  FFMA.FTZ R106, R108, R155, -R106 ;  /* 0x0000009b6c6a7223 */ /* 0x000fe2000001086a */
[----:B------:R-:W-:Y:S01]  /*f7c0*/  F2FP.BF16.PACK_AB R13, R153, R10 ;  /* 0x0000000a990d723e */ /* 0x000fe200000010ff */
[----:B------:R-:W-:Y:S01]  /*f7d0*/  FFMA.FTZ R8, R12, R161, R8 ;  /* 0x000000a10c087223 */ /* 0x000fe20000010008 */
[----:B------:R-:W-:Y:S01]  /*f7e0*/  F2FP.BF16.PACK_AB R12, R154, R11 ;  /* 0x0000000b9a0c723e */ /* 0x000fe200000010ff */
[----:B------:R-:W-:Y:S01]  /*f7f0*/  FFMA.FTZ R107, R107, R149, R110 ;  /* 0x000000956b6b7223 */ /* 0x000fe2000001006e */
[----:B------:R-:W-:Y:S01]  /*f800*/  F2FP.BF16.PACK_AB R15, R106, R15 ;  /* 0x0000000f6a0f723e */ /* 0x000fe200000010ff */
[----:B------:R-:W-:Y:S01]  /*f810*/  FFMA.FTZ R152, R14, R152, R9 ;  /* 0x000000980e987223 */ /* 0x000fe20000010009 */
[----:B------:R-:W-:Y:S01]  /*f820*/  F2FP.BF16.PACK_AB R14, R156, R159 ;  /* 0x0000009f9c0e723e */ /* 0x000fe200000010ff */
[----:B------:R-:W-:Y:S01]  /*f830*/  FFMA.FTZ R108, R108, R151, R157 ;  /* 0x000000976c6c7223 */ /* 0x000fe2000001009d */
[----:B------:R-:W-:-:S02]  /*f840*/  F2FP.BF16.PACK_AB R8, R8, R105 ;  /* 0x000000690808723e */ /* 0x000fc400000010ff */
[----:B------:R-:W-:Y:S01]  /*f850*/  F2FP.BF16.PACK_AB R9, R107, R104 ;  /* 0x000000686b09723e */ /* 0x000fe200000010ff */
[----:B------:R1:W-:Y:S01]  /*f860*/  STS.128 [R146+0x10080], R12 ;  /* 0x0100800c92007388 */ /* 0x0003e20000000c00 */
[----:B------:R-:W-:Y:S02]  /*f870*/  F2FP.BF16.PACK_AB R10, R152, R109 ;  /* 0x0000006d980a723e */ /* 0x000fe400000010ff */
[----:B------:R-:W-:-:S05]  /*f880*/  F2FP.BF16.PACK_AB R11, R108, R111 ;  /* 0x0000006f6c0b723e */ /* 0x000fca00000010ff */
[----:B------:R1:W-:Y:S02]  /*f890*/  STS.128 [R148+0x10080], R8 ;  /* 0x0100800894007388 */ /* 0x0003e40000000c00 */
.L_x_1490:
[----:B------:R-:W-:Y:S05]  /*f8a0*/  BSYNC B0 ;  /* 0x0000000000007941 */ /* 0x000fea0003800000 */
.L_x_1489:
        /* <DEDUP_REMOVED lines=26> */
[----:B------:R-:W-:Y:S02]  /*fa50*/  SHF.R.U64 R92, R92, 0x10, R93 ;  /* 0x000000105c5c7819 */ /* 0x000fe4000000125d */
[----:B------:R-:W-:Y:S01]  /*fa60*/  SHF.R.U32.HI R91, RZ, 0x10, R91 ;  /* 0x00000010ff5b7819 */ /* 0x000fe2000001165b */
[----:B------:R-:W-:Y:S01]  /*fa70*/  IMAD.SHL.U32 R105, R105, 0x2, RZ ;  /* 0x0000000269697824 */ /* 0x000fe200078e00ff */
[----:B------:R-:W-:-:S02]  /*fa80*/  SHF.R.U32.HI R93, RZ, 0x10, R93 ;  /* 0x00000010ff5d7819 */ /* 0x000fc4000001165d */
[----:B------:R-:W-:Y:S02]  /*fa90*/  PRMT R135, R135, 0x5410, R88 ;  /* 0x0000541087877816 */ /* 0x000fe40000000058 */
[----:B------:R-:W2:Y:S01]  /*faa0*/  LDS.128 R8, [R105+0x10080] ;  /* 0x0100800069087984 */ /* 0x000ea20000000c00 */
[----:B------:R-:W-:Y:S02]  /*fab0*/  PRMT R134, R134, 0x5410, R89 ;  /* 0x0000541086867816 */ /* 0x000fe40000000059 */
[----:B------:R-:W-:Y:S02]  /*fac0*/  SHF.R.U64 R94, R94, 0x10, R95 ;  /* 0x000000105e5e7819 */ /* 0x000fe4000000125f */
[----:B------:R-:W-:Y:S01]  /*fad0*/  PRMT R136, R136, 0x5410, R91 ;  /* 0x0000541088887816 */ /* 0x000fe2000000005b */
[----:B------:R-:W-:Y:S01]  /*fae0*/  IMAD.U32 R109, R134, 0x10000, RZ ;  /* 0x00010000866d7824 */ /* 0x000fe200078e00ff */
[----:B------:R-:W-:Y:S02]  /*faf0*/  SHF.R.U32.HI R95, RZ, 0x10, R95 ;  /* 0x00000010ff5f7819 */ /* 0x000fe4000001165f */
        /* <DEDUP_REMOVED lines=53> */
[-C--:B------:R-:W-:Y:S02]  /*fe50*/  FMUL.FTZ R107, R107, R109.reuse ;  /* 0x0000006d6b6b7220 */ /* 0x080fe40000410000 */
[C---:B------:R-:W-:Y:S02]  /*fe60*/  FMUL.FTZ R8, R108.reuse, R134 ;  /* 0x000000866c087220 */ /* 0x040fe40000410000 */
[----:B------:R-:W-:Y:S02]  /*fe70*/  FMUL.FTZ R108, R108, R138 ;  /* 0x0000008a6c6c7220 */ /* 0x000fe40000410000 */
[----:B------:R-:W-:-:S02]  /*fe80*/  FFMA.FTZ R109, R90, R109, -R13 ;  /* 0x0000006d5a6d7223 */ /* 0x000fc4000001080d */
[----:B------:R-:W-:Y:S02]  /*fe90*/  FFMA.FTZ R107, R90, R12, R107 ;  /* 0x0000000c5a6b7223 */ /* 0x000fe4000001006b */
[----:B------:R-:W-:Y:S02]  /*fea0*/  FFMA.FTZ R138, R91, R138, -R8 ;  /* 0x0000008a5b8a7223 */ /* 0x000fe40000010808 */
[----:B------:R-:W-:Y:S02]  /*feb0*/  FMUL.FTZ R90, R106, R137 ;  /* 0x000000896a5a7220 */ /* 0x000fe40000410000 */
[C---:B------:R-:W-:Y:S01]  /*fec0*/  FMUL.FTZ R12, R11.reuse, R136 ;  /* 0x000000880b0c7220 */ /* 0x040fe20000410000 */
[----:B------:R-:W-:Y:S01]  /*fed0*/  F2FP.BF16.PACK_AB R13, R138, R89 ;  /* 0x000000598a0d723e */ /* 0x000fe200000010ff */
[----:B------:R-:W-:Y:S02]  /*fee0*/  FMUL.FTZ R94, R106, R141 ;  /* 0x0000008d6a5e7220 */ /* 0x000fe40000410000 */
[----:B------:R-:W-:-:S02]  /*fef0*/  FMUL.FTZ R8, R11, R140 ;  /* 0x0000008c0b087220 */ /* 0x000fc40000410000 */
[C---:B------:R-:W-:Y:S02]  /*ff00*/  FFMA.FTZ R90, R14.reuse, R141, -R90 ;  /* 0x0000008d0e5a7223 */ /* 0x040fe4000001085a */
[----:B------:R-:W-:Y:S01]  /*ff10*/  FFMA.FTZ R11, R93, R140, -R12 ;  /* 0x0000008c5d0b7223 */ /* 0x000fe2000001080c */
[----:B------:R-:W-:Y:S01]  /*ff20*/  F2FP.BF16.PACK_AB R12, R95, R10 ;  /* 0x0000000a5f0c723e */ /* 0x000fe200000010ff */
[----:B------:R-:W-:Y:S02]  /*ff30*/  FFMA.FTZ R108, R91, R134, R108 ;  /* 0x000000865b6c7223 */ /* 0x000fe4000001006c */
[----:B------:R-:W-:Y:S01]  /*ff40*/  FFMA.FTZ R94, R14, R137, R94 ;  /* 0x000000890e5e7223 */ /* 0x000fe2000001005e */
[----:B------:R-:W-:Y:S01]  /*ff50*/  F2FP.BF16.PACK_AB R14, R90, R109 ;  /* 0x0000006d5a0e723e */ /* 0x000fe200000010ff */
[----:B------:R-:W-:Y:S01]  /*ff60*/  FFMA.FTZ R93, R93, R136, R8 ;  /* 0x000000885d5d7223 */ /* 0x000fe20000010008 */
[----:B------:R-:W-:Y:S02]  /*ff70*/  F2FP.BF16.PACK_AB R8, R15, R92 ;  /* 0x0000005c0f08723e */ /* 0x000fe400000010ff */
[----:B------:R-:W-:-:S02]  /*ff80*/  F2FP.BF16.PACK_AB R15, R11, R88 ;  /* 0x000000580b0f723e */ /* 0x000fc400000010ff */
[----:B------:R-:W-:Y:S02]  /*ff90*/  F2FP.BF16.PACK_AB R9, R108, R9 ;  /* 0x000000096c09723e */ /* 0x000fe400000010ff */
[----:B------:R-:W-:Y:S01]  /*ffa0*/  F2FP.BF16.PACK_AB R10, R94, R107 ;  /* 0x0000006b5e0a723e */ /* 0x000fe200000010ff */
[----:B------:R1:W-:Y:S01]  /*ffb0*/  STS.128 [R104+0x10080], R12 ;  /* 0x0100800c68007388 */ /* 0x0003e20000000c00 */
[----:B------:R-:W-:-:S05]  /*ffc0*/  F2FP.BF16.PACK_AB R11, R93, R110 ;  /* 0x0000006e5d0b723e */ /* 0x000fca00000010ff */
[----:B------:R1:W-:Y:S02]  /*ffd0*/  STS.128 [R105+0x10080], R8 ;  /* 0x0100800869007388 */ /* 0x0003e40000000c00 */
.L_x_1488:
[----:B------:R-:W-:Y:S05]  /*ffe0*/  BSYNC B1 ;  /* 0x0000000000017941 */ /* 0x000fea0003800000 */
.L_x_1487:
        /* <DEDUP_REMOVED lines=29> */
[----:B------:R-:W-:Y:S01]  /*101c0*/  SHF.R.U64 R70, R70, 0x10, R71 ;  /* 0x0000001046467819 */ /* 0x000fe20000001247 */
[----:B------:R-:W-:Y:S01]  /*101d0*/  IMAD.SHL.U32 R89, R89, 0x2, RZ ;  /* 0x0000000259597824 */ /* 0x000fe200078e00ff */
[----:B------:R-:W-:Y:S02]  /*101e0*/  SHF.R.U64 R72, R72, 0x10, R73 ;  /* 0x0000001048487819 */ /* 0x000fe40000001249 */
[----:B------:R-:W1:Y:S01]  /*101f0*/  LDS.128 R12, [R90+0x10080] ;  /* 0x010080005a0c7984 */ /* 0x000e620000000c00 */
[----:B------:R-:W-:-:S02]  /*10200*/  SHF.R.U32.HI R71, RZ, 0x10, R71 ;  /* 0x00000010ff477819 */ /* 0x000fc40000011647 */
[----:B------:R-:W-:Y:S01]  /*10210*/  SHF.R.U32.HI R73, RZ, 0x10, R73 ;  /* 0x00000010ff497819 */ /* 0x000fe20000011649 */
[----:B------:R-:W2:Y:S01]  /*10220*/  LDS.128 R8, [R89+0x10080] ;  /* 0x0100800059087984 */ /* 0x000ea20000000c00 */
[----:B------:R-:W-:Y:S02]  /*10230*/  PRMT R127, R127, 0x5410, R68 ;  /* 0x000054107f7f7816 */ /* 0x000fe40000000044 */
[----:B------:R-:W-:Y:S02]  /*10240*/  PRMT R126, R126, 0x5410, R69 ;  /* 0x000054107e7e7816 */ /* 0x000fe40000000045 */
[----:B------:R-:W-:Y:S02]  /*10250*/  SHF.R.U64 R74, R74, 0x10, R75 ;  /* 0x000000104a4a7819 */ /* 0x000fe4000000124b */
[----:B------:R-:W-:Y:S01]  /*10260*/  PRMT R128, R128, 0x5410, R71 ;  /* 0x0000541080807816 */ /* 0x000fe20000000047 */
[----:B------:R-:W-:Y:S01]  /*10270*/  IMAD.U32 R95, R126, 0x10000, RZ ;  /* 0x000100007e5f7824 */ /* 0x000fe200078e00ff */
[----:B------:R-:W-:-:S02]  /*10280*/  SHF.R.U32.HI R75, RZ, 0x10, R75 ;  /* 0x00000010ff4b7819 */ /* 0x000fc4000001164b */
[----:B------:R-:W-:Y:S02]  /*10290*/  PRMT R131, R131, 0x5410, R72 ;  /* 0x0000541083837816 */ /* 0x000fe40000000048 */
[----:B------:R-:W-:Y:S02]  /*102a0*/  PRMT R130, R130, 0x5410, R73 ;  /* 0x0000541082827816 */ /* 0x000fe40000000049 */
[----:B------:R-:W-:Y:S01]  /*102b0*/  PRMT R132, R132, 0x5410, R75 ;  /* 0x0000541084847816 */ /* 0x000fe2000000004b */
[C---:B------:R-:W-:Y:S01]  /*102c0*/  IMAD.U32 R75, R131.reuse, 0x10000, RZ ;  /* 0x00010000834b7824 */ /* 0x040fe200078e00ff */
[----:B------:R-:W-:Y:S02]  /*102d0*/  LOP3.LUT R94, R131, 0xffff0000, RZ, 0xc0, !PT ;  /* 0xffff0000835e7812 */ /* 0x000fe400078ec0ff */
[----:B------:R-:W-:Y:S02]  /*102e0*/  PRMT R129, R129, 0x5410, R70 ;  /* 0x0000541081817816 */ /* 0x000fe40000000046 */
[----:B------:R-:W-:-:S02]  /*102f0*/  PRMT R133, R133, 0x5410, R74 ;  /* 0x0000541085857816 */ /* 0x000fc4000000004a */
[----:B------:R-:W-:-:S03]  /*10300*/  LOP3.LUT R126, R126, 0xffff0000, RZ, 0xc0, !PT ;  /* 0xffff00007e7e7812 */ /* 0x000fc600078ec0ff */
[C---:B------:R-:W-:Y:S01]  /*10310*/  IMAD.U32 R105, R133.reuse, 0x10000, RZ ;  /* 0x0001000085697824 */ /* 0x040fe200078e00ff */
        /* <DEDUP_REMOVED lines=13> */
[C---:B------:R-:W-:Y:S01]  /*103f0*/  IMAD.U32 R9, R127.reuse, 0x10000, RZ ;  /* 0x000100007f097824 */ /* 0x040fe200078e00ff */
        /* <DEDUP_REMOVED lines=9> */
[C---:B------:R-:W-:Y:S01]  /*10490*/  SHF.L.U32 R9, R130.reuse, 0x10, RZ ;  /* 0x0000001082097819 */ /* 0x040fe200000006ff */
[C---:B------:R-:W-:Y:S01]  /*104a0*/  FMUL.FTZ R75, R15.reuse, R127 ;  /* 0x0000007f0f4b7220 */ /* 0x040fe20000410000 */
[----:B------:R-:W-:Y:S01]  /*104b0*/  LOP3.LUT R130, R130, 0xffff0000, RZ, 0xc0, !PT ;  /* 0xffff000082827812 */ /* 0x000fe200078ec0ff */
[C---:B------:R-:W-:Y:S02]  /*104c0*/  FMUL.FTZ R69, R8.reuse, R95 ;  /* 0x0000005f08457220 */ /* 0x040fe40000410000 */
[-C--:B------:R-:W-:Y:S02]  /*104d0*/  FMUL.FTZ R15, R15, R94.reuse ;  /* 0x0000005e0f0f7220 */ /* 0x080fe40000410000 */
[----:B------:R-:W-:Y:S02]  /*104e0*/  FMUL.FTZ R8, R8, R9 ;  /* 0x0000000908087220 */ /* 0x000fe40000410000 */
[----:B------:R-:W-:-:S02]  /*104f0*/  FFMA.FTZ R75, R68, R94, -R75 ;  /* 0x0000005e444b7223 */ /* 0x000fc4000001084b */
[C---:B------:R-:W-:Y:S01]  /*10500*/  IMAD.U32 R94, R128.reuse, 0x10000, RZ ;  /* 0x00010000805e7824 */ /* 0x040fe200078e00ff */
[----:B------:R-:W-:Y:S01]  /*10510*/  LOP3.LUT R128, R128, 0xffff0000, RZ, 0xc0, !PT ;  /* 0xffff000080807812 */ /* 0x000fe200078ec0ff */
[----:B------:R-:W-:Y:S02]  /*10520*/  FFMA.FTZ R69, R12, R9, -R69 ;  /* 0x000000090c457223 */ /* 0x000fe40000010845 */
[----:B------:R-:W-:Y:S02]  /*10530*/  FFMA.FTZ R15, R68, R127, R15 ;  /* 0x0000007f440f7223 */ /* 0x000fe4000001000f */
[----:B------:R-:W-:Y:S02]  /*10540*/  FFMA.FTZ R9, R12, R95, R8 ;  /* 0x0000005f0c097223 */ /* 0x000fe40000010008 */
[C---:B------:R-:W-:Y:S01]  /*10550*/  IMAD.U32 R68, R132.reuse, 0x10000, RZ ;  /* 0x0001000084447824 */ /* 0x040fe200078e00ff */
[----:B------:R-:W-:Y:S01]  /*10560*/  LOP3.LUT R132, R132, 0xffff0000, RZ, 0xc0, !PT ;  /* 0xffff000084847812 */ /* 0x000fe200078ec0ff */
[C---:B------:R-:W-:Y:S01]  /*10570*/  IMAD.U32 R95, R129.reuse, 0x10000, RZ ;  /* 0x00010000815f7824 */ /* 0x040fe200078e00ff */
[----:B------:R-:W-:Y:S01]  /*10580*/  LOP3.LUT R129, R129, 0xffff0000, RZ, 0xc0, !PT ;  /* 0xffff000081817812 */ /* 0x000fe200078ec0ff */
[----:B------:R-:W-:-:S02]  /*10590*/  FMUL.FTZ R8, R74, R94 ;  /* 0x0000005e4a087220 */ /* 0x000fc40000410000 */
[-C--:B------:R-:W-:Y:S02]  /*105a0*/  FMUL.FTZ R74, R74, R68.reuse ;  /* 0x000000444a4a7220 */ /* 0x080fe40000410000 */
[C---:B------:R-:W-:Y:S02]  /*105b0*/  FMUL.FTZ R12, R92.reuse, R95 ;  /* 0x0000005f5c0c7220 */ /* 0x040fe40000410000 */
[----:B------:R-:W-:Y:S02]  /*105c0*/  FFMA.FTZ R68, R13, R68, -R8 ;  /* 0x000000440d447223 */ /* 0x000fe40000010808 */
[----:B------:R-:W-:Y:S02]  /*105d0*/  FMUL.FTZ R92, R92, R105 ;  /* 0x000000695c5c7220 */ /* 0x000fe40000410000 */
[C---:B------:R-:W-:Y:S02]  /*105e0*/  FMUL.FTZ R8, R93.reuse, R126 ;  /* 0x0000007e5d087220 */ /* 0x040fe40000410000 */
[----:B------:R-:W-:-:S02]  /*105f0*/  FMUL.FTZ R93, R93, R130 ;  /* 0x000000825d5d7220 */ /* 0x000fc40000410000 */
[C---:B------:R-:W-:Y:S02]  /*10600*/  FFMA.FTZ R105, R70.reuse, R105, -R12 ;  /* 0x0000006946697223 */ /* 0x040fe4000001080c */
[----:B------:R-:W-:Y:S02]  /*10610*/  FFMA.FTZ R92, R70, R95, R92 ;  /* 0x0000005f465c7223 */ /* 0x000fe4000001005c */
[----:B------:R-:W-:Y:S02]  /*10620*/  FFMA.FTZ R130, R71, R130, -R8 ;  /* 0x0000008247827223 */ /* 0x000fe40000010808 */
[----:B------:R-:W-:Y:S02]  /*10630*/  FMUL.FTZ R70, R91, R129 ;  /* 0x000000815b467220 */ /* 0x000fe40000410000 */
[----:B------:R-:W-:Y:S02]  /*10640*/  FMUL.FTZ R12, R11, R128 ;  /* 0x000000800b0c7220 */ /* 0x000fe40000410000 */
[----:B------:R-:W-:-:S02]  /*10650*/  FMUL.FTZ R91, R91, R133 ;  /* 0x000000855b5b7220 */ /* 0x000fc40000410000 */
[-C--:B------:R-:W-:Y:S02]  /*10660*/  FMUL.FTZ R8, R11, R132.reuse ;  /* 0x000000840b087220 */ /* 0x080fe40000410000 */
[----:B------:R-:W-:Y:S02]  /*10670*/  FFMA.FTZ R70, R14, R133, -R70 ;  /* 0x000000850e467223 */ /* 0x000fe40000010846 */
[----:B------:R-:W-:Y:S01]  /*10680*/  FFMA.FTZ R11, R73, R132, -R12 ;  /* 0x00000084490b7223 */ /* 0x000fe2000001080c */
[----:B------:R-:W-:Y:S01]  /*10690*/  F2FP.BF16.PACK_AB R12, R75, R10 ;  /* 0x0000000a4b0c723e */ /* 0x000fe200000010ff */
[----:B------:R-:W-:Y:S01]  /*106a0*/  FFMA.FTZ R94, R13, R94, R74 ;  /* 0x0000005e0d5e7223 */ /* 0x000fe2000001004a */
        /* <DEDUP_REMOVED lines=12> */
.L_x_1494:
[----:B------:R-:W-:Y:S05]  /*10770*/  BSYNC B0 ;  /* 0x0000000000007941 */ /* 0x000fea0003800000 */
.L_x_1493:
        /* <DEDUP_REMOVED lines=32> */
[----:B------:R-:W-:Y:S02]  /*10980*/  SHF.R.U64 R54, R54, 0x10, R55 ;  /* 0x0000001036367819 */ /* 0x000fe40000001237 */
[----:B------:R-:W1:Y:S01]  /*10990*/  LDS.128 R12, [R69+0x10080] ;  /* 0x01008000450c7984 */ /* 0x000e620000000c00 */
[----:B------:R-:W-:Y:S02]  /*109a0*/  SHF.R.U64 R56, R56, 0x10, R57 ;  /* 0x0000001038387819 */ /* 0x000fe40000001239 */
[----:B------:R-:W-:Y:S01]  /*109b0*/  SHF.R.U32.HI R55, RZ, 0x10, R55 ;  /* 0x00000010ff377819 */ /* 0x000fe20000011637 */
[----:B------:R-:W2:Y:S01]  /*109c0*/  LDS.128 R8, [R68+0x10080] ;  /* 0x0100800044087984 */ /* 0x000ea20000000c00 */
[----:B------:R-:W-:-:S02]  /*109d0*/  SHF.R.U32.HI R57, RZ, 0x10, R57 ;  /* 0x00000010ff397819 */ /* 0x000fc40000011639 */
[----:B------:R-:W-:Y:S02]  /*109e0*/  PRMT R119, R119, 0x5410, R52 ;  /* 0x0000541077777816 */ /* 0x000fe40000000034 */
        /* <DEDUP_REMOVED lines=83> */
.L_x_1492:
[----:B------:R-:W-:Y:S05]  /*10f20*/  BSYNC B1 ;  /* 0x0000000000017941 */ /* 0x000fea0003800000 */
.L_x_1491:
        /* <DEDUP_REMOVED lines=120> */
.L_x_1498:
[----:B------:R-:W-:Y:S05]  /*116b0*/  BSYNC B0 ;  /* 0x0000000000007941 */ /* 0x000fea0003800000 */
.L_x_1497:
        /* <DEDUP_REMOVED lines=34> */
[--C-:B------:R-:W-:Y:S02]  /*118e0*/  SHF.R.U64 R40, R40, 0x10, R41.reuse ;  /* 0x0000001028287819 */ /* 0x100fe40000001229 */
[----:B------:R-:W-:Y:S01]  /*118f0*/  SHF.R.U32.HI R41, RZ, 0x10, R41 ;  /* 0x00000010ff297819 */ /* 0x000fe20000011629 */
[----:B------:R-:W2:Y:S01]  /*11900*/  LDS.128 R8, [R44+0x10080] ;  /* 0x010080002c087984 */ /* 0x000ea20000000c00 */
[----:B------:R-:W-:-:S02]  /*11910*/  PRMT R85, R85, 0x5410, R36 ;  /* 0x0000541055557816 */ /* 0x000fc40000000024 */
[----:B------:R-:W-:Y:S02]  /*11920*/  PRMT R96, R96, 0x5410, R37 ;  /* 0x0000541060607816 */ /* 0x000fe40000000025 */
[----:B------:R-:W-:Y:S01]  /*11930*/  SHF.R.U64 R42, R42, 0x10, R43 ;  /* 0x000000102a2a7819 */ /* 0x000fe2000000122b */
[----:B------:R-:W-:Y:S01]  /*11940*/  IMAD.U32 R49, R85, 0x10000, RZ ;  /* 0x0001000055317824 */ /* 0x000fe200078e00ff */
[----:B------:R-:W-:Y:S02]  /*11950*/  SHF.R.U32.HI R38, RZ, 0x10, R39 ;  /* 0x00000010ff267819 */ /* 0x000fe40000011627 */
[----:B------:R-:W-:Y:S02]  /*11960*/  PRMT R86, R86, 0x5410, R47 ;  /* 0x0000541056567816 */ /* 0x000fe4000000002f */
        /* <DEDUP_REMOVED lines=36> */
[----:B------:R-:W-:Y:S02]  /*11bb0*/  IMAD.U32 R50, R87, 0x10000, RZ ;  /* 0x0001000057327824 */ /* 0x000fe400078e00ff */
[----:B------:R-:W-:-:S02]  /*11bc0*/  FFMA.FTZ R15, R36, R86, R15 ;  /* 0x00000056240f7223 */ /* 0x000fc4000001000f */
[C---:B------:R-:W-:Y:S01]  /*11bd0*/  IMAD.U32 R36, R100.reuse, 0x10000, RZ ;  /* 0x0001000064247824 */ /* 0x040fe200078e00ff */
[----:B------:R-:W-:Y:S01]  /*11be0*/  LOP3.LUT R100, R100, 0xffff0000, RZ, 0xc0, !PT ;  /* 0xffff000064647812 */ /* 0x000fe200078ec0ff */
[C---:B------:R-:W-:Y:S02]  /*11bf0*/  FFMA.FTZ R37, R12.reuse, R9, -R37 ;  /* 0x000000090c257223 */ /* 0x040fe40000010825 */
[----:B------:R-:W-:Y:S02]  /*11c00*/  FFMA.FTZ R9, R12, R49, R8 ;  /* 0x000000310c097223 */ /* 0x000fe40000010008 */
[C---:B------:R-:W-:Y:S02]  /*11c10*/  FMUL.FTZ R8, R42.reuse, R50 ;  /* 0x000000322a087220 */ /* 0x040fe40000410000 */
[----:B------:R-:W-:Y:S02]  /*11c20*/  FMUL.FTZ R42, R42, R36 ;  /* 0x000000242a2a7220 */ /* 0x000fe40000410000 */
[----:B------:R-:W-:-:S02]  /*11c30*/  IMAD.U32 R12, R96, 0x10000, RZ ;  /* 0x00010000600c7824 */ /* 0x000fc400078e00ff */
[----:B------:R-:W-:Y:S02]  /*11c40*/  FFMA.FTZ R36, R13, R36, -R8 ;  /* 0x000000240d247223 */ /* 0x000fe40000010808 */
[C---:B------:R-:W-:Y:S01]  /*11c50*/  IMAD.U32 R49, R101.reuse, 0x10000, RZ ;  /* 0x0001000065317824 */ /* 0x040fe200078e00ff */
[----:B------:R-:W-:Y:S01]  /*11c60*/  LOP3.LUT R101, R101, 0xffff0000, RZ, 0xc0, !PT ;  /* 0xffff000065657812 */ /* 0x000fe200078ec0ff */
[----:B------:R-:W-:Y:S02]  /*11c70*/  FFMA.FTZ R50, R13, R50, R42 ;  /* 0x000000320d327223 */ /* 0x000fe4000001002a */
[C---:B------:R-:W-:Y:S01]  /*11c80*/  IMAD.U32 R38, R14.reuse, 0x10000, RZ ;  /* 0x000100000e267824 */ /* 0x040fe200078e00ff */
[----:B------:R-:W-:Y:S01]  /*11c90*/  LOP3.LUT R14, R14, 0xffff0000, RZ, 0xc0, !PT ;  /* 0xffff00000e0e7812 */ /* 0x000fe200078ec0ff */
[----:B------:R-:W-:Y:S02]  /*11ca0*/  FMUL.FTZ R8, R48, R85 ;  /* 0x0000005530087220 */ /* 0x000fe40000410000 */
[----:B------:R-:W-:-:S02]  /*11cb0*/  FMUL.FTZ R13, R47, R12 ;  /* 0x0000000c2f0d7220 */ /* 0x000fc40000410000 */
[-C--:B------:R-:W-:Y:S02]  /*11cc0*/  FMUL.FTZ R48, R48, R98.reuse ;  /* 0x0000006230307220 */ /* 0x080fe40000410000 */
[-C--:B------:R-:W-:Y:S02]  /*11cd0*/  FMUL.FTZ R47, R47, R49.reuse ;  /* 0x000000312f2f7220 */ /* 0x080fe40000410000 */
[----:B------:R-:W-:Y:S01]  /*11ce0*/  FFMA.FTZ R98, R39, R98, -R8 ;  /* 0x0000006227627223 */ /* 0x000fe20000010808 */
[----:B------:R-:W-:Y:S01]  /*11cf0*/  LOP3.LUT R8, R87, 0xffff0000, RZ, 0xc0, !PT ;  /* 0xffff000057087812 */ /* 0x000fe200078ec0ff */
[----:B------:R-:W-:Y:S01]  /*11d00*/  FFMA.FTZ R49, R38, R49, -R13 ;  /* 0x0000003126317223 */ /* 0x000fe2000001080d */
[----:B------:R-:W-:Y:S01]  /*11d10*/  LOP3.LUT R13, R96, 0xffff0000, RZ, 0xc0, !PT ;  /* 0xffff0000600d7812 */ /* 0x000fe200078ec0ff */
[----:B------:R-:W-:Y:S02]  /*11d20*/  FFMA.FTZ R48, R39, R85, R48 ;  /* 0x0000005527307223 */ /* 0x000fe40000010030 */
[----:B------:R-:W-:-:S02]  /*11d30*/  FFMA.FTZ R47, R38, R12, R47 ;  /* 0x0000000c262f7223 */ /* 0x000fc4000001002f */
[----:B------:R-:W-:Y:S01]  /*11d40*/  FMUL.FTZ R38, R46, R13 ;  /* 0x0000000d2e267220 */ /* 0x000fe20000410000 */
[----:B------:R-:W-:Y:S01]  /*11d50*/  F2FP.BF16.PACK_AB R9, R48, R9 ;  /* 0x000000093009723e */ /* 0x000fe200000010ff */
[C---:B------:R-:W-:Y:S02]  /*11d60*/  FMUL.FTZ R39, R11.reuse, R8 ;  /* 0x000000080b277220 */ /* 0x040fe40000410000 */
[-C--:B------:R-:W-:Y:S02]  /*11d70*/  FMUL.FTZ R42, R46, R101.reuse ;  /* 0x000000652e2a7220 */ /* 0x080fe40000410000 */
[-C--:B------:R-:W-:Y:S02]  /*11d80*/  FMUL.FTZ R12, R11, R100.reuse ;  /* 0x000000640b0c7220 */ /* 0x080fe40000410000 */
[----:B------:R-:W-:Y:S02]  /*11d90*/  FFMA.FTZ R38, R14, R101, -R38 ;  /* 0x000000650e267223 */ /* 0x000fe40000010826 */
[----:B------:R-:W-:-:S02]  /*11da0*/  FFMA.FTZ R11, R41, R100, -R39 ;  /* 0x00000064290b7223 */ /* 0x000fc40000010827 */
[----:B------:R-:W-:Y:S01]  /*11db0*/  FFMA.FTZ R42, R14, R13, R42 ;  /* 0x0000000d0e2a7223 */ /* 0x000fe2000001002a */
[----:B------:R-:W-:Y:S01]  /*11dc0*/  F2FP.BF16.PACK_AB R13, R98, R37 ;  /* 0x00000025620d723e */ /* 0x000fe200000010ff */
[----:B------:R-:W-:Y:S01]  /*11dd0*/  FFMA.FTZ R41, R41, R8, R12 ;  /* 0x0000000829297223 */ /* 0x000fe2000001000c */
[----:B------:R-:W-:Y:S02]  /*11de0*/  F2FP.BF16.PACK_AB R8, R15, R40 ;  /* 0x000000280f08723e */ /* 0x000fe400000010ff */
[----:B------:R-:W-:Y:S02]  /*11df0*/  F2FP.BF16.PACK_AB R12, R43, R10 ;  /* 0x0000000a2b0c723e */ /* 0x000fe400000010ff */
[----:B------:R-:W-:Y:S02]  /*11e00*/  F2FP.BF16.PACK_AB R14, R38, R49 ;  /* 0x00000031260e723e */ /* 0x000fe400000010ff */
[----:B------:R-:W-:Y:S02]  /*11e10*/  F2FP.BF16.PACK_AB R15, R11, R36 ;  /* 0x000000240b0f723e */ /* 0x000fe400000010ff */
[----:B------:R-:W-:-:S02]  /*11e20*/  F2FP.BF16.PACK_AB R10, R42, R47 ;  /* 0x0000002f2a0a723e */ /* 0x000fc400000010ff */
[----:B------:R-:W-:Y:S01]  /*11e30*/  F2FP.BF16.PACK_AB R11, R41, R50 ;  /* 0x00000032290b723e */ /* 0x000fe200000010ff */
[----:B------:R1:W-:Y:S04]  /*11e40*/  STS.128 [R45+0x10080], R12 ;  /* 0x0100800c2d007388 */ /* 0x0003e80000000c00 */
[----:B------:R1:W-:Y:S02]  /*11e50*/  STS.128 [R44+0x10080], R8 ;  /* 0x010080082c007388 */ /* 0x0003e40000000c00 */
.L_x_1496:
[----:B------:R-:W-:Y:S05]  /*11e60*/  BSYNC B1 ;  /* 0x0000000000017941 */ /* 0x000fea0003800000 */
.L_x_1495:
        /* <DEDUP_REMOVED lines=119> */
.L_x_1500:
[----:B------:R-:W-:Y:S05]  /*125e0*/  BSYNC B0 ;  /* 0x0000000000007941 */ /* 0x000fea0003800000 */
.L_x_1499:
        /* <DEDUP_REMOVED lines=122> */
.L_x_1472:
[----:B------:R-:W-:Y:S05]  /*12d90*/  BSYNC B2 ;  /* 0x0000000000027941 */ /* 0x000fea0003800000 */
.L_x_1438:
[----:B------:R-:W-:Y:S01]  /*12da0*/  ULDC.64 UR4, c[0x0][0x208] ;  /* 0x0000820000047ab9 */ /* 0x000fe20000000a00 */
[----:B-12---:R-:W-:Y:S01]  /*12db0*/  IMAD.SHL.U32 R12, R33, 0x40, RZ ;  /* 0x00000040210c7824 */ /* 0x006fe200078e00ff */
[----:B------:R-:W-:Y:S01]  /*12dc0*/  UIMAD UR10, UR10, UR4, URZ ;  /* 0x000000040a0a72a4 */ /* 0x000fe2000f8e023f */
[----:B------:R-:W-:Y:S01]  /*12dd0*/  ISETP.GT.AND P3, PT, R97, 0x7f, PT ;  /* 0x0000007f6100780c */ /* 0x000fe20003f64270 */
[----:B------:R-:W-:Y:S01]  /*12de0*/  UIMAD.WIDE.U32 UR28, UR15, UR4, URZ ;  /* 0x000000040f1c72a5 */ /* 0x000fe2000f8e003f */
[----:B------:R-:W-:Y:S01]  /*12df0*/  IMAD.SHL.U32 R9, R188, 0x8, RZ ;  /* 0x00000008bc097824 */ /* 0x000fe200078e00ff */
[----:B------:R-:W-:Y:S01]  /*12e00*/  UIMAD UR5, UR15, UR5, UR10 ;  /* 0x000000050f0572a4 */ /* 0x000fe2000f8e020a */
[----:B------:R-:W-:Y:S01]  /*12e10*/  LOP3.LUT R12, R12, 0x1c0, RZ, 0xc0, !PT ;  /* 0x000001c00c0c7812 */ /* 0x000fe200078ec0ff */
[----:B------:R-:W-:Y:S01]  /*12e20*/  IMAD.MOV.U32 R222, RZ, RZ, R216 ;  /* 0x000000ffffde7224 */ /* 0x000fe200078e00d8 */
[----:B------:R-:W-:Y:S01]  /*12e30*/  SEL R13, RZ, 0x2, P6 ;  /* 0x00000002ff0d7807 */ /* 0x000fe20003000000 */
[----:B------:R-:W-:Y:S01]  /*12e40*/  UIADD3 UR4, UR29, UR5, URZ ;  /* 0x000000051d047290 */ /* 0x000fe2000fffe03f */
[----:B------:R-:W-:Y:S01]  /*12e50*/  IMAD.U32 R14, RZ, RZ, UR28 ;  /* 0x0000001cff0e7e24 */ /* 0x000fe2000f8e00ff */
[----:B------:R-:W-:Y:S01]  /*12e60*/  LOP3.LUT R9, R12, 0x8, R9, 0xf8, !PT ;  /* 0x000000080c097812 */ /* 0x000fe200078ef809 */
[----:B------:R-:W-:Y:S01]  /*12e70*/  IMAD.U32 R15, RZ, RZ, UR29 ;  /* 0x0000001dff0f7e24 */ /* 0x000fe2000f8e00ff */
[----:B------:R-:W-:Y:S01]  /*12e80*/  UIMAD UR4, UR4, 0x30, URZ ;  /* 0x00000030040478a4 */ /* 0x000fe2000f8e023f */
[----:B------:R-:W-:Y:S01]  /*12e90*/  SHF.R.U32.HI R12, RZ, 0x3, R12 ;  /* 0x00000003ff0c7819 */ /* 0x000fe2000001160c */
[----:B------:R-:W-:Y:S01]  /*12ea0*/  IMAD.WIDE.U32 R14, R14, 0x30, R222 ;  /* 0x000000300e0e7825 */ /* 0x000fe200078e00de */
[----:B------:R-:W-:Y:S01]  /*12eb0*/  SEL R11, RZ, 0x4, P5 ;  /* 0x00000004ff0b7807 */ /* 0x000fe20002800000 */
[----:B------:R-:W-:-:S04]  /*12ec0*/  DEPBAR.LE SB0, 0x0 ;  /* 0x000080000000791a */ /* 0x000fc80000000000 */
[----:B------:R-:W-:Y:S01]  /*12ed0*/  LOP3.LUT R12, R9, R12, RZ, 0x3c, !PT ;  /* 0x0000000c090c7212 */ /* 0x000fe200078e3cff */
[----:B------:R-:W-:Y:S01]  /*12ee0*/  IMAD.SHL.U32 R218, R32, 0x2, RZ ;  /* 0x0000000220da7824 */ /* 0x000fe200078e00ff */
[----:B------:R-:W-:Y:S01]  /*12ef0*/  IADD3 R8, R15, UR4, RZ ;  /* 0x000000040f087c10 */ /* 0x000fe2000fffe0ff */
[----:B------:R-:W-:Y:S01]  /*12f00*/  @!P3 IMAD.MOV.U32 R15, RZ, RZ, c[0x0][0x208] ;  /* 0x00008200ff0fb624 */ /* 0x000fe200078e00ff */
[----:B------:R-:W-:Y:S01]  /*12f10*/  BAR.SYNC.DEFER_BLOCKING 0x0 ;  /* 0x0000000000007b1d */ /* 0x000fe20000010000 */
[C---:B------:R-:W-:Y:S01]  /*12f20*/  LEA R34, P0, R14.reuse, c[0x0][0x1f8], 0x1 ;  /* 0x00007e000e227a11 */ /* 0x040fe200078008ff */
[----:B------:R-:W-:Y:S01]  /*12f30*/  IMAD R213, R35, 0x200, R12 ;  /* 0x0000020023d57824 */ /* 0x000fe200078e020c */
[----:B------:R-:W-:Y:S01]  /*12f40*/  IADD3 R2, R11, R13, R2 ;  /* 0x0000000d0b027210 */ /* 0x000fe20007ffe002 */
[----:B------:R-:W-:Y:S01]  /*12f50*/  @!P3 IMAD.MOV.U32 R13, RZ, RZ, c[0x0][0x20c] ;  /* 0x00008300ff0db624 */ /* 0x000fe200078e00ff */
[----:B------:R-:W-:Y:S01]  /*12f60*/  LEA.HI.X R35, R14, c[0x0][0x1fc], R8, 0x1, P0 ;  /* 0x00007f000e237a11 */ /* 0x000fe200000f0c08 */
[----:B------:R-:W-:Y:S01]  /*12f70*/  IMAD.SHL.U32 R213, R213, 0x2, RZ ;  /* 0x00000002d5d57824 */ /* 0x000fe200078e00ff */
[----:B------:R-:W-:Y:S01]  /*12f80*/  SEL R11, RZ, 0x8, P4 ;  /* 0x00000008ff0b7807 */ /* 0x000fe20002000000 */
[----:B------:R-:W-:Y:S01]  /*12f90*/  UISETP.GE.AND UP0, UPT, UR13, 0x2, UPT ;  /* 0x000000020d00788c */ /* 0x000fe2000bf06270 */
[----:B------:R-:W-:-:S02]  /*12fa0*/  @!P3 LEA R64, P0, R15, R34, 0x6 ;  /* 0x000000220f40b211 */ /* 0x000fc400078030ff */
[----:B------:R-:W-:Y:S01]  /*12fb0*/  LOP3.LUT P1, RZ, R33, 0x2, RZ, 0xc0, !PT ;  /* 0x0000000221ff7812 */ /* 0x000fe2000782c0ff */
[----:B------:R-:W-:Y:S01]  /*12fc0*/  IMAD.IADD R11, R11, 0x1, R2 ;  /* 0x000000010b0b7824 */ /* 0x000fe200078e0202 */
[----:B------:R-:W-:Y:S01]  /*12fd0*/  @!P3 LEA.HI.X R65, R15, R35, R13, 0x6, P0 ;  /* 0x000000230f41b211 */ /* 0x000fe200000f340d */
[----:B------:R-:W-:Y:S01]  /*12fe0*/  IMAD.U32 R13, RZ, RZ, UR12 ;  /* 0x0000000cff0d7e24 */ /* 0x000fe2000f8e00ff */
[----:B------:R-:W-:Y:S01]  /*12ff0*/  P2R R9, PR, RZ, 0x40 ;  /* 0x00000040ff097803 */ /* 0x000fe20000000000 */
[----:B------:R-:W-:Y:S01]  /*13000*/  IMAD R2, R3, 0x400, R0 ;  /* 0x0000040003027824 */ /* 0x000fe200078e0200 */
[----:B------:R-:W-:Y:S02]  /*13010*/  LOP3.LUT P6, RZ, R11, 0x1, RZ, 0xc0, !PT ;  /* 0x000000010bff7812 */ /* 0x000fe400078cc0ff */
[----:B------:R-:W-:Y:S01]  /*13020*/  IADD3 R8, R13, UR14, -R188 ;  /* 0x0000000e0d087c10 */ /* 0x000fe2000fffe8bc */
[C---:B------:R-:W-:Y:S01]  /*13030*/  IMAD.SHL.U32 R60, R2.reuse, 0x2, RZ ;  /* 0x00000002023c7824 */ /* 0x040fe200078e00ff */
[----:B------:R-:W-:Y:S01]  /*13040*/  LEA R214, R2, 0x10080, 0x1 ;  /* 0x0001008002d67811 */ /* 0x000fe200078e08ff */
[----:B------:R-:W-:Y:S01]  /*13050*/  IMAD.MOV.U32 R2, RZ, RZ, 0x40 ;  /* 0x00000040ff027424 */ /* 0x000fe200078e00ff */
[----:B------:R-:W-:Y:S01]  /*13060*/  ISETP.LT.OR P0, PT, R8, 0x1, !P6 ;  /* 0x000000010800780c */ /* 0x000fe20007701670 */
[----:B---3--:R-:W-:Y:S01]  /*13070*/  LDSM.16.M88.4 R20, [R213+0xa080] ;  /* 0x00a08000d514783b */ /* 0x008fe20000000200 */
[----:B------:R-:W-:Y:S01]  /*13080*/  IADD3 R12, R213, 0xa080, RZ ;  /* 0x0000a080d50c7810 */ /* 0x000fe20007ffe0ff */
[--C-:B------:R-:W-:Y:S01]  /*13090*/  IMAD R212, R7, 0x2, R214.reuse ;  /* 0x0000000207d47824 */ /* 0x100fe200078e02d6 */
[----:B------:R-:W-:Y:S01]  /*130a0*/  IADD3 R211, R213, 0xa0a0, RZ ;  /* 0x0000a0a0d5d37810 */ /* 0x000fe20007ffe0ff */
[----:B------:R-:W1:Y:S01]  /*130b0*/  LDSM.16.M88.4 R60, [R60+0x10080] ;  /* 0x010080003c3c783b */ /* 0x000e620000000200 */
[----:B------:R-:W-:Y:S01]  /*130c0*/  @P1 IADD3 R211, R12, -0x20, RZ ;  /* 0xffffffe00cd31810 */ /* 0x000fe20007ffe0ff */
[----:B------:R-:W-:Y:S01]  /*130d0*/  IMAD R210, R5, 0x2, R214 ;  /* 0x0000000205d27824 */ /* 0x000fe200078e02d6 */
[C---:B------:R-:W-:Y:S01]  /*130e0*/  LOP3.LUT P2, RZ, R11.reuse, 0x2, RZ, 0xc0, !PT ;  /* 0x000000020bff7812 */ /* 0x040fe2000784c0ff */
[----:B------:R-:W-:Y:S01]  /*130f0*/  LDSM.16.M88.4 R44, [R212] ;  /* 0x00000000d42c783b */ /* 0x000fe20000000200 */
[----:B------:R-:W-:Y:S01]  /*13100*/  LOP3.LUT P1, RZ, R11, 0x4, RZ, 0xc0, !PT ;  /* 0x000000040bff7812 */ /* 0x000fe2000782c0ff */
[----:B------:R-:W-:Y:S01]  /*13110*/  IMAD R209, R5, 0x2, R212 ;  /* 0x0000000205d17824 */ /* 0x000fe200078e02d4 */
[----:B------:R-:W-:Y:S01]  /*13120*/  P2R R10, PR, RZ, 0x20 ;  /* 0x00000020ff0a7803 */ /* 0x000fe20000000000 */
[----:B------:R-:W2:Y:S01]  /*13130*/  LDSM.16.M88.4 R12, [R213+0xa880] ;  /* 0x00a88000d50c783b */ /* 0x000ea20000000200 */
[----:B------:R-:W-:-:S02]  /*13140*/  @!P3 ISETP.LT.OR P6, PT, R8, 0x21, !P6 ;  /* 0x000000210800b80c */ /* 0x000fc400077c1670 */
[C---:B------:R-:W-:Y:S01]  /*13150*/  IADD3 R203, R211.reuse, 0x800, RZ ;  /* 0x00000800d3cb7810 */ /* 0x040fe20007ffe0ff */
[----:B------:R-:W-:Y:S01]  /*13160*/  LDSM.16.M88.4 R28, [R213+0xb080] ;  /* 0x00b08000d51c783b */ /* 0x000fe20000000200 */
[C---:B------:R-:W-:Y:S02]  /*13170*/  IADD3 R202, R211.reuse, 0x1000, RZ ;  /* 0x00001000d3ca7810 */ /* 0x040fe40007ffe0ff */
[C---:B------:R-:W-:Y:S01]  /*13180*/  IADD3 R200, R211.reuse, 0x1800, RZ ;  /* 0x00001800d3c87810 */ /* 0x040fe20007ffe0ff */
[----:B------:R-:W3:Y:S01]  /*13190*/  LDSM.16.M88.4 R56, [R211] ;  /* 0x00000000d338783b */ /* 0x000ee20000000200 */
[C---:B------:R-:W-:Y:S02]  /*131a0*/  IADD3 R199, R211.reuse, 0x2000, RZ ;  /* 0x00002000d3c77810 */ /* 0x040fe40007ffe0ff */
[C---:B------:R-:W-:Y:S01]  /*131b0*/  IADD3 R198, R211.reuse, 0x2800, RZ ;  /* 0x00002800d3c67810 */ /* 0x040fe20007ffe0ff */
[----:B------:R-:W4:Y:S01]  /*131c0*/  LDSM.16.M88.4 R52, [R211+0x800] ;  /* 0x00080000d334783b */ /* 0x000f220000000200 */
[----:B------:R-:W-:-:S02]  /*131d0*/  IADD3 R197, R211, 0x3000, RZ ;  /* 0x00003000d3c57810 */ /* 0x000fc40007ffe0ff */
[C---:B------:R-:W-:Y:S01]  /*131e0*/  IADD3 R196, R211.reuse, 0x3800, RZ ;  /* 0x00003800d3c47810 */ /* 0x040fe20007ffe0ff */
[----:B------:R-:W5:Y:S01]  /*131f0*/  LDSM.16.M88.4 R48, [R211+0x1000] ;  /* 0x00100000d330783b */ /* 0x000f620000000200 */
[C---:B------:R-:W-:Y:S02]  /*13200*/  IADD3 R195, R211.reuse, 0x4000, RZ ;  /* 0x00004000d3c37810 */ /* 0x040fe40007ffe0ff */
[----:B------:R-:W-:Y:S01]  /*13210*/  IADD3 R194, R211, 0x4800, RZ ;  /* 0x00004800d3c27810 */ /* 0x000fe20007ffe0ff */
[----:B------:R-:W-:Y:S01]  /*13220*/  @!PT LDS RZ, [RZ] ;  /* 0x00000000fffff984 */ /* 0x000fe20000000800 */
[----:B------:R-:W-:Y:S01]  /*13230*/  @!PT LDS RZ, [RZ] ;  /* 0x00000000fffff984 */ /* 0x000fe20000000800 */
[----:B------:R-:W-:Y:S01]  /*13240*/  @!PT LDS RZ, [RZ] ;  /* 0x00000000fffff984 */ /* 0x000fe20000000800 */
[----:B------:R3:W-:Y:S01]  /*13250*/  LDGSTS.E.BYPASS.LTC128B.128 [R218+0x4080], [R34.64], !P0 ;  /* 0x0408000022da7fae */ /* 0x0007e2000c101d5a */
[----:B------:R-:W-:Y:S02]  /*13260*/  LOP3.LUT P0, RZ, R33, 0x4, RZ, 0xc0, !PT ;  /* 0x0000000421ff7812 */ /* 0x000fe4000780c0ff */
[----:B------:R-:W-:Y:S02]  /*13270*/  IADD3 R193, R211, 0x5000, RZ ;  /* 0x00005000d3c17810 */ /* 0x000fe40007ffe0ff */
[----:B------:R-:W-:-:S02]  /*13280*/  SEL R2, R2, 0xffffffc0, !P0 ;  /* 0xffffffc002027807 */ /* 0x000fc40004000000 */
[C---:B------:R-:W-:Y:S02]  /*13290*/  ISETP.LT.OR P0, PT, R8.reuse, 0x1, !P2 ;  /* 0x000000010800780c */ /* 0x040fe40005701670 */
[----:B------:R-:W-:Y:S01]  /*132a0*/  @!P3 ISETP.LT.OR P2, PT, R8, 0x21, !P2 ;  /* 0x000000210800b80c */ /* 0x000fe20005741670 */
[--C-:B------:R-:W-:Y:S01]  /*132b0*/  IMAD.IADD R207, R213, 0x1, R2.reuse ;  /* 0x00000001d5cf7824 */ /* 0x100fe200078e0202 */
[C---:B------:R-:W-:Y:S01]  /*132c0*/  IADD3 R192, R211.reuse, 0x5800, RZ ;  /* 0x00005800d3c07810 */ /* 0x040fe20007ffe0ff */
[----:B-1----:R-:W-:Y:S01]  /*132d0*/  HMMA.16816.F32.BF16 R24, R60, R20, RZ ;  /* 0x000000143c18723c */ /* 0x002fe200000418ff */
[----:B------:R-:W-:-:S07]  /*132e0*/  IMAD.IADD R201, R211, 0x1, R2 ;  /* 0x00000001d3c97824 */ /* 0x000fce00078e0202 */
[----:B------:R1:W-:Y:S01]  /*132f0*/  LDGSTS.E.BYPASS.LTC128B.128 [R218+0x5880], [R34.64+0x80], !P0 ;  /* 0x0588008022da7fae */ /* 0x0003e2000c101d5a */
[C---:B------:R-:W-:Y:S01]  /*13300*/  ISETP.LT.OR P0, PT, R8.reuse, 0x1, !P1 ;  /* 0x000000010800780c */ /* 0x040fe20004f01670 */
[----:B--2---:R-:W-:Y:S01]  /*13310*/  HMMA.16816.F32.BF16 R16, R60, R12, RZ ;  /* 0x0000000c3c10723c */ /* 0x004fe200000418ff */
[----:B------:R-:W-:-:S07]  /*13320*/  @!P3 ISETP.LT.OR P1, PT, R8, 0x21, !P1 ;  /* 0x000000210800b80c */ /* 0x000fce0004f21670 */
[----:B------:R-:W-:Y:S04]  /*13330*/  HMMA.16816.F32.BF16 R20, R60, R22, RZ ;  /* 0x000000163c14723c */ /* 0x000fe800000418ff */
[----:B------:R1:W-:Y:S01]  /*13340*/  LDGSTS.E.BYPASS.LTC128B.128 [R218+0x7080], [R34.64+0x100], !P0 ;  /* 0x0708010022da7fae */ /* 0x0003e2000c101d5a */
[----:B------:R-:W-:-:S03]  /*13350*/  LOP3.LUT P0, RZ, R11, 0x8, RZ, 0xc0, !PT ;  /* 0x000000080bff7812 */ /* 0x000fc6000780c0ff */
[----:B------:R-:W-:Y:S01]  /*13360*/  HMMA.16816.F32.BF16 R12, R60, R14, RZ ;  /* 0x0000000e3c0c723c */ /* 0x000fe200000418ff */
[C---:B------:R-:W-:Y:S02]  /*13370*/  ISETP.LT.OR P5, PT, R8.reuse, 0x1, !P0 ;  /* 0x000000010800780c */ /* 0x040fe400047a1670 */
[----:B------:R-:W-:-:S05]  /*13380*/  @!P3 ISETP.LT.OR P0, PT, R8, 0x21, !P0 ;  /* 0x000000210800b80c */ /* 0x000fca0004701670 */
[C---:B---3--:R-:W-:Y:S06]  /*13390*/  HMMA.16816.F32.BF16 R24, R44.reuse, R56, R24 ;  /* 0x000000382c18723c */ /* 0x048fec0000041818 */
[----:B------:R1:W-:Y:S01]  /*133a0*/  LDGSTS.E.BYPASS.LTC128B.128 [R218+0x8880], [R34.64+0x180], !P5 ;  /* 0x0888018022da7fae */ /* 0x0003e2000e901d5a */
[----:B------:R-:W-:Y:S01]  /*133b0*/  ISETP.NE.AND P5, PT, R10, RZ, PT ;  /* 0x000000ff0a00720c */ /* 0x000fe20003fa5270 */
[----:B------:R-:W-:Y:S02]  /*133c0*/  HMMA.16816.F32.BF16 R20, R44, R58, R20 ;  /* 0x0000003a2c14723c */ /* 0x000fe40000041814 */
[----:B------:R2:W-:Y:S01]  /*133d0*/  @!P3 LDGSTS.E.BYPASS.LTC128B.128 [R218+0x5080], [R64.64], !P6 ;  /* 0x0508000040dabfae */ /* 0x0005e2000f101d5a */
[----:B------:R-:W-:-:S03]  /*133e0*/  ISETP.NE.AND P6, PT, R9, RZ, PT ;  /* 0x000000ff0900720c */ /* 0x000fc60003fc5270 */
[----:B------:R2:W-:Y:S02]  /*133f0*/  @!P3 LDGSTS.E.BYPASS.LTC128B.128 [R218+0x6880], [R64.64+0x80], !P2 ;  /* 0x0688008040dabfae */ /* 0x0005e4000d101d5a */
[C---:B------:R-:W-:Y:S02]  /*13400*/  HMMA.16816.F32.BF16 R8, R60.reuse, R28, RZ ;  /* 0x0000001c3c08723c */ /* 0x040fe400000418ff */
[----:B------:R2:W-:Y:S04]  /*13410*/  @!P3 LDGSTS.E.BYPASS.LTC128B.128 [R218+0x8080], [R64.64+0x100], !P1 ;  /* 0x0808010040dabfae */ /* 0x0005e8000c901d5a */
[----:B------:R2:W-:Y:S01]  /*13420*/  @!P3 LDGSTS.E.BYPASS.LTC128B.128 [R218+0x9880], [R64.64+0x180], !P0 ;  /* 0x0988018040dabfae */ /* 0x0005e2000c101d5a */
[----:B------:R-:W-:Y:S01]  /*13430*/  PLOP3.LUT P0, PT, PT, PT, UP0, 0x80, 0x0 ;  /* 0x000000000000781c */ /* 0x000fe20003f0f008 */
[----:B------:R-:W-:Y:S02]  /*13440*/  HMMA.16816.F32.BF16 R60, R60, R30, RZ ;  /* 0x0000001e3c3c723c */ /* 0x000fe400000418ff */
[----:B------:R-:W-:Y:S04]  /*13450*/  LDSM.16.M88.4 R40, [R210] ;  /* 0x00000000d228783b */ /* 0x000fe80000000200 */
[----:B------:R-:W3:Y:S02]  /*13460*/  LDSM.16.M88.4 R36, [R207+0xa080] ;  /* 0x00a08000cf24783b */ /* 0x000ee40000000200 */
[C---:B----4-:R-:W-:Y:S02]  /*13470*/  HMMA.16816.F32.BF16 R16, R44.reuse, R52, R16 ;  /* 0x000000342c10723c */ /* 0x050fe40000041810 */
[----:B-1----:R-:W1:Y:S04]  /*13480*/  LDSM.16.M88.4 R32, [R207+0xa880] ;  /* 0x00a88000cf20783b */ /* 0x002e680000000200 */
[----:B------:R-:W4:Y:S02]  /*13490*/  LDSM.16.M88.4 R28, [R207+0xb080] ;  /* 0x00b08000cf1c783b */ /* 0x000f240000000200 */
[C---:B------:R-:W-:Y:S02]  /*134a0*/  HMMA.16816.F32.BF16 R12, R44.reuse, R54, R12 ;  /* 0x000000362c0c723c */ /* 0x040fe4000004180c */
[----:B------:R-:W-:Y:S04]  /*134b0*/  LDSM.16.M88.4 R56, [R209] ;  /* 0x00000000d138783b */ /* 0x000fe80000000200 */
[----:B------:R-:W1:Y:S02]  /*134c0*/  LDSM.16.M88.4 R52, [R201] ;  /* 0x00000000c934783b */ /* 0x000e640000000200 */
[C---:B-----5:R-:W-:Y:S02]  /*134d0*/  HMMA.16816.F32.BF16 R8, R44.reuse, R48, R8 ;  /* 0x000000302c08723c */ /* 0x060fe40000041808 */
[----:B------:R-:W0:Y:S06]  /*134e0*/  LDGDEPBAR ;  /* 0x00000000000079af */ /* 0x000e2c0000000000 */
[----:B------:R-:W-:Y:S01]  /*134f0*/  HMMA.16816.F32.BF16 R60, R44, R50, R60 ;  /* 0x000000322c3c723c */ /* 0x000fe2000004183c */
[----:B------:R-:W5:Y:S04]  /*13500*/  LDSM.16.M88.4 R48, [R201+0x800] ;  /* 0x00080000c930783b */ /* 0x000f680000000200 */
        /* <DEDUP_REMOVED lines=14> */
[C---:B-----5:R-:W-:Y:S08]  /*135f0*/  HMMA.16816.F32.BF16 R16, R56.reuse, R48, R16 ;  /* 0x000000303810723c */ /* 0x060ff00000041810 */
[C---:B------:R-:W-:Y:S01]  /*13600*/  HMMA.16816.F32.BF16 R12, R56.reuse, R50, R12 ;  /* 0x00000032380c723c */ /* 0x040fe2000004180c */
[----:B------:R-:W-:Y:S07]  /*13610*/  LDSM.16.M88.4 R48, [R211+0x2000] ;  /* 0x00200000d330783b */ /* 0x000fee0000000200 */
[C---:B--2---:R-:W-:Y:S08]  /*13620*/  HMMA.16816.F32.BF16 R8, R56.reuse, R44, R8 ;  /* 0x0000002c3808723c */ /* 0x044ff00000041808 */
        /* <DEDUP_REMOVED lines=149> */
.L_x_1501:
[----:B------:R-:W-:Y:S01]  /*13f80*/  LOP3.LUT R2, R6, 0xffffffe0, RZ, 0xc0, !PT ;  /* 0xffffffe006027812 */ /* 0x000fe200078ec0ff */
[----:B------:R-:W-:Y:S01]  /*13f90*/  IMAD.SHL.U32 R208, R0, 0x2, RZ ;  /* 0x0000000200d07824 */ /* 0x000fe200078e00ff */
[----:B------:R-:W-:Y:S01]  /*13fa0*/  LEA.HI R4, R4, R97, RZ, 0x2 ;  /* 0x0000006104047211 */ /* 0x000fe200078f10ff */
[----:B------:R-:W-:Y:S01]  /*13fb0*/  @UP2 USHF.L.U32 UR17, UR17, 0x7, URZ ;  /* 0x0000000711112899 */ /* 0x000fe2000800063f */
[----:B------:R-:W-:Y:S01]  /*13fc0*/  SHF.R.S32.HI R28, RZ, 0x1f, R3 ;  /* 0x0000001fff1c7819 */ /* 0x000fe20000011403 */
[----:B------:R-:W-:Y:S01]  /*13fd0*/  IMAD.IADD R2, R97, 0x1, -R2 ;  /* 0x0000000161027824 */ /* 0x000fe200078e0a02 */
[----:B------:R-:W-:Y:S01]  /*13fe0*/  LOP3.LUT R4, R4, 0xfffffffc, RZ, 0xc0, !PT ;  /* 0xfffffffc04047812 */ /* 0x000fe200078ec0ff */
[----:B------:R-:W-:Y:S01]  /*13ff0*/  LDSM.16.MT88.4 R132, [R208+0x4080] ;  /* 0x00408000d084783b */ /* 0x000fe20000004200 */
[----:B------:R-:W-:Y:S01]  /*14000*/  LEA.HI R28, R28, R3, RZ, 0x3 ;  /* 0x000000031c1c7211 */ /* 0x000fe200078f18ff */
[----:B------:R-:W-:Y:S01]  /*14010*/  IMAD R206, R7, 0x2, R208 ;  /* 0x0000000207ce7824 */ /* 0x000fe200078e02d0 */
[----:B------:R-:W-:Y:S01]  /*14020*/  SHF.R.S32.HI R29, RZ, 0x1f, R2 ;  /* 0x0000001fff1d7819 */ /* 0x000fe20000011402 */
[----:B------:R-:W-:Y:S01]  /*14030*/  IMAD.IADD R97, R97, 0x1, -R4 ;  /* 0x0000000161617824 */ /* 0x000fe200078e0a04 */
[----:B------:R-:W-:Y:S01]  /*14040*/  LOP3.LUT R28, R28, 0xffffff8, RZ, 0xc0, !PT ;  /* 0x0ffffff81c1c7812 */ /* 0x000fe200078ec0ff */
[----:B------:R-:W-:Y:S01]  /*14050*/  IMAD R205, R5, 0x2, R208 ;  /* 0x0000000205cd7824 */ /* 0x000fe200078e02d0 */
[----:B------:R-:W-:Y:S01]  /*14060*/  LEA.HI R4, R29, R2, RZ, 0x2 ;  /* 0x000000021d047211 */ /* 0x000fe200078f10ff */
[----:B------:R-:W-:Y:S01]  /*14070*/  IMAD R204, R5, 0x2, R206 ;  /* 0x0000000205cc7824 */ /* 0x000fe200078e02ce */
[----:B------:R-:W-:Y:S01]  /*14080*/  LEA.HI R6, R97, R97, RZ, 0x1 ;  /* 0x0000006161067211 */ /* 0x000fe200078f08ff */
[----:B------:R-:W-:Y:S01]  /*14090*/  IMAD.IADD R28, R3, 0x1, -R28 ;  /* 0x00000001031c7824 */ /* 0x000fe200078e0a1c */
[----:B------:R-:W-:Y:S01]  /*140a0*/  PLOP3.LUT P1, PT, PT, PT, UP2, 0x80, 0x0 ;  /* 0x000000000000781c */ /* 0x000fe20003f2f028 */
[----:B------:R-:W-:Y:S01]  /*140b0*/  LDSM.16.MT88.4 R140, [R206+0x4080] ;  /* 0x00408000ce8c783b */ /* 0x000fe20000004200 */
[----:B------:R-:W-:Y:S01]  /*140c0*/  LEA.HI.SX32 R3, R4, UR18, 0x1e ;  /* 0x0000001204037c11 */ /* 0x000fe2000f8ff2ff */
[----:B------:R-:W-:Y:S01]  /*140d0*/  ULDC.64 UR4, c[0x0][0x2c8] ;  /* 0x0000b20000047ab9 */ /* 0x000fe20000000a00 */
[----:B------:R-:W-:Y:S01]  /*140e0*/  LOP3.LUT R6, R6, 0x1ffffffe, RZ, 0xc0, !PT ;  /* 0x1ffffffe06067812 */ /* 0x000fe200078ec0ff */
[----:B------:R-:W-:Y:S01]  /*140f0*/  LDSM.16.MT88.4 R148, [R205+0x4080] ;  /* 0x00408000cd94783b */ /* 0x000fe20000004200 */
[----:B------:R-:W-:Y:S01]  /*14100*/  PLOP3.LUT P0, PT, PT, PT, UP2, 0x80, 0x0 ;  /* 0x000000000000781c */ /* 0x000fe20003f0f028 */
[----:B------:R-:W-:Y:S01]  /*14110*/  IMAD R3, R28, 0x10, R3 ;  /* 0x000000101c037824 */ /* 0x000fe200078e0203 */
[----:B------:R-:W-:Y:S01]  /*14120*/  UIADD3 UR13, UR13, -0x2, URZ ;  /* 0xfffffffe0d0d7890 */ /* 0x000fe2000fffe03f */
[----:B------:R-:W-:Y:S01]  /*14130*/  IMAD.IADD R6, R97, 0x1, -R6 ;  /* 0x0000000161067824 */ /* 0x000fe200078e0a06 */
[----:B------:R-:W-:Y:S03]  /*14140*/  LDSM.16.MT88.4 R40, [R208+0x5880] ;  /* 0x00588000d028783b */ /* 0x000fe60000004200 */
[----:B------:R-:W-:Y:S01]  /*14150*/  IMAD R189, R6, 0x8, R3 ;  /* 0x0000000806bd7824 */ /* 0x000fe200078e0203 */
[----:B------:R-:W-:Y:S03]  /*14160*/  LDSM.16.MT88.4 R48, [R206+0x5880] ;  /* 0x00588000ce30783b */ /* 0x000fe60000004200 */
[----:B------:R-:W-:Y:S01]  /*14170*/  @P1 IMAD.HI.U32 R3, R189, c[0x0][0x2c8], RZ ;  /* 0x0000b200bd031a27 */ /* 0x000fe200078e00ff */
[----:B------:R-:W-:Y:S03]  /*14180*/  LDSM.16.MT88.4 R56, [R205+0x5880] ;  /* 0x00588000cd38783b */ /* 0x000fe60000004200 */
[----:B------:R-:W-:Y:S01]  /*14190*/  IMAD.MOV.U32 R28, RZ, RZ, R189 ;  /* 0x000000ffff1c7224 */ /* 0x000fe200078e00bd */
[----:B------:R-:W-:Y:S01]  /*141a0*/  @P0 SHF.R.U32.HI R28, RZ, c[0x0][0x2cc], R3 ;  /* 0x0000b300ff1c0a19 */ /* 0x000fe20000011603 */
[----:B------:R-:W-:Y:S01]  /*141b0*/  LDSM.16.MT88.4 R64, [R204+0x5880] ;  /* 0x00588000cc40783b */ /* 0x000fe20000004200 */
[----:B------:R-:W-:-:S03]  /*141c0*/  LOP3.LUT R3, R4, 0x7ffffffc, RZ, 0xc0, !PT ;  /* 0x7ffffffc04037812 */ /* 0x000fc600078ec0ff */
[----:B------:R-:W2:Y:S02]  /*141d0*/  SHFL.IDX PT, R6, R28, RZ, 0x1c1f ;  /* 0x001c1fff1c067589 */ /* 0x000ea400000e0000 */
[----:B------:R-:W-:Y:S02]  /*141e0*/  IMAD.IADD R190, R2, 0x1, -R3 ;  /* 0x0000000102be7824 */ /* 0x000fe400078e0a03 */
[----:B------:R-:W-:Y:S01]  /*141f0*/  IMAD.U32 R3, RZ, RZ, UR11 ;  /* 0x0000000bff037e24 */ /* 0x000fe2000f8e00ff */
[----:B------:R-:W3:Y:S01]  /*14200*/  SHFL.IDX PT, R4, R28, 0x1, 0x1c1f ;  /* 0x003c1f001c047f89 */ /* 0x000ee200000e0000 */
[----:B------:R-:W-:-:S03]  /*14210*/  IMAD.SHL.U32 R190, R190, 0x2, RZ ;  /* 0x00000002bebe7824 */ /* 0x000fc600078e00ff */
[----:B------:R-:W-:Y:S02]  /*14220*/  LDSM.16.MT88.4 R72, [R208+0x7080] ;  /* 0x00708000d048783b */ /* 0x000fe40000004200 */
[C---:B------:R-:W-:Y:S02]  /*14230*/  IADD3 R3, -R190.reuse, 0x1, R3 ;  /* 0x00000001be037810 */ /* 0x040fe40007ffe103 */
[----:B------:R-:W-:Y:S01]  /*14240*/  IADD3 R2, -R190, UR11, RZ ;  /* 0x0000000bbe027c10 */ /* 0x000fe2000fffe1ff */
[----:B------:R-:W-:Y:S01]  /*14250*/  LDSM.16.MT88.4 R80, [R206+0x7080] ;  /* 0x00708000ce50783b */ /* 0x000fe20000004200 */
[----:B------:R-:W-:Y:S01]  /*14260*/  IADD3 R35, R3, -UR22, RZ ;  /* 0x8000001603237c10 */ /* 0x000fe2000fffe0ff */
[----:B------:R-:W-:Y:S02]  /*14270*/  UIMAD.WIDE.U32 UR10, UR17, UR4, URZ ;  /* 0x00000004110a72a5 */ /* 0x000fe4000f8e003f */
[----:B------:R-:W-:Y:S04]  /*14280*/  LDSM.16.MT88.4 R88, [R205+0x7080] ;  /* 0x00708000cd58783b */ /* 0x000fe80000004200 */
[----:B------:R-:W-:Y:S01]  /*14290*/  LDSM.16.MT88.4 R96, [R204+0x7080] ;  /* 0x00708000cc60783b */ /* 0x000fe20000004200 */
[----:B------:R-:W-:Y:S01]  /*142a0*/  @UP2 UMOV UR9, UR11 ;  /* 0x0000000b00092c82 */ /* 0x000fe20008000000 */
[C---:B--2---:R-:W-:Y:S01]  /*142b0*/  IMAD.IADD R3, R35.reuse, 0x1, R6 ;  /* 0x0000000123037824 */ /* 0x044fe200078e0206 */
[----:B------:R-:W-:Y:S01]  /*142c0*/  @UP2 USHF.R.U32.HI UR18, URZ, UR5, UR9 ;  /* 0x000000053f122299 */ /* 0x000fe20008011609 */
[----:B------:R-:W-:Y:S03]  /*142d0*/  LDSM.16.MT88.4 R104, [R208+0x8880] ;  /* 0x00888000d068783b */ /* 0x000fe60000004200 */
[----:B------:R-:W-:Y:S01]  /*142e0*/  IMNMX R3, R2, R3, PT ;  /* 0x0000000302037217 */ /* 0x000fe20003800200 */
[----:B---3--:R-:W-:Y:S01]  /*142f0*/  IMAD.IADD R35, R35, 0x1, R4 ;  /* 0x0000000123237824 */ /* 0x008fe200078e0204 */
[----:B------:R-:W-:Y:S01]  /*14300*/  LDSM.16.MT88.4 R112, [R206+0x8880] ;  /* 0x00888000ce70783b */ /* 0x000fe20000004200 */
[----:B------:R-:W-:Y:S01]  /*14310*/  UIADD3 UR18, UR18, UR14, -UR22 ;  /* 0x0000000e12127290 */ /* 0x000fe2000fffe816 */
[----:B------:R-:W-:-:S02]  /*14320*/  ISETP.GT.AND P0, PT, R3, RZ, PT ;  /* 0x000000ff0300720c */ /* 0x000fc40003f04270 */
[C---:B------:R-:W-:Y:S01]  /*14330*/  ISETP.GT.AND P1, PT, R3.reuse, 0x1, PT ;  /* 0x000000010300780c */ /* 0x040fe20003f24270 */
[----:B------:R-:W-:Y:S01]  /*14340*/  LDSM.16.MT88.4 R120, [R205+0x8880] ;  /* 0x00888000cd78783b */ /* 0x000fe20000004200 */
[----:B------:R-:W-:Y:S01]  /*14350*/  FSEL R24, R24, -INF , P0 ;  /* 0xff80000018187808 */ /* 0x000fe20000000000 */
[----:B------:R-:W-:Y:S01]  /*14360*/  UIMAD.WIDE UR4, UR18, 0x2aaaaaab, URZ ;  /* 0x2aaaaaab120478a5 */ /* 0x000fe2000f8e023f */
[----:B------:R-:W-:Y:S01]  /*14370*/  ISETP.GT.AND P0, PT, R3, 0x8, PT ;  /* 0x000000080300780c */ /* 0x000fe20003f04270 */
[----:B------:R-:W-:Y:S01]  /*14380*/  LDSM.16.MT88.4 R172, [R204+0x4880] ;  /* 0x00488000ccac783b */ /* 0x000fe20000004200 */
[----:B-1----:R-:W-:Y:S01]  /*14390*/  FSEL R33, R25, -INF , P1 ;  /* 0xff80000019217808 */ /* 0x002fe20000800000 */
[----:B------:R-:W-:Y:S01]  /*143a0*/  USHF.R.U32.HI UR4, URZ, 0x1f, UR5 ;  /* 0x0000001f3f047899 */ /* 0x000fe20008011605 */
[C---:B------:R-:W-:Y:S01]  /*143b0*/  ISETP.GT.AND P1, PT, R3.reuse, 0x9, PT ;  /* 0x000000090300780c */ /* 0x040fe20003f24270 */
[----:B------:R-:W-:Y:S01]  /*143c0*/  LDSM.16.MT88.4 R168, [R208+0x6080] ;  /* 0x00608000d0a8783b */ /* 0x000fe20000004200 */
[----:B------:R-:W-:Y:S01]  /*143d0*/  FSEL R31, R20, -INF , P0 ;  /* 0xff800000141f7808 */ /* 0x000fe20000000000 */
[----:B------:R-:W-:Y:S01]  /*143e0*/  ULEA.HI.SX32 UR4, UR5, UR4, 0x1d ;  /* 0x0000000405047291 */ /* 0x000fe2000f8fea3f */
[----:B------:R-:W-:Y:S01]  /*143f0*/  ISETP.GT.AND P0, PT, R3, 0x10, PT ;  /* 0x000000100300780c */ /* 0x000fe20003f04270 */
[----:B------:R-:W-:Y:S01]  /*14400*/  LDSM.16.MT88.4 R164, [R205+0x6080] ;  /* 0x00608000cda4783b */ /* 0x000fe20000004200 */
[----:B------:R-:W-:-:S02]  /*14410*/  FSEL R29, R21, -INF , P1 ;  /* 0xff800000151d7808 */ /* 0x000fc40000800000 */
[C---:B------:R-:W-:Y:S01]  /*14420*/  ISETP.GT.AND P1, PT, R3.reuse, 0x11, PT ;  /* 0x000000110300780c */ /* 0x040fe20003f24270 */
[----:B------:R-:W-:Y:S01]  /*14430*/  LDSM.16.MT88.4 R160, [R208+0x7880] ;  /* 0x00788000d0a0783b */ /* 0x000fe20000004200 */
[----:B------:R-:W-:Y:S02]  /*14440*/  FSEL R103, R16, -INF , P0 ;  /* 0xff80000010677808 */ /* 0x000fe40000000000 */
[----:B------:R-:W-:Y:S01]  /*14450*/  ISETP.GT.AND P0, PT, R3, 0x18, PT ;  /* 0x000000180300780c */ /* 0x000fe20003f04270 */
[----:B------:R-:W0:Y:S01]  /*14460*/  LDGDEPBAR ;  /* 0x00000000000079af */ /* 0x000e220000000000 */
[----:B------:R-:W-:Y:S02]  /*14470*/  FSEL R101, R17, -INF , P1 ;  /* 0xff80000011657808 */ /* 0x000fe40000800000 */
[----:B------:R-:W-:Y:S02]  /*14480*/  ISETP.GT.AND P1, PT, R3, 0x19, PT ;  /* 0x000000190300780c */ /* 0x000fe40003f24270 */
[----:B------:R-:W-:-:S02]  /*14490*/  FSEL R25, R12, -INF , P0 ;  /* 0xff8000000c197808 */ /* 0x000fc40000000000 */
[----:B------:R-:W-:Y:S02]  /*144a0*/  ISETP.GT.AND P0, PT, R3, 0x20, PT ;  /* 0x000000200300780c */ /* 0x000fe40003f04270 */
[----:B------:R-:W-:Y:S02]  /*144b0*/  IMNMX R2, R2, R35, PT ;  /* 0x0000002302027217 */ /* 0x000fe40003800200 */
[----:B------:R-:W-:Y:S02]  /*144c0*/  FSEL R21, R13, -INF , P1 ;  /* 0xff8000000d157808 */ /* 0x000fe40000800000 */
[----:B------:R-:W-:Y:S02]  /*144d0*/  ISETP.GT.AND P1, PT, R3, 0x21, PT ;  /* 0x000000210300780c */ /* 0x000fe40003f24270 */
[----:B------:R-:W-:Y:S02]  /*144e0*/  FSEL R239, R8, -INF , P0 ;  /* 0xff80000008ef7808 */ /* 0x000fe40000000000 */
[----:B------:R-:W-:-:S02]  /*144f0*/  ISETP.GT.AND P0, PT, R2, RZ, PT ;  /* 0x000000ff0200720c */ /* 0x000fc40003f04270 */
[----:B------:R-:W-:Y:S02]  /*14500*/  FSEL R233, R9, -INF , P1 ;  /* 0xff80000009e97808 */ /* 0x000fe40000800000 */
[----:B------:R-:W-:Y:S02]  /*14510*/  ISETP.GT.AND P1, PT, R2, 0x1, PT ;  /* 0x000000010200780c */ /* 0x000fe40003f24270 */
[----:B------:R-:W-:Y:S02]  /*14520*/  FSEL R26, R26, -INF , P0 ;  /* 0xff8000001a1a7808 */ /* 0x000fe40000000000 */
[----:B------:R-:W-:Y:S02]  /*14530*/  ISETP.GT.AND P0, PT, R2, 0x8, PT ;  /* 0x000000080200780c */ /* 0x000fe40003f04270 */
[----:B------:R-:W-:Y:S02]  /*14540*/  FMNMX.FTZ R4, R24, R33, !PT ;  /* 0x0000002118047209 */ /* 0x000fe40007810000 */
[----:B------:R-:W-:-:S02]  /*14550*/  FSEL R35, R27, -INF , P1 ;  /* 0xff8000001b237808 */ /* 0x000fc40000800000 */
[----:B------:R-:W-:Y:S02]  /*14560*/  FSEL R27, R22, -INF , P0 ;  /* 0xff800000161b7808 */ /* 0x000fe40000000000 */
[----:B------:R-:W-:Y:S02]  /*14570*/  FMNMX.FTZ R4, R31, R4, !PT ;  /* 0x000000041f047209 */ /* 0x000fe40007810000 */
[----:B------:R-:W-:Y:S02]  /*14580*/  ISETP.GT.AND P0, PT, R3, 0x28, PT ;  /* 0x000000280300780c */ /* 0x000fe40003f04270 */
[----:B------:R-:W-:Y:S02]  /*14590*/  ISETP.GT.AND P1, PT, R2, 0x9, PT ;  /* 0x000000090200780c */ /* 0x000fe40003f24270 */
[----:B------:R-:W-:Y:S02]  /*145a0*/  FMNMX.FTZ R6, R26, R35, !PT ;  /* 0x000000231a067209 */ /* 0x000fe40007810000 */
[----:B------:R-:W-:-:S02]  /*145b0*/  FMNMX.FTZ R4, R29, R4, !PT ;  /* 0x000000041d047209 */ /* 0x000fc40007810000 */
[----:B------:R-:W-:Y:S02]  /*145c0*/  FSEL R237, R60, -INF , P0 ;  /* 0xff8000003ced7808 */ /* 0x000fe40000000000 */
[----:B------:R-:W-:Y:S02]  /*145d0*/  FSEL R23, R23, -INF , P1 ;  /* 0xff80000017177808 */ /* 0x000fe40000800000 */
[C---:B------:R-:W-:Y:S02]  /*145e0*/  ISETP.GT.AND P0, PT, R2.reuse, 0x10, PT ;  /* 0x000000100200780c */ /* 0x040fe40003f04270 */
[----:B------:R-:W-:Y:S02]  /*145f0*/  FMNMX.FTZ R6, R27, R6, !PT ;  /* 0x000000061b067209 */ /* 0x000fe40007810000 */
[----:B------:R-:W-:Y:S02]  /*14600*/  FMNMX.FTZ R4, R103, R4, !PT ;  /* 0x0000000467047209 */ /* 0x000fe40007810000 */
[----:B------:R-:W-:-:S02]  /*14610*/  ISETP.GT.AND P1, PT, R2, 0x11, PT ;  /* 0x000000110200780c */ /* 0x000fc40003f24270 */
[----:B------:R-:W-:Y:S02]  /*14620*/  FSEL R9, R18, -INF , P0 ;  /* 0xff80000012097808 */ /* 0x000fe40000000000 */
[----:B------:R-:W-:Y:S02]  /*14630*/  FMNMX.FTZ R6, R23, R6, !PT ;  /* 0x0000000617067209 */ /* 0x000fe40007810000 */
[----:B------:R-:W-:Y:S02]  /*14640*/  FMNMX.FTZ R4, R101, R4, !PT ;  /* 0x0000000465047209 */ /* 0x000fe40007810000 */
[----:B------:R-:W-:Y:S02]  /*14650*/  ISETP.GT.AND P0, PT, R3, 0x29, PT ;  /* 0x000000290300780c */ /* 0x000fe40003f04270 */
[----:B------:R-:W-:Y:S02]  /*14660*/  FSEL R13, R19, -INF , P1 ;  /* 0xff800000130d7808 */ /* 0x000fe40000800000 */
[----:B------:R-:W-:-:S02]  /*14670*/  ISETP.GT.AND P1, PT, R2, 0x18, PT ;  /* 0x000000180200780c */ /* 0x000fc40003f24270 */
        /* <DEDUP_REMOVED lines=15> */
[----:B------:R-:W-:Y:S02]  /*14770*/  FSEL R181, R11, -INF , P0 ;  /* 0xff8000000bb57808 */ /* 0x000fe40000000000 */
[----:B------:R-:W-:Y:S02]  /*14780*/  ISETP.GT.AND P1, PT, R2, 0x28, PT ;  /* 0x000000280200780c */ /* 0x000fe40003f24270 */
[----:B------:R-:W-:-:S02]  /*14790*/  FMNMX.FTZ R6, R183, R6, !PT ;  /* 0x00000006b7067209 */ /* 0x000fc40007810000 */
[----:B------:R-:W-:Y:S02]  /*147a0*/  FMNMX.FTZ R4, R237, R4, !PT ;  /* 0x00000004ed047209 */ /* 0x000fe40007810000 */
[----:B------:R-:W-:Y:S02]  /*147b0*/  ISETP.GT.AND P0, PT, R2, 0x29, PT ;  /* 0x000000290200780c */ /* 0x000fe40003f04270 */
[----:B------:R-:W-:Y:S02]  /*147c0*/  FSEL R179, R62, -INF , P1 ;  /* 0xff8000003eb37808 */ /* 0x000fe40000800000 */
[----:B------:R-:W-:Y:S02]  /*147d0*/  FMNMX.FTZ R6, R181, R6, !PT ;  /* 0x00000006b5067209 */ /* 0x000fe40007810000 */
[----:B------:R-:W-:Y:S02]  /*147e0*/  FMNMX.FTZ R3, R235, R4, !PT ;  /* 0x00000004eb037209 */ /* 0x000fe40007810000 */
[----:B------:R-:W-:-:S02]  /*147f0*/  FSEL R177, R63, -INF , P0 ;  /* 0xff8000003fb17808 */ /* 0x000fc40000000000 */
[----:B------:R-:W-:Y:S01]  /*14800*/  FMNMX.FTZ R6, R179, R6, !PT ;  /* 0x00000006b3067209 */ /* 0x000fe20007810000 */
[----:B------:R-:W1:Y:S03]  /*14810*/  SHFL.BFLY PT, R4, R3, 0x2, 0x1f ;  /* 0x0c401f0003047f89 */ /* 0x000e6600000e0000 */
[----:B------:R-:W-:-:S05]  /*14820*/  FMNMX.FTZ R11, R177, R6, !PT ;  /* 0x00000006b10b7209 */ /* 0x000fca0007810000 */
[----:B------:R-:W2:Y:S01]  /*14830*/  SHFL.BFLY PT, R2, R11, 0x2, 0x1f ;  /* 0x0c401f000b027f89 */ /* 0x000ea200000e0000 */
[----:B-1----:R-:W-:-:S05]  /*14840*/  FMNMX.FTZ R4, R3, R4, !PT ;  /* 0x0000000403047209 */ /* 0x002fca0007810000 */
[----:B------:R-:W1:Y:S01]  /*14850*/  SHFL.BFLY PT, R3, R4, 0x1, 0x1f ;  /* 0x0c201f0004037f89 */ /* 0x000e6200000e0000 */
[----:B--2---:R-:W-:-:S05]  /*14860*/  FMNMX.FTZ R2, R11, R2, !PT ;  /* 0x000000020b027209 */ /* 0x004fca0007810000 */
[----:B------:R-:W2:Y:S01]  /*14870*/  SHFL.BFLY PT, R157, R2, 0x1, 0x1f ;  /* 0x0c201f00029d7f89 */ /* 0x000ea200000e0000 */
[----:B-1----:R-:W-:-:S03]  /*14880*/  FMNMX.FTZ R3, R4, R3, !PT ;  /* 0x0000000304037209 */ /* 0x002fc60007810000 */
[----:B------:R-:W-:Y:S01]  /*14890*/  LDSM.16.MT88.4 R4, [R204+0x8880] ;  /* 0x00888000cc04783b */ /* 0x000fe20000004200 */
[C---:B------:R-:W-:Y:S01]  /*148a0*/  FSETP.NEU.FTZ.AND P0, PT, R3.reuse, -INF , PT ;  /* 0xff8000000300780b */ /* 0x040fe20003f1d000 */
[----:B------:R-:W-:Y:S01]  /*148b0*/  FMUL.FTZ R178, R3, c[0x0][0x2d0] ;  /* 0x0000b40003b27a20 */ /* 0x000fe20000410000 */
[----:B--2---:R-:W-:-:S04]  /*148c0*/  FMNMX.FTZ R157, R2, R157, !PT ;  /* 0x0000009d029d7209 */ /* 0x004fc80007810000 */
[----:B------:R-:W-:Y:S02]  /*148d0*/  FSEL R178, R178, RZ, P0 ;  /* 0x000000ffb2b27208 */ /* 0x000fe40000000000 */
[C---:B------:R-:W-:Y:S01]  /*148e0*/  FSETP.NEU.FTZ.AND P0, PT, R157.reuse, -INF , PT ;  /* 0xff8000009d00780b */ /* 0x040fe20003f1d000 */
[----:B------:R-:W-:Y:S02]  /*148f0*/  FMUL.FTZ R176, R157, c[0x0][0x2d0] ;  /* 0x0000b4009db07a20 */ /* 0x000fe40000410000 */
[--C-:B------:R-:W-:Y:S02]  /*14900*/  FFMA.FTZ R187, R24, c[0x0][0x2d0], -R178.reuse ;  /* 0x0000b40018bb7a23 */ /* 0x100fe400000108b2 */
[--C-:B------:R-:W-:Y:S01]  /*14910*/  FFMA.FTZ R156, R33, c[0x0][0x2d0], -R178.reuse ;  /* 0x0000b400219c7a23 */ /* 0x100fe200000108b2 */
[----:B------:R-:W-:Y:S01]  /*14920*/  FSEL R176, R176, RZ, P0 ;  /* 0x000000ffb0b07208 */ /* 0x000fe20000000000 */
[--C-:B------:R-:W-:Y:S02]  /*14930*/  FFMA.FTZ R185, R31, c[0x0][0x2d0], -R178.reuse ;  /* 0x0000b4001fb97a23 */ /* 0x100fe400000108b2 */
[----:B------:R-:W-:Y:S01]  /*14940*/  FFMA.FTZ R2, R29, c[0x0][0x2d0], -R178 ;  /* 0x0000b4001d027a23 */ /* 0x000fe200000108b2 */
[----:B------:R-:W-:Y:S01]  /*14950*/  MUFU.EX2 R187, R187 ;  /* 0x000000bb00bb7308 */ /* 0x000fe20000000800 */
[----:B------:R-:W-:-:S02]  /*14960*/  FFMA.FTZ R191, R26, c[0x0][0x2d0], -R176 ;  /* 0x0000b4001abf7a23 */ /* 0x000fc400000108b0 */
[--C-:B------:R-:W-:Y:S02]  /*14970*/  FFMA.FTZ R158, R35, c[0x0][0x2d0], -R176.reuse ;  /* 0x0000b400239e7a23 */ /* 0x100fe400000108b0 */
[--C-:B------:R-:W-:Y:S01]  /*14980*/  FFMA.FTZ R0, R27, c[0x0][0x2d0], -R176.reuse ;  /* 0x0000b4001b007a23 */ /* 0x100fe200000108b0 */
[----:B------:R-:W1:Y:S01]  /*14990*/  LDSM.16.MT88.4 R32, [R204+0x4080] ;  /* 0x00408000cc20783b */ /* 0x000e620000004200 */
[--C-:B------:R-:W-:Y:S01]  /*149a0*/  FFMA.FTZ R159, R23, c[0x0][0x2d0], -R176.reuse ;  /* 0x0000b400179f7a23 */ /* 0x100fe200000108b0 */
[----:B------:R-:W2:Y:S01]  /*149b0*/  MUFU.EX2 R156, R156 ;  /* 0x0000009c009c7308 */ /* 0x000ea20000000800 */
[----:B------:R-:W-:Y:S02]  /*149c0*/  FFMA.FTZ R228, R9, c[0x0][0x2d0], -R176 ;  /* 0x0000b40009e47a23 */ /* 0x000fe400000108b0 */
[----:B------:R-:W3:Y:S01]  /*149d0*/  LDSM.16.MT88.4 R8, [R208+0x4880] ;  /* 0x00488000d008783b */ /* 0x000ee20000004200 */
[--C-:B------:R-:W-:Y:S02]  /*149e0*/  FFMA.FTZ R186, R103, c[0x0][0x2d0], -R178.reuse ;  /* 0x0000b40067ba7a23 */ /* 0x100fe400000108b2 */
[----:B------:R-:W-:-:S02]  /*149f0*/  FFMA.FTZ R227, R101, c[0x0][0x2d0], -R178 ;  /* 0x0000b40065e37a23 */ /* 0x000fc400000108b2 */
[----:B------:R-:W-:Y:S01]  /*14a00*/  MUFU.EX2 R185, R185 ;  /* 0x000000b900b97308 */ /* 0x000fe20000000800 */
[--C-:B------:R-:W-:Y:S02]  /*14a10*/  FFMA.FTZ R184, R25, c[0x0][0x2d0], -R178.reuse ;  /* 0x0000b40019b87a23 */ /* 0x100fe400000108b2 */
[----:B------:R-:W-:Y:S01]  /*14a20*/  FFMA.FTZ R219, R21, c[0x0][0x2d0], -R178 ;  /* 0x0000b40015db7a23 */ /* 0x000fe200000108b2 */
[----:B------:R-:W-:Y:S01]  /*14a30*/  LDSM.16.MT88.4 R24, [R206+0x7880] ;  /* 0x00788000ce18783b */ /* 0x000fe20000004200 */
[--C-:B------:R-:W-:Y:S02]  /*14a40*/  FFMA.FTZ R231, R13, c[0x0][0x2d0], -R176.reuse ;  /* 0x0000b4000de77a23 */ /* 0x100fe400000108b0 */
[--C-:B------:R-:W-:Y:S01]  /*14a50*/  FFMA.FTZ R226, R19, c[0x0][0x2d0], -R176.reuse ;  /* 0x0000b40013e27a23 */ /* 0x100fe200000108b0 */
[----:B------:R-:W4:Y:S01]  /*14a60*/  MUFU.EX2 R2, R2 ;  /* 0x0000000200027308 */ /* 0x000f220000000800 */
[----:B--2---:R-:W-:Y:S01]  /*14a70*/  F2FP.BF16.PACK_AB R128, R156, R187 ;  /* 0x000000bb9c80723e */ /* 0x004fe200000010ff */
[----:B------:R-:W-:Y:S01]  /*14a80*/  FFMA.FTZ R229, R17, c[0x0][0x2d0], -R176 ;  /* 0x0000b40011e57a23 */ /* 0x000fe200000108b0 */
[----:B------:R-:W2:Y:S01]  /*14a90*/  LDSM.16.MT88.4 R12, [R206+0x4880] ;  /* 0x00488000ce0c783b */ /* 0x000ea20000004200 */
[----:B------:R-:W-:-:S02]  /*14aa0*/  FFMA.FTZ R230, R239, c[0x0][0x2d0], -R178 ;  /* 0x0000b400efe67a23 */ /* 0x000fc400000108b2 */
[--C-:B------:R-:W-:Y:S01]  /*14ab0*/  FFMA.FTZ R232, R237, c[0x0][0x2d0], -R178.reuse ;  /* 0x0000b400ede87a23 */ /* 0x100fe200000108b2 */
[----:B------:R-:W5:Y:S01]  /*14ac0*/  LDSM.16.MT88.4 R20, [R205+0x4880] ;  /* 0x00488000cd14783b */ /* 0x000f620000004200 */
[----:B------:R-:W-:Y:S01]  /*14ad0*/  MUFU.EX2 R191, R191 ;  /* 0x000000bf00bf7308 */ /* 0x000fe20000000800 */
[--C-:B------:R-:W-:Y:S02]  /*14ae0*/  FFMA.FTZ R233, R233, c[0x0][0x2d0], -R178.reuse ;  /* 0x0000b400e9e97a23 */ /* 0x100fe400000108b2 */
[----:B------:R-:W1:Y:S01]  /*14af0*/  LDSM.16.MT88.4 R16, [R206+0x6080] ;  /* 0x00608000ce10783b */ /* 0x000e620000004200 */
[----:B------:R-:W-:Y:S02]  /*14b00*/  FFMA.FTZ R235, R235, c[0x0][0x2d0], -R178 ;  /* 0x0000b400ebeb7a23 */ /* 0x000fe400000108b2 */
[--C-:B------:R-:W-:Y:S02]  /*14b10*/  FFMA.FTZ R234, R183, c[0x0][0x2d0], -R176.reuse ;  /* 0x0000b400b7ea7a23 */ /* 0x100fe400000108b0 */
[----:B------:R-:W3:Y:S01]  /*14b20*/  MUFU.EX2 R158, R158 ;  /* 0x0000009e009e7308 */ /* 0x000ee20000000800 */
[----:B----4-:R-:W-:Y:S01]  /*14b30*/  F2FP.BF16.PACK_AB R130, R2, R185 ;  /* 0x000000b90282723e */ /* 0x010fe200000010ff */
[----:B------:R-:W-:-:S02]  /*14b40*/  FFMA.FTZ R237, R181, c[0x0][0x2d0], -R176 ;  /* 0x0000b400b5ed7a23 */ /* 0x000fc400000108b0 */
[--C-:B------:R-:W-:Y:S01]  /*14b50*/  FFMA.FTZ R236, R179, c[0x0][0x2d0], -R176.reuse ;  /* 0x0000b400b3ec7a23 */ /* 0x100fe200000108b0 */
[----:B------:R-:W-:Y:S01]  /*14b60*/  LDSM.16.MT88.4 R180, [R206+0x6880] ;  /* 0x00688000ceb4783b */ /* 0x000fe20000004200 */
[----:B------:R-:W-:Y:S02]  /*14b70*/  FFMA.FTZ R239, R177, c[0x0][0x2d0], -R176 ;  /* 0x0000b400b1ef7a23 */ /* 0x000fe400000108b0 */
[----:B------:R-:W-:Y:S01]  /*14b80*/  MUFU.EX2 R0, R0 ;  /* 0x0000000000007308 */ /* 0x000fe20000000800 */
[----:B------:R-:W-:Y:S01]  /*14b90*/  LDSM.16.MT88.4 R176, [R205+0x6880] ;  /* 0x00688000cdb0783b */ /* 0x000fe20000004200 */
[----:B------:R-:W-:-:S04]  /*14ba0*/  FADD.FTZ R156, R187, R156 ;  /* 0x0000009cbb9c7221 */ /* 0x000fc80000010000 */
[----:B------:R-:W-:Y:S02]  /*14bb0*/  FADD.FTZ R185, R185, R156 ;  /* 0x0000009cb9b97221 */ /* 0x000fe40000010000 */
[----:B------:R-:W4:Y:S01]  /*14bc0*/  MUFU.EX2 R159, R159 ;  /* 0x0000009f009f7308 */ /* 0x000f220000000800 */
[----:B---3--:R-:W-:Y:S01]  /*14bd0*/  F2FP.BF16.PACK_AB R129, R158, R191 ;  /* 0x000000bf9e81723e */ /* 0x008fe200000010ff */
[----:B------:R-:W-:Y:S02]  /*14be0*/  FADD.FTZ R191, R191, R158 ;  /* 0x0000009ebfbf7221 */ /* 0x000fe40000010000 */
[----:B------:R-:W-:-:S04]  /*14bf0*/  FADD.FTZ R185, R2, R185 ;  /* 0x000000b902b97221 */ /* 0x000fc80000010000 */
[----:B------:R-:W-:Y:S01]  /*14c00*/  MUFU.EX2 R186, R186 ;  /* 0x000000ba00ba7308 */ /* 0x000fe20000000800 */
[----:B----4-:R-:W-:-:S07]  /*14c10*/  F2FP.BF16.PACK_AB R131, R159, R0 ;  /* 0x000000009f83723e */ /* 0x010fce00000010ff */
        /* <DEDUP_REMOVED lines=10> */
[----:B------:R-:W4:Y:S06]  /*14cc0*/  MUFU.EX2 R231, R231 ;  /* 0x000000e700e77308 */ /* 0x000f2c0000000800 */
[C---:B-1----:R-:W-:Y:S02]  /*14cd0*/  HMMA.16816.F32.BF16 R28, R128.reuse, R32, RZ ;  /* 0x00000020801c723c */ /* 0x042fe400000418ff */
        /* <DEDUP_REMOVED lines=38> */
[----:B----4-:R-:W-:Y:S01]  /*14f40*/  F2FP.BF16.PACK_AB R5, R231, R228 ;  /* 0x000000e4e705723e */ /* 0x010fe200000010ff */
[----:B------:R-:W-:-:S02]  /*14f50*/  FADD.FTZ R186, R186, R185 ;  /* 0x000000b9baba7221 */ /* 0x000fc40000010000 */
[----:B------:R-:W-:Y:S02]  /*14f60*/  FADD.FTZ R228, R228, R159 ;  /* 0x0000009fe4e47221 */ /* 0x000fe40000010000 */
[----:B------:R-:W-:Y:S01]  /*14f70*/  FADD.FTZ R227, R227, R186 ;  /* 0x000000bae3e37221 */ /* 0x000fe20000010000 */
[----:B------:R-:W-:Y:S01]  /*14f80*/  F2FP.BF16.PACK_AB R6, R219, R184 ;  /* 0x000000b8db06723e */ /* 0x000fe200000010ff */
[----:B------:R-:W-:Y:S01]  /*14f90*/  FADD.FTZ R231, R231, R228 ;  /* 0x000000e4e7e77221 */ /* 0x000fe20000010000 */
[----:B-1----:R-:W-:Y:S01]  /*14fa0*/  F2FP.BF16.PACK_AB R7, R229, R226 ;  /* 0x000000e2e507723e */ /* 0x002fe200000010ff */
[----:B------:R-:W-:Y:S01]  /*14fb0*/  FADD.FTZ R184, R184, R227 ;  /* 0x000000e3b8b87221 */ /* 0x000fe20000010000 */
[----:B------:R-:W-:Y:S01]  /*14fc0*/  IMNMX R228, RZ, UR4, !PT ;  /* 0x00000004ffe47c17 */ /* 0x000fe2000f800200 */
[----:B------:R-:W-:Y:S02]  /*14fd0*/  FADD.FTZ R226, R226, R231 ;  /* 0x000000e7e2e27221 */ /* 0x000fe40000010000 */
[----:B------:R-:W-:Y:S01]  /*14fe0*/  FADD.FTZ R219, R219, R184 ;  /* 0x000000b8dbdb7221 */ /* 0x000fe20000010000 */
[----:B------:R-:W-:Y:S01]  /*14ff0*/  ISETP.LE.AND P0, PT, R228, UR13, PT ;  /* 0x0000000de4007c0c */ /* 0x000fe2000bf03270 */
[----:B------:R-:W-:Y:S01]  /*15000*/  HMMA.16816.F32.BF16 R152, R4, R8, R152 ;  /* 0x000000080498723c */ /* 0x000fe20000041898 */
[----:B------:R-:W-:-:S07]  /*15010*/  FADD.FTZ R229, R229, R226 ;  /* 0x000000e2e5e57221 */ /* 0x000fce0000010000 */
[C---:B------:R-:W-:Y:S01]  /*15020*/  HMMA.16816.F32.BF16 R132, R4.reuse, R10, R132 ;  /* 0x0000000a0484723c */ /* 0x040fe20000041884 */
[----:B------:R-:W1:Y:S07]  /*15030*/  LDSM.16.MT88.4 R8, [R204+0x6080] ;  /* 0x00608000cc08783b */ /* 0x000e6e0000004200 */
[C---:B--2---:R-:W-:Y:S08]  /*15040*/  HMMA.16816.F32.BF16 R136, R4.reuse, R12, R136 ;  /* 0x0000000c0488723c */ /* 0x044ff00000041888 */
[C---:B------:R-:W-:Y:S01]  /*15050*/  HMMA.16816.F32.BF16 R140, R4.reuse, R14, R140 ;  /* 0x0000000e048c723c */ /* 0x040fe2000004188c */
[----:B------:R-:W2:Y:S07]  /*15060*/  LDSM.16.MT88.4 R12, [R205+0x7880] ;  /* 0x00788000cd0c783b */ /* 0x000eae0000004200 */
[C---:B-----5:R-:W-:Y:S08]  /*15070*/  HMMA.16816.F32.BF16 R144, R4.reuse, R20, R144 ;  /* 0x000000140490723c */ /* 0x060ff00000041890 */
[C---:B------:R-:W-:Y:S01]  /*15080*/  HMMA.16816.F32.BF16 R148, R4.reuse, R22, R148 ;  /* 0x000000160494723c */ /* 0x040fe20000041894 */
[----:B------:R-:W-:Y:S07]  /*15090*/  LDSM.16.MT88.4 R20, [R204+0x7880] ;  /* 0x00788000cc14783b */ /* 0x000fee0000004200 */
[C---:B------:R-:W-:Y:S08]  /*150a0*/  HMMA.16816.F32.BF16 R44, R4.reuse, R16, R44 ;  /* 0x00000010042c723c */ /* 0x040ff0000004182c */
[C---:B-1----:R-:W-:Y:S08]  /*150b0*/  HMMA.16816.F32.BF16 R60, R4.reuse, R8, R60 ;  /* 0x00000008043c723c */ /* 0x042ff0000004183c */
[C---:B------:R-:W-:Y:S01]  /*150c0*/  HMMA.16816.F32.BF16 R64, R4.reuse, R10, R64 ;  /* 0x0000000a0440723c */ /* 0x040fe20000041840 */
[----:B------:R-:W1:Y:S07]  /*150d0*/  LDSM.16.MT88.4 R8, [R206+0x9080] ;  /* 0x00908000ce08783b */ /* 0x000e6e0000004200 */
        /* <DEDUP_REMOVED lines=37> */
[----:B------:R-:W-:Y:S01]  /*15330*/  F2FP.BF16.PACK_AB R5, R237, R234 ;  /* 0x000000eaed05723e */ /* 0x000fe200000010ff */
[----:B------:R-:W-:Y:S01]  /*15340*/  FADD.FTZ R234, R234, R229 ;  /* 0x000000e5eaea7221 */ /* 0x000fe20000010000 */
[----:B------:R-:W-:Y:S01]  /*15350*/  F2FP.BF16.PACK_AB R6, R235, R232 ;  /* 0x000000e8eb06723e */ /* 0x000fe200000010ff */
[----:B------:R-:W-:Y:S01]  /*15360*/  FADD.FTZ R233, R233, R230 ;  /* 0x000000e6e9e97221 */ /* 0x000fe20000010000 */
[----:B------:R-:W-:Y:S01]  /*15370*/  F2FP.BF16.PACK_AB R7, R239, R236 ;  /* 0x000000ecef07723e */ /* 0x000fe200000010ff */
[----:B------:R-:W-:-:S02]  /*15380*/  FADD.FTZ R237, R237, R234 ;  /* 0x000000eaeded7221 */ /* 0x000fc40000010000 */
[----:B------:R-:W-:Y:S02]  /*15390*/  FADD.FTZ R232, R232, R233 ;  /* 0x000000e9e8e87221 */ /* 0x000fe40000010000 */
[----:B------:R-:W-:Y:S02]  /*153a0*/  FADD.FTZ R236, R236, R237 ;  /* 0x000000edecec7221 */ /* 0x000fe40000010000 */
[----:B-1----:R-:W-:Y:S01]  /*153b0*/  HMMA.16816.F32.BF16 R152, R4, R8, R152 ;  /* 0x000000080498723c */ /* 0x002fe20000041898 */
[----:B------:R-:W-:Y:S02]  /*153c0*/  FADD.FTZ R227, R235, R232 ;  /* 0x000000e8ebe37221 */ /* 0x000fe40000010000 */
[----:B------:R-:W-:-:S05]  /*153d0*/  FADD.FTZ R219, R239, R236 ;  /* 0x000000ecefdb7221 */ /* 0x000fca0000010000 */
[C---:B------:R-:W-:Y:S01]  /*153e0*/  HMMA.16816.F32.BF16 R132, R4.reuse, R10, R132 ;  /* 0x0000000a0484723c */ /* 0x040fe20000041884 */
[----:B------:R-:W1:Y:S07]  /*153f0*/  LDSM.16.MT88.4 R8, [R208+0x6880] ;  /* 0x00688000d008783b */ /* 0x000e6e0000004200 */
        /* <DEDUP_REMOVED lines=28> */
[C---:B---3--:R-:W-:Y:S08]  /*155c0*/  HMMA.16816.F32.BF16 R108, R4.reuse, R16, R108 ;  /* 0x00000010046c723c */ /* 0x048ff0000004186c */
[C---:B------:R-:W-:Y:S08]  /*155d0*/  HMMA.16816.F32.BF16 R112, R4.reuse, R18, R112 ;  /* 0x000000120470723c */ /* 0x040ff00000041870 */
[C---:B--2---:R-:W-:Y:S08]  /*155e0*/  HMMA.16816.F32.BF16 R116, R4.reuse, R12, R116 ;  /* 0x0000000c0474723c */ /* 0x044ff00000041874 */
[C---:B------:R-:W-:Y:S08]  /*155f0*/  HMMA.16816.F32.BF16 R120, R4.reuse, R14, R120 ;  /* 0x0000000e0478723c */ /* 0x040ff00000041878 */
[C---:B-1----:R-:W-:Y:S08]  /*15600*/  HMMA.16816.F32.BF16 R124, R4.reuse, R8, R124 ;  /* 0x00000008047c723c */ /* 0x042ff0000004187c */
[----:B------:R-:W-:Y:S01]  /*15610*/  HMMA.16816.F32.BF16 R128, R4, R10, R128 ;  /* 0x0000000a0480723c */ /* 0x000fe20000041880 */
[----:B------:R-:W-:Y:S07]  /*15620*/  @!P0 BRA `(.L_x_1502) ;  /* 0x0000309000008947 */ /* 0x000fee0003800000 */
[----:B------:R-:W-:Y:S01]  /*15630*/  PLOP3.LUT P0, PT, PT, PT, UP2, 0x80, 0x0 ;  /* 0x000000000000781c */ /* 0x000fe20003f0f028 */
[----:B------:R-:W-:Y:S01]  /*15640*/  IMAD.MOV.U32 R0, RZ, RZ, R157 ;  /* 0x000000ffff007224 */ /* 0x000fe200078e009d */
[----:B------:R-:W-:Y:S01]  /*15650*/  PLOP3.LUT P1, PT, PT, PT, UP2, 0x80, 0x0 ;  /* 0x000000000000781c */ /* 0x000fe20003f2f028 */
[----:B------:R-:W-:-:S10]  /*15660*/  IMAD.MOV.U32 R2, RZ, RZ, R3 ;  /* 0x000000ffff027224 */ /* 0x000fd400078e0003 */
[----:B------:R-:W-:Y:S01]  /*15670*/  @P0 IMAD.HI.U32 R191, R189, c[0x0][0x2c8], RZ ;  /* 0x0000b200bdbf0a27 */ /* 0x000fe200078e00ff */
[----:B------:R-:W-:-:S04]  /*15680*/  IADD3 RZ, P0, R220, 0xc0, RZ ;  /* 0x000000c0dcff7810 */ /* 0x000fc80007f1e0ff */
[----:B------:R-:W-:Y:S01]  /*15690*/  @P1 SHF.R.U32.HI R191, RZ, c[0x0][0x2cc], R191 ;  /* 0x0000b300ffbf1a19 */ /* 0x000fe200000116bf */
[----:B------:R-:W-:Y:S02]  /*156a0*/  IMAD.X R226, RZ, RZ, R225, P0 ;  /* 0x000000ffffe27224 */ /* 0x000fe400000e06e1 */
.L_x_1505:
[----:B------:R-:W-:Y:S04]  /*156b0*/  DEPBAR.LE SB0, 0x0 ;  /* 0x000080000000791a */ /* 0x000fe80000000000 */
[----:B------:R-:W-:Y:S01]  /*156c0*/  BAR.SYNC.DEFER_BLOCKING 0x0 ;  /* 0x0000000000007b1d */ /* 0x000fe20000010000 */
[----:B------:R-:W-:Y:S05]  /*156d0*/  ISETP.LE.AND P0, PT, RZ, UR13, PT ;  /* 0x0000000dff007c0c */ /* 0x000fea000bf03270 */
[----:B------:R1:W2:Y:S04]  /*156e0*/  LDSM.16.M88.4 R156, [R214] ;  /* 0x00000000d69c783b */ /* 0x0002a80000000200 */
[----:B------:R1:W3:Y:S04]  /*156f0*/  LDSM.16.M88.4 R160, [R213+0xa080] ;  /* 0x00a08000d5a0783b */ /* 0x0002e80000000200 */
[----:B------:R1:W4:Y:S04]  /*15700*/  LDSM.16.M88.4 R164, [R213+0xa880] ;  /* 0x00a88000d5a4783b */ /* 0x0003280000000200 */
[----:B------:R1:W1:Y:S04]  /*15710*/  LDSM.16.M88.4 R168, [R213+0xb080] ;  /* 0x00b08000d5a8783b */ /* 0x0002680000000200 */
[----:B------:R1:W1:Y:S04]  /*15720*/  LDSM.16.M88.4 R172, [R212] ;  /* 0x00000000d4ac783b */ /* 0x0002680000000200 */
[----:B------:R1:W1:Y:S04]  /*15730*/  LDSM.16.M88.4 R176, [R211] ;  /* 0x00000000d3b0783b */ /* 0x0002680000000200 */
[----:B------:R1:W1:Y:S04]  /*15740*/  LDSM.16.M88.4 R180, [R203] ;  /* 0x00000000cbb4783b */ /* 0x0002680000000200 */
[----:B------:R1:W1:Y:S01]  /*15750*/  LDSM.16.M88.4 R184, [R202] ;  /* 0x00000000cab8783b */ /* 0x0002620000000200 */
[----:B------:R-:W-:-:S05]  /*15760*/  @!P0 BRA `(.L_x_1503) ;  /* 0x000003f000008947 */ /* 0x000fca0003800000 */
[----:B------:R-:W-:Y:S01]  /*15770*/  IADD3 R6, P0, R216, 0x40, RZ ;  /* 0x00000040d8067810 */ /* 0x000fe20007f1e0ff */
[----:B------:R-:W-:Y:S01]  /*15780*/  USHF.R.S32.HI UR6, URZ, 0x1f, UR13 ;  /* 0x0000001f3f067899 */ /* 0x000fe2000801140d */
[----:B------:R-:W-:Y:S01]  /*15790*/  @!P3 IMAD.MOV.U32 R8, RZ, RZ, c[0x0][0x208] ;  /* 0x00008200ff08b624 */ /* 0x000fe200078e00ff */
[----:B------:R-:W-:Y:S01]  /*157a0*/  ULDC.64 UR4, c[0x0][0x208] ;  /* 0x0000820000047ab9 */ /* 0x000fe20000000a00 */
[----:B------:R-:W-:Y:S01]  /*157b0*/  @!P3 IMAD.MOV.U32 R13, RZ, RZ, c[0x0][0x20c] ;  /* 0x00008300ff0db624 */ /* 0x000fe200078e00ff */
[----:B------:R-:W-:Y:S01]  /*157c0*/  UIMAD UR6, UR6, UR4, URZ ;  /* 0x00000004060672a4 */ /* 0x000fe2000f8e023f */
[----:B------:R-:W-:Y:S01]  /*157d0*/  IMAD.X R4, RZ, RZ, R223, P0 ;  /* 0x000000ffff047224 */ /* 0x000fe200000e06df */
[----:B------:R-:W-:Y:S02]  /*157e0*/  UIMAD.WIDE.U32 UR10, UR13, UR4, URZ ;  /* 0x000000040d0a72a5 */ /* 0x000fe4000f8e003f */
[----:B------:R-:W-:Y:S04]  /*157f0*/  UIMAD UR6, UR13, UR5, UR6 ;  /* 0x000000050d0672a4 */ /* 0x000fe8000f8e0206 */
[----:B------:R-:W-:Y:S02]  /*15800*/  UIADD3 UR4, UR11, UR6, URZ ;  /* 0x000000060b047290 */ /* 0x000fe4000fffe03f */
[----:B------:R-:W-:Y:S02]  /*15810*/  UIMAD.WIDE.U32 UR10, UR10, 0x30, URZ ;  /* 0x000000300a0a78a5 */ /* 0x000fe4000f8e003f */
[----:B------:R-:W-:Y:S04]  /*15820*/  UIMAD UR4, UR4, 0x30, URZ ;  /* 0x00000030040478a4 */ /* 0x000fe8000f8e023f */
[----:B------:R-:W-:Y:S01]  /*15830*/  @!P3 LEA R15, P1, R8, UR10, 0x5 ;  /* 0x0000000a080fbc11 */ /* 0x000fe2000f8228ff */
[----:B------:R-:W-:Y:S01]  /*15840*/  UIADD3 UR4, UR11, UR4, URZ ;  /* 0x000000040b047290 */ /* 0x000fe2000fffe03f */
[----:B------:R-:W-:Y:S05]  /*15850*/  IADD3 R10, P2, R216, UR10, RZ ;  /* 0x0000000ad80a7c10 */ /* 0x000fea000ff5e0ff */
[----:B------:R-:W-:Y:S02]  /*15860*/  @!P3 LEA.HI.X R13, R8, UR4, R13, 0x5, P1 ;  /* 0x00000004080dbc11 */ /* 0x000fe400088f2c0d */
[----:B------:R-:W-:Y:S02]  /*15870*/  IADD3 R8, P0, R6, UR10, RZ ;  /* 0x0000000a06087c10 */ /* 0x000fe4000ff1e0ff */
[----:B------:R-:W-:Y:S02]  /*15880*/  IADD3.X R5, R223, UR4, RZ, P2, !PT ;  /* 0x00000004df057c10 */ /* 0x000fe400097fe4ff */
[----:B------:R-:W-:Y:S02]  /*15890*/  LEA R22, P1, R10, c[0x0][0x1f8], 0x1 ;  /* 0x00007e000a167a11 */ /* 0x000fe400078208ff */
[----:B------:R-:W-:Y:S02]  /*158a0*/  IADD3.X R3, R4, UR4, RZ, P0, !PT ;  /* 0x0000000404037c10 */ /* 0x000fe400087fe4ff */
[----:B------:R-:W-:Y:S02]  /*158b0*/  LEA R20, P0, R8, c[0x0][0x1f8], 0x1 ;  /* 0x00007e0008147a11 */ /* 0x000fe400078008ff */
[----:B------:R-:W-:Y:S02]  /*158c0*/  LEA.HI.X R23, R10, c[0x0][0x1fc], R5, 0x1, P1 ;  /* 0x00007f000a177a11 */ /* 0x000fe400008f0c05 */
[----:B------:R-:W-:Y:S02]  /*158d0*/  IADD3 R5, P1, R216, 0x80, RZ ;  /* 0x00000080d8057810 */ /* 0x000fe40007f3e0ff */
[----:B------:R-:W-:Y:S02]  /*158e0*/  LEA.HI.X R21, R8, c[0x0][0x1fc], R3, 0x1, P0 ;  /* 0x00007f0008157a11 */ /* 0x000fe400000f0c03 */
[----:B------:R-:W-:Y:S01]  /*158f0*/  IADD3 R8, P0, R216, 0xc0, RZ ;  /* 0x000000c0d8087810 */ /* 0x000fe20007f1e0ff */
[--C-:B------:R-:W-:Y:S01]  /*15900*/  IMAD.X R3, RZ, RZ, R223.reuse, P1 ;  /* 0x000000ffff037224 */ /* 0x100fe200008e06df */
[----:B------:R-:W-:Y:S02]  /*15910*/  IADD3 R10, P1, R5, UR10, RZ ;  /* 0x0000000a050a7c10 */ /* 0x000fe4000ff3e0ff */
[----:B------:R-:W-:Y:S01]  /*15920*/  @!P3 IADD3 R6, P2, R15, R6, RZ ;  /* 0x000000060f06b210 */ /* 0x000fe20007f5e0ff */
[----:B------:R-:W-:Y:S01]  /*15930*/  IMAD.X R7, RZ, RZ, R223, P0 ;  /* 0x000000ffff077224 */ /* 0x000fe200000e06df */
[----:B------:R-:W-:Y:S02]  /*15940*/  IADD3 R12, P0, R8, UR10, RZ ;  /* 0x0000000a080c7c10 */ /* 0x000fe4000ff1e0ff */
[----:B------:R-:W-:Y:S02]  /*15950*/  IADD3.X R9, R3, UR4, RZ, P1, !PT ;  /* 0x0000000403097c10 */ /* 0x000fe40008ffe4ff */
[----:B------:R-:W-:Y:S02]  /*15960*/  LEA R18, P1, R10, c[0x0][0x1f8], 0x1 ;  /* 0x00007e000a127a11 */ /* 0x000fe400078208ff */
[----:B------:R-:W-:Y:S02]  /*15970*/  IADD3.X R11, R7, UR4, RZ, P0, !PT ;  /* 0x00000004070b7c10 */ /* 0x000fe400087fe4ff */
[----:B------:R-:W-:Y:S02]  /*15980*/  LEA R16, P0, R12, c[0x0][0x1f8], 0x1 ;  /* 0x00007e000c107a11 */ /* 0x000fe400078008ff */
[----:B------:R-:W-:Y:S01]  /*15990*/  LEA.HI.X R19, R10, c[0x0][0x1fc], R9, 0x1, P1 ;  /* 0x00007f000a137a11 */ /* 0x000fe200008f0c09 */
[----:B------:R-:W-:Y:S01]  /*159a0*/  @!P3 IMAD.X R9, R13, 0x1, R4, P2 ;  /* 0x000000010d09b824 */ /* 0x000fe200010e0604 */
[----:B------:R-:W-:Y:S02]  /*159b0*/  LEA.HI.X R17, R12, c[0x0][0x1fc], R11, 0x1, P0 ;  /* 0x00007f000c117a11 */ /* 0x000fe400000f0c0b */
[C---:B------:R-:W-:Y:S02]  /*159c0*/  @!P3 IADD3 R5, P1, R15.reuse, R5, RZ ;  /* 0x000000050f05b210 */ /* 0x040fe40007f3e0ff */
[C---:B------:R-:W-:Y:S02]  /*159d0*/  @!P3 IADD3 R8, P0, R15.reuse, R8, RZ ;  /* 0x000000080f08b210 */ /* 0x040fe40007f1e0ff */
[----:B------:R-:W-:Y:S01]  /*159e0*/  @!P3 IADD3 R15, P2, R15, R216, RZ ;  /* 0x000000d80f0fb210 */ /* 0x000fe20007f5e0ff */
[C---:B------:R-:W-:Y:S02]  /*159f0*/  @!P3 IMAD.X R4, R13.reuse, 0x1, R3, P1 ;  /* 0x000000010d04b824 */ /* 0x040fe400008e0603 */
[----:B------:R-:W-:Y:S01]  /*15a00*/  @!P3 IMAD.X R7, R13, 0x1, R7, P0 ;  /* 0x000000010d07b824 */ /* 0x000fe200000e0607 */
[----:B------:R-:W-:Y:S01]  /*15a10*/  @!P3 LEA R12, P1, R15, c[0x0][0x1f8], 0x1 ;  /* 0x00007e000f0cba11 */ /* 0x000fe200078208ff */
[----:B------:R-:W-:Y:S01]  /*15a20*/  @!P3 IMAD.X R10, R13, 0x1, R223, P2 ;  /* 0x000000010d0ab824 */ /* 0x000fe200010e06df */
[----:B------:R-:W-:Y:S02]  /*15a30*/  LOP3.LUT P2, RZ, R215, 0x1, RZ, 0xc0, !PT ;  /* 0x00000001d7ff7812 */ /* 0x000fe4000784c0ff */
[C---:B------:R-:W-:Y:S02]  /*15a40*/  @!P3 LEA R14, P0, R6.reuse, c[0x0][0x1f8], 0x1 ;  /* 0x00007e00060eba11 */ /* 0x040fe400078008ff */
[----:B------:R-:W-:Y:S02]  /*15a50*/  @!P3 LEA.HI.X R13, R15, c[0x0][0x1fc], R10, 0x1, P1 ;  /* 0x00007f000f0dba11 */ /* 0x000fe400008f0c0a */
[----:B------:R-:W-:Y:S02]  /*15a60*/  @!P3 LEA.HI.X R15, R6, c[0x0][0x1fc], R9, 0x1, P0 ;  /* 0x00007f00060fba11 */ /* 0x000fe400000f0c09 */
[C---:B------:R-:W-:Y:S02]  /*15a70*/  @!P3 LEA R10, P1, R5.reuse, c[0x0][0x1f8], 0x1 ;  /* 0x00007e00050aba11 */ /* 0x040fe400078208ff */
[C---:B------:R-:W-:Y:S02]  /*15a80*/  @!P3 LEA R6, P0, R8.reuse, c[0x0][0x1f8], 0x1 ;  /* 0x00007e000806ba11 */ /* 0x040fe400078008ff */
[----:B------:R-:W-:Y:S01]  /*15a90*/  @!P3 LEA.HI.X R11, R5, c[0x0][0x1fc], R4, 0x1, P1 ;  /* 0x00007f00050bba11 */ /* 0x000fe200008f0c04 */
[----:B------:R-:W-:Y:S01]  /*15aa0*/  @!PT LDS RZ, [RZ] ;  /* 0x00000000fffff984 */ /* 0x000fe20000000800 */
[----:B------:R-:W-:Y:S01]  /*15ab0*/  @!PT LDS RZ, [RZ] ;  /* 0x00000000fffff984 */ /* 0x000fe20000000800 */
[----:B------:R-:W-:Y:S01]  /*15ac0*/  @!PT LDS RZ, [RZ] ;  /* 0x00000000fffff984 */ /* 0x000fe20000000800 */
[----:B------:R4:W-:Y:S01]  /*15ad0*/  LDGSTS.E.BYPASS.LTC128B.128 [R218+0x4080], [R22.64], !P2 ;  /* 0x0408000016da7fae */ /* 0x0009e2000d101d5a */
[----:B------:R-:W-:Y:S04]  /*15ae0*/  @!P3 LEA.HI.X R7, R8, c[0x0][0x1fc], R7, 0x1, P0 ;  /* 0x00007f000807ba11 */ /* 0x000fe800000f0c07 */
[----:B------:R4:W-:Y:S05]  /*15af0*/  LDGSTS.E.BYPASS.LTC128B.128 [R218+0x5880], [R20.64], !P6 ;  /* 0x0588000014da7fae */ /* 0x0009ea000f101d5a */
[----:B------:R4:W-:Y:S05]  /*15b00*/  LDGSTS.E.BYPASS.LTC128B.128 [R218+0x7080], [R18.64], !P5 ;  /* 0x0708000012da7fae */ /* 0x0009ea000e901d5a */
[----:B------:R4:W-:Y:S05]  /*15b10*/  LDGSTS.E.BYPASS.LTC128B.128 [R218+0x8880], [R16.64], !P4 ;  /* 0x0888000010da7fae */ /* 0x0009ea000e101d5a */
[----:B------:R4:W-:Y:S05]  /*15b20*/  @!P3 LDGSTS.E.BYPASS.LTC128B.128 [R218+0x5080], [R12.64], !P2 ;  /* 0x050800000cdabfae */ /* 0x0009ea000d101d5a */
[----:B------:R4:W-:Y:S05]  /*15b30*/  @!P3 LDGSTS.E.BYPASS.LTC128B.128 [R218+0x6880], [R14.64], !P6 ;  /* 0x068800000edabfae */ /* 0x0009ea000f101d5a */
[----:B------:R4:W-:Y:S05]  /*15b40*/  @!P3 LDGSTS.E.BYPASS.LTC128B.128 [R218+0x8080], [R10.64], !P5 ;  /* 0x080800000adabfae */ /* 0x0009ea000e901d5a */
[----:B------:R4:W-:Y:S02]  /*15b50*/  @!P3 LDGSTS.E.BYPASS.LTC128B.128 [R218+0x9880], [R6.64], !P4 ;  /* 0x0988000006dabfae */ /* 0x0009e4000e101d5a */
.L_x_1503:
[C---:B--234-:R-:W-:Y:S01]  /*15b60*/  HMMA.16816.F32.BF16 R4, R156.reuse, R160, RZ ;  /* 0x000000a09c04723c */ /* 0x05cfe200000418ff */
[----:B------:R-:W0:Y:S01]  /*15b70*/  LDGDEPBAR ;  /* 0x00000000000079af */ /* 0x000e220000000000 */
[----:B------:R-:W-:Y:S06]  /*15b80*/  UISETP.GE.AND UP0, UPT, UR13, 0x1, UPT ;  /* 0x000000010d00788c */ /* 0x000fec000bf06270 */
[C---:B------:R-:W-:Y:S01]  /*15b90*/  HMMA.16816.F32.BF16 R8, R156.reuse, R162, RZ ;  /* 0x000000a29c08723c */ /* 0x040fe200000418ff */
[----:B------:R-:W-:Y:S01]  /*15ba0*/  LDSM.16.M88.4 R160, [R210] ;  /* 0x00000000d2a0783b */ /* 0x000fe20000000200 */
[----:B------:R-:W-:Y:S06]  /*15bb0*/  PLOP3.LUT P0, PT, PT, PT, UP0, 0x80, 0x0 ;  /* 0x000000000000781c */ /* 0x000fec0003f0f008 */
        /* <DEDUP_REMOVED lines=151> */
[----:B------:R-:W-:-:S07]  /*16530*/  @!P0 BRA `(.L_x_1504) ;  /* 0x0000043000008947 */ /* 0x000fce0003800000 */
[----:B------:R-:W-:Y:S01]  /*16540*/  IADD3 R159, -R188, 0x30, RZ ;  /* 0x00000030bc9f7810 */ /* 0x000fe20007ffe1ff */
[----:B------:R-:W-:Y:S01]  /*16550*/  UIADD3 UR9, UR13, -0x1, URZ ;  /* 0xffffffff0d097890 */ /* 0x000fe2000fffe03f */
[C---:B------:R-:W-:Y:S01]  /*16560*/  IADD3 R158, P0, R220.reuse, 0x40, RZ ;  /* 0x00000040dc9e7810 */ /* 0x040fe20007f1e0ff */
[----:B------:R-:W-:Y:S01]  /*16570*/  ULDC.64 UR4, c[0x0][0x1e0] ;  /* 0x0000780000047ab9 */ /* 0x000fe20000000a00 */
[----:B------:R-:W-:Y:S01]  /*16580*/  ISETP.GE.AND P1, PT, R159, 0x1, PT ;  /* 0x000000019f00780c */ /* 0x000fe20003f26270 */
[----:B------:R-:W-:Y:S02]  /*16590*/  USHF.R.S32.HI UR6, URZ, 0x1f, UR9 ;  /* 0x0000001f3f067899 */ /* 0x000fe40008011409 */
[----:B------:R-:W-:Y:S01]  /*165a0*/  UIMAD.WIDE.U32 UR10, UR9, UR4, URZ ;  /* 0x00000004090a72a5 */ /* 0x000fe2000f8e003f */
[--C-:B------:R-:W-:Y:S01]  /*165b0*/  IMAD.X R3, RZ, RZ, R225.reuse, P0 ;  /* 0x000000ffff037224 */ /* 0x100fe200000e06e1 */
[C---:B------:R-:W-:Y:S01]  /*165c0*/  IADD3 R157, P0, R220.reuse, 0x80, RZ ;  /* 0x00000080dc9d7810 */ /* 0x040fe20007f1e0ff */
[----:B------:R-:W-:Y:S04]  /*165d0*/  UIMAD UR6, UR6, UR4, URZ ;  /* 0x00000004060672a4 */ /* 0x000fe8000f8e023f */
[----:B------:R-:W-:Y:S01]  /*165e0*/  UIMAD UR6, UR9, UR5, UR6 ;  /* 0x00000005090672a4 */ /* 0x000fe2000f8e0206 */
[----:B------:R-:W-:Y:S03]  /*165f0*/  IMAD.X R156, RZ, RZ, R225, P0 ;  /* 0x000000ffff9c7224 */ /* 0x000fe600000e06e1 */
[----:B------:R-:W-:Y:S02]  /*16600*/  UIADD3 UR6, UR11, UR6, URZ ;  /* 0x000000060b067290 */ /* 0x000fe4000fffe03f */
[----:B------:R-:W-:Y:S02]  /*16610*/  UIMAD.WIDE.U32 UR10, UR10, 0x30, URZ ;  /* 0x000000300a0a78a5 */ /* 0x000fe4000f8e003f */
[----:B------:R-:W-:Y:S04]  /*16620*/  UIMAD UR4, UR6, 0x30, URZ ;  /* 0x00000030060478a4 */ /* 0x000fe8000f8e023f */
[----:B------:R-:W-:Y:S01]  /*16630*/  @P1 IADD3 R161, P0, R220, UR10, RZ ;  /* 0x0000000adca11c10 */ /* 0x000fe2000ff1e0ff */
[----:B------:R-:W-:Y:S06]  /*16640*/  UIADD3 UR4, UR11, UR4, URZ ;  /* 0x000000040b047290 */ /* 0x000fec000fffe03f */
[----:B------:R-:W-:Y:S02]  /*16650*/  @P1 IADD3.X R160, R225, UR4, RZ, P0, !PT ;  /* 0x00000004e1a01c10 */ /* 0x000fe400087fe4ff */
[----:B------:R-:W-:Y:S04]  /*16660*/  @P1 IADD3 R163, P0, R158, UR10, RZ ;  /* 0x0000000a9ea31c10 */ /* 0x000fe8000ff1e0ff */
[----:B------:R-:W-:Y:S02]  /*16670*/  @P1 IADD3.X R162, R3, UR4, RZ, P0, !PT ;  /* 0x0000000403a21c10 */ /* 0x000fe400087fe4ff */
[----:B------:R-:W-:Y:S04]  /*16680*/  @P1 IADD3 R165, P0, R157, UR10, RZ ;  /* 0x0000000a9da51c10 */ /* 0x000fe8000ff1e0ff */
[----:B------:R-:W-:Y:S02]  /*16690*/  @P1 IADD3.X R164, R156, UR4, RZ, P0, !PT ;  /* 0x000000049ca41c10 */ /* 0x000fe400087fe4ff */
[C---:B------:R-:W-:Y:S04]  /*166a0*/  @P1 LEA R166, P0, R161.reuse, c[0x0][0x1c8], 0x1 ;  /* 0x00007200a1a61a11 */ /* 0x040fe800078008ff */
[----:B------:R-:W-:Y:S02]  /*166b0*/  @P1 LEA.HI.X R167, R161, c[0x0][0x1cc], R160, 0x1, P0 ;  /* 0x00007300a1a71a11 */ /* 0x000fe400000f0ca0 */
[C---:B------:R-:W-:Y:S02]  /*166c0*/  @P1 LEA R168, P0, R163.reuse, c[0x0][0x1c8], 0x1 ;  /* 0x00007200a3a81a11 */ /* 0x040fe400078008ff */
[----:B------:R-:W-:Y:S02]  /*166d0*/  IADD3 R160, R220, 0xc0, RZ ;  /* 0x000000c0dca07810 */ /* 0x000fe40007ffe0ff */
[----:B------:R-:W-:Y:S02]  /*166e0*/  @P1 LEA.HI.X R169, R163, c[0x0][0x1cc], R162, 0x1, P0 ;  /* 0x00007300a3a91a11 */ /* 0x000fe400000f0ca2 */
[C---:B------:R-:W-:Y:S04]  /*166f0*/  @P1 LEA R170, P0, R165.reuse, c[0x0][0x1c8], 0x1 ;  /* 0x00007200a5aa1a11 */ /* 0x040fe800078008ff */
[----:B------:R-:W-:Y:S02]  /*16700*/  @P1 LEA.HI.X R171, R165, c[0x0][0x1cc], R164, 0x1, P0 ;  /* 0x00007300a5ab1a11 */ /* 0x000fe400000f0ca4 */
[----:B------:R-:W-:Y:S04]  /*16710*/  @P1 IADD3 R162, P0, R160, UR10, RZ ;  /* 0x0000000aa0a21c10 */ /* 0x000fe8000ff1e0ff */
[----:B------:R-:W-:Y:S02]  /*16720*/  @P1 IADD3.X R161, R226, UR4, RZ, P0, !PT ;  /* 0x00000004e2a11c10 */ /* 0x000fe400087fe4ff */
[C---:B------:R-:W-:Y:S04]  /*16730*/  @P1 LEA R164, P0, R162.reuse, c[0x0][0x1c8], 0x1 ;  /* 0x00007200a2a41a11 */ /* 0x040fe800078008ff */
[----:B------:R-:W-:Y:S02]  /*16740*/  @P1 LEA.HI.X R165, R162, c[0x0][0x1cc], R161, 0x1, P0 ;  /* 0x00007300a2a51a11 */ /* 0x000fe400000f0ca1 */
[----:B------:R-:W-:Y:S11]  /*16750*/  ISETP.GE.AND P0, PT, R159, 0x21, PT ;  /* 0x000000219f00780c */ /* 0x000ff60003f06270 */
[----:B------:R-:W-:Y:S02]  /*16760*/  @!UPT UIADD3 URZ, URZ, URZ, URZ ;  /* 0x0000003f3f3ff290 */ /* 0x000fe4000fffe03f */
[----:B------:R-:W-:Y:S05]  /*16770*/  VOTEU.ANY UP0, P0 ;  /* 0x00000000003f7886 */ /* 0x000fea0000000100 */
[----:B------:R-:W-:Y:S04]  /*16780*/  @UP0 UIADD3 UR10, UP1, UR8, UR10, URZ ;  /* 0x0000000a080a0290 */ /* 0x000fe8000ff3e03f */
[----:B------:R-:W-:Y:S02]  /*16790*/  @UP0 UIADD3.X UR4, UR4, UR7, URZ, UP1, !UPT ;  /* 0x0000000704040290 */ /* 0x000fe40008ffe43f */
[----:B------:R-:W-:Y:S04]  /*167a0*/  @P0 IADD3 R162, P2, R220, UR10, RZ ;  /* 0x0000000adca20c10 */ /* 0x000fe8000ff5e0ff */
[----:B------:R-:W-:Y:S02]  /*167b0*/  @P0 IADD3.X R159, R225, UR4, RZ, P2, !PT ;  /* 0x00000004e19f0c10 */ /* 0x000fe400097fe4ff */
[C---:B------:R-:W-:Y:S04]  /*167c0*/  @P0 LEA R172, P2, R162.reuse, c[0x0][0x1c8], 0x1 ;  /* 0x00007200a2ac0a11 */ /* 0x040fe800078408ff */
[----:B------:R-:W-:Y:S02]  /*167d0*/  @P0 LEA.HI.X R173, R162, c[0x0][0x1cc], R159, 0x1, P2 ;  /* 0x00007300a2ad0a11 */ /* 0x000fe400010f0c9f */
        /* <DEDUP_REMOVED lines=12> */
[----:B------:R-:W-:Y:S11]  /*168a0*/  LOP3.LUT P2, RZ, R215, 0x1, RZ, 0xc0, !PT ;  /* 0x00000001d7ff7812 */ /* 0x000ff6000784c0ff */
[----:B------:R-:W-:Y:S02]  /*168b0*/  @!UPT UIADD3 URZ, URZ, URZ, URZ ;  /* 0x0000003f3f3ff290 */ /* 0x000fe4000fffe03f */
[----:B------:R-:W-:Y:S01]  /*168c0*/  @!PT LDS RZ, [RZ] ;  /* 0x00000000fffff984 */ /* 0x000fe20000000800 */
[----:B------:R-:W-:Y:S01]  /*168d0*/  @!PT LDS RZ, [RZ] ;  /* 0x00000000fffff984 */ /* 0x000fe20000000800 */
[----:B------:R-:W-:Y:S01]  /*168e0*/  @!PT LDS RZ, [RZ] ;  /* 0x00000000fffff984 */ /* 0x000fe20000000800 */
[----:B------:R1:W-:Y:S05]  /*168f0*/  @P1 LDGSTS.E.BYPASS.LTC128B.128 [R218+0xa080], [R166.64], !P2 ;  /* 0x0a080000a6da1fae */ /* 0x0003ea000d101d5a */
[----:B------:R1:W-:Y:S05]  /*16900*/  @P1 LDGSTS.E.BYPASS.LTC128B.128 [R218+0xb880], [R168.64], !P6 ;  /* 0x0b880000a8da1fae */ /* 0x0003ea000f101d5a */
[----:B------:R1:W-:Y:S05]  /*16910*/  @P1 LDGSTS.E.BYPASS.LTC128B.128 [R218+0xd080], [R170.64], !P5 ;  /* 0x0d080000aada1fae */ /* 0x0003ea000e901d5a */
[----:B------:R1:W-:Y:S05]  /*16920*/  @P1 LDGSTS.E.BYPASS.LTC128B.128 [R218+0xe880], [R164.64], !P4 ;  /* 0x0e880000a4da1fae */ /* 0x0003ea000e101d5a */
[----:B------:R1:W-:Y:S05]  /*16930*/  @P0 LDGSTS.E.BYPASS.LTC128B.128 [R218+0xb080], [R172.64], !P2 ;  /* 0x0b080000acda0fae */ /* 0x0003ea000d101d5a */
[----:B------:R1:W-:Y:S05]  /*16940*/  @P0 LDGSTS.E.BYPASS.LTC128B.128 [R218+0xc880], [R162.64], !P6 ;  /* 0x0c880000a2da0fae */ /* 0x0003ea000f101d5a */
[----:B------:R1:W-:Y:S05]  /*16950*/  @P0 LDGSTS.E.BYPASS.LTC128B.128 [R218+0xe080], [R158.64], !P5 ;  /* 0x0e0800009eda0fae */ /* 0x0003ea000e901d5a */
[----:B------:R1:W-:Y:S02]  /*16960*/  @P0 LDGSTS.E.BYPASS.LTC128B.128 [R218+0xf880], [R156.64], !P4 ;  /* 0x0f8800009cda0fae */ /* 0x0003e4000e101d5a */
.L_x_1504:
[----:B------:R-:W-:Y:S01]  /*16970*/  PLOP3.LUT P0, PT, PT, PT, UP2, 0x80, 0x0 ;  /* 0x000000000000781c */ /* 0x000fe20003f0f028 */
[----:B------:R-:W-:Y:S01]  /*16980*/  UIMAD UR4, UR13, -0x30, URZ ;  /* 0xffffffd00d0478a4 */ /* 0x000fe2000f8e023f */
[----:B-1----:R-:W-:Y:S01]  /*16990*/  MOV R159, R189 ;  /* 0x000000bd009f7202 */ /* 0x002fe20000000f00 */
[----:B------:R-:W-:Y:S01]  /*169a0*/  LDSM.16.MT88.4 R172, [R208+0x7880] ;  /* 0x00788000d0ac783b */ /* 0x000fe20000004200 */
[----:B------:R-:W-:Y:S03]  /*169b0*/  MOV R3, UR22 ;  /* 0x0000001600037c02 */ /* 0x000fe60008000f00 */
[----:B------:R-:W-:Y:S04]  /*169c0*/  MOV R157, UR4 ;  /* 0x00000004009d7c02 */ /* 0x000fe80008000f00 */
[----:B------:R-:W-:Y:S01]  /*169d0*/  IADD3 R160, -R190, 0x1, R157 ;  /* 0x00000001bea07810 */ /* 0x000fe20007ffe19d */
[----:B------:R-:W0:Y:S01]  /*169e0*/  LDGDEPBAR ;  /* 0x00000000000079af */ /* 0x000e220000000000 */
[----:B------:R-:W-:Y:S02]  /*169f0*/  @P0 MOV R159, R191 ;  /* 0x000000bf009f0202 */ /* 0x000fe40000000f00 */
[----:B------:R-:W-:Y:S05]  /*16a00*/  IADD3 R157, -R3, UR14, R160 ;  /* 0x0000000e039d7c10 */ /* 0x000fea000fffe1a0 */
[----:B------:R-:W-:Y:S08]  /*16a10*/  SHFL.IDX PT, R158, R159, 0x1, 0x1c1f ;  /* 0x003c1f009f9e7f89 */ /* 0x000ff000000e0000 */
[----:B------:R-:W1:Y:S02]  /*16a20*/  SHFL.IDX PT, R156, R159, RZ, 0x1c1f ;  /* 0x001c1fff9f9c7589 */ /* 0x000e6400000e0000 */
[C---:B-1----:R-:W-:Y:S02]  /*16a30*/  IADD3 R156, R157.reuse, R156, RZ ;  /* 0x0000009c9d9c7210 */ /* 0x042fe40007ffe0ff */
[----:B------:R-:W-:Y:S04]  /*16a40*/  IADD3 R3, R157, R158, RZ ;  /* 0x0000009e9d037210 */ /* 0x000fe80007ffe0ff */
[C---:B------:R-:W-:Y:S02]  /*16a50*/  ISETP.GT.AND P1, PT, R3.reuse, RZ, PT ;  /* 0x000000ff0300720c */ /* 0x040fe40003f24270 */
[----:B------:R-:W-:Y:S02]  /*16a60*/  ISETP.GT.AND P0, PT, R3, 0x1, PT ;  /* 0x000000010300780c */ /* 0x000fe40003f04270 */
[----:B------:R-:W-:Y:S02]  /*16a70*/  FSEL R161, R6, -INF , P1 ;  /* 0xff80000006a17808 */ /* 0x000fe40000800000 */
[----:B------:R-:W-:Y:S02]  /*16a80*/  ISETP.GT.AND P1, PT, R156, RZ, PT ;  /* 0x000000ff9c00720c */ /* 0x000fe40003f24270 */
        /* <DEDUP_REMOVED lines=8> */
[----:B------:R-:W-:Y:S02]  /*16b10*/  FMNMX.FTZ R4, R161, R0, !PT ;  /* 0x00000000a1047209 */ /* 0x000fe40007810000 */
[----:B------:R-:W-:Y:S02]  /*16b20*/  FSEL R11, R11, -INF , P0 ;  /* 0xff8000000b0b7808 */ /* 0x000fe40000000000 */
[----:B------:R-:W-:Y:S02]  /*16b30*/  FSEL R10, R8, -INF , P1 ;  /* 0xff800000080a7808 */ /* 0x000fe40000800000 */
[----:B------:R-:W-:Y:S02]  /*16b40*/  ISETP.GT.AND P1, PT, R3, 0x10, PT ;  /* 0x000000100300780c */ /* 0x000fe40003f24270 */
        /* <DEDUP_REMOVED lines=15> */
[----:B------:R-:W-:Y:S01]  /*16c40*/  FSEL R167, R18, -INF , P1 ;  /* 0xff80000012a77808 */ /* 0x000fe20000800000 */
[----:B------:R-:W-:Y:S01]  /*16c50*/  LDSM.16.MT88.4 R12, [R208+0x4080] ;  /* 0x00408000d00c783b */ /* 0x000fe20000004200 */
        /* <DEDUP_REMOVED lines=22> */
[----:B------:R-:W-:Y:S02]  /*16dc0*/  FMNMX.FTZ R9, R166, R9, !PT ;  /* 0x00000009a6097209 */ /* 0x000fe40007810000 */
[----:B------:R-:W-:Y:S02]  /*16dd0*/  ISETP.GT.AND P1, PT, R156, 0x20, PT ;  /* 0x000000209c00780c */ /* 0x000fe40003f24270 */
[----:B------:R-:W-:Y:S02]  /*16de0*/  FMNMX.FTZ R4, R229, R4, !PT ;  /* 0x00000004e5047209 */ /* 0x000fe40007810000 */
[----:B------:R-:W-:Y:S02]  /*16df0*/  FSEL R232, R20, -INF , P1 ;  /* 0xff80000014e87808 */ /* 0x000fe40000800000 */
[----:B------:R-:W-:Y:S02]  /*16e00*/  FMNMX.FTZ R9, R164, R9, !PT ;  /* 0x00000009a4097209 */ /* 0x000fe40007810000 */
[C---:B------:R-:W-:Y:S02]  /*16e10*/  ISETP.GT.AND P0, PT, R156.reuse, 0x21, PT ;  /* 0x000000219c00780c */ /* 0x040fe40003f04270 */
[----:B------:R-:W-:Y:S02]  /*16e20*/  FMNMX.FTZ R4, R179, R4, !PT ;  /* 0x00000004b3047209 */ /* 0x000fe40007810000 */
[----:B------:R-:W-:Y:S02]  /*16e30*/  FSEL R230, R21, -INF , P0 ;  /* 0xff80000015e67808 */ /* 0x000fe40000000000 */
[----:B------:R-:W-:Y:S01]  /*16e40*/  ISETP.GT.AND P1, PT, R156, 0x28, PT ;  /* 0x000000289c00780c */ /* 0x000fe20003f24270 */
[----:B------:R-:W-:Y:S01]  /*16e50*/  LDSM.16.MT88.4 R20, [R206+0x4080] ;  /* 0x00408000ce14783b */ /* 0x000fe20000004200 */
[----:B------:R-:W-:Y:S02]  /*16e60*/  FMNMX.FTZ R9, R232, R9, !PT ;  /* 0x00000009e8097209 */ /* 0x000fe40007810000 */
[----:B------:R-:W-:Y:S02]  /*16e70*/  FMNMX.FTZ R6, R177, R4, !PT ;  /* 0x00000004b1067209 */ /* 0x000fe40007810000 */
[----:B------:R-:W-:Y:S02]  /*16e80*/  ISETP.GT.AND P0, PT, R156, 0x29, PT ;  /* 0x000000299c00780c */ /* 0x000fe40003f04270 */
[----:B------:R-:W-:Y:S02]  /*16e90*/  FSEL R186, R24, -INF , P1 ;  /* 0xff80000018ba7808 */ /* 0x000fe40000800000 */
[----:B------:R-:W-:Y:S02]  /*16ea0*/  FMNMX.FTZ R9, R230, R9, !PT ;  /* 0x00000009e6097209 */ /* 0x000fe40007810000 */
[----:B------:R-:W-:Y:S02]  /*16eb0*/  FMNMX.FTZ R4, R157, R6, !PT ;  /* 0x000000069d047209 */ /* 0x000fe40007810000 */
[----:B------:R-:W-:Y:S02]  /*16ec0*/  FSEL R178, R25, -INF , P0 ;  /* 0xff80000019b27808 */ /* 0x000fe40000000000 */
[----:B------:R-:W-:Y:S01]  /*16ed0*/  FMNMX.FTZ R9, R186, R9, !PT ;  /* 0x00000009ba097209 */ /* 0x000fe20007810000 */
[----:B------:R-:W1:Y:S03]  /*16ee0*/  SHFL.BFLY PT, R3, R4, 0x2, 0x1f ;  /* 0x0c401f0004037f89 */ /* 0x000e6600000e0000 */
[----:B------:R-:W-:Y:S05]  /*16ef0*/  FMNMX.FTZ R6, R178, R9, !PT ;  /* 0x00000009b2067209 */ /* 0x000fea0007810000 */
[----:B------:R-:W2:Y:S01]  /*16f00*/  SHFL.BFLY PT, R9, R6, 0x2, 0x1f ;  /* 0x0c401f0006097f89 */ /* 0x000ea200000e0000 */
[----:B-1----:R-:W-:Y:S07]  /*16f10*/  FMNMX.FTZ R3, R4, R3, !PT ;  /* 0x0000000304037209 */ /* 0x002fee0007810000 */
[----:B------:R-:W1:Y:S01]  /*16f20*/  SHFL.BFLY PT, R156, R3, 0x1, 0x1f ;  /* 0x0c201f00039c7f89 */ /* 0x000e6200000e0000 */
[----:B--2---:R-:W-:Y:S07]  /*16f30*/  FMNMX.FTZ R4, R6, R9, !PT ;  /* 0x0000000906047209 */ /* 0x004fee0007810000 */
[----:B------:R-:W2:Y:S01]  /*16f40*/  SHFL.BFLY PT, R9, R4, 0x1, 0x1f ;  /* 0x0c201f0004097f89 */ /* 0x000ea200000e0000 */
[----:B-1----:R-:W-:Y:S04]  /*16f50*/  FMNMX.FTZ R156, R3, R156, !PT ;  /* 0x0000009c039c7209 */ /* 0x002fe80007810000 */
[C---:B------:R-:W-:Y:S01]  /*16f60*/  FSETP.NEU.FTZ.AND P0, PT, R156.reuse, -INF , PT ;  /* 0xff8000009c00780b */ /* 0x040fe20003f1d000 */
[----:B------:R-:W-:Y:S01]  /*16f70*/  FMUL.FTZ R176, R156, c[0x0][0x2d0] ;  /* 0x0000b4009cb07a20 */ /* 0x000fe20000410000 */
[----:B--2---:R-:W-:Y:S04]  /*16f80*/  FMNMX.FTZ R3, R4, R9, !PT ;  /* 0x0000000904037209 */ /* 0x004fe80007810000 */
[----:B------:R-:W-:Y:S02]  /*16f90*/  FSEL R176, R176, RZ, P0 ;  /* 0x000000ffb0b07208 */ /* 0x000fe40000000000 */
[C---:B------:R-:W-:Y:S01]  /*16fa0*/  FSETP.NEU.FTZ.AND P1, PT, R3.reuse, -INF , PT ;  /* 0xff8000000300780b */ /* 0x040fe20003f3d000 */
[----:B------:R-:W-:Y:S02]  /*16fb0*/  FMUL.FTZ R187, R3, c[0x0][0x2d0] ;  /* 0x0000b40003bb7a20 */ /* 0x000fe40000410000 */
[--C-:B------:R-:W-:Y:S02]  /*16fc0*/  FFMA.FTZ R180, R159, c[0x0][0x2d0], -R176.reuse ;  /* 0x0000b4009fb47a23 */ /* 0x100fe400000108b0 */
[--C-:B------:R-:W-:Y:S01]  /*16fd0*/  FFMA.FTZ R159, R5, c[0x0][0x2d0], -R176.reuse ;  /* 0x0000b400059f7a23 */ /* 0x100fe200000108b0 */
[----:B------:R-:W-:Y:S01]  /*16fe0*/  FSEL R5, R3, RZ, P1 ;  /* 0x000000ff03057208 */ /* 0x000fe20000800000 */
[--C-:B------:R-:W-:Y:S01]  /*16ff0*/  FFMA.FTZ R181, R161, c[0x0][0x2d0], -R176.reuse ;  /* 0x0000b400a1b57a23 */ /* 0x100fe200000108b0 */
[----:B------:R-:W-:Y:S01]  /*17000*/  FSEL R187, R187, RZ, P1 ;  /* 0x000000ffbbbb7208 */ /* 0x000fe20000800000 */
[----:B------:R-:W-:Y:S01]  /*17010*/  FFMA.FTZ R158, R11, c[0x0][0x2d0], -R176 ;  /* 0x0000b4000b9e7a23 */ /* 0x000fe200000108b0 */
[----:B------:R-:W-:Y:S01]  /*17020*/  MUFU.EX2 R180, R180 ;  /* 0x000000b400b47308 */ /* 0x000fe20000000800 */
[----:B------:R-:W-:Y:S01]  /*17030*/  FADD.FTZ R4, -R5, R2 ;  /* 0x0000000205047221 */ /* 0x000fe20000010100 */
[----:B------:R-:W-:Y:S01]  /*17040*/  FSEL R5, R156, RZ, P0 ;  /* 0x000000ff9c057208 */ /* 0x000fe20000000000 */
[--C-:B------:R-:W-:Y:S01]  /*17050*/  FFMA.FTZ R185, R7, c[0x0][0x2d0], -R187.reuse ;  /* 0x0000b40007b97a23 */ /* 0x100fe200000108bb */
[----:B------:R-:W-:Y:S01]  /*17060*/  ISETP.LT.AND P0, PT, R228, UR13, PT ;  /* 0x0000000de4007c0c */ /* 0x000fe2000bf01270 */
[--C-:B------:R-:W-:Y:S01]  /*17070*/  FFMA.FTZ R184, R160, c[0x0][0x2d0], -R187.reuse ;  /* 0x0000b400a0b87a23 */ /* 0x100fe200000108bb */
[----:B------:R-:W-:Y:S01]  /*17080*/  UIADD3 UR13, UR13, -0x1, URZ ;  /* 0xffffffff0d0d7890 */ /* 0x000fe2000fffe03f */
[----:B------:R-:W-:Y:S02]  /*17090*/  FADD.FTZ R5, -R5, R0 ;  /* 0x0000000005057221 */ /* 0x000fe40000010100 */
[--C-:B------:R-:W-:Y:S01]  /*170a0*/  FFMA.FTZ R183, R10, c[0x0][0x2d0], -R187.reuse ;  /* 0x0000b4000ab77a23 */ /* 0x100fe200000108bb */
[----:B------:R-:W1:Y:S01]  /*170b0*/  MUFU.EX2 R181, R181 ;  /* 0x000000b500b57308 */ /* 0x000e620000000800 */
[--C-:B------:R-:W-:Y:S02]  /*170c0*/  FFMA.FTZ R182, R8, c[0x0][0x2d0], -R187.reuse ;  /* 0x0000b40008b67a23 */ /* 0x100fe400000108bb */
[----:B------:R-:W-:Y:S02]  /*170d0*/  FMUL.FTZ R2, R4, c[0x0][0x2d0] ;  /* 0x0000b40004027a20 */ /* 0x000fe40000410000 */
[----:B------:R-:W-:Y:S02]  /*170e0*/  FMUL.FTZ R0, R5, c[0x0][0x2d0] ;  /* 0x0000b40005007a20 */ /* 0x000fe40000410000 */
[--C-:B------:R-:W-:Y:S02]  /*170f0*/  FFMA.FTZ R231, R170, c[0x0][0x2d0], -R187.reuse ;  /* 0x0000b400aae77a23 */ /* 0x100fe400000108bb */
[--C-:B------:R-:W-:Y:S01]  /*17100*/  FFMA.FTZ R234, R168, c[0x0][0x2d0], -R187.reuse ;  /* 0x0000b400a8ea7a23 */ /* 0x100fe200000108bb */
[----:B------:R-:W-:Y:S01]  /*17110*/  MUFU.EX2 R159, R159 ;  /* 0x0000009f009f7308 */ /* 0x000fe20000000800 */
[--C-:B------:R-:W-:Y:S02]  /*17120*/  FFMA.FTZ R233, R171, c[0x0][0x2d0], -R176.reuse ;  /* 0x0000b400abe97a23 */ /* 0x100fe400000108b0 */
[--C-:B------:R-:W-:Y:S02]  /*17130*/  FFMA.FTZ R236, R169, c[0x0][0x2d0], -R176.reuse ;  /* 0x0000b400a9ec7a23 */ /* 0x100fe400000108b0 */
[----:B------:R-:W-:Y:S01]  /*17140*/  LDSM.16.MT88.4 R168, [R204+0x6080] ;  /* 0x00608000cca8783b */ /* 0x000fe20000004200 */
[--C-:B------:R-:W-:Y:S02]  /*17150*/  FFMA.FTZ R238, R166, c[0x0][0x2d0], -R187.reuse ;  /* 0x0000b400a6ee7a23 */ /* 0x100fe400000108bb */
[--C-:B------:R-:W-:Y:S02]  /*17160*/  FFMA.FTZ R235, R164, c[0x0][0x2d0], -R187.reuse ;  /* 0x0000b400a4eb7a23 */ /* 0x100fe400000108bb */
[----:B------:R-:W2:Y:S01]  /*17170*/  MUFU.EX2 R158, R158 ;  /* 0x0000009e009e7308 */ /* 0x000ea20000000800 */
[--C-:B------:R-:W-:Y:S02]  /*17180*/  FFMA.FTZ R237, R167, c[0x0][0x2d0], -R176.reuse ;  /* 0x0000b400a7ed7a23 */ /* 0x100fe400000108b0 */
[--C-:B------:R-:W-:Y:S01]  /*17190*/  FFMA.FTZ R240, R165, c[0x0][0x2d0], -R176.reuse ;  /* 0x0000b400a5f07a23 */ /* 0x100fe200000108b0 */
[----:B-1----:R-:W-:Y:S01]  /*171a0*/  F2FP.BF16.PACK_AB R161, R180, R181 ;  /* 0x000000b5b4a1723e */ /* 0x002fe200000010ff */
[----:B------:R-:W-:Y:S01]  /*171b0*/  LDSM.16.MT88.4 R164, [R205+0x6080] ;  /* 0x00608000cda4783b */ /* 0x000fe20000004200 */
[--C-:B------:R-:W-:Y:S02]  /*171c0*/  FFMA.FTZ R241, R177, c[0x0][0x2d0], -R176.reuse ;  /* 0x0000b400b1f17a23 */ /* 0x100fe400000108b0 */
[--C-:B------:R-:W-:Y:S02]  /*171d0*/  FFMA.FTZ R232, R232, c[0x0][0x2d0], -R187.reuse ;  /* 0x0000b400e8e87a23 */ /* 0x100fe400000108bb */
[----:B------:R-:W-:Y:S01]  /*171e0*/  MUFU.EX2 R185, R185 ;  /* 0x000000b900b97308 */ /* 0x000fe20000000800 */
[--C-:B------:R-:W-:Y:S02]  /*171f0*/  FFMA.FTZ R239, R230, c[0x0][0x2d0], -R187.reuse ;  /* 0x0000b400e6ef7a23 */ /* 0x100fe400000108bb */
[--C-:B------:R-:W-:Y:S02]  /*17200*/  FFMA.FTZ R230, R179, c[0x0][0x2d0], -R176.reuse ;  /* 0x0000b400b3e67a23 */ /* 0x100fe400000108b0 */
[--C-:B------:R-:W-:Y:S02]  /*17210*/  FFMA.FTZ R229, R229, c[0x0][0x2d0], -R176.reuse ;  /* 0x0000b400e5e57a23 */ /* 0x100fe400000108b0 */
[----:B------:R-:W-:Y:S01]  /*17220*/  FFMA.FTZ R176, R157, c[0x0][0x2d0], -R176 ;  /* 0x0000b4009db07a23 */ /* 0x000fe200000108b0 */
[----:B------:R-:W-:Y:S01]  /*17230*/  MOV R157, R156 ;  /* 0x0000009c009d7202 */ /* 0x000fe20000000f00 */
[--C-:B------:R-:W-:Y:S01]  /*17240*/  FFMA.FTZ R186, R186, c[0x0][0x2d0], -R187.reuse ;  /* 0x0000b400baba7a23 */ /* 0x100fe200000108bb */
[----:B------:R-:W1:Y:S01]  /*17250*/  MUFU.EX2 R184, R184 ;  /* 0x000000b800b87308 */ /* 0x000e620000000800 */
[----:B------:R-:W-:Y:S01]  /*17260*/  FFMA.FTZ R187, R178, c[0x0][0x2d0], -R187 ;  /* 0x0000b400b2bb7a23 */ /* 0x000fe200000108bb */
[----:B--2---:R-:W-:Y:S08]  /*17270*/  F2FP.BF16.PACK_AB R163, R158, R159 ;  /* 0x0000009f9ea3723e */ /* 0x004ff000000010ff */
[----:B------:R-:W-:Y:S10]  /*17280*/  MUFU.EX2 R183, R183 ;  /* 0x000000b700b77308 */ /* 0x000ff40000000800 */
[----:B------:R-:W2:Y:S01]  /*17290*/  MUFU.EX2 R182, R182 ;  /* 0x000000b600b67308 */ /* 0x000ea20000000800 */
[----:B-1----:R-:W-:Y:S09]  /*172a0*/  F2FP.BF16.PACK_AB R160, R184, R185 ;  /* 0x000000b9b8a0723e */ /* 0x002ff200000010ff */
[----:B------:R-:W1:Y:S10]  /*172b0*/  MUFU.EX2 R2, R2 ;  /* 0x0000000200027308 */ /* 0x000e740000000800 */
[----:B------:R-:W3:Y:S01]  /*172c0*/  MUFU.EX2 R0, R0 ;  /* 0x0000000000007308 */ /* 0x000ee20000000800 */
[----:B--2---:R-:W-:Y:S09]  /*172d0*/  F2FP.BF16.PACK_AB R162, R182, R183 ;  /* 0x000000b7b6a2723e */ /* 0x004ff200000010ff */
[----:B------:R2:W-:Y:S01]  /*172e0*/  MUFU.EX2 R242, R176 ;  /* 0x000000b000f27308 */ /* 0x0005e20000000800 */
[C---:B-1----:R-:W-:Y:S02]  /*172f0*/  FMUL.FTZ R4, R2.reuse, R152 ;  /* 0x0000009802047220 */ /* 0x042fe40000410000 */
[C---:B------:R-:W-:Y:S02]  /*17300*/  FMUL.FTZ R5, R2.reuse, R153 ;  /* 0x0000009902057220 */ /* 0x040fe40000410000 */
[C---:B------:R-:W-:Y:S02]  /*17310*/  FMUL.FTZ R8, R2.reuse, R132 ;  /* 0x0000008402087220 */ /* 0x040fe40000410000 */
[C---:B------:R-:W-:Y:S03]  /*17320*/  FMUL.FTZ R9, R2.reuse, R133 ;  /* 0x0000008502097220 */ /* 0x040fe60000410000 */
[----:B------:R-:W-:Y:S01]  /*17330*/  MUFU.EX2 R231, R231 ;  /* 0x000000e700e77308 */ /* 0x000fe20000000800 */
[----:B------:R-:W-:Y:S02]  /*17340*/  FMUL.FTZ R16, R2, R140 ;  /* 0x0000008c02107220 */ /* 0x000fe40000410000 */
[C---:B---3--:R-:W-:Y:S02]  /*17350*/  FMUL.FTZ R6, R0.reuse, R154 ;  /* 0x0000009a00067220 */ /* 0x048fe40000410000 */
[C---:B------:R-:W-:Y:S02]  /*17360*/  FMUL.FTZ R7, R0.reuse, R155 ;  /* 0x0000009b00077220 */ /* 0x040fe40000410000 */
[----:B------:R-:W1:Y:S01]  /*17370*/  LDSM.16.MT88.4 R152, [R205+0x4080] ;  /* 0x00408000cd98783b */ /* 0x000e620000004200 */
[C---:B------:R-:W-:Y:S02]  /*17380*/  FMUL.FTZ R10, R0.reuse, R134 ;  /* 0x00000086000a7220 */ /* 0x040fe40000410000 */
[----:B------:R-:W-:Y:S01]  /*17390*/  FMUL.FTZ R11, R0, R135 ;  /* 0x00000087000b7220 */ /* 0x000fe20000410000 */
[----:B------:R-:W3:Y:S01]  /*173a0*/  MUFU.EX2 R234, R234 ;  /* 0x000000ea00ea7308 */ /* 0x000ee20000000800 */
[C---:B------:R-:W-:Y:S03]  /*173b0*/  HMMA.16816.F32.BF16 R4, R160.reuse, R12, R4 ;  /* 0x0000000ca004723c */ /* 0x040fe60000041804 */
[----:B------:R-:W4:Y:S02]  /*173c0*/  LDSM.16.MT88.4 R132, [R204+0x4080] ;  /* 0x00408000cc84783b */ /* 0x000f240000004200 */
[C---:B------:R-:W-:Y:S02]  /*173d0*/  FMUL.FTZ R17, R2.reuse, R141 ;  /* 0x0000008d02117220 */ /* 0x040fe40000410000 */
[C---:B------:R-:W-:Y:S01]  /*173e0*/  FMUL.FTZ R12, R2.reuse, R136 ;  /* 0x00000088020c7220 */ /* 0x040fe20000410000 */
[C---:B------:R-:W-:Y:S01]  /*173f0*/  HMMA.16816.F32.BF16 R8, R160.reuse, R14, R8 ;  /* 0x0000000ea008723c */ /* 0x040fe20000041808 */
[----:B------:R-:W-:Y:S02]  /*17400*/  MUFU.EX2 R233, R233 ;  /* 0x000000e900e97308 */ /* 0x000fe40000000800 */
[----:B--2---:R-:W-:Y:S01]  /*17410*/  LDSM.16.MT88.4 R176, [R208+0x6880] ;  /* 0x00688000d0b0783b */ /* 0x004fe20000004200 */
[----:B------:R-:W-:Y:S02]  /*17420*/  FMUL.FTZ R13, R2, R137 ;  /* 0x00000089020d7220 */ /* 0x000fe40000410000 */
[C---:B------:R-:W-:Y:S02]  /*17430*/  FMUL.FTZ R18, R0.reuse, R142 ;  /* 0x0000008e00127220 */ /* 0x040fe40000410000 */
[C---:B------:R-:W-:Y:S03]  /*17440*/  FMUL.FTZ R14, R0.reuse, R138 ;  /* 0x0000008a000e7220 */ /* 0x040fe60000410000 */
[----:B------:R-:W2:Y:S01]  /*17450*/  MUFU.EX2 R236, R236 ;  /* 0x000000ec00ec7308 */ /* 0x000ea20000000800 */
[C---:B------:R-:W-:Y:S02]  /*17460*/  FMUL.FTZ R15, R0.reuse, R139 ;  /* 0x0000008b000f7220 */ /* 0x040fe40000410000 */
[----:B------:R-:W5:Y:S01]  /*17470*/  LDSM.16.MT88.4 R136, [R208+0x5880] ;  /* 0x00588000d088783b */ /* 0x000f620000004200 */
[----:B------:R-:W-:Y:S02]  /*17480*/  FMUL.FTZ R19, R0, R143 ;  /* 0x0000008f00137220 */ /* 0x000fe40000410000 */
[C---:B------:R-:W-:Y:S02]  /*17490*/  FMUL.FTZ R24, R2.reuse, R148 ;  /* 0x0000009402187220 */ /* 0x040fe40000410000 */
[C---:B------:R-:W-:Y:S02]  /*174a0*/  HMMA.16816.F32.BF16 R12, R160.reuse, R20, R12 ;  /* 0x00000014a00c723c */ /* 0x040fe4000004180c */
[----:B------:R-:W-:Y:S01]  /*174b0*/  MUFU.EX2 R238, R238 ;  /* 0x000000ee00ee7308 */ /* 0x000fe20000000800 */
[----:B------:R-:W2:Y:S01]  /*174c0*/  LDSM.16.MT88.4 R140, [R206+0x5880] ;  /* 0x00588000ce8c783b */ /* 0x000ea20000004200 */
[----:B------:R-:W-:Y:S02]  /*174d0*/  FMUL.FTZ R25, R2, R149 ;  /* 0x0000009502197220 */ /* 0x000fe40000410000 */
[----:B------:R-:W-:Y:S02]  /*174e0*/  FMUL.FTZ R26, R0, R150 ;  /* 0x00000096001a7220 */ /* 0x000fe40000410000 */
[C---:B------:R-:W-:Y:S04]  /*174f0*/  HMMA.16816.F32.BF16 R16, R160.reuse, R22, R16 ;  /* 0x00000016a010723c */ /* 0x040fe80000041810 */
[C---:B------:R-:W-:Y:S01]  /*17500*/  FMUL.FTZ R20, R2.reuse, R144 ;  /* 0x0000009002147220 */ /* 0x040fe20000410000 */
[----:B------:R-:W2:Y:S01]  /*17510*/  MUFU.EX2 R235, R235 ;  /* 0x000000eb00eb7308 */ /* 0x000ea20000000800 */
[----:B------:R-:W-:Y:S02]  /*17520*/  FMUL.FTZ R21, R2, R145 ;  /* 0x0000009102157220 */ /* 0x000fe40000410000 */
[C---:B------:R-:W-:Y:S04]  /*17530*/  FMUL.FTZ R22, R0.reuse, R146 ;  /* 0x0000009200167220 */ /* 0x040fe80000410000 */
[C---:B------:R-:W-:Y:S02]  /*17540*/  FMUL.FTZ R23, R0.reuse, R147 ;  /* 0x0000009300177220 */ /* 0x040fe40000410000 */
[----:B------:R-:W-:Y:S01]  /*17550*/  LDSM.16.MT88.4 R144, [R205+0x4880] ;  /* 0x00488000cd90783b */ /* 0x000fe20000004200 */
[----:B------:R-:W-:Y:S01]  /*17560*/  FMUL.FTZ R27, R0, R151 ;  /* 0x00000097001b7220 */ /* 0x000fe20000410000 */
[----:B------:R-:W-:Y:S01]  /*17570*/  MUFU.EX2 R237, R237 ;  /* 0x000000ed00ed7308 */ /* 0x000fe20000000800 */
[C---:B------:R-:W-:Y:S02]  /*17580*/  FMUL.FTZ R28, R2.reuse, R28 ;  /* 0x0000001c021c7220 */ /* 0x040fe40000410000 */
[C---:B-1----:R-:W-:Y:S03]  /*17590*/  HMMA.16816.F32.BF16 R20, R160.reuse, R152, R20 ;  /* 0x00000098a014723c */ /* 0x042fe60000041814 */
[----:B------:R-:W-:Y:S01]  /*175a0*/  LDSM.16.MT88.4 R148, [R204+0x4880] ;  /* 0x00488000cc94783b */ /* 0x000fe20000004200 */
[----:B------:R-:W-:Y:S02]  /*175b0*/  FMUL.FTZ R29, R2, R29 ;  /* 0x0000001d021d7220 */ /* 0x000fe40000410000 */
[C---:B------:R-:W-:Y:S01]  /*175c0*/  FMUL.FTZ R30, R0.reuse, R30 ;  /* 0x0000001e001e7220 */ /* 0x040fe20000410000 */
[----:B------:R-:W1:Y:S01]  /*175d0*/  MUFU.EX2 R240, R240 ;  /* 0x000000f000f07308 */ /* 0x000e620000000800 */
[C---:B------:R-:W-:Y:S03]  /*175e0*/  HMMA.16816.F32.BF16 R24, R160.reuse, R154, R24 ;  /* 0x0000009aa018723c */ /* 0x040fe60000041818 */
[----:B------:R-:W-:Y:S01]  /*175f0*/  LDSM.16.MT88.4 R152, [R208+0x6080] ;  /* 0x00608000d098783b */ /* 0x000fe20000004200 */
[----:B------:R-:W-:Y:S02]  /*17600*/  FMUL.FTZ R31, R0, R31 ;  /* 0x0000001f001f7220 */ /* 0x000fe40000410000 */
[C---:B------:R-:W-:Y:S02]  /*17610*/  FMUL.FTZ R32, R2.reuse, R32 ;  /* 0x0000002002207220 */ /* 0x040fe40000410000 */
[----:B------:R-:W-:Y:S01]  /*17620*/  FMUL.FTZ R33, R2, R33 ;  /* 0x0000002102217220 */ /* 0x000fe20000410000 */
[----:B------:R-:W-:Y:S02]  /*17630*/  MUFU.EX2 R232, R232 ;  /* 0x000000e800e87308 */ /* 0x000fe40000000800 */
[C---:B----4-:R-:W-:Y:S03]  /*17640*/  HMMA.16816.F32.BF16 R28, R160.reuse, R132, R28 ;  /* 0x00000084a01c723c */ /* 0x050fe6000004181c */
[C---:B------:R-:W-:Y:S02]  /*17650*/  FMUL.FTZ R34, R0.reuse, R34 ;  /* 0x0000002200227220 */ /* 0x040fe40000410000 */
[----:B------:R-:W-:Y:S02]  /*17660*/  FMUL.FTZ R35, R0, R35 ;  /* 0x0000002300237220 */ /* 0x000fe40000410000 */
[C---:B------:R-:W-:Y:S01]  /*17670*/  FMUL.FTZ R36, R2.reuse, R36 ;  /* 0x0000002402247220 */ /* 0x040fe20000410000 */
[----:B------:R-:W4:Y:S01]  /*17680*/  MUFU.EX2 R239, R239 ;  /* 0x000000ef00ef7308 */ /* 0x000f220000000800 */
[----:B------:R-:W-:Y:S03]  /*17690*/  FMUL.FTZ R37, R2, R37 ;  /* 0x0000002502257220 */ /* 0x000fe60000410000 */
[C---:B------:R-:W-:Y:S01]  /*176a0*/  HMMA.16816.F32.BF16 R32, R160.reuse, R134, R32 ;  /* 0x00000086a020723c */ /* 0x040fe20000041820 */
[----:B------:R-:W1:Y:S02]  /*176b0*/  LDSM.16.MT88.4 R132, [R205+0x5880] ;  /* 0x00588000cd84783b */ /* 0x000e640000004200 */
[C---:B------:R-:W-:Y:S02]  /*176c0*/  FMUL.FTZ R38, R0.reuse, R38 ;  /* 0x0000002600267220 */ /* 0x040fe40000410000 */
[----:B------:R-:W-:Y:S01]  /*176d0*/  FMUL.FTZ R39, R0, R39 ;  /* 0x0000002700277220 */ /* 0x000fe20000410000 */
[----:B------:R-:W-:Y:S01]  /*176e0*/  MUFU.EX2 R229, R229 ;  /* 0x000000e500e57308 */ /* 0x000fe20000000800 */
[C---:B------:R-:W-:Y:S02]  /*176f0*/  FMUL.FTZ R40, R2.reuse, R40 ;  /* 0x0000002802287220 */ /* 0x040fe40000410000 */
[----:B------:R-:W-:Y:S03]  /*17700*/  FMUL.FTZ R41, R2, R41 ;  /* 0x0000002902297220 */ /* 0x000fe60000410000 */
[C---:B-----5:R-:W-:Y:S03]  /*17710*/  HMMA.16816.F32.BF16 R36, R160.reuse, R136, R36 ;  /* 0x00000088a024723c */ /* 0x060fe60000041824 */
[C---:B------:R-:W-:Y:S01]  /*17720*/  FMUL.FTZ R42, R0.reuse, R42 ;  /* 0x0000002a002a7220 */ /* 0x040fe20000410000 */
[----:B------:R-:W5:Y:S01]  /*17730*/  MUFU.EX2 R230, R230 ;  /* 0x000000e600e67308 */ /* 0x000f620000000800 */
[----:B------:R-:W-:Y:S02]  /*17740*/  FMUL.FTZ R43, R0, R43 ;  /* 0x0000002b002b7220 */ /* 0x000fe40000410000 */
[C---:B------:R-:W-:Y:S02]  /*17750*/  FMUL.FTZ R44, R2.reuse, R44 ;  /* 0x0000002c022c7220 */ /* 0x040fe40000410000 */
[----:B------:R-:W-:Y:S03]  /*17760*/  FMUL.FTZ R45, R2, R45 ;  /* 0x0000002d022d7220 */ /* 0x000fe60000410000 */
[C---:B------:R-:W-:Y:S01]  /*17770*/  HMMA.16816.F32.BF16 R40, R160.reuse, R138, R40 ;  /* 0x0000008aa028723c */ /* 0x040fe20000041828 */
[----:B------:R-:W3:Y:S01]  /*17780*/  LDSM.16.MT88.4 R136, [R204+0x5880] ;  /* 0x00588000cc88783b */ /* 0x000ee20000004200 */
[----:B------:R-:W-:Y:S01]  /*17790*/  MUFU.EX2 R186, R186 ;  /* 0x000000ba00ba7308 */ /* 0x000fe20000000800 */
[C---:B------:R-:W-:Y:S02]  /*177a0*/  FMUL.FTZ R46, R0.reuse, R46 ;  /* 0x0000002e002e7220 */ /* 0x040fe40000410000 */
[----:B------:R-:W-:Y:S02]  /*177b0*/  FMUL.FTZ R47, R0, R47 ;  /* 0x0000002f002f7220 */ /* 0x000fe40000410000 */
[C---:B------:R-:W-:Y:S02]  /*177c0*/  FMUL.FTZ R48, R2.reuse, R48 ;  /* 0x0000003002307220 */ /* 0x040fe40000410000 */
[----:B------:R-:W-:Y:S03]  /*177d0*/  FMUL.FTZ R49, R2, R49 ;  /* 0x0000003102317220 */ /* 0x000fe60000410000 */
[C---:B--2---:R-:W-:Y:S01]  /*177e0*/  HMMA.16816.F32.BF16 R44, R160.reuse, R140, R44 ;  /* 0x0000008ca02c723c */ /* 0x044fe2000004182c */
[----:B------:R-:W2:Y:S02]  /*177f0*/  MUFU.EX2 R187, R187 ;  /* 0x000000bb00bb7308 */ /* 0x000ea40000000800 */
[C---:B------:R-:W-:Y:S02]  /*17800*/  FMUL.FTZ R50, R0.reuse, R50 ;  /* 0x0000003200327220 */ /* 0x040fe40000410000 */
[----:B------:R-:W-:Y:S02]  /*17810*/  FMUL.FTZ R51, R0, R51 ;  /* 0x0000003300337220 */ /* 0x000fe40000410000 */
[C---:B------:R-:W-:Y:S02]  /*17820*/  FMUL.FTZ R52, R2.reuse, R52 ;  /* 0x0000003402347220 */ /* 0x040fe40000410000 */
[----:B------:R-:W-:Y:S02]  /*17830*/  FMUL.FTZ R53, R2, R53 ;  /* 0x0000003502357220 */ /* 0x000fe40000410000 */
[----:B------:R-:W2:Y:S01]  /*17840*/  MUFU.EX2 R241, R241 ;  /* 0x000000f100f17308 */ /* 0x000ea20000000800 */
        /* <DEDUP_REMOVED lines=108> */
[----:B------:R-:W-:Y:S01]  /*17f10*/  F2FP.BF16.PACK_AB R132, R234, R231 ;  /* 0x000000e7ea84723e */ /* 0x000fe200000010ff */
[----:B------:R-:W-:Y:S01]  /*17f20*/  FFMA.FTZ R181, R0, R219, R181 ;  /* 0x000000db00b57223 */ /* 0x000fe200000100b5 */
[----:B------:R-:W-:Y:S03]  /*17f30*/  F2FP.BF16.PACK_AB R133, R236, R233 ;  /* 0x000000e9ec85723e */ /* 0x000fe600000010ff */
[----:B------:R-:W-:Y:S01]  /*17f40*/  HMMA.16816.F32.BF16 R128, R160, R134, R128 ;  /* 0x00000086a080723c */ /* 0x000fe20000041880 */
[----:B------:R-:W1:Y:S02]  /*17f50*/  LDSM.16.MT88.4 R160, [R206+0x6080] ;  /* 0x00608000cea0783b */ /* 0x000e640000004200 */
[----:B------:R-:W-:Y:S01]  /*17f60*/  MOV R0, R156 ;  /* 0x0000009c00007202 */ /* 0x000fe20000000f00 */
[----:B------:R-:W-:Y:S01]  /*17f70*/  FFMA.FTZ R185, R2, R227, R185 ;  /* 0x000000e302b97223 */ /* 0x000fe200000100b9 */
[----:B------:R-:W-:Y:S01]  /*17f80*/  MOV R2, R3 ;  /* 0x0000000300027202 */ /* 0x000fe20000000f00 */
[----:B------:R-:W-:Y:S01]  /*17f90*/  FADD.FTZ R180, R180, R181 ;  /* 0x000000b5b4b47221 */ /* 0x000fe20000010000 */
[----:B------:R-:W-:Y:S01]  /*17fa0*/  F2FP.BF16.PACK_AB R134, R235, R238 ;  /* 0x000000eeeb86723e */ /* 0x000fe200000010ff */
[----:B------:R-:W-:Y:S01]  /*17fb0*/  FADD.FTZ R184, R184, R185 ;  /* 0x000000b9b8b87221 */ /* 0x000fe20000010000 */
[----:B------:R-:W-:Y:S03]  /*17fc0*/  F2FP.BF16.PACK_AB R135, R240, R237 ;  /* 0x000000edf087723e */ /* 0x000fe600000010ff */
[----:B------:R-:W-:Y:S02]  /*17fd0*/  FADD.FTZ R159, R159, R180 ;  /* 0x000000b49f9f7221 */ /* 0x000fe40000010000 */
[----:B------:R-:W-:Y:S02]  /*17fe0*/  FADD.FTZ R183, R183, R184 ;  /* 0x000000b8b7b77221 */ /* 0x000fe40000010000 */
[C---:B---3--:R-:W-:Y:S05]  /*17ff0*/  HMMA.16816.F32.BF16 R4, R132.reuse, R136, R4 ;  /* 0x000000888404723c */ /* 0x048fea0000041804 */
[----:B------:R-:W-:Y:S02]  /*18000*/  FADD.FTZ R158, R158, R159 ;  /* 0x0000009f9e9e7221 */ /* 0x000fe40000010000 */
[----:B------:R-:W-:Y:S01]  /*18010*/  FADD.FTZ R182, R182, R183 ;  /* 0x000000b7b6b67221 */ /* 0x000fe20000010000 */
[C---:B------:R-:W-:Y:S01]  /*18020*/  HMMA.16816.F32.BF16 R8, R132.reuse, R138, R8 ;  /* 0x0000008a8408723c */ /* 0x040fe20000041808 */
[----:B------:R-:W3:Y:S03]  /*18030*/  LDSM.16.MT88.4 R136, [R206+0x7880] ;  /* 0x00788000ce88783b */ /* 0x000ee60000004200 */
        /* <DEDUP_REMOVED lines=9> */
[----:B------:R-:W2:Y:S07]  /*180d0*/  LDSM.16.MT88.4 R144, [R204+0x7880] ;  /* 0x00788000cc90783b */ /* 0x000eae0000004200 */
[C---:B------:R-:W-:Y:S08]  /*180e0*/  HMMA.16816.F32.BF16 R28, R132.reuse, R148, R28 ;  /* 0x00000094841c723c */ /* 0x040ff0000004181c */
[C---:B------:R-:W-:Y:S01]  /*180f0*/  HMMA.16816.F32.BF16 R32, R132.reuse, R150, R32 ;  /* 0x000000968420723c */ /* 0x040fe20000041820 */
[----:B------:R-:W2:Y:S07]  /*18100*/  LDSM.16.MT88.4 R148, [R208+0x9080] ;  /* 0x00908000d094783b */ /* 0x000eae0000004200 */
[C---:B------:R-:W-:Y:S08]  /*18110*/  HMMA.16816.F32.BF16 R36, R132.reuse, R152, R36 ;  /* 0x000000988424723c */ /* 0x040ff00000041824 */
[C---:B------:R-:W-:Y:S08]  /*18120*/  HMMA.16816.F32.BF16 R40, R132.reuse, R154, R40 ;  /* 0x0000009a8428723c */ /* 0x040ff00000041828 */
[C---:B-1----:R-:W-:Y:S07]  /*18130*/  HMMA.16816.F32.BF16 R44, R132.reuse, R160, R44 ;  /* 0x000000a0842c723c */ /* 0x042fee000004182c */
[----:B----4-:R-:W-:Y:S01]  /*18140*/  F2FP.BF16.PACK_AB R160, R239, R232 ;  /* 0x000000e8efa0723e */ /* 0x010fe200000010ff */
[C---:B------:R-:W-:Y:S04]  /*18150*/  HMMA.16816.F32.BF16 R48, R132.reuse, R162, R48 ;  /* 0x000000a28430723c */ /* 0x040fe80000041830 */
[----:B-----5:R-:W-:Y:S01]  /*18160*/  F2FP.BF16.PACK_AB R161, R230, R229 ;  /* 0x000000e5e6a1723e */ /* 0x020fe200000010ff */
[----:B------:R-:W-:Y:S02]  /*18170*/  FADD.FTZ R229, R229, R240 ;  /* 0x000000f0e5e57221 */ /* 0x000fe40000010000 */
[----:B------:R-:W-:Y:S01]  /*18180*/  F2FP.BF16.PACK_AB R162, R187, R186 ;  /* 0x000000babba2723e */ /* 0x000fe200000010ff */
[C---:B------:R-:W-:Y:S04]  /*18190*/  HMMA.16816.F32.BF16 R52, R132.reuse, R164, R52 ;  /* 0x000000a48434723c */ /* 0x040fe80000041834 */
[----:B------:R-:W-:Y:S01]  /*181a0*/  F2FP.BF16.PACK_AB R163, R242, R241 ;  /* 0x000000f1f2a3723e */ /* 0x000fe200000010ff */
[----:B------:R-:W-:Y:S03]  /*181b0*/  FADD.FTZ R230, R230, R229 ;  /* 0x000000e5e6e67221 */ /* 0x000fe60000010000 */
[C---:B------:R-:W-:Y:S01]  /*181c0*/  HMMA.16816.F32.BF16 R56, R132.reuse, R166, R56 ;  /* 0x000000a68438723c */ /* 0x040fe20000041838 */
[----:B------:R-:W-:Y:S03]  /*181d0*/  LDSM.16.MT88.4 R164, [R206+0x5080] ;  /* 0x00508000cea4783b */ /* 0x000fe60000004200 */
[----:B------:R-:W-:Y:S04]  /*181e0*/  FADD.FTZ R219, R241, R230 ;  /* 0x000000e6f1db7221 */ /* 0x000fe80000010000 */
[C---:B------:R-:W-:Y:S04]  /*181f0*/  HMMA.16816.F32.BF16 R60, R132.reuse, R168, R60 ;  /* 0x000000a8843c723c */ /* 0x040fe8000004183c */
[----:B------:R-:W-:Y:S04]  /*18200*/  FADD.FTZ R219, R242, R219 ;  /* 0x000000dbf2db7221 */ /* 0x000fe80000010000 */
[C---:B------:R-:W-:Y:S01]  /*18210*/  HMMA.16816.F32.BF16 R64, R132.reuse, R170, R64 ;  /* 0x000000aa8440723c */ /* 0x040fe20000041840 */
[----:B------:R-:W-:Y:S07]  /*18220*/  LDSM.16.MT88.4 R168, [R205+0x5080] ;  /* 0x00508000cda8783b */ /* 0x000fee0000004200 */
[C---:B------:R-:W-:Y:S08]  /*18230*/  HMMA.16816.F32.BF16 R68, R132.reuse, R172, R68 ;  /* 0x000000ac8444723c */ /* 0x040ff00000041844 */
[C---:B------:R-:W-:Y:S01]  /*18240*/  HMMA.16816.F32.BF16 R72, R132.reuse, R174, R72 ;  /* 0x000000ae8448723c */ /* 0x040fe20000041848 */
[----:B------:R-:W-:Y:S07]  /*18250*/  LDSM.16.MT88.4 R172, [R204+0x5080] ;  /* 0x00508000ccac783b */ /* 0x000fee0000004200 */
[C---:B---3--:R-:W-:Y:S08]  /*18260*/  HMMA.16816.F32.BF16 R76, R132.reuse, R136, R76 ;  /* 0x00000088844c723c */ /* 0x048ff0000004184c */
        /* <DEDUP_REMOVED lines=11> */
[C---:B-1----:R-:W-:Y:S08]  /*18320*/  HMMA.16816.F32.BF16 R108, R132.reuse, R136, R108 ;  /* 0x00000088846c723c */ /* 0x042ff0000004186c */
[C---:B------:R-:W-:Y:S08]  /*18330*/  HMMA.16816.F32.BF16 R112, R132.reuse, R138, R112 ;  /* 0x0000008a8470723c */ /* 0x040ff00000041870 */
[C---:B--2---:R-:W-:Y:S08]  /*18340*/  HMMA.16816.F32.BF16 R116, R132.reuse, R140, R116 ;  /* 0x0000008c8474723c */ /* 0x044ff00000041874 */
[C---:B------:R-:W-:Y:S08]  /*18350*/  HMMA.16816.F32.BF16 R120, R132.reuse, R142, R120 ;  /* 0x0000008e8478723c */ /* 0x040ff00000041878 */
[C---:B---3--:R-:W-:Y:S08]  /*18360*/  HMMA.16816.F32.BF16 R124, R132.reuse, R144, R124 ;  /* 0x00000090847c723c */ /* 0x048ff0000004187c */
[----:B------:R-:W-:Y:S08]  /*18370*/  HMMA.16816.F32.BF16 R128, R132, R146, R128 ;  /* 0x000000928480723c */ /* 0x000ff00000041880 */
[C---:B----4-:R-:W-:Y:S01]  /*18380*/  HMMA.16816.F32.BF16 R152, R160.reuse, R148, R4 ;  /* 0x00000094a098723c */ /* 0x050fe20000041804 */
        /* <DEDUP_REMOVED lines=15> */
[C---:B------:R-:W-:Y:S01]  /*18480*/  HMMA.16816.F32.BF16 R36, R160.reuse, R176, R36 ;  /* 0x000000b0a024723c */ /* 0x040fe20000041824 */
[----:B------:R-:W3:Y:S07]  /*18490*/  LDSM.16.MT88.4 R172, [R206+0x9880] ;  /* 0x00988000ceac783b */ /* 0x000eee0000004200 */
[C---:B------:R-:W-:Y:S01]  /*184a0*/  HMMA.16816.F32.BF16 R40, R160.reuse, R178, R40 ;  /* 0x000000b2a028723c */ /* 0x040fe20000041828 */
[----:B------:R-:W4:Y:S07]  /*184b0*/  LDSM.16.MT88.4 R176, [R205+0x9880] ;  /* 0x00988000cdb0783b */ /* 0x000f2e0000004200 */
[C---:B-1----:R-:W-:Y:S08]  /*184c0*/  HMMA.16816.F32.BF16 R44, R160.reuse, R4, R44 ;  /* 0x00000004a02c723c */ /* 0x042ff0000004182c */
[C---:B------:R-:W-:Y:S01]  /*184d0*/  HMMA.16816.F32.BF16 R48, R160.reuse, R6, R48 ;  /* 0x00000006a030723c */ /* 0x040fe20000041830 */
[----:B------:R-:W1:Y:S07]  /*184e0*/  LDSM.16.MT88.4 R4, [R204+0x9880] ;  /* 0x00988000cc04783b */ /* 0x000e6e0000004200 */
[C---:B--2---:R-:W-:Y:S07]  /*184f0*/  HMMA.16816.F32.BF16 R52, R160.reuse, R8, R52 ;  /* 0x00000008a034723c */ /* 0x044fee0000041834 */
[----:B------:R-:W-:Y:S01]  /*18500*/  FADD.FTZ R9, R231, R182 ;  /* 0x000000b6e7097221 */ /* 0x000fe20000010000 */
[C---:B------:R-:W-:Y:S04]  /*18510*/  HMMA.16816.F32.BF16 R56, R160.reuse, R10, R56 ;  /* 0x0000000aa038723c */ /* 0x040fe80000041838 */
[----:B------:R-:W-:Y:S04]  /*18520*/  FADD.FTZ R9, R234, R9 ;  /* 0x00000009ea097221 */ /* 0x000fe80000010000 */
[C---:B---3--:R-:W-:Y:S04]  /*18530*/  HMMA.16816.F32.BF16 R60, R160.reuse, R12, R60 ;  /* 0x0000000ca03c723c */ /* 0x048fe8000004183c */
[----:B------:R-:W-:Y:S04]  /*18540*/  FADD.FTZ R238, R238, R9 ;  /* 0x00000009eeee7221 */ /* 0x000fe80000010000 */
[C---:B------:R-:W-:Y:S04]  /*18550*/  HMMA.16816.F32.BF16 R64, R160.reuse, R14, R64 ;  /* 0x0000000ea040723c */ /* 0x040fe80000041840 */
[----:B------:R-:W-:Y:S04]  /*18560*/  FADD.FTZ R235, R235, R238 ;  /* 0x000000eeebeb7221 */ /* 0x000fe80000010000 */
[C---:B----4-:R-:W-:Y:S04]  /*18570*/  HMMA.16816.F32.BF16 R68, R160.reuse, R16, R68 ;  /* 0x00000010a044723c */ /* 0x050fe80000041844 */
[----:B------:R-:W-:Y:S04]  /*18580*/  FADD.FTZ R232, R232, R235 ;  /* 0x000000ebe8e87221 */ /* 0x000fe80000010000 */
[C---:B------:R-:W-:Y:S04]  /*18590*/  HMMA.16816.F32.BF16 R72, R160.reuse, R18, R72 ;  /* 0x00000012a048723c */ /* 0x040fe80000041848 */
[----:B------:R-:W-:Y:S04]  /*185a0*/  FADD.FTZ R239, R239, R232 ;  /* 0x000000e8efef7221 */ /* 0x000fe80000010000 */
[C---:B-----5:R-:W-:Y:S04]  /*185b0*/  HMMA.16816.F32.BF16 R76, R160.reuse, R20, R76 ;  /* 0x00000014a04c723c */ /* 0x060fe8000004184c */
        /* <DEDUP_REMOVED lines=16> */
.L_x_1502:
[----:B------:R-:W-:-:S13]  /*186c0*/  ISETP.LE.AND P0, PT, RZ, UR13, PT ;  /* 0x0000000dff007c0c */ /* 0x000fda000bf03270 */
[----:B------:R-:W-:Y:S05]  /*186d0*/  @!P0 BRA `(.L_x_1506) ;  /* 0x00002c5000008947 */ /* 0x000fea0003800000 */
[C---:B------:R-:W-:Y:S01]  /*186e0*/  IADD3 RZ, P0, R216.reuse, 0x40, RZ ;  /* 0x00000040d8ff7810 */ /* 0x040fe20007f1e0ff */
[----:B------:R-:W-:Y:S01]  /*186f0*/  ULDC.64 UR4, c[0x0][0x208] ;  /* 0x0000820000047ab9 */ /* 0x000fe20000000a00 */
[----:B------:R-:W-:Y:S01]  /*18700*/  IADD3 RZ, P1, R216, 0x80, RZ ;  /* 0x00000080d8ff7810 */ /* 0x000fe20007f3e0ff */
[----:B------:R-:W-:Y:S01]  /*18710*/  UIMAD.WIDE.U32 UR14, UR4, 0x30, URZ ;  /* 0x00000030040e78a5 */ /* 0x000fe2000f8e003f */
[----:B------:R-:W-:Y:S01]  /*18720*/  IADD3 RZ, P2, R220, 0x40, RZ ;  /* 0x00000040dcff7810 */ /* 0x000fe20007f5e0ff */
[--C-:B------:R-:W-:Y:S01]  /*18730*/  IMAD.X R230, RZ, RZ, R223.reuse, P0 ;  /* 0x000000ffffe67224 */ /* 0x100fe200000e06df */
[----:B------:R-:W-:Y:S01]  /*18740*/  IADD3 RZ, P0, R216, 0xc0, RZ ;  /* 0x000000c0d8ff7810 */ /* 0x000fe20007f1e0ff */
[----:B------:R-:W-:Y:S01]  /*18750*/  IMAD.X R229, RZ, RZ, R223, P1 ;  /* 0x000000ffffe57224 */ /* 0x000fe200008e06df */
[----:B------:R-:W-:Y:S01]  /*18760*/  IADD3 RZ, P1, R220, 0x80, RZ ;  /* 0x00000080dcff7810 */ /* 0x000fe20007f3e0ff */
[----:B------:R-:W-:Y:S01]  /*18770*/  UIMAD UR5, UR5, 0x30, URZ ;  /* 0x00000030050578a4 */ /* 0x000fe2000f8e023f */
[----:B------:R-:W-:Y:S01]  /*18780*/  IMAD.X R226, RZ, RZ, R225, P2 ;  /* 0x000000ffffe27224 */ /* 0x000fe200010e06e1 */
[----:B------:R-:W-:Y:S01]  /*18790*/  IADD3 R238, -R188, 0x30, RZ ;  /* 0x00000030bcee7810 */ /* 0x000fe20007ffe1ff */
[----:B------:R-:W-:Y:S01]  /*187a0*/  IMAD.X R228, RZ, RZ, R223, P0 ;  /* 0x000000ffffe47224 */ /* 0x000fe200000e06df */
[----:B------:R-:W-:Y:S01]  /*187b0*/  IADD3 RZ, P0, R220, 0xc0, RZ ;  /* 0x000000c0dcff7810 */ /* 0x000fe20007f1e0ff */
[--C-:B------:R-:W-:Y:S01]  /*187c0*/  IMAD.X R237, RZ, RZ, R225.reuse, P1 ;  /* 0x000000ffffed7224 */ /* 0x100fe200008e06e1 */
[C---:B------:R-:W-:Y:S01]  /*187d0*/  IADD3 R233, R216.reuse, 0x40, RZ ;  /* 0x00000040d8e97810 */ /* 0x040fe20007ffe0ff */
[----:B------:R-:W-:Y:S01]  /*187e0*/  IMAD.MOV.U32 R235, RZ, RZ, c[0x0][0x208] ;  /* 0x00008200ffeb7624 */ /* 0x000fe200078e00ff */
[C---:B------:R-:W-:Y:S01]  /*187f0*/  IADD3 R232, R216.reuse, 0x80, RZ ;  /* 0x00000080d8e87810 */ /* 0x040fe20007ffe0ff */
[----:B------:R-:W-:Y:S01]  /*18800*/  IMAD.X R236, RZ, RZ, R225, P0 ;  /* 0x000000ffffec7224 */ /* 0x000fe200000e06e1 */
[----:B------:R-:W-:Y:S01]  /*18810*/  IADD3 R231, R216, 0xc0, RZ ;  /* 0x000000c0d8e77810 */ /* 0x000fe20007ffe0ff */
[----:B------:R-:W-:Y:S01]  /*18820*/  IMAD.MOV.U32 R234, RZ, RZ, c[0x0][0x20c] ;  /* 0x00008300ffea7624 */ /* 0x000fe200078e00ff */
[----:B------:R-:W-:Y:S01]  /*18830*/  UIADD3 UR9, UR15, UR5, URZ ;  /* 0x000000050f097290 */ /* 0x000fe2000fffe03f */
[----:B------:R-:W-:Y:S05]  /*18840*/  BRA `(.L_x_1507) ;  /* 0x0000041000007947 */ /* 0x000fea0003800000 */
.L_x_1509:
[----:B------:R-:W-:Y:S01]  /*18850*/  ISETP.GE.AND P1, PT, R238, 0x1, PT ;  /* 0x00000001ee00780c */ /* 0x000fe20003f26270 */
[----:B------:R-:W-:Y:S01]  /*18860*/  UIADD3 UR10, UR13, -0x1, URZ ;  /* 0xffffffff0d0a7890 */ /* 0x000fe2000fffe03f */
[C---:B------:R-:W-:Y:S01]  /*18870*/  IADD3 R158, R220.reuse, 0x40, RZ ;  /* 0x00000040dc9e7810 */ /* 0x040fe20007ffe0ff */
[----:B------:R-:W-:Y:S01]  /*18880*/  ULDC.64 UR4, c[0x0][0x1e0] ;  /* 0x0000780000047ab9 */ /* 0x000fe20000000a00 */
[C---:B------:R-:W-:Y:S01]  /*18890*/  IADD3 R156, R220.reuse, 0x80, RZ ;  /* 0x00000080dc9c7810 */ /* 0x040fe20007ffe0ff */
[----:B------:R-:W-:Y:S02]  /*188a0*/  USHF.R.S32.HI UR6, URZ, 0x1f, UR10 ;  /* 0x0000001f3f067899 */ /* 0x000fe4000801140a */
[----:B------:R-:W-:Y:S02]  /*188b0*/  UIMAD.WIDE.U32 UR18, UR10, UR4, URZ ;  /* 0x000000040a1272a5 */ /* 0x000fe4000f8e003f */
[----:B------:R-:W-:Y:S04]  /*188c0*/  UIMAD UR6, UR6, UR4, URZ ;  /* 0x00000004060672a4 */ /* 0x000fe8000f8e023f */
[----:B------:R-:W-:Y:S04]  /*188d0*/  UIMAD UR6, UR10, UR5, UR6 ;  /* 0x000000050a0672a4 */ /* 0x000fe8000f8e0206 */
        /* <DEDUP_REMOVED lines=12> */
[C---:B------:R-:W-:Y:S04]  /*189a0*/  @P1 LEA R166, P0, R161.reuse, c[0x0][0x1c8], 0x1 ;  /* 0x00007200a1a61a11 */ /* 0x040fe800078008ff */
[----:B------:R-:W-:Y:S02]  /*189b0*/  @P1 LEA.HI.X R167, R161, c[0x0][0x1cc], R2, 0x1, P0 ;  /* 0x00007300a1a71a11 */ /* 0x000fe400000f0c02 */
[----:B------:R-:W-:Y:S02]  /*189c0*/  @P1 LEA R164, P0, R160, c[0x0][0x1c8], 0x1 ;  /* 0x00007200a0a41a11 */ /* 0x000fe400078008ff */
[----:B------:R-:W-:Y:S02]  /*189d0*/  IADD3 R2, R220, 0xc0, RZ ;  /* 0x000000c0dc027810 */ /* 0x000fe40007ffe0ff */
        /* <DEDUP_REMOVED lines=38> */
[----:B------:R1:W-:Y:S01]  /*18c40*/  @P0 LDGSTS.E.BYPASS.LTC128B.128 [R218+0xf880], [R158.64], !P4 ;  /* 0x0f8800009eda0fae */ /* 0x0003e2000e101d5a */
[----:B------:R-:W-:-:S05]  /*18c50*/  BRA `(.L_x_1508) ;  /* 0x00000dc000007947 */ /* 0x000fca0003800000 */
.L_x_1507:
[----:B------:R-:W-:Y:S04]  /*18c60*/  DEPBAR.LE SB0, 0x0 ;  /* 0x000080000000791a */ /* 0x000fe80000000000 */
[----:B------:R-:W-:Y:S01]  /*18c70*/  BAR.SYNC.DEFER_BLOCKING 0x0 ;  /* 0x0000000000007b1d */ /* 0x000fe20000010000 */
[----:B------:R-:W-:Y:S02]  /*18c80*/  USHF.R.S32.HI UR5, URZ, 0x1f, UR13 ;  /* 0x0000001f3f057899 */ /* 0x000fe4000801140d */
[----:B------:R-:W-:Y:S02]  /*18c90*/  UIMAD UR4, UR9, UR13, URZ ;  /* 0x0000000d090472a4 */ /* 0x000fe4000f8e023f */
[----:B------:R-:W-:Y:S02]  /*18ca0*/  UIMAD.WIDE.U32 UR10, UR14, UR13, URZ ;  /* 0x0000000d0e0a72a5 */ /* 0x000fe4000f8e003f */
[----:B------:R-:W-:Y:S02]  /*18cb0*/  UIMAD UR4, UR5, UR14, UR4 ;  /* 0x0000000e050472a4 */ /* 0x000fe4000f8e0204 */
[----:B------:R-:W-:Y:S02]  /*18cc0*/  UISETP.GT.AND UP1, UPT, UR13, URZ, UPT ;  /* 0x0000003f0d00728c */ /* 0x000fe4000bf24270 */
[----:B------:R-:W-:Y:S01]  /*18cd0*/  UIADD3 UR4, UR11, UR4, URZ ;  /* 0x000000040b047290 */ /* 0x000fe2000fffe03f */
[----:B------:R-:W-:Y:S02]  /*18ce0*/  IADD3 R5, P0, R216, UR10, RZ ;  /* 0x0000000ad8057c10 */ /* 0x000fe4000ff1e0ff */
[----:B------:R-:W-:Y:S02]  /*18cf0*/  IADD3 R7, P1, R233, UR10, RZ ;  /* 0x0000000ae9077c10 */ /* 0x000fe4000ff3e0ff */
[----:B------:R-:W-:Y:S02]  /*18d00*/  LEA R184, P2, R5, c[0x0][0x1f8], 0x1 ;  /* 0x00007e0005b87a11 */ /* 0x000fe400078408ff */
[----:B------:R-:W-:Y:S02]  /*18d10*/  IADD3.X R0, R223, UR4, RZ, P0, !PT ;  /* 0x00000004df007c10 */ /* 0x000fe400087fe4ff */
[----:B------:R-:W-:Y:S02]  /*18d20*/  IADD3.X R2, R230, UR4, RZ, P1, !PT ;  /* 0x00000004e6027c10 */ /* 0x000fe40008ffe4ff */
[----:B------:R-:W-:Y:S01]  /*18d30*/  LEA.HI.X R185, R5, c[0x0][0x1fc], R0, 0x1, P2 ;  /* 0x00007f0005b97a11 */ /* 0x000fe200010f0c00 */
[----:B------:R-:W-:Y:S01]  /*18d40*/  LDSM.16.M88.4 R24, [R214] ;  /* 0x00000000d618783b */ /* 0x000fe20000000200 */
[----:B------:R-:W-:Y:S02]  /*18d50*/  IADD3 R5, P0, R232, UR10, RZ ;  /* 0x0000000ae8057c10 */ /* 0x000fe4000ff1e0ff */
[----:B------:R-:W-:Y:S01]  /*18d60*/  LEA R190, P1, R7, c[0x0][0x1f8], 0x1 ;  /* 0x00007e0007be7a11 */ /* 0x000fe200078208ff */
[----:B------:R-:W1:Y:S01]  /*18d70*/  LDSM.16.M88.4 R8, [R213+0xa080] ;  /* 0x00a08000d508783b */ /* 0x000e620000000200 */
[----:B------:R-:W-:Y:S02]  /*18d80*/  IADD3.X R0, R229, UR4, RZ, P0, !PT ;  /* 0x00000004e5007c10 */ /* 0x000fe400087fe4ff */
[----:B------:R-:W-:Y:S01]  /*18d90*/  LEA R188, P0, R5, c[0x0][0x1f8], 0x1 ;  /* 0x00007e0005bc7a11 */ /* 0x000fe200078008ff */
[----:B------:R-:W2:Y:S01]  /*18da0*/  LDSM.16.M88.4 R16, [R213+0xa880] ;  /* 0x00a88000d510783b */ /* 0x000ea20000000200 */
[----:B------:R-:W-:Y:S02]  /*18db0*/  LEA.HI.X R191, R7, c[0x0][0x1fc], R2, 0x1, P1 ;  /* 0x00007f0007bf7a11 */ /* 0x000fe400008f0c02 */
[----:B------:R-:W-:Y:S01]  /*18dc0*/  LEA.HI.X R189, R5, c[0x0][0x1fc], R0, 0x1, P0 ;  /* 0x00007f0005bd7a11 */ /* 0x000fe200000f0c00 */
[----:B------:R-:W3:Y:S01]  /*18dd0*/  LDSM.16.M88.4 R160, [R213+0xb080] ;  /* 0x00b08000d5a0783b */ /* 0x000ee20000000200 */
[----:B------:R-:W-:Y:S02]  /*18de0*/  @!P3 LEA R21, P0, R235, UR10, 0x5 ;  /* 0x0000000aeb15bc11 */ /* 0x000fe4000f8028ff */
[----:B------:R-:W-:Y:S01]  /*18df0*/  IADD3 R7, P1, R231, UR10, RZ ;  /* 0x0000000ae7077c10 */ /* 0x000fe2000ff3e0ff */
[----:B------:R-:W-:Y:S01]  /*18e00*/  LDSM.16.M88.4 R164, [R212] ;  /* 0x00000000d4a4783b */ /* 0x000fe20000000200 */
[----:B------:R-:W-:Y:S02]  /*18e10*/  @!P3 LEA.HI.X R13, R235, UR4, R234, 0x5, P0 ;  /* 0x00000004eb0dbc11 */ /* 0x000fe400080f2cea */
[----:B------:R-:W-:Y:S01]  /*18e20*/  @!P3 IADD3 R5, P0, R21, R216, RZ ;  /* 0x000000d81505b210 */ /* 0x000fe20007f1e0ff */
[----:B------:R-:W4:Y:S01]  /*18e30*/  LDSM.16.M88.4 R168, [R211] ;  /* 0x00000000d3a8783b */ /* 0x000f220000000200 */
[----:B------:R-:W-:Y:S02]  /*18e40*/  IADD3.X R0, R228, UR4, RZ, P1, !PT ;  /* 0x00000004e4007c10 */ /* 0x000fe40008ffe4ff */
[----:B------:R-:W-:Y:S01]  /*18e50*/  LEA R246, P1, R7, c[0x0][0x1f8], 0x1 ;  /* 0x00007e0007f67a11 */ /* 0x000fe200078208ff */
[----:B------:R-:W-:Y:S01]  /*18e60*/  @!P3 IMAD.X R2, R13, 0x1, R223, P0 ;  /* 0x000000010d02b824 */ /* 0x000fe200000e06df */
[----:B------:R-:W5:Y:S02]  /*18e70*/  LDSM.16.M88.4 R172, [R203] ;  /* 0x00000000cbac783b */ /* 0x000f640000000200 */
[----:B------:R-:W-:Y:S02]  /*18e80*/  LEA.HI.X R247, R7, c[0x0][0x1fc], R0, 0x1, P1 ;  /* 0x00007f0007f77a11 */ /* 0x000fe400008f0c00 */
[----:B------:R-:W-:Y:S01]  /*18e90*/  @!P3 LEA R244, P1, R5, c[0x0][0x1f8], 0x1 ;  /* 0x00007e0005f4ba11 */ /* 0x000fe200078208ff */
[----:B------:R-:W3:Y:S01]  /*18ea0*/  LDSM.16.M88.4 R176, [R202] ;  /* 0x00000000cab0783b */ /* 0x000ee20000000200 */
[----:B------:R-:W-:Y:S02]  /*18eb0*/  @!P3 IADD3 R0, P0, R21, R233, RZ ;  /* 0x000000e91500b210 */ /* 0x000fe40007f1e0ff */
[----:B------:R-:W-:Y:S02]  /*18ec0*/  @!P3 LEA.HI.X R245, R5, c[0x0][0x1fc], R2, 0x1, P1 ;  /* 0x00007f0005f5ba11 */ /* 0x000fe400008f0c02 */
[C---:B------:R-:W-:Y:S01]  /*18ed0*/  @!P3 LEA R158, P1, R0.reuse, c[0x0][0x1f8], 0x1 ;  /* 0x00007e00009eba11 */ /* 0x040fe200078208ff */
[C---:B-1----:R-:W-:Y:S07]  /*18ee0*/  HMMA.16816.F32.BF16 R4, R24.reuse, R8, RZ ;  /* 0x000000081804723c */ /* 0x042fee00000418ff */
[----:B------:R-:W-:Y:S01]  /*18ef0*/  @!P3 IMAD.X R9, R13, 0x1, R230, P0 ;  /* 0x000000010d09b824 */ /* 0x000fe200000e06e6 */
[----:B------:R-:W-:Y:S04]  /*18f00*/  @!P3 IADD3 R15, P0, R21, R232, RZ ;  /* 0x000000e8150fb210 */ /* 0x000fe80007f1e0ff */
[----:B------:R-:W-:Y:S01]  /*18f10*/  @!P3 LEA.HI.X R159, R0, c[0x0][0x1fc], R9, 0x1, P1 ;  /* 0x00007f00009fba11 */ /* 0x000fe200008f0c09 */
[----:B------:R-:W-:Y:S01]  /*18f20*/  @!P3 IMAD.X R0, R13, 0x1, R229, P0 ;  /* 0x000000010d00b824 */ /* 0x000fe200000e06e5 */
[C---:B------:R-:W-:Y:S01]  /*18f30*/  HMMA.16816.F32.BF16 R8, R24.reuse, R10, RZ ;  /* 0x0000000a1808723c */ /* 0x040fe200000418ff */
[----:B------:R-:W-:Y:S02]  /*18f40*/  @!P3 LEA R240, P2, R15, c[0x0][0x1f8], 0x1 ;  /* 0x00007e000ff0ba11 */ /* 0x000fe400078408ff */
[----:B------:R-:W-:Y:S02]  /*18f50*/  @!P3 IADD3 R21, P1, R21, R231, RZ ;  /* 0x000000e71515b210 */ /* 0x000fe40007f3e0ff */
[----:B------:R-:W-:Y:S02]  /*18f60*/  @!P3 LEA.HI.X R241, R15, c[0x0][0x1fc], R0, 0x1, P2 ;  /* 0x00007f000ff1ba11 */ /* 0x000fe400010f0c00 */
[----:B------:R-:W-:Y:S01]  /*18f70*/  LOP3.LUT P2, RZ, R215, 0x1, RZ, 0xc0, !PT ;  /* 0x00000001d7ff7812 */ /* 0x000fe2000784c0ff */
[----:B------:R-:W-:Y:S01]  /*18f80*/  @!P3 IMAD.X R0, R13, 0x1, R228, P1 ;  /* 0x000000010d00b824 */ /* 0x000fe200008e06e4 */
[C---:B------:R-:W-:Y:S01]  /*18f90*/  @!P3 LEA R242, P0, R21.reuse, c[0x0][0x1f8], 0x1 ;  /* 0x00007e0015f2ba11 */ /* 0x040fe200078008ff */
[C---:B--2---:R-:W-:Y:S03]  /*18fa0*/  HMMA.16816.F32.BF16 R12, R24.reuse, R16, RZ ;  /* 0x00000010180c723c */ /* 0x044fe600000418ff */
[----:B------:R-:W-:Y:S01]  /*18fb0*/  @!P3 LEA.HI.X R243, R21, c[0x0][0x1fc], R0, 0x1, P0 ;  /* 0x00007f0015f3ba11 */ /* 0x000fe200000f0c00 */
[----:B------:R-:W-:Y:S01]  /*18fc0*/  IMAD.MOV.U32 R0, RZ, RZ, R3 ;  /* 0x000000ffff007224 */ /* 0x000fe200078e0003 */
[----:B------:R-:W-:Y:S03]  /*18fd0*/  PLOP3.LUT P0, PT, PT, PT, UP1, 0x80, 0x0 ;  /* 0x000000000000781c */ /* 0x000fe60003f0f018 */
[C---:B------:R-:W-:Y:S02]  /*18fe0*/  HMMA.16816.F32.BF16 R16, R24.reuse, R18, RZ ;  /* 0x000000121810723c */ /* 0x040fe400000418ff */
[----:B------:R-:W-:Y:S01]  /*18ff0*/  @!PT LDS RZ, [RZ] ;  /* 0x00000000fffff984 */ /* 0x000fe20000000800 */
[----:B------:R-:W-:Y:S01]  /*19000*/  @!PT LDS RZ, [RZ] ;  /* 0x00000000fffff984 */ /* 0x000fe20000000800 */
[----:B------:R-:W-:Y:S01]  /*19010*/  @!PT LDS RZ, [RZ] ;  /* 0x00000000fffff984 */ /* 0x000fe20000000800 */
[----:B------:R1:W-:Y:S04]  /*19020*/  LDGSTS.E.BYPASS.LTC128B.128 [R218+0x4080], [R184.64], !P2 ;  /* 0x04080000b8da7fae */ /* 0x0003e8000d101d5a */
[----:B------:R2:W-:Y:S02]  /*19030*/  LDGSTS.E.BYPASS.LTC128B.128 [R218+0x5880], [R190.64], !P6 ;  /* 0x05880000beda7fae */ /* 0x0005e4000f101d5a */
[C---:B---3--:R-:W-:Y:S02]  /*19040*/  HMMA.16816.F32.BF16 R20, R24.reuse, R160, RZ ;  /* 0x000000a01814723c */ /* 0x048fe400000418ff */
[----:B------:R2:W-:Y:S04]  /*19050*/  LDGSTS.E.BYPASS.LTC128B.128 [R218+0x7080], [R188.64], !P5 ;  /* 0x07080000bcda7fae */ /* 0x0005e8000e901d5a */
[----:B------:R3:W-:Y:S02]  /*19060*/  LDGSTS.E.BYPASS.LTC128B.128 [R218+0x8880], [R246.64], !P4 ;  /* 0x08880000f6da7fae */ /* 0x0007e4000e101d5a */
[----:B------:R-:W-:Y:S02]  /*19070*/  HMMA.16816.F32.BF16 R24, R24, R162, RZ ;  /* 0x000000a21818723c */ /* 0x000fe400000418ff */
[----:B------:R3:W-:Y:S04]  /*19080*/  @!P3 LDGSTS.E.BYPASS.LTC128B.128 [R218+0x5080], [R244.64], !P2 ;  /* 0x05080000f4dabfae */ /* 0x0007e8000d101d5a */
[----:B------:R3:W-:Y:S02]  /*19090*/  @!P3 LDGSTS.E.BYPASS.LTC128B.128 [R218+0x6880], [R158.64], !P6 ;  /* 0x068800009edabfae */ /* 0x0007e4000f101d5a */
[C---:B----4-:R-:W-:Y:S02]  /*190a0*/  HMMA.16816.F32.BF16 R4, R164.reuse, R168, R4 ;  /* 0x000000a8a404723c */ /* 0x050fe40000041804 */
[----:B------:R3:W-:Y:S04]  /*190b0*/  @!P3 LDGSTS.E.BYPASS.LTC128B.128 [R218+0x8080], [R240.64], !P5 ;  /* 0x08080000f0dabfae */ /* 0x0007e8000e901d5a */
[----:B------:R3:W-:Y:S02]  /*190c0*/  @!P3 LDGSTS.E.BYPASS.LTC128B.128 [R218+0x9880], [R242.64], !P4 ;  /* 0x09880000f2dabfae */ /* 0x0007e4000e101d5a */
[C---:B------:R-:W-:Y:S02]  /*190d0*/  HMMA.16816.F32.BF16 R8, R164.reuse, R170, R8 ;  /* 0x000000aaa408723c */ /* 0x040fe40000041808 */
[----:B------:R-:W-:Y:S04]  /*190e0*/  LDSM.16.M88.4 R180, [R210] ;  /* 0x00000000d2b4783b */ /* 0x000fe80000000200 */
[----:B-1----:R-:W1:Y:S02]  /*190f0*/  LDSM.16.M88.4 R184, [R207+0xa080] ;  /* 0x00a08000cfb8783b */ /* 0x002e640000000200 */
[C---:B-----5:R-:W-:Y:S02]  /*19100*/  HMMA.16816.F32.BF16 R12, R164.reuse, R172, R12 ;  /* 0x000000aca40c723c */ /* 0x060fe4000004180c */
[----:B------:R-:W0:Y:S04]  /*19110*/  LDGDEPBAR ;  /* 0x00000000000079af */ /* 0x000e280000000000 */
[----:B------:R-:W4:Y:S02]  /*19120*/  LDSM.16.M88.4 R160, [R207+0xa880] ;  /* 0x00a88000cfa0783b */ /* 0x000f240000000200 */
[C---:B------:R-:W-:Y:S02]  /*19130*/  HMMA.16816.F32.BF16 R16, R164.reuse, R174, R16 ;  /* 0x000000aea410723c */ /* 0x040fe40000041810 */
[----:B--2---:R-:W2:Y:S04]  /*19140*/  LDSM.16.M88.4 R188, [R207+0xb080] ;  /* 0x00b08000cfbc783b */ /* 0x004ea80000000200 */
[----:B------:R-:W-:Y:S02]  /*19150*/  LDSM.16.M88.4 R168, [R209] ;  /* 0x00000000d1a8783b */ /* 0x000fe40000000200 */
[C---:B------:R-:W-:Y:S02]  /*19160*/  HMMA.16816.F32.BF16 R20, R164.reuse, R176, R20 ;  /* 0x000000b0a414723c */ /* 0x040fe40000041814 */
[----:B------:R-:W5:Y:S06]  /*19170*/  LDSM.16.M88.4 R172, [R201] ;  /* 0x00000000c9ac783b */ /* 0x000f6c0000000200 */
[----:B------:R-:W-:Y:S01]  /*19180*/  HMMA.16816.F32.BF16 R24, R164, R178, R24 ;  /* 0x000000b2a418723c */ /* 0x000fe20000041818 */
[----:B------:R-:W2:Y:S04]  /*19190*/  LDSM.16.M88.4 R164, [R201+0x800] ;  /* 0x00080000c9a4783b */ /* 0x000ea80000000200 */
[----:B------:R-:W2:Y:S03]  /*191a0*/  LDSM.16.M88.4 R176, [R201+0x1000] ;  /* 0x00100000c9b0783b */ /* 0x000ea60000000200 */
[C---:B-1----:R-:W-:Y:S08]  /*191b0*/  HMMA.16816.F32.BF16 R4, R180.reuse, R184, R4 ;  /* 0x000000b8b404723c */ /* 0x042ff00000041804 */
[C---:B------:R-:W-:Y:S01]  /*191c0*/  HMMA.16816.F32.BF16 R8, R180.reuse, R186, R8 ;  /* 0x000000bab408723c */ /* 0x040fe20000041808 */
[----:B------:R-:W-:Y:S07]  /*191d0*/  LDSM.16.M88.4 R184, [R213+0xb880] ;  /* 0x00b88000d5b8783b */ /* 0x000fee0000000200 */
[C---:B----4-:R-:W-:Y:S08]  /*191e0*/  HMMA.16816.F32.BF16 R12, R180.reuse, R160, R12 ;  /* 0x000000a0b40c723c */ /* 0x050ff0000004180c */
[C---:B------:R-:W-:Y:S01]  /*191f0*/  HMMA.16816.F32.BF16 R16, R180.reuse, R162, R16 ;  /* 0x000000a2b410723c */ /* 0x040fe20000041810 */
[----:B------:R-:W1:Y:S07]  /*19200*/  LDSM.16.M88.4 R160, [R214+0x4000] ;  /* 0x00400000d6a0783b */ /* 0x000e6e0000000200 */
[C---:B--2---:R-:W-:Y:S08]  /*19210*/  HMMA.16816.F32.BF16 R20, R180.reuse, R188, R20 ;  /* 0x000000bcb414723c */ /* 0x044ff00000041814 */
[----:B------:R-:W-:Y:S01]  /*19220*/  HMMA.16816.F32.BF16 R24, R180, R190, R24 ;  /* 0x000000beb418723c */ /* 0x000fe20000041818 */
[----:B------:R-:W2:Y:S04]  /*19230*/  LDSM.16.M88.4 R180, [R213+0xc080] ;  /* 0x00c08000d5b4783b */ /* 0x000ea80000000200 */
[----:B------:R-:W4:Y:S03]  /*19240*/  LDSM.16.M88.4 R188, [R213+0xc880] ;  /* 0x00c88000d5bc783b */ /* 0x000f260000000200 */
[C---:B-----5:R-:W-:Y:S08]  /*19250*/  HMMA.16816.F32.BF16 R4, R168.reuse, R172, R4 ;  /* 0x000000aca804723c */ /* 0x060ff00000041804 */
[C---:B------:R-:W-:Y:S01]  /*19260*/  HMMA.16816.F32.BF16 R8, R168.reuse, R174, R8 ;  /* 0x000000aea808723c */ /* 0x040fe20000041808 */
[----:B------:R-:W-:Y:S07]  /*19270*/  LDSM.16.M88.4 R172, [R200] ;  /* 0x00000000c8ac783b */ /* 0x000fee0000000200 */
[C---:B------:R-:W-:Y:S08]  /*19280*/  HMMA.16816.F32.BF16 R12, R168.reuse, R164, R12 ;  /* 0x000000a4a80c723c */ /* 0x040ff0000004180c */
[C---:B------:R-:W-:Y:S01]  /*19290*/  HMMA.16816.F32.BF16 R16, R168.reuse, R166, R16 ;  /* 0x000000a6a810723c */ /* 0x040fe20000041810 */
[----:B------:R-:W5:Y:S07]  /*192a0*/  LDSM.16.M88.4 R164, [R212+0x4000] ;  /* 0x00400000d4a4783b */ /* 0x000f6e0000000200 */
[C---:B------:R-:W-:Y:S08]  /*192b0*/  HMMA.16816.F32.BF16 R20, R168.reuse, R176, R20 ;  /* 0x000000b0a814723c */ /* 0x040ff00000041814 */
[----:B------:R-:W-:Y:S01]  /*192c0*/  HMMA.16816.F32.BF16 R24, R168, R178, R24 ;  /* 0x000000b2a818723c */ /* 0x000fe20000041818 */
[----:B------:R-:W3:Y:S04]  /*192d0*/  LDSM.16.M88.4 R168, [R199] ;  /* 0x00000000c7a8783b */ /* 0x000ee80000000200 */
[----:B------:R-:W3:Y:S03]  /*192e0*/  LDSM.16.M88.4 R176, [R198] ;  /* 0x00000000c6b0783b */ /* 0x000ee60000000200 */
[C---:B-1----:R-:W-:Y:S08]  /*192f0*/  HMMA.16816.F32.BF16 R4, R160.reuse, R184, R4 ;  /* 0x000000b8a004723c */ /* 0x042ff00000041804 */
[C---:B------:R-:W-:Y:S01]  /*19300*/  HMMA.16816.F32.BF16 R8, R160.reuse, R186, R8 ;  /* 0x000000baa008723c */ /* 0x040fe20000041808 */
[----:B------:R-:W-:Y:S07]  /*19310*/  LDSM.16.M88.4 R184, [R207+0xb880] ;  /* 0x00b88000cfb8783b */ /* 0x000fee0000000200 */
[C---:B--2---:R-:W-:Y:S08]  /*19320*/  HMMA.16816.F32.BF16 R12, R160.reuse, R180, R12 ;  /* 0x000000b4a00c723c */ /* 0x044ff0000004180c */
[C---:B------:R-:W-:Y:S01]  /*19330*/  HMMA.16816.F32.BF16 R16, R160.reuse, R182, R16 ;  /* 0x000000b6a010723c */ /* 0x040fe20000041810 */
[----:B------:R-:W1:Y:S07]  /*19340*/  LDSM.16.M88.4 R180, [R210+0x4000] ;  /* 0x00400000d2b4783b */ /* 0x000e6e0000000200 */
[C---:B----4-:R-:W-:Y:S08]  /*19350*/  HMMA.16816.F32.BF16 R20, R160.reuse, R188, R20 ;  /* 0x000000bca014723c */ /* 0x050ff00000041814 */
[----:B------:R-:W-:Y:S01]  /*19360*/  HMMA.16816.F32.BF16 R24, R160, R190, R24 ;  /* 0x000000bea018723c */ /* 0x000fe20000041818 */
[----:B------:R-:W2:Y:S04]  /*19370*/  LDSM.16.M88.4 R160, [R207+0xc080] ;  /* 0x00c08000cfa0783b */ /* 0x000ea80000000200 */
[----:B------:R-:W4:Y:S03]  /*19380*/  LDSM.16.M88.4 R188, [R207+0xc880] ;  /* 0x00c88000cfbc783b */ /* 0x000f260000000200 */
[C---:B-----5:R-:W-:Y:S08]  /*19390*/  HMMA.16816.F32.BF16 R4, R164.reuse, R172, R4 ;  /* 0x000000aca404723c */ /* 0x060ff00000041804 */
[C---:B------:R-:W-:Y:S01]  /*193a0*/  HMMA.16816.F32.BF16 R8, R164.reuse, R174, R8 ;  /* 0x000000aea408723c */ /* 0x040fe20000041808 */
[----:B------:R-:W-:Y:S07]  /*193b0*/  LDSM.16.M88.4 R172, [R201+0x1800] ;  /* 0x00180000c9ac783b */ /* 0x000fee0000000200 */
[C---:B---3--:R-:W-:Y:S08]  /*193c0*/  HMMA.16816.F32.BF16 R12, R164.reuse, R168, R12 ;  /* 0x000000a8a40c723c */ /* 0x048ff0000004180c */
[C---:B------:R-:W-:Y:S01]  /*193d0*/  HMMA.16816.F32.BF16 R16, R164.reuse, R170, R16 ;  /* 0x000000aaa410723c */ /* 0x040fe20000041810 */
[----:B------:R-:W3:Y:S07]  /*193e0*/  LDSM.16.M88.4 R168, [R209+0x4000] ;  /* 0x00400000d1a8783b */ /* 0x000eee0000000200 */
[C---:B------:R-:W-:Y:S08]  /*193f0*/  HMMA.16816.F32.BF16 R20, R164.reuse, R176, R20 ;  /* 0x000000b0a414723c */ /* 0x040ff00000041814 */
[----:B------:R-:W-:Y:S01]  /*19400*/  HMMA.16816.F32.BF16 R24, R164, R178, R24 ;  /* 0x000000b2a418723c */ /* 0x000fe20000041818 */
[----:B------:R-:W5:Y:S04]  /*19410*/  LDSM.16.M88.4 R164, [R201+0x2000] ;  /* 0x00200000c9a4783b */ /* 0x000f680000000200 */
[----:B------:R-:W3:Y:S03]  /*19420*/  LDSM.16.M88.4 R176, [R201+0x2800] ;  /* 0x00280000c9b0783b */ /* 0x000ee60000000200 */
        /* <DEDUP_REMOVED lines=18> */
[----:B------:R-:W5:Y:S04]  /*19550*/  LDSM.16.M88.4 R168, [R196] ;  /* 0x00000000c4a8783b */ /* 0x000f680000000200 */
        /* <DEDUP_REMOVED lines=61> */
[C---:B-1----:R-:W-:Y:S01]  /*19930*/  HMMA.16816.F32.BF16 R4, R180.reuse, R184, R4 ;  /* 0x000000b8b404723c */ /* 0x042fe20000041804 */
[----:B------:R-:W-:Y:S04]  /*19940*/  DEPBAR.LE SB0, 0x0 ;  /* 0x000080000000791a */ /* 0x000fe80000000000 */
[----:B------:R-:W-:Y:S03]  /*19950*/  BAR.SYNC.DEFER_BLOCKING 0x0 ;  /* 0x0000000000007b1d */ /* 0x000fe60000010000 */
[C---:B------:R-:W-:Y:S08]  /*19960*/  HMMA.16816.F32.BF16 R8, R180.reuse, R186, R8 ;  /* 0x000000bab408723c */ /* 0x040ff00000041808 */
[C---:B--2---:R-:W-:Y:S08]  /*19970*/  HMMA.16816.F32.BF16 R12, R180.reuse, R160, R12 ;  /* 0x000000a0b40c723c */ /* 0x044ff0000004180c */
[C---:B------:R-:W-:Y:S08]  /*19980*/  HMMA.16816.F32.BF16 R16, R180.reuse, R162, R16 ;  /* 0x000000a2b410723c */ /* 0x040ff00000041810 */
[C---:B----4-:R-:W-:Y:S08]  /*19990*/  HMMA.16816.F32.BF16 R20, R180.reuse, R188, R20 ;  /* 0x000000bcb414723c */ /* 0x050ff00000041814 */
[----:B------:R-:W-:Y:S08]  /*199a0*/  HMMA.16816.F32.BF16 R24, R180, R190, R24 ;  /* 0x000000beb418723c */ /* 0x000ff00000041818 */
[C---:B---3--:R-:W-:Y:S08]  /*199b0*/  HMMA.16816.F32.BF16 R4, R168.reuse, R172, R4 ;  /* 0x000000aca804723c */ /* 0x048ff00000041804 */
[C---:B------:R-:W-:Y:S08]  /*199c0*/  HMMA.16816.F32.BF16 R8, R168.reuse, R174, R8 ;  /* 0x000000aea808723c */ /* 0x040ff00000041808 */
[C---:B-----5:R-:W-:Y:S08]  /*199d0*/  HMMA.16816.F32.BF16 R12, R168.reuse, R164, R12 ;  /* 0x000000a4a80c723c */ /* 0x060ff0000004180c */
[C---:B------:R-:W-:Y:S08]  /*199e0*/  HMMA.16816.F32.BF16 R16, R168.reuse, R166, R16 ;  /* 0x000000a6a810723c */ /* 0x040ff00000041810 */
[C---:B------:R-:W-:Y:S08]  /*199f0*/  HMMA.16816.F32.BF16 R20, R168.reuse, R176, R20 ;  /* 0x000000b0a814723c */ /* 0x040ff00000041814 */
[----:B------:R-:W-:Y:S01]  /*19a00*/  HMMA.16816.F32.BF16 R24, R168, R178, R24 ;  /* 0x000000b2a818723c */ /* 0x000fe20000041818 */
[----:B------:R-:W-:-:S07]  /*19a10*/  @P0 BRA `(.L_x_1509) ;  /* 0xffffee3000000947 */ /* 0x000fce000383ffff */
.L_x_1508:
        /* <DEDUP_REMOVED lines=28> */
[----:B------:R-:W-:Y:S02]  /*19be0*/  PLOP3.LUT P0, PT, PT, PT, UP1, 0x80, 0x0 ;  /* 0x000000000000781c */ /* 0x000fe40003f0f018 */
        /* <DEDUP_REMOVED lines=24> */
[----:B------:R-:W-:Y:S01]  /*19d70*/  MUFU.EX2 R7, R7 ;  /* 0x0000000700077308 */ /* 0x000fe20000000800 */
[--C-:B------:R-:W-:Y:S02]  /*19d80*/  FFMA.FTZ R159, R8, c[0x0][0x2d0], -R191.reuse ;  /* 0x0000b400089f7a23 */ /* 0x100fe400000108bf */
[----:B------:R-:W-:Y:S02]  /*19d90*/  FFMA.FTZ R188, R9, c[0x0][0x2d0], -R191 ;  /* 0x0000b40009bc7a23 */ /* 0x000fe400000108bf */
[----:B------:R-:W-:Y:S02]  /*19da0*/  FFMA.FTZ R190, R11, c[0x0][0x2d0], -R189 ;  /* 0x0000b4000bbe7a23 */ /* 0x000fe400000108bd */
[--C-:B------:R-:W-:Y:S02]  /*19db0*/  FFMA.FTZ R239, R12, c[0x0][0x2d0], -R191.reuse ;  /* 0x0000b4000cef7a23 */ /* 0x100fe400000108bf */
[----:B------:R-:W-:Y:S01]  /*19dc0*/  FFMA.FTZ R240, R13, c[0x0][0x2d0], -R191 ;  /* 0x0000b4000df07a23 */ /* 0x000fe200000108bf */
[----:B------:R2:W3:Y:S01]  /*19dd0*/  MUFU.EX2 R0, R157 ;  /* 0x0000009d00007308 */ /* 0x0004e20000000800 */
[--C-:B------:R-:W-:Y:S02]  /*19de0*/  FFMA.FTZ R241, R14, c[0x0][0x2d0], -R189.reuse ;  /* 0x0000b4000ef17a23 */ /* 0x100fe400000108bd */
[----:B------:R-:W-:Y:S02]  /*19df0*/  FFMA.FTZ R242, R15, c[0x0][0x2d0], -R189 ;  /* 0x0000b4000ff27a23 */ /* 0x000fe400000108bd */
[----:B------:R-:W-:Y:S01]  /*19e00*/  LDSM.16.MT88.4 R12, [R204+0x8880] ;  /* 0x00888000cc0c783b */ /* 0x000fe20000004200 */
[--C-:B------:R-:W-:Y:S02]  /*19e10*/  FFMA.FTZ R243, R16, c[0x0][0x2d0], -R191.reuse ;  /* 0x0000b40010f37a23 */ /* 0x100fe400000108bf */
[----:B------:R-:W-:Y:S02]  /*19e20*/  FFMA.FTZ R244, R17, c[0x0][0x2d0], -R191 ;  /* 0x0000b40011f47a23 */ /* 0x000fe400000108bf */
[----:B------:R-:W-:Y:S01]  /*19e30*/  MUFU.EX2 R158, R158 ;  /* 0x0000009e009e7308 */ /* 0x000fe20000000800 */
[--C-:B------:R-:W-:Y:S02]  /*19e40*/  FFMA.FTZ R245, R18, c[0x0][0x2d0], -R189.reuse ;  /* 0x0000b40012f57a23 */ /* 0x100fe400000108bd */
[----:B------:R-:W-:Y:S02]  /*19e50*/  FFMA.FTZ R246, R19, c[0x0][0x2d0], -R189 ;  /* 0x0000b40013f67a23 */ /* 0x000fe400000108bd */
[----:B------:R-:W-:Y:S01]  /*19e60*/  LDSM.16.MT88.4 R16, [R206+0x4880] ;  /* 0x00488000ce10783b */ /* 0x000fe20000004200 */
[----:B------:R-:W-:Y:S02]  /*19e70*/  FFMA.FTZ R247, R24, c[0x0][0x2d0], -R191 ;  /* 0x0000b40018f77a23 */ /* 0x000fe400000108bf */
[--C-:B------:R-:W-:Y:S02]  /*19e80*/  FFMA.FTZ R249, R26, c[0x0][0x2d0], -R189.reuse ;  /* 0x0000b4001af97a23 */ /* 0x100fe400000108bd */
[----:B------:R-:W-:Y:S01]  /*19e90*/  MUFU.EX2 R5, R5 ;  /* 0x0000000500057308 */ /* 0x000fe20000000800 */
[----:B--2---:R-:W-:Y:S02]  /*19ea0*/  FFMA.FTZ R157, R10, c[0x0][0x2d0], -R189 ;  /* 0x0000b4000a9d7a23 */ /* 0x004fe400000108bd */
[C---:B---3--:R-:W-:Y:S02]  /*19eb0*/  FMUL.FTZ R10, R0.reuse, R154 ;  /* 0x0000009a000a7220 */ /* 0x048fe40000410000 */
        /* <DEDUP_REMOVED lines=19> */
[----:B------:R-:W3:Y:S01]  /*19ff0*/  MUFU.EX2 R190, R190 ;  /* 0x000000be00be7308 */ /* 0x000ee20000000800 */
[C---:B------:R-:W-:Y:S02]  /*1a000*/  FMUL.FTZ R39, R0.reuse, R39 ;  /* 0x0000002700277220 */ /* 0x040fe40000410000 */
[----:B------:R-:W-:Y:S01]  /*1a010*/  FMUL.FTZ R42, R0, R42 ;  /* 0x0000002a002a7220 */ /* 0x000fe20000410000 */
        /* <DEDUP_REMOVED lines=18> */
[C---:B------:R-:W-:Y:S02]  /*1a140*/  FMUL.FTZ R70, R0.reuse, R70 ;  /* 0x0000004600467220 */ /* 0x040fe40000410000 */
[----:B------:R-:W-:Y:S02]  /*1a150*/  FMUL.FTZ R71, R0, R71 ;  /* 0x0000004700477220 */ /* 0x000fe40000410000 */
[C---:B--2---:R-:W-:Y:S01]  /*1a160*/  FMUL.FTZ R8, R2.reuse, R152 ;  /* 0x0000009802087220 */ /* 0x044fe20000410000 */
[----:B------:R-:W-:Y:S01]  /*1a170*/  F2FP.BF16.PACK_AB R152, R5, R158 ;  /* 0x0000009e0598723e */ /* 0x000fe200000010ff */
[C---:B------:R-:W-:Y:S01]  /*1a180*/  FMUL.FTZ R9, R2.reuse, R153 ;  /* 0x0000009902097220 */ /* 0x040fe20000410000 */
        /* <DEDUP_REMOVED lines=14> */
[----:B------:R-:W-:Y:S03]  /*1a270*/  MUFU.EX2 R243, R243 ;  /* 0x000000f300f37308 */ /* 0x000fe60000000800 */
[C---:B------:R-:W-:Y:S02]  /*1a280*/  FMUL.FTZ R145, R2.reuse, R145 ;  /* 0x0000009102917220 */ /* 0x040fe40000410000 */
[C---:B------:R-:W-:Y:S02]  /*1a290*/  FMUL.FTZ R148, R2.reuse, R148 ;  /* 0x0000009402947220 */ /* 0x040fe40000410000 */
[C---:B------:R-:W-:Y:S01]  /*1a2a0*/  HMMA.16816.F32.BF16 R140, R152.reuse, R166, R140 ;  /* 0x000000a6988c723c */ /* 0x040fe2000004188c */
[----:B------:R-:W4:Y:S02]  /*1a2b0*/  LDSM.16.MT88.4 R164, [R208+0x5880] ;  /* 0x00588000d0a4783b */ /* 0x000f240000004200 */
[----:B------:R-:W5:Y:S01]  /*1a2c0*/  MUFU.EX2 R244, R244 ;  /* 0x000000f400f47308 */ /* 0x000f620000000800 */
[C---:B------:R-:W-:Y:S02]  /*1a2d0*/  FMUL.FTZ R149, R2.reuse, R149 ;  /* 0x0000009502957220 */ /* 0x040fe40000410000 */
[C---:B------:R-:W-:Y:S02]  /*1a2e0*/  FMUL.FTZ R28, R2.reuse, R28 ;  /* 0x0000001c021c7220 */ /* 0x040fe40000410000 */
[C---:B------:R-:W-:Y:S04]  /*1a2f0*/  HMMA.16816.F32.BF16 R144, R152.reuse, R168, R144 ;  /* 0x000000a89890723c */ /* 0x040fe80000041890 */
[C---:B------:R-:W-:Y:S01]  /*1a300*/  FMUL.FTZ R29, R2.reuse, R29 ;  /* 0x0000001d021d7220 */ /* 0x040fe20000410000 */
[----:B------:R-:W-:Y:S01]  /*1a310*/  MUFU.EX2 R245, R245 ;  /* 0x000000f500f57308 */ /* 0x000fe20000000800 */
[C---:B------:R-:W-:Y:S02]  /*1a320*/  FMUL.FTZ R32, R2.reuse, R32 ;  /* 0x0000002002207220 */ /* 0x040fe40000410000 */
[C---:B------:R-:W-:Y:S01]  /*1a330*/  HMMA.16816.F32.BF16 R148, R152.reuse, R170, R148 ;  /* 0x000000aa9894723c */ /* 0x040fe20000041894 */
[----:B------:R-:W1:Y:S03]  /*1a340*/  LDSM.16.MT88.4 R168, [R206+0x5880] ;  /* 0x00588000cea8783b */ /* 0x000e660000004200 */
[C---:B------:R-:W-:Y:S02]  /*1a350*/  FMUL.FTZ R33, R2.reuse, R33 ;  /* 0x0000002102217220 */ /* 0x040fe40000410000 */
[C---:B------:R-:W-:Y:S01]  /*1a360*/  FMUL.FTZ R36, R2.reuse, R36 ;  /* 0x0000002402247220 */ /* 0x040fe20000410000 */
[----:B------:R-:W1:Y:S01]  /*1a370*/  MUFU.EX2 R246, R246 ;  /* 0x000000f600f67308 */ /* 0x000e620000000800 */
[C---:B------:R-:W-:Y:S01]  /*1a380*/  FMUL.FTZ R37, R2.reuse, R37 ;  /* 0x0000002502257220 */ /* 0x040fe20000410000 */
[C---:B--2---:R-:W-:Y:S03]  /*1a390*/  HMMA.16816.F32.BF16 R28, R152.reuse, R160, R28 ;  /* 0x000000a0981c723c */ /* 0x044fe6000004181c */
[C---:B------:R-:W-:Y:S02]  /*1a3a0*/  FMUL.FTZ R40, R2.reuse, R40 ;  /* 0x0000002802287220 */ /* 0x040fe40000410000 */
[C---:B------:R-:W-:Y:S02]  /*1a3b0*/  FMUL.FTZ R41, R2.reuse, R41 ;  /* 0x0000002902297220 */ /* 0x040fe40000410000 */
[C---:B------:R-:W-:Y:S01]  /*1a3c0*/  FMUL.FTZ R44, R2.reuse, R44 ;  /* 0x0000002c022c7220 */ /* 0x040fe20000410000 */
[C---:B------:R-:W-:Y:S01]  /*1a3d0*/  HMMA.16816.F32.BF16 R32, R152.reuse, R162, R32 ;  /* 0x000000a29820723c */ /* 0x040fe20000041820 */
[----:B------:R-:W2:Y:S01]  /*1a3e0*/  LDSM.16.MT88.4 R160, [R205+0x5880] ;  /* 0x00588000cda0783b */ /* 0x000ea20000004200 */
[----:B------:R-:W-:Y:S02]  /*1a3f0*/  MUFU.EX2 R247, R247 ;  /* 0x000000f700f77308 */ /* 0x000fe40000000800 */
[C---:B------:R-:W-:Y:S02]  /*1a400*/  FMUL.FTZ R45, R2.reuse, R45 ;  /* 0x0000002d022d7220 */ /* 0x040fe40000410000 */
[C---:B------:R-:W-:Y:S02]  /*1a410*/  FMUL.FTZ R48, R2.reuse, R48 ;  /* 0x0000003002307220 */ /* 0x040fe40000410000 */
[C---:B----4-:R-:W-:Y:S04]  /*1a420*/  HMMA.16816.F32.BF16 R36, R152.reuse, R164, R36 ;  /* 0x000000a49824723c */ /* 0x050fe80000041824 */
[C---:B------:R-:W-:Y:S01]  /*1a430*/  FMUL.FTZ R49, R2.reuse, R49 ;  /* 0x0000003102317220 */ /* 0x040fe20000410000 */
[----:B------:R-:W-:Y:S01]  /*1a440*/  MUFU.EX2 R249, R249 ;  /* 0x000000f900f97308 */ /* 0x000fe20000000800 */
[C---:B------:R-:W-:Y:S02]  /*1a450*/  FMUL.FTZ R52, R2.reuse, R52 ;  /* 0x0000003402347220 */ /* 0x040fe40000410000 */
        /* <DEDUP_REMOVED lines=34> */
[----:B------:R-:W-:Y:S01]  /*1a680*/  FMUL.FTZ R83, R0, R83 ;  /* 0x0000005300537220 */ /* 0x000fe20000410000 */
        /* <DEDUP_REMOVED lines=64> */
[C---:B------:R-:W-:Y:S03]  /*1aa90*/  HMMA.16816.F32.BF16 R124, R152.reuse, R12, R124 ;  /* 0x0000000c987c723c */ /* 0x040fe6000004187c */
[C---:B------:R-:W-:Y:S02]  /*1aaa0*/  FMUL.FTZ R130, R0.reuse, R130 ;  /* 0x0000008200827220 */ /* 0x040fe40000410000 */
[----:B------:R-:W-:Y:S02]  /*1aab0*/  FMUL.FTZ R131, R0, R131 ;  /* 0x0000008300837220 */ /* 0x000fe40000410000 */
[----:B---3--:R-:W-:Y:S01]  /*1aac0*/  F2FP.BF16.PACK_AB R12, R240, R239 ;  /* 0x000000eff00c723e */ /* 0x008fe200000010ff */
[----:B------:R-:W-:Y:S01]  /*1aad0*/  FFMA.FTZ R158, R2, R227, R158 ;  /* 0x000000e3029e7223 */ /* 0x000fe2000001009e */
[----:B------:R-:W-:Y:S03]  /*1aae0*/  F2FP.BF16.PACK_AB R13, R242, R241 ;  /* 0x000000f1f20d723e */ /* 0x000fe600000010ff */
[----:B------:R-:W-:Y:S01]  /*1aaf0*/  HMMA.16816.F32.BF16 R128, R152, R14, R128 ;  /* 0x0000000e9880723c */ /* 0x000fe20000041880 */
[----:B------:R-:W3:Y:S02]  /*1ab00*/  LDSM.16.MT88.4 R152, [R206+0x6080] ;  /* 0x00608000ce98783b */ /* 0x000ee40000004200 */
[----:B------:R-:W-:Y:S02]  /*1ab10*/  FFMA.FTZ R6, R0, R219, R6 ;  /* 0x000000db00067223 */ /* 0x000fe40000010006 */
[----:B------:R-:W-:Y:S02]  /*1ab20*/  FADD.FTZ R158, R5, R158 ;  /* 0x0000009e059e7221 */ /* 0x000fe40000010000 */
[----:B-----5:R-:W-:Y:S01]  /*1ab30*/  F2FP.BF16.PACK_AB R14, R244, R243 ;  /* 0x000000f3f40e723e */ /* 0x020fe200000010ff */
[----:B------:R-:W-:Y:S01]  /*1ab40*/  FADD.FTZ R6, R7, R6 ;  /* 0x0000000607067221 */ /* 0x000fe20000010000 */
[----:B------:R-:W-:Y:S03]  /*1ab50*/  F2FP.BF16.PACK_AB R15, R246, R245 ;  /* 0x000000f5f60f723e */ /* 0x000fe600000010ff */
[----:B------:R-:W-:Y:S02]  /*1ab60*/  FADD.FTZ R159, R159, R158 ;  /* 0x0000009e9f9f7221 */ /* 0x000fe40000010000 */
[----:B------:R-:W-:Y:S02]  /*1ab70*/  FADD.FTZ R157, R157, R6 ;  /* 0x000000069d9d7221 */ /* 0x000fe40000010000 */
[C---:B--2---:R-:W-:Y:S05]  /*1ab80*/  HMMA.16816.F32.BF16 R8, R12.reuse, R160, R8 ;  /* 0x000000a00c08723c */ /* 0x044fea0000041808 */
[----:B------:R-:W-:Y:S02]  /*1ab90*/  FADD.FTZ R188, R188, R159 ;  /* 0x0000009fbcbc7221 */ /* 0x000fe40000010000 */
[----:B------:R-:W-:Y:S01]  /*1aba0*/  FADD.FTZ R190, R190, R157 ;  /* 0x0000009dbebe7221 */ /* 0x000fe20000010000 */
[C---:B------:R-:W-:Y:S01]  /*1abb0*/  HMMA.16816.F32.BF16 R132, R12.reuse, R162, R132 ;  /* 0x000000a20c84723c */ /* 0x040fe20000041884 */
[----:B------:R-:W2:Y:S03]  /*1abc0*/  LDSM.16.MT88.4 R160, [R206+0x7880] ;  /* 0x00788000cea0783b */ /* 0x000ea60000004200 */
[----:B------:R-:W-:Y:S01]  /*1abd0*/  MOV R157, R156 ;  /* 0x0000009c009d7202 */ /* 0x000fe20000000f00 */
[----:B------:R-:W-:Y:S02]  /*1abe0*/  FADD.FTZ R239, R239, R188 ;  /* 0x000000bcefef7221 */ /* 0x000fe40000010000 */
[----:B------:R-:W-:Y:S01]  /*1abf0*/  FADD.FTZ R241, R241, R190 ;  /* 0x000000bef1f17221 */ /* 0x000fe20000010000 */
[C---:B------:R-:W-:Y:S04]  /*1ac00*/  HMMA.16816.F32.BF16 R136, R12.reuse, R16, R136 ;  /* 0x000000100c88723c */ /* 0x040fe80000041888 */
[----:B------:R-:W-:Y:S02]  /*1ac10*/  FADD.FTZ R240, R240, R239 ;  /* 0x000000eff0f07221 */ /* 0x000fe40000010000 */
[----:B------:R-:W-:Y:S02]  /*1ac20*/  FADD.FTZ R242, R242, R241 ;  /* 0x000000f1f2f27221 */ /* 0x000fe40000010000 */
        /* <DEDUP_REMOVED lines=8> */
[----:B------:R-:W-:Y:S07]  /*1acb0*/  LDSM.16.MT88.4 R164, [R208+0x9080] ;  /* 0x00908000d0a4783b */ /* 0x000fee0000004200 */
[C---:B-1----:R-:W-:Y:S08]  /*1acc0*/  HMMA.16816.F32.BF16 R28, R12.reuse, R168, R28 ;  /* 0x000000a80c1c723c */ /* 0x042ff0000004181c */
        /* <DEDUP_REMOVED lines=20> */
[C---:B--2---:R-:W-:Y:S04]  /*1ae10*/  HMMA.16816.F32.BF16 R76, R12.reuse, R160, R76 ;  /* 0x000000a00c4c723c */ /* 0x044fe8000004184c */
[--C-:B------:R-:W-:Y:S02]  /*1ae20*/  FFMA.FTZ R186, R22, c[0x0][0x2d0], -R189.reuse ;  /* 0x0000b40016ba7a23 */ /* 0x100fe400000108bd */
[--C-:B------:R-:W-:Y:S01]  /*1ae30*/  FFMA.FTZ R187, R23, c[0x0][0x2d0], -R189.reuse ;  /* 0x0000b40017bb7a23 */ /* 0x100fe200000108bd */
[----:B------:R-:W2:Y:S01]  /*1ae40*/  MUFU.EX2 R185, R185 ;  /* 0x000000b900b97308 */ /* 0x000ea20000000800 */
[C---:B------:R-:W-:Y:S01]  /*1ae50*/  HMMA.16816.F32.BF16 R80, R12.reuse, R162, R80 ;  /* 0x000000a20c50723c */ /* 0x040fe20000041850 */
[----:B------:R-:W3:Y:S03]  /*1ae60*/  LDSM.16.MT88.4 R160, [R206+0x9080] ;  /* 0x00908000cea0783b */ /* 0x000ee60000004200 */
[----:B------:R-:W-:Y:S04]  /*1ae70*/  FFMA.FTZ R189, R27, c[0x0][0x2d0], -R189 ;  /* 0x0000b4001bbd7a23 */ /* 0x000fe800000108bd */
[C---:B-----5:R-:W-:Y:S01]  /*1ae80*/  HMMA.16816.F32.BF16 R84, R12.reuse, R16, R84 ;  /* 0x000000100c54723c */ /* 0x060fe20000041854 */
[----:B------:R-:W-:Y:S01]  /*1ae90*/  LDSM.16.MT88.4 R20, [R204+0x9080] ;  /* 0x00908000cc14783b */ /* 0x000fe20000004200 */
[----:B------:R-:W-:Y:S06]  /*1aea0*/  MUFU.EX2 R186, R186 ;  /* 0x000000ba00ba7308 */ /* 0x000fec0000000800 */
[C---:B------:R-:W-:Y:S01]  /*1aeb0*/  HMMA.16816.F32.BF16 R88, R12.reuse, R18, R88 ;  /* 0x000000120c58723c */ /* 0x040fe20000041858 */
[----:B------:R-:W4:Y:S03]  /*1aec0*/  LDSM.16.MT88.4 R16, [R205+0x9080] ;  /* 0x00908000cd10783b */ /* 0x000f260000004200 */
[----:B------:R-:W5:Y:S04]  /*1aed0*/  MUFU.EX2 R187, R187 ;  /* 0x000000bb00bb7308 */ /* 0x000f680000000800 */
[C---:B-1----:R-:W-:Y:S01]  /*1aee0*/  HMMA.16816.F32.BF16 R92, R12.reuse, R152, R92 ;  /* 0x000000980c5c723c */ /* 0x042fe2000004185c */
[----:B------:R-:W-:Y:S05]  /*1aef0*/  LDSM.16.MT88.4 R24, [R205+0x5080] ;  /* 0x00508000cd18783b */ /* 0x000fea0000004200 */
[----:B------:R-:W1:Y:S02]  /*1af00*/  MUFU.EX2 R248, R191 ;  /* 0x000000bf00f87308 */ /* 0x000e640000000800 */
[C---:B------:R-:W-:Y:S08]  /*1af10*/  HMMA.16816.F32.BF16 R96, R12.reuse, R154, R96 ;  /* 0x0000009a0c60723c */ /* 0x040ff00000041860 */
[C---:B------:R-:W-:Y:S01]  /*1af20*/  HMMA.16816.F32.BF16 R100, R12.reuse, R164, R100 ;  /* 0x000000a40c64723c */ /* 0x040fe20000041864 */
[----:B------:R-:W1:Y:S07]  /*1af30*/  MUFU.EX2 R250, R189 ;  /* 0x000000bd00fa7308 */ /* 0x000e6e0000000800 */
[C---:B------:R-:W-:Y:S01]  /*1af40*/  HMMA.16816.F32.BF16 R104, R12.reuse, R166, R104 ;  /* 0x000000a60c68723c */ /* 0x040fe20000041868 */
[----:B------:R-:W1:Y:S07]  /*1af50*/  LDSM.16.MT88.4 R164, [R208+0x5080] ;  /* 0x00508000d0a4783b */ /* 0x000e6e0000004200 */
[C---:B---3--:R-:W-:Y:S08]  /*1af60*/  HMMA.16816.F32.BF16 R108, R12.reuse, R160, R108 ;  /* 0x000000a00c6c723c */ /* 0x048ff0000004186c */
[C---:B------:R-:W-:Y:S01]  /*1af70*/  HMMA.16816.F32.BF16 R112, R12.reuse, R162, R112 ;  /* 0x000000a20c70723c */ /* 0x040fe20000041870 */
[----:B------:R-:W-:Y:S07]  /*1af80*/  LDSM.16.MT88.4 R160, [R204+0x6880] ;  /* 0x00688000cca0783b */ /* 0x000fee0000004200 */
[C---:B----4-:R-:W-:Y:S08]  /*1af90*/  HMMA.16816.F32.BF16 R116, R12.reuse, R16, R116 ;  /* 0x000000100c74723c */ /* 0x050ff00000041874 */
[C---:B------:R-:W-:Y:S01]  /*1afa0*/  HMMA.16816.F32.BF16 R120, R12.reuse, R18, R120 ;  /* 0x000000120c78723c */ /* 0x040fe20000041878 */
[----:B------:R-:W3:Y:S07]  /*1afb0*/  LDSM.16.MT88.4 R16, [R204+0x5080] ;  /* 0x00508000cc10783b */ /* 0x000eee0000004200 */
[C---:B------:R-:W-:Y:S08]  /*1afc0*/  HMMA.16816.F32.BF16 R124, R12.reuse, R20, R124 ;  /* 0x000000140c7c723c */ /* 0x040ff0000004187c */
[----:B------:R-:W-:Y:S01]  /*1afd0*/  HMMA.16816.F32.BF16 R128, R12, R22, R128 ;  /* 0x000000160c80723c */ /* 0x000fe20000041880 */
[----:B------:R-:W4:Y:S06]  /*1afe0*/  LDSM.16.MT88.4 R20, [R208+0x6880] ;  /* 0x00688000d014783b */ /* 0x000f2c0000004200 */
[----:B--2---:R-:W-:Y:S01]  /*1aff0*/  F2FP.BF16.PACK_AB R12, R185, R184 ;  /* 0x000000b8b90c723e */ /* 0x004fe200000010ff */
[----:B------:R-:W-:Y:S01]  /*1b000*/  FADD.FTZ R184, R184, R5 ;  /* 0x00000005b8b87221 */ /* 0x000fe20000010000 */
[----:B-----5:R-:W-:Y:S03]  /*1b010*/  F2FP.BF16.PACK_AB R13, R187, R186 ;  /* 0x000000babb0d723e */ /* 0x020fe600000010ff */
[----:B-1----:R-:W-:Y:S01]  /*1b020*/  F2FP.BF16.PACK_AB R14, R248, R247 ;  /* 0x000000f7f80e723e */ /* 0x002fe200000010ff */
[----:B------:R-:W-:Y:S01]  /*1b030*/  FADD.FTZ R186, R186, R7 ;  /* 0x00000007baba7221 */ /* 0x000fe20000010000 */
[----:B------:R-:W-:Y:S01]  /*1b040*/  F2FP.BF16.PACK_AB R15, R250, R249 ;  /* 0x000000f9fa0f723e */ /* 0x000fe200000010ff */
[----:B------:R-:W-:Y:S02]  /*1b050*/  FADD.FTZ R184, R185, R184 ;  /* 0x000000b8b9b87221 */ /* 0x000fe40000010000 */
        /* <DEDUP_REMOVED lines=8> */
[----:B------:R-:W-:Y:S07]  /*1b0e0*/  LDSM.16.MT88.4 R164, [R208+0x8080] ;  /* 0x00808000d0a4783b */ /* 0x000fee0000004200 */
        /* <DEDUP_REMOVED lines=33> */
[C---:B-1----:R-:W-:Y:S08]  /*1b300*/  HMMA.16816.F32.BF16 R124, R12.reuse, R8, R124 ;  /* 0x000000080c7c723c */ /* 0x042ff0000004187c */
[----:B------:R-:W-:Y:S01]  /*1b310*/  HMMA.16816.F32.BF16 R128, R12, R10, R128 ;  /* 0x0000000a0c80723c */ /* 0x000fe20000041880 */
[----:B------:R-:W-:-:S07]  /*1b320*/  @P0 BRA `(.L_x_1507) ;  /* 0xffffd93000000947 */ /* 0x000fce000383ffff */
.L_x_1506:
[----:B------:R-:W1:Y:S01]  /*1b330*/  SHFL.BFLY PT, R6, R227, 0x2, 0x1f ;  /* 0x0c401f00e3067f89 */ /* 0x000e6200000e0000 */
[----:B------:R-:W-:-:S02]  /*1b340*/  MOV R4, RZ ;  /* 0x000000ff00047202 */ /* 0x000fc40000000f00 */
[----:B------:R-:W-:Y:S01]  /*1b350*/  MOV R2, RZ ;  /* 0x000000ff00027202 */ /* 0x000fe20000000f00 */
[----:B------:R-:W2:Y:S01]  /*1b360*/  SHFL.BFLY PT, R0, R219, 0x2, 0x1f ;  /* 0x0c401f00db007f89 */ /* 0x000ea200000e0000 */
[----:B------:R-:W-:Y:S02]  /*1b370*/  MOV R8, 0xff800000 ;  /* 0xff80000000087802 */ /* 0x000fe40000000f00 */
[----:B------:R-:W-:Y:S01]  /*1b380*/  PLOP3.LUT P2, PT, PT, PT, PT, 0x8, 0x0 ;  /* 0x000000000000781c */ /* 0x000fe20003f4e170 */
[----:B-1----:R-:W-:Y:S02]  /*1b390*/  FADD.FTZ R6, R6, R227 ;  /* 0x000000e306067221 */ /* 0x002fe40000010000 */
[----:B--2---:R-:W-:-:S03]  /*1b3a0*/  FADD.FTZ R7, R0, R219 ;  /* 0x000000db00077221 */ /* 0x004fc60000010000 */
[----:B------:R-:W1:Y:S04]  /*1b3b0*/  SHFL.BFLY PT, R5, R6, 0x1, 0x1f ;  /* 0x0c201f0006057f89 */ /* 0x000e6800000e0000 */
[----:B------:R-:W2:Y:S01]  /*1b3c0*/  SHFL.BFLY PT, R0, R7, 0x1, 0x1f ;  /* 0x0c201f0007007f89 */ /* 0x000ea200000e0000 */
[----:B-1----:R-:W-:Y:S01]  /*1b3d0*/  FADD.FTZ R5, R6, R5 ;  /* 0x0000000506057221 */ /* 0x002fe20000010000 */
[----:B------:R-:W-:Y:S01]  /*1b3e0*/  MOV R6, 0xff800000 ;  /* 0xff80000000067802 */ /* 0x000fe20000000f00 */
[----:B--2---:R-:W-:-:S03]  /*1b3f0*/  FADD.FTZ R0, R0, R7 ;  /* 0x0000000700007221 */ /* 0x004fc60000010000 */
[----:B------:R-:W-:Y:S02]  /*1b400*/  FSETP.NE.FTZ.AND P1, PT, R5, RZ, PT ;  /* 0x000000ff0500720b */ /* 0x000fe40003f35000 */
[----:B------:R-:W-:-:S11]  /*1b410*/  FSETP.NE.FTZ.AND P0, PT, R0, RZ, PT ;  /* 0x000000ff0000720b */ /* 0x000fd60003f15000 */
[----:B------:R-:W1:Y:S01]  /*1b420*/  @P1 MUFU.RCP R4, R5 ;  /* 0x0000000500041308 */ /* 0x000e620000001000 */
[----:B------:R-:W-:Y:S02]  /*1b430*/  @P1 MOV R11, 0x3f317218 ;  /* 0x3f317218000b1802 */ /* 0x000fe40000000f00 */
[----:B------:R-:W-:-:S05]  /*1b440*/  @P0 MOV R9, 0x3f317218 ;  /* 0x3f31721800090802 */ /* 0x000fca0000000f00 */
        /* <DEDUP_REMOVED lines=137> */
.L_x_1430:
[----:B------:R-:W-:Y:S01]  /*1bce0*/  USHF.R.S32.HI UR8, URZ, 0x1f, UR16 ;  /* 0x0000001f3f087899 */ /* 0x000fe20008011410 */
[----:B------:R-:W-:Y:S05]  /*1bcf0*/  @P2 BRA `(.L_x_1510) ;  /* 0x00001c3000002947 */ /* 0x000fea0003800000 */
[----:B------:R-:W1:Y:S01]  /*1bd00*/  S2R R0, SR_TID.X ;  /* 0x0000000000007919 */ /* 0x000e620000002100 */
[----:B------:R-:W-:Y:S01]  /*1bd10*/  F2FP.BF16.PACK_AB R152, R153, R152 ;  /* 0x000000989998723e */ /* 0x000fe200000010ff */
[----:B------:R-:W-:Y:S01]  /*1bd20*/  ULDC.64 UR6, c[0x0][0x500] ;  /* 0x0001400000067ab9 */ /* 0x000fe20000000a00 */
[----:B------:R-:W-:Y:S01]  /*1bd30*/  F2FP.BF16.PACK_AB R154, R155, R154 ;  /* 0x0000009a9b9a723e */ /* 0x000fe200000010ff */
[----:B------:R-:W-:Y:S01]  /*1bd40*/  ULDC.64 UR4, c[0x0][0x508] ;  /* 0x0001420000047ab9 */ /* 0x000fe20000000a00 */
[----:B------:R-:W-:Y:S01]  /*1bd50*/  F2FP.BF16.PACK_AB R132, R133, R132 ;  /* 0x000000848584723e */ /* 0x000fe200000010ff */
[----:B------:R-:W-:Y:S01]  /*1bd60*/  UISETP.NE.U32.AND UP1, UPT, URZ, UR6, UPT ;  /* 0x000000063f00728c */ /* 0x000fe2000bf25070 */
[----:B------:R-:W-:Y:S01]  /*1bd70*/  F2FP.BF16.PACK_AB R134, R135, R134 ;  /* 0x000000868786723e */ /* 0x000fe200000010ff */
[----:B------:R-:W-:Y:S01]  /*1bd80*/  UISETP.NE.U32.AND UP0, UPT, URZ, UR4, UPT ;  /* 0x000000043f00728c */ /* 0x000fe2000bf05070 */
[----:B------:R-:W-:Y:S01]  /*1bd90*/  F2FP.BF16.PACK_AB R136, R137, R136 ;  /* 0x000000888988723e */ /* 0x000fe200000010ff */
[----:B------:R-:W-:Y:S01]  /*1bda0*/  UISETP.NE.AND.EX UP1, UPT, URZ, UR7, UPT, UP1 ;  /* 0x000000073f00728c */ /* 0x000fe2000bf25310 */
[----:B------:R-:W-:Y:S01]  /*1bdb0*/  F2FP.BF16.PACK_AB R138, R139, R138 ;  /* 0x0000008a8b8a723e */ /* 0x000fe200000010ff */
[----:B------:R-:W-:Y:S01]  /*1bdc0*/  UISETP.NE.AND.EX UP0, UPT, URZ, UR5, UPT, UP0 ;  /* 0x000000053f00728c */ /* 0x000fe2000bf05300 */
[----:B------:R-:W-:Y:S01]  /*1bdd0*/  F2FP.BF16.PACK_AB R140, R141, R140 ;  /* 0x0000008c8d8c723e */ /* 0x000fe200000010ff */
[----:B------:R-:W-:Y:S01]  /*1bde0*/  UMOV UR4, 0x4 ;  /* 0x0000000400047882 */ /* 0x000fe20000000000 */
[----:B------:R-:W-:Y:S01]  /*1bdf0*/  F2FP.BF16.PACK_AB R142, R143, R142 ;  /* 0x0000008e8f8e723e */ /* 0x000fe200000010ff */
[----:B------:R-:W-:Y:S01]  /*1be00*/  ULDC.64 UR6, c[0x0][0x500] ;  /* 0x0001400000067ab9 */ /* 0x000fe20000000a00 */
[----:B------:R-:W-:Y:S01]  /*1be10*/  F2FP.BF16.PACK_AB R144, R145, R144 ;  /* 0x000000909190723e */ /* 0x000fe200000010ff */
[----:B------:R-:W-:Y:S01]  /*1be20*/  UIMAD.WIDE UR6, UR24, UR4, UR6 ;  /* 0x00000004180672a5 */ /* 0x000fe2000f8e0206 */
[----:B------:R-:W-:-:S02]  /*1be30*/  F2FP.BF16.PACK_AB R146, R147, R146 ;  /* 0x000000929392723e */ /* 0x000fc400000010ff */
[----:B------:R-:W-:Y:S02]  /*1be40*/  F2FP.BF16.PACK_AB R148, R149, R148 ;  /* 0x000000949594723e */ /* 0x000fe400000010ff */
[----:B------:R-:W-:Y:S02]  /*1be50*/  F2FP.BF16.PACK_AB R150, R151, R150 ;  /* 0x000000969796723e */ /* 0x000fe400000010ff */
[----:B-1----:R-:W-:Y:S02]  /*1be60*/  SHF.R.S32.HI R3, RZ, 0x1f, R0 ;  /* 0x0000001fff037819 */ /* 0x002fe40000011400 */
[----:B------:R-:W-:Y:S02]  /*1be70*/  F2FP.BF16.PACK_AB R28, R29, R28 ;  /* 0x0000001c1d1c723e */ /* 0x000fe400000010ff */
[----:B------:R-:W-:Y:S02]  /*1be80*/  LEA.HI R2, R3, R0, RZ, 0x2 ;  /* 0x0000000003027211 */ /* 0x000fe400078f10ff */
[----:B------:R-:W-:-:S02]  /*1be90*/  F2FP.BF16.PACK_AB R30, R31, R30 ;  /* 0x0000001e1f1e723e */ /* 0x000fc400000010ff */
        /* <DEDUP_REMOVED lines=28> */
[C---:B------:R-:W-:Y:S01]  /*1c060*/  IMAD.IADD R15, R11.reuse, 0x1, R10 ;  /* 0x000000010b0f7824 */ /* 0x040fe200078e020a */
[C---:B------:R-:W-:Y:S02]  /*1c070*/  IADD3 R12, R11.reuse, 0x80, RZ ;  /* 0x000000800b0c7810 */ /* 0x040fe40007ffe0ff */
[----:B------:R-:W-:Y:S02]  /*1c080*/  IADD3 R13, R11, 0x70, RZ ;  /* 0x000000700b0d7810 */ /* 0x000fe40007ffe0ff */
[----:B------:R-:W-:Y:S01]  /*1c090*/  @P0 IADD3 R13, R12, 0x10, RZ ;  /* 0x000000100c0d0810 */ /* 0x000fe20007ffe0ff */
[----:B------:R-:W-:Y:S01]  /*1c0a0*/  IMAD.MOV.U32 R12, RZ, RZ, 0x40 ;  /* 0x00000040ff0c7424 */ /* 0x000fe200078e00ff */
[----:B------:R-:W-:-:S02]  /*1c0b0*/  F2FP.BF16.PACK_AB R46, R47, R46 ;  /* 0x0000002e2f2e723e */ /* 0x000fc400000010ff */
[----:B------:R-:W-:Y:S01]  /*1c0c0*/  F2FP.BF16.PACK_AB R48, R49, R48 ;  /* 0x000000303130723e */ /* 0x000fe200000010ff */
[--C-:B------:R-:W-:Y:S01]  /*1c0d0*/  IMAD.IADD R17, R10, 0x1, R13.reuse ;  /* 0x000000010a117824 */ /* 0x100fe200078e020d */
[----:B------:R-:W-:Y:S01]  /*1c0e0*/  SEL R12, R12, 0xffffffc0, !P2 ;  /* 0xffffffc00c0c7807 */ /* 0x000fe20005000000 */
[----:B------:R-:W-:Y:S01]  /*1c0f0*/  IMAD.U32 R10, RZ, RZ, UR6 ;  /* 0x00000006ff0a7e24 */ /* 0x000fe2000f8e00ff */
[----:B------:R-:W-:Y:S02]  /*1c100*/  F2FP.BF16.PACK_AB R50, R51, R50 ;  /* 0x000000323332723e */ /* 0x000fe400000010ff */
        /* <DEDUP_REMOVED lines=64> */
[----:B------:R-:W-:-:S02]  /*1c510*/  PLOP3.LUT P0, PT, PT, PT, UP1, 0x80, 0x0 ;  /* 0x000000000000781c */ /* 0x000fc40003f0f018 */
[----:B------:R-:W-:Y:S01]  /*1c520*/  PLOP3.LUT P1, PT, PT, PT, UP0, 0x80, 0x0 ;  /* 0x000000000000781c */ /* 0x000fe20003f2f008 */
        /* <DEDUP_REMOVED lines=38> */
[----:B------:R3:W-:Y:S01]  /*1c790*/  STS [R19+0xc080], R116 ;  /* 0x00c0807413007388 */ /* 0x0007e20000000800 */
[----:B------:R-:W-:-:S03]  /*1c7a0*/  @UP0 UIMAD.WIDE UR6, UR24, UR4, UR6 ;  /* 0x00000004180602a5 */ /* 0x000fc6000f8e0206 */
        /* <DEDUP_REMOVED lines=9> */
[----:B------:R-:W-:Y:S02]  /*1c840*/  IMAD.U32 R14, RZ, RZ, UR6 ;  /* 0x00000006ff0e7e24 */ /* 0x000fe4000f8e00ff */
[----:B--2---:R-:W-:Y:S01]  /*1c850*/  IMAD.U32 R15, RZ, RZ, UR7 ;  /* 0x00000007ff0f7e24 */ /* 0x004fe2000f8e00ff */
[----:B------:R-:W2:Y:S04]  /*1c860*/  @P0 LDG.E R7, [R10.64] ;  /* 0x0000001a0a070981 */ /* 0x000ea8000c1e1900 */
[----:B------:R3:W5:Y:S01]  /*1c870*/  @P1 LDG.E R4, [R14.64] ;  /* 0x0000001a0e041981 */ /* 0x000762000c1e1900 */
[----:B------:R-:W-:Y:S02]  /*1c880*/  CS2R R12, SRZ ;  /* 0x00000000000c7805 */ /* 0x000fe4000001ff00 */
[--C-:B--2---:R-:W-:Y:S01]  /*1c890*/  @P0 SHF.R.S32.HI R13, RZ, 0x1f, R7.reuse ;  /* 0x0000001fff0d0819 */ /* 0x104fe20000011407 */
[----:B------:R-:W-:Y:S01]  /*1c8a0*/  @P0 IMAD.MOV.U32 R12, RZ, RZ, R7 ;  /* 0x000000ffff0c0224 */ /* 0x000fe200078e0007 */
[----:B------:R-:W-:Y:S05]  /*1c8b0*/  @P1 BRA `(.L_x_1511) ;  /* 0x0000004000001947 */ /* 0x000fea0003800000 */
[----:B---3--:R-:W-:Y:S05]  /*1c8c0*/  @!P0 BRA `(.L_x_1511) ;  /* 0x0000003000008947 */ /* 0x008fea0003800000 */
[----:B-----5:R-:W2:Y:S04]  /*1c8d0*/  LDG.E R4, [R10.64] ;  /* 0x0000001a0a047981 */ /* 0x020ea8000c1e1900 */
[----:B------:R-:W2:Y:S02]  /*1c8e0*/  LDG.E R7, [R10.64+0x4] ;  /* 0x0000041a0a077981 */ /* 0x000ea4000c1e1900 */
[----:B--2---:R-:W-:-:S02]  /*1c8f0*/  IADD3 R4, -R4, R7, RZ ;  /* 0x0000000704047210 */ /* 0x004fc40007ffe1ff */
.L_x_1511:
[----:B---3--:R-:W-:Y:S01]  /*1c900*/  SHF.R.S32.HI R7, RZ, 0x1f, R2 ;  /* 0x0000001fff077819 */ /* 0x008fe20000011402 */
[----:B------:R-:W-:Y:S01]  /*1c910*/  IMAD.MOV.U32 R10, RZ, RZ, c[0x0][0x4e8] ;  /* 0x00013a00ff0a7624 */ /* 0x000fe200078e00ff */
[----:B------:R-:W-:Y:S01]  /*1c920*/  LOP3.LUT R5, R5, 0xffffffe0, RZ, 0xc0, !PT ;  /* 0xffffffe005057812 */ /* 0x000fe200078ec0ff */
[----:B------:R-:W1:Y:S01]  /*1c930*/  S2R R75, SR_CTAID.X ;  /* 0x00000000004b7919 */ /* 0x000e620000002500 */
[----:B------:R-:W-:Y:S01]  /*1c940*/  LEA.HI R7, R7, R2, RZ, 0x3 ;  /* 0x0000000207077211 */ /* 0x000fe200078f18ff */
[----:B------:R-:W2:Y:S01]  /*1c950*/  R2UR UR12, R12 ;  /* 0x000000000c0c73c2 */ /* 0x000ea200000e0000 */
[----:B------:R-:W-:Y:S01]  /*1c960*/  ISETP.NE.AND P1, PT, R10, 0x1, PT ;  /* 0x000000010a00780c */ /* 0x000fe20003f25270 */
[----:B------:R-:W-:Y:S01]  /*1c970*/  IMAD.IADD R5, R0, 0x1, -R5 ;  /* 0x0000000100057824 */ /* 0x000fe200078e0a05 */
[----:B------:R-:W-:Y:S01]  /*1c980*/  LOP3.LUT R7, R7, 0xffffff8, RZ, 0xc0, !PT ;  /* 0x0ffffff807077812 */ /* 0x000fe200078ec0ff */
[----:B------:R-:W-:Y:S01]  /*1c990*/  ULDC.64 UR4, c[0x0][0x490] ;  /* 0x0001240000047ab9 */ /* 0x000fe20000000a00 */
[----:B------:R-:W-:Y:S01]  /*1c9a0*/  LEA.HI R10, R9, R9, RZ, 0x1 ;  /* 0x00000009090a7211 */ /* 0x000fe200078f08ff */
[----:B------:R-:W-:Y:S01]  /*1c9b0*/  USHF.R.S32.HI UR9, URZ, 0x1f, UR24 ;  /* 0x0000001f3f097899 */ /* 0x000fe20008011418 */
[----:B------:R-:W-:Y:S01]  /*1c9c0*/  SHF.R.S32.HI R14, RZ, 0x1f, R5 ;  /* 0x0000001fff0e7819 */ /* 0x000fe20000011405 */
[----:B------:R-:W-:Y:S01]  /*1c9d0*/  IMAD.IADD R2, R2, 0x1, -R7 ;  /* 0x0000000102027824 */ /* 0x000fe200078e0a07 */
[----:B------:R-:W3:Y:S01]  /*1c9e0*/  R2UR UR7, R13 ;  /* 0x000000000d0773c2 */ /* 0x000ee200000e0000 */
[----:B------:R-:W-:Y:S01]  /*1c9f0*/  LOP3.LUT R10, R10, 0x1ffffffe, RZ, 0xc0, !PT ;  /* 0x1ffffffe0a0a7812 */ /* 0x000fe200078ec0ff */
[----:B------:R-:W-:Y:S01]  /*1ca00*/  ULDC UR14, c[0x0][0x3a0] ;  /* 0x0000e800000e7ab9 */ /* 0x000fe20000000800 */
[----:B------:R-:W-:Y:S01]  /*1ca10*/  LEA.HI R7, R14, R5, RZ, 0x2 ;  /* 0x000000050e077211 */ /* 0x000fe200078f10ff */
[----:B------:R-:W-:Y:S01]  /*1ca20*/  USEL UR9, UR9, URZ, !UP1 ;  /* 0x0000003f09097287 */ /* 0x000fe2000c800000 */
[----:B------:R-:W-:Y:S01]  /*1ca30*/  LOP3.LUT P2, RZ, R5, 0x3, RZ, 0xc0, !PT ;  /* 0x0000000305ff7812 */ /* 0x000fe2000784c0ff */
[----:B------:R-:W-:Y:S01]  /*1ca40*/  IMAD.IADD R9, R9, 0x1, -R10 ;  /* 0x0000000109097824 */ /* 0x000fe200078e0a0a */
[----:B------:R-:W-:Y:S01]  /*1ca50*/  SHF.R.S32.HI R7, RZ, 0x2, R7 ;  /* 0x00000002ff077819 */ /* 0x000fe20000011407 */
[----:B------:R-:W4:Y:S01]  /*1ca60*/  R2UR UR18, R12 ;  /* 0x000000000c1273c2 */ /* 0x000f2200000e0000 */
[----:B------:R-:W-:Y:S01]  /*1ca70*/  USEL UR24, UR24, URZ, !UP1 ;  /* 0x0000003f18187287 */ /* 0x000fe2000c800000 */
[CC--:B------:R-:W-:Y:S01]  /*1ca80*/  LEA.HI R16, R3.reuse, R0.reuse, RZ, 0x3 ;  /* 0x0000000003107211 */ /* 0x0c0fe200078f18ff */
[----:B------:R-:W-:Y:S01]  /*1ca90*/  BSSY B0, `(.L_x_1512) ;  /* 0x000008c000007945 */ /* 0x000fe20003800000 */
[----:B------:R-:W-:Y:S01]  /*1caa0*/  IMAD R2, R2, 0x10, R7 ;  /* 0x0000001002027824 */ /* 0x000fe200078e0207 */
[----:B------:R-:W-:-:S03]  /*1cab0*/  LEA.HI R3, R3, R0, RZ, 0x6 ;  /* 0x0000000003037211 */ /* 0x000fc600078f30ff */
[----:B------:R-:W4:Y:S01]  /*1cac0*/  R2UR UR11, R13 ;  /* 0x000000000d0b73c2 */ /* 0x000f2200000e0000 */
[----:B------:R-:W-:-:S05]  /*1cad0*/  IMAD R10, R9, 0x8, R2 ;  /* 0x00000008090a7824 */ /* 0x000fca00078e0202 */
[----:B-1----:R-:W-:Y:S02]  /*1cae0*/  LEA R7, R75, R10, 0x7 ;  /* 0x0000000a4b077211 */ /* 0x002fe400078e38ff */
[----:B------:R1:W2:Y:S02]  /*1caf0*/  R2UR UR6, R12 ;  /* 0x000000000c0673c2 */ /* 0x0002a400000e0000 */
[----:B--2---:R-:W-:Y:S02]  /*1cb00*/  UMOV UR6, UR12 ;  /* 0x0000000c00067c82 */ /* 0x004fe40008000000 */
[----:B------:R-:W-:Y:S01]  /*1cb10*/  UIMAD UR12, UR8, UR4, URZ ;  /* 0x00000004080c72a4 */ /* 0x000fe2000f8e023f */
[----:B------:R-:W-:Y:S01]  /*1cb20*/  @P1 IMAD.HI.U32 R5, R7, c[0x0][0x4ec], RZ ;  /* 0x00013b0007051a27 */ /* 0x000fe200078e00ff */
[----:B---3--:R-:W-:Y:S02]  /*1cb30*/  UIMAD.WIDE.U32 UR20, UR16, UR4, UR6 ;  /* 0x00000004101472a5 */ /* 0x008fe4000f8e0006 */
[----:B------:R-:W-:Y:S01]  /*1cb40*/  UIMAD UR12, UR16, UR5, UR12 ;  /* 0x00000005100c72a4 */ /* 0x000fe2000f8e020c */
[----:B------:R2:W4:Y:S01]  /*1cb50*/  R2UR UR19, R13 ;  /* 0x000000000d1373c2 */ /* 0x00052200000e0000 */
[----:B------:R-:W-:-:S02]  /*1cb60*/  ULDC.64 UR6, c[0x0][0x498] ;  /* 0x0001260000067ab9 */ /* 0x000fc40000000a00 */
[----:B----4-:R-:W-:Y:S02]  /*1cb70*/  UIMAD.WIDE.U32 UR18, UR18, UR14, URZ ;  /* 0x0000000e121272a5 */ /* 0x010fe4000f8e003f */
[----:B------:R-:W-:Y:S02]  /*1cb80*/  UIADD3 UR21, UR21, UR12, URZ ;  /* 0x0000000c15157290 */ /* 0x000fe4000fffe03f */
[----:B------:R-:W-:Y:S01]  /*1cb90*/  ULDC.64 UR4, c[0x0][0x3e8] ;  /* 0x0000fa0000047ab9 */ /* 0x000fe20000000a00 */
[----:B------:R1:W3:Y:S01]  /*1cba0*/  R2UR UR10, R12 ;  /* 0x000000000c0a73c2 */ /* 0x0002e200000e0000 */
[----:B------:R-:W-:Y:S02]  /*1cbb0*/  UIMAD UR14, UR11, UR14, URZ ;  /* 0x0000000e0b0e72a4 */ /* 0x000fe4000f8e023f */
[----:B------:R-:W-:Y:S02]  /*1cbc0*/  UIMAD UR11, UR9, UR6, URZ ;  /* 0x00000006090b72a4 */ /* 0x000fe4000f8e023f */
[----:B------:R-:W-:-:S02]  /*1cbd0*/  UIMAD.WIDE.U32 UR20, UR24, UR6, UR20 ;  /* 0x00000006181472a5 */ /* 0x000fc4000f8e0014 */
[----:B------:R-:W-:Y:S01]  /*1cbe0*/  UIMAD UR7, UR24, UR7, UR11 ;  /* 0x00000007180772a4 */ /* 0x000fe2000f8e020b */
[----:B------:R2:W4:Y:S02]  /*1cbf0*/  R2UR UR13, R13 ;  /* 0x000000000d0d73c2 */ /* 0x00052400000e0000 */
[----:B----4-:R-:W-:Y:S02]  /*1cc00*/  ULDC UR13, c[0x0][0x3a4] ;  /* 0x0000e900000d7ab9 */ /* 0x010fe40000000800 */
[----:B------:R-:W-:-:S04]  /*1cc10*/  UIMAD UR8, UR8, UR4, URZ ;  /* 0x00000004080872a4 */ /* 0x000fc8000f8e023f */
[----:B------:R-:W-:Y:S01]  /*1cc20*/  UIMAD UR5, UR16, UR5, UR8 ;  /* 0x00000005100572a4 */ /* 0x000fe2000f8e0208 */
[----:B-1----:R-:W-:Y:S01]  /*1cc30*/  IMAD.MOV.U32 R12, RZ, RZ, R7 ;  /* 0x000000ffff0c7224 */ /* 0x002fe200078e0007 */
[----:B------:R-:W-:Y:S01]  /*1cc40*/  @P1 SHF.R.U32.HI R12, RZ, c[0x0][0x4f0], R5 ;  /* 0x00013c00ff0c1a19 */ /* 0x000fe20000011605 */
[----:B---3--:R-:W-:Y:S01]  /*1cc50*/  UIMAD UR13, UR10, UR13, UR14 ;  /* 0x0000000d0a0d72a4 */ /* 0x008fe2000f8e020e */
[----:B------:R-:W-:Y:S02]  /*1cc60*/  LOP3.LUT R5, R16, 0xfffffff8, RZ, 0xc0, !PT ;  /* 0xfffffff810057812 */ /* 0x000fe400078ec0ff */
[----:B------:R-:W-:Y:S01]  /*1cc70*/  SHF.R.S32.HI R16, RZ, 0x3, R16 ;  /* 0x00000003ff107819 */ /* 0x000fe20000011410 */
[--C-:B------:R-:W-:Y:S01]  /*1cc80*/  IMAD.MOV R10, RZ, RZ, -R12.reuse ;  /* 0x000000ffff0a7224 */ /* 0x100fe200078e0a0c */
[----:B------:R-:W-:Y:S01]  /*1cc90*/  UIADD3 UR19, UR19, UR13, URZ ;  /* 0x0000000d13137290 */ /* 0x000fe2000fffe03f */
[----:B------:R-:W-:Y:S02]  /*1cca0*/  IMAD.IADD R5, R0, 0x1, -R5 ;  /* 0x0000000100057824 */ /* 0x000fe400078e0a05 */
[----:B------:R-:W-:Y:S01]  /*1ccb0*/  IMAD R10, R10, c[0x0][0x4e8], R7 ;  /* 0x00013a000a0a7a24 */ /* 0x000fe200078e0207 */
[----:B------:R-:W-:Y:S01]  /*1ccc0*/  SHF.R.S32.HI R7, RZ, 0x1f, R12 ;  /* 0x0000001fff077819 */ /* 0x000fe2000001140c */
[----:B------:R-:W-:Y:S01]  /*1ccd0*/  IMAD.U32 R0, RZ, RZ, UR7 ;  /* 0x00000007ff007e24 */ /* 0x000fe2000f8e00ff */
[----:B------:R-:W-:Y:S01]  /*1cce0*/  IADD3 R12, P0, R12, UR20, RZ ;  /* 0x000000140c0c7c10 */ /* 0x000fe2000ff1e0ff */
[----:B------:R-:W-:Y:S01]  /*1ccf0*/  IMAD.SHL.U32 R17, R16, 0x40, RZ ;  /* 0x0000004010117824 */ /* 0x000fe200078e00ff */
[----:B------:R-:W-:Y:S01]  /*1cd00*/  SHF.R.S32.HI R11, RZ, 0x1f, R10 ;  /* 0x0000001fff0b7819 */ /* 0x000fe2000001140a */
[----:B------:R-:W-:Y:S01]  /*1cd10*/  UIMAD.WIDE.U32 UR16, UR16, UR4, UR18 ;  /* 0x00000004101072a5 */ /* 0x000fe2000f8e0012 */
[----:B--2---:R-:W-:Y:S01]  /*1cd20*/  IADD3.X R13, R7, UR21, R0, P0, !PT ;  /* 0x00000015070d7c10 */ /* 0x004fe200087fe400 */
[----:B------:R-:W-:Y:S01]  /*1cd30*/  ULDC.64 UR6, c[0x0][0x3f0] ;  /* 0x0000fc0000067ab9 */ /* 0x000fe20000000a00 */
[----:B------:R-:W-:Y:S01]  /*1cd40*/  LEA R0, R5, R16, 0x5 ;  /* 0x0000001005007211 */ /* 0x000fe200078e28ff */
[----:B------:R-:W-:Y:S01]  /*1cd50*/  IMAD R11, R11, c[0x0][0x488], RZ ;  /* 0x000122000b0b7a24 */ /* 0x000fe200078e02ff */
[----:B------:R-:W-:Y:S01]  /*1cd60*/  LOP3.LUT R17, R17, 0x1c0, RZ, 0xc0, !PT ;  /* 0x000001c011117812 */ /* 0x000fe200078ec0ff */
[----:B------:R-:W-:Y:S01]  /*1cd70*/  IMAD.WIDE.U32 R12, R10, c[0x0][0x488], R12 ;  /* 0x000122000a0c7a25 */ /* 0x000fe200078e000c */
[----:B------:R-:W-:-:S02]  /*1cd80*/  UIMAD UR9, UR9, UR6, URZ ;  /* 0x00000006090972a4 */ /* 0x000fc4000f8e023f */
[----:B------:R-:W-:Y:S01]  /*1cd90*/  UIADD3 UR17, UR17, UR5, URZ ;  /* 0x0000000511117290 */ /* 0x000fe2000fffe03f */
[----:B------:R-:W-:Y:S01]  /*1cda0*/  IMAD R15, R75, 0x80, R0 ;  /* 0x000000804b0f7824 */ /* 0x000fe200078e0200 */
[----:B------:R-:W-:Y:S01]  /*1cdb0*/  UIMAD UR7, UR24, UR7, UR9 ;  /* 0x00000007180772a4 */ /* 0x000fe2000f8e0209 */
[----:B------:R-:W-:Y:S01]  /*1cdc0*/  IMAD.SHL.U32 R0, R5, 0x8, RZ ;  /* 0x0000000805007824 */ /* 0x000fe200078e00ff */
[----:B------:R-:W-:Y:S01]  /*1cdd0*/  SHF.R.U32.HI R5, RZ, 0x3, R17 ;  /* 0x00000003ff057819 */ /* 0x000fe20000011611 */
[----:B------:R-:W-:Y:S01]  /*1cde0*/  IMAD R11, R10, c[0x0][0x48c], R11 ;  /* 0x000123000a0b7a24 */ /* 0x000fe200078e020b */
[----:B------:R-:W-:Y:S01]  /*1cdf0*/  UIMAD.WIDE.U32 UR16, UR24, UR6, UR16 ;  /* 0x00000006181072a5 */ /* 0x000fe2000f8e0010 */
[----:B------:R-:W-:Y:S01]  /*1ce00*/  @P1 IMAD.HI.U32 R9, R15, c[0x0][0x4ec], RZ ;  /* 0x00013b000f091a27 */ /* 0x000fe200078e00ff */
[----:B------:R-:W-:Y:S02]  /*1ce10*/  LOP3.LUT R10, R17, 0x38, R0, 0xf8, !PT ;  /* 0x00000038110a7812 */ /* 0x000fe400078ef800 */
[----:B------:R-:W-:Y:S01]  /*1ce20*/  LEA R17, P0, R12, c[0x0][0x450], 0x2 ;  /* 0x000114000c117a11 */ /* 0x000fe200078010ff */
[----:B------:R-:W-:Y:S01]  /*1ce30*/  IMAD.IADD R14, R13, 0x1, R11 ;  /* 0x000000010d0e7824 */ /* 0x000fe200078e020b */
[----:B------:R-:W-:Y:S01]  /*1ce40*/  LOP3.LUT R5, R10, R5, RZ, 0x3c, !PT ;  /* 0x000000050a057212 */ /* 0x000fe200078e3cff */
[----:B------:R-:W-:Y:S01]  /*1ce50*/  IMAD.MOV.U32 R7, RZ, RZ, R15 ;  /* 0x000000ffff077224 */ /* 0x000fe200078e000f */
[----:B------:R-:W-:Y:S01]  /*1ce60*/  @P1 SHF.R.U32.HI R7, RZ, c[0x0][0x4f0], R9 ;  /* 0x00013c00ff071a19 */ /* 0x000fe20000011609 */
[----:B------:R-:W-:Y:S01]  /*1ce70*/  SHFL.IDX PT, R10, R17, 0x1, 0x1c1f ;  /* 0x003c1f00110a7f89 */ /* 0x000fe200000e0000 */
[----:B------:R-:W-:Y:S01]  /*1ce80*/  LEA.HI.X R14, R12, c[0x0][0x454], R14, 0x2, P0 ;  /* 0x000115000c0e7a11 */ /* 0x000fe200000f140e */
[----:B------:R-:W-:Y:S01]  /*1ce90*/  UIADD3 UR7, UR17, UR7, URZ ;  /* 0x0000000711077290 */ /* 0x000fe2000fffe03f */
[--C-:B------:R-:W-:Y:S01]  /*1cea0*/  SHF.R.S32.HI R9, RZ, 0x1f, R7.reuse ;  /* 0x0000001fff097819 */ /* 0x100fe20000011407 */
[----:B------:R-:W-:Y:S01]  /*1ceb0*/  IMAD.MOV R18, RZ, RZ, -R7 ;  /* 0x000000ffff127224 */ /* 0x000fe200078e0a07 */
[----:B------:R-:W-:Y:S01]  /*1cec0*/  SHFL.IDX PT, R12, R17, RZ, 0x1c1f ;  /* 0x001c1fff110c7589 */ /* 0x000fe200000e0000 */
[----:B------:R-:W-:Y:S01]  /*1ced0*/  MOV R20, UR16 ;  /* 0x0000001000147c02 */ /* 0x000fe20008000f00 */
[----:B------:R-:W-:-:S02]  /*1cee0*/  IMAD.U32 R21, RZ, RZ, UR17 ;  /* 0x00000011ff157e24 */ /* 0x000fc4000f8e00ff */
[----:B------:R-:W1:Y:S01]  /*1cef0*/  SHFL.IDX PT, R13, R14, RZ, 0x1c1f ;  /* 0x001c1fff0e0d7589 */ /* 0x000e6200000e0000 */
[----:B------:R-:W-:Y:S02]  /*1cf00*/  IMAD R18, R18, c[0x0][0x4e8], R15 ;  /* 0x00013a0012127a24 */ /* 0x000fe400078e020f */
[----:B------:R-:W-:Y:S01]  /*1cf10*/  IMAD R15, R75, 0x80, R2 ;  /* 0x000000804b0f7824 */ /* 0x000fe200078e0202 */
[----:B------:R2:W3:Y:S01]  /*1cf20*/  SHFL.IDX PT, R11, R14, 0x1, 0x1c1f ;  /* 0x003c1f000e0b7f89 */ /* 0x0004e200000e0000 */
[----:B-----5:R-:W-:Y:S01]  /*1cf30*/  IMAD R2, R4, c[0x0][0x4e8], RZ ;  /* 0x00013a0004027a24 */ /* 0x020fe200078e02ff */
[----:B------:R-:W-:Y:S01]  /*1cf40*/  SHF.R.S32.HI R4, RZ, 0x1f, R18 ;  /* 0x0000001fff047819 */ /* 0x000fe20000011412 */
[----:B------:R-:W-:Y:S01]  /*1cf50*/  IMAD R22, R9, c[0x0][0x3e0], RZ ;  /* 0x0000f80009167a24 */ /* 0x000fe200078e02ff */
[C---:B------:R-:W-:Y:S01]  /*1cf60*/  IADD3 R9, R15.reuse, 0x8, RZ ;  /* 0x000000080f097810 */ /* 0x040fe20007ffe0ff */
[----:B------:R-:W-:Y:S01]  /*1cf70*/  IMAD.U32 R21, RZ, RZ, UR7 ;  /* 0x00000007ff157e24 */ /* 0x000fe2000f8e00ff */
[-C--:B------:R-:W-:Y:S01]  /*1cf80*/  ISETP.GE.OR P1, PT, R15, R2.reuse, P2 ;  /* 0x000000020f00720c */ /* 0x080fe20001726670 */
[----:B------:R-:W-:Y:S01]  /*1cf90*/  IMAD R22, R7, c[0x0][0x3e4], R22 ;  /* 0x0000f90007167a24 */ /* 0x000fe200078e0216 */
[----:B------:R-:W-:Y:S01]  /*1cfa0*/  ISETP.GE.OR P0, PT, R9, R2, P2 ;  /* 0x000000020900720c */ /* 0x000fe20001706670 */
[----:B------:R-:W-:-:S04]  /*1cfb0*/  IMAD.WIDE.U32 R20, R7, c[0x0][0x3e0], R20 ;  /* 0x0000f80007147a25 */ /* 0x000fc800078e0014 */
[----:B------:R-:W-:Y:S01]  /*1cfc0*/  IMAD R75, R75, 0x80, R16 ;  /* 0x000000804b4b7824 */ /* 0x000fe200078e0210 */
[----:B------:R-:W-:-:S05]  /*1cfd0*/  IADD3 R21, R21, R22, RZ ;  /* 0x0000001615157210 */ /* 0x000fca0007ffe0ff */
        /* <DEDUP_REMOVED lines=55> */
.L_x_1513:
[----:B--234-:R-:W-:Y:S05]  /*1d350*/  BSYNC B0 ;  /* 0x0000000000007941 */ /* 0x01cfea0003800000 */
.L_x_1512:
        /* <DEDUP_REMOVED lines=30> */
.L_x_1515:
[----:B------:R-:W-:Y:S05]  /*1d540*/  BSYNC B0 ;  /* 0x0000000000007941 */ /* 0x000fea0003800000 */
.L_x_1514:
        /* <DEDUP_REMOVED lines=30> */
.L_x_1517:
[----:B------:R-:W-:Y:S05]  /*1d730*/  BSYNC B0 ;  /* 0x0000000000007941 */ /* 0x000fea0003800000 */
.L_x_1516:
        /* <DEDUP_REMOVED lines=31> */
.L_x_1510:
[----:B------:R-:W-:Y:S02]  /*1d930*/  ULDC.64 UR6, c[0x0][0x500] ;  /* 0x0001400000067ab9 */ /* 0x000fe40000000a00 */
[----:B------:R-:W-:Y:S02]  /*1d940*/  ULDC.64 UR4, c[0x0][0x508] ;  /* 0x0001420000047ab9 */ /* 0x000fe40000000a00 */
[----:B------:R-:W-:Y:S02]  /*1d950*/  UISETP.NE.U32.AND UP1, UPT, URZ, UR6, UPT ;  /* 0x000000063f00728c */ /* 0x000fe4000bf25070 */
[----:B------:R-:W-:Y:S02]  /*1d960*/  UISETP.NE.U32.AND UP0, UPT, URZ, UR4, UPT ;  /* 0x000000043f00728c */ /* 0x000fe4000bf05070 */
[----:B------:R-:W-:Y:S02]  /*1d970*/  UISETP.NE.AND.EX UP1, UPT, URZ, UR7, UPT, UP1 ;  /* 0x000000073f00728c */ /* 0x000fe4000bf25310 */
[----:B------:R-:W-:-:S02]  /*1d980*/  UMOV UR4, 0x4 ;  /* 0x0000000400047882 */ /* 0x000fc40000000000 */
[----:B------:R-:W-:Y:S02]  /*1d990*/  UISETP.NE.AND.EX UP0, UPT, URZ, UR5, UPT, UP0 ;  /* 0x000000053f00728c */ /* 0x000fe4000bf05300 */
[----:B------:R-:W-:Y:S01]  /*1d9a0*/  ULDC.64 UR6, c[0x0][0x500] ;  /* 0x0001400000067ab9 */ /* 0x000fe20000000a00 */
[----:B------:R-:W-:Y:S01]  /*1d9b0*/  PLOP3.LUT P0, PT, PT, PT, UP1, 0x80, 0x0 ;  /* 0x000000000000781c */ /* 0x000fe20003f0f018 */
[----:B------:R-:W-:Y:S02]  /*1d9c0*/  UIMAD.WIDE UR6, UR24, UR4, UR6 ;  /* 0x00000004180672a5 */ /* 0x000fe4000f8e0206 */
[----:B------:R-:W-:-:S04]  /*1d9d0*/  PLOP3.LUT P1, PT, PT, PT, UP0, 0x80, 0x0 ;  /* 0x000000000000781c */ /* 0x000fc80003f2f008 */
[----:B------:R-:W-:Y:S02]  /*1d9e0*/  IMAD.U32 R6, RZ, RZ, UR6 ;  /* 0x00000006ff067e24 */ /* 0x000fe4000f8e00ff */
[----:B------:R-:W-:Y:S01]  /*1d9f0*/  IMAD.U32 R7, RZ, RZ, UR7 ;  /* 0x00000007ff077e24 */ /* 0x000fe2000f8e00ff */
[----:B------:R-:W-:Y:S02]  /*1da00*/  ULDC.64 UR6, c[0x0][0x508] ;  /* 0x0001420000067ab9 */ /* 0x000fe40000000a00 */
[----:B------:R-:W-:Y:S01]  /*1da10*/  @UP0 UIMAD.WIDE UR6, UR24, UR4, UR6 ;  /* 0x00000004180602a5 */ /* 0x000fe2000f8e0206 */
[----:B------:R-:W-:Y:S01]  /*1da20*/  MOV R4, c[0x0][0x388] ;  /* 0x0000e20000047a02 */ /* 0x000fe20000000f00 */
[----:B------:R-:W2:Y:S04]  /*1da30*/  @P0 LDG.E R3, [R6.64] ;  /* 0x0000001a06030981 */ /* 0x000ea8000c1e1900 */
[----:B------:R-:W-:Y:S01]  /*1da40*/  IMAD.U32 R8, RZ, RZ, UR6 ;  /* 0x00000006ff087e24 */ /* 0x000fe2000f8e00ff */
[----:B------:R-:W-:-:S05]  /*1da50*/  MOV R9, UR7 ;  /* 0x0000000700097c02 */ /* 0x000fca0008000f00 */
        /* <DEDUP_REMOVED lines=9> */
.L_x_1518:
        /* <DEDUP_REMOVED lines=12> */
[----:B------:R-:W1:Y:S01]  /*1dbb0*/  R2UR UR12, R10 ;  /* 0x000000000a0c73c2 */ /* 0x000e6200000e0000 */
[----:B------:R-:W-:Y:S01]  /*1dbc0*/  IMAD.MOV.U32 R2, RZ, RZ, c[0x0][0x4e8] ;  /* 0x00013a00ff027624 */ /* 0x000fe200078e00ff */
[----:B------:R-:W-:Y:S01]  /*1dbd0*/  ULDC.64 UR4, c[0x0][0x490] ;  /* 0x0001240000047ab9 */ /* 0x000fe20000000a00 */
[----:B------:R-:W-:Y:S01]  /*1dbe0*/  IMAD.MOV.U32 R6, RZ, RZ, R0 ;  /* 0x000000ffff067224 */ /* 0x000fe200078e0000 */
[----:B------:R-:W-:Y:S02]  /*1dbf0*/  UIMAD UR7, UR8, UR4, URZ ;  /* 0x00000004080772a4 */ /* 0x000fe4000f8e023f */
[----:B------:R-:W-:Y:S02]  /*1dc00*/  ISETP.NE.AND P0, PT, R2, 0x1, PT ;  /* 0x000000010200780c */ /* 0x000fe40003f05270 */
[----:B------:R-:W2:Y:S01]  /*1dc10*/  R2UR UR11, R11 ;  /* 0x000000000b0b73c2 */ /* 0x000ea200000e0000 */
[----:B------:R-:W-:-:S07]  /*1dc20*/  UIMAD UR7, UR16, UR5, UR7 ;  /* 0x00000005100772a4 */ /* 0x000fce000f8e0207 */
[----:B------:R3:W1:Y:S03]  /*1dc30*/  R2UR UR10, R10 ;  /* 0x000000000a0a73c2 */ /* 0x00066600000e0000 */
[----:B------:R-:W-:Y:S01]  /*1dc40*/  @P0 IMAD.HI.U32 R2, R0, c[0x0][0x4ec], RZ ;  /* 0x00013b0000020a27 */ /* 0x000fe200078e00ff */
[----:B-1----:R-:W-:-:S04]  /*1dc50*/  UMOV UR10, UR12 ;  /* 0x0000000c000a7c82 */ /* 0x002fc80008000000 */
[----:B------:R-:W-:Y:S01]  /*1dc60*/  @P0 SHF.R.U32.HI R6, RZ, c[0x0][0x4f0], R2 ;  /* 0x00013c00ff060a19 */ /* 0x000fe20000011602 */
[----:B------:R3:W1:Y:S03]  /*1dc70*/  R2UR UR13, R11 ;  /* 0x000000000b0d73c2 */ /* 0x00066600000e0000 */
[----:B------:R-:W-:Y:S02]  /*1dc80*/  IADD3 R5, -R6, RZ, RZ ;  /* 0x000000ff06057210 */ /* 0x000fe40007ffe1ff */
[----:B------:R-:W-:Y:S01]  /*1dc90*/  SHF.R.S32.HI R3, RZ, 0x1f, R6 ;  /* 0x0000001fff037819 */ /* 0x000fe20000011406 */
[----:B--2---:R-:W-:Y:S02]  /*1dca0*/  UIMAD.WIDE.U32 UR10, UR16, UR4, UR10 ;  /* 0x00000004100a72a5 */ /* 0x004fe4000f8e000a */
[----:B------:R-:W-:Y:S01]  /*1dcb0*/  IMAD R5, R5, c[0x0][0x4e8], R0 ;  /* 0x00013a0005057a24 */ /* 0x000fe200078e0200 */
[----:B------:R-:W-:-:S02]  /*1dcc0*/  ULDC.64 UR4, c[0x0][0x498] ;  /* 0x0001260000047ab9 */ /* 0x000fc40000000a00 */
[----:B------:R-:W-:Y:S02]  /*1dcd0*/  UIADD3 UR11, UR7, UR11, URZ ;  /* 0x0000000b070b7290 */ /* 0x000fe4000fffe03f */
[----:B------:R-:W-:Y:S01]  /*1dce0*/  UIMAD UR7, UR6, UR4, URZ ;  /* 0x00000004060772a4 */ /* 0x000fe2000f8e023f */
[----:B------:R-:W-:Y:S01]  /*1dcf0*/  SHF.R.S32.HI R2, RZ, 0x1f, R5 ;  /* 0x0000001fff027819 */ /* 0x000fe20000011405 */
[----:B------:R-:W-:Y:S02]  /*1dd00*/  UIMAD.WIDE.U32 UR10, UR24, UR4, UR10 ;  /* 0x00000004180a72a5 */ /* 0x000fe4000f8e000a */
[----:B------:R-:W-:-:S04]  /*1dd10*/  UIMAD UR5, UR24, UR5, UR7 ;  /* 0x00000005180572a4 */ /* 0x000fc8000f8e0207 */
[----:B------:R-:W-:Y:S02]  /*1dd20*/  IADD3 R6, P0, R6, UR10, RZ ;  /* 0x0000000a06067c10 */ /* 0x000fe4000ff1e0ff */
[----:B------:R-:W-:-:S05]  /*1dd30*/  IMAD.U32 R0, RZ, RZ, UR5 ;  /* 0x00000005ff007e24 */ /* 0x000fca000f8e00ff */
[----:B------:R-:W-:Y:S01]  /*1dd40*/  IADD3.X R7, R3, UR11, R0, P0, !PT ;  /* 0x0000000b03077c10 */ /* 0x000fe200087fe400 */
[----:B------:R-:W-:-:S04]  /*1dd50*/  IMAD R0, R2, c[0x0][0x488], RZ ;  /* 0x0001220002007a24 */ /* 0x000fc800078e02ff */
[C---:B------:R-:W-:Y:S02]  /*1dd60*/  IMAD R0, R5.reuse, c[0x0][0x48c], R0 ;  /* 0x0001230005007a24 */ /* 0x040fe400078e0200 */
[----:B------:R-:W-:-:S05]  /*1dd70*/  IMAD.WIDE.U32 R6, R5, c[0x0][0x488], R6 ;  /* 0x0001220005067a25 */ /* 0x000fca00078e0006 */
[----:B------:R-:W-:Y:S02]  /*1dd80*/  IADD3 R0, R7, R0, RZ ;  /* 0x0000000007007210 */ /* 0x000fe40007ffe0ff */
[----:B------:R-:W-:-:S04]  /*1dd90*/  LEA R2, P0, R6, c[0x0][0x450], 0x2 ;  /* 0x0001140006027a11 */ /* 0x000fc800078010ff */
[----:B------:R-:W-:Y:S01]  /*1dda0*/  LEA.HI.X R3, R6, c[0x0][0x454], R0, 0x2, P0 ;  /* 0x0001150006037a11 */ /* 0x000fe200000f1400 */
[----:B------:R-:W-:-:S05]  /*1ddb0*/  IMAD.MOV.U32 R0, RZ, RZ, -0x800000 ;  /* 0xff800000ff007424 */ /* 0x000fca00078e00ff */
[----:B------:R3:W-:Y:S01]  /*1ddc0*/  STG.E [R2.64], R0 ;  /* 0x0000000002007986 */ /* 0x0007e2000c10191a */
[----:B------:R-:W-:-:S04]  /*1ddd0*/  DEPBAR.LE SB1, 0x0, {3} ;  /* 0x000090080000791a */ /* 0x000fc80000000000 */
.L_x_1520:
[----:B------:R-:W-:Y:S05]  /*1dde0*/  BSYNC B0 ;  /* 0x0000000000007941 */ /* 0x000fea0003800000 */
.L_x_1519:
[----:B------:R-:W1:Y:S01]  /*1ddf0*/  R2UR UR13, R11 ;  /* 0x000000000b0d73c2 */ /* 0x000e6200000e0000 */
[----:B------:R-:W2:Y:S01]  /*1de00*/  S2R R5, SR_CTAID.X ;  /* 0x0000000000057919 */ /* 0x000ea20000002500 */
[----:B------:R-:W-:Y:S01]  /*1de10*/  SHF.R.S32.HI R0, RZ, 0x1f, R9 ;  /* 0x0000001fff007819 */ /* 0x000fe20000011409 */
[----:B------:R-:W-:Y:S01]  /*1de20*/  ULDC UR10, c[0x0][0x3a0] ;  /* 0x0000e800000a7ab9 */ /* 0x000fe20000000800 */
[----:B------:R-:W-:Y:S01]  /*1de30*/  IMAD.MOV.U32 R2, RZ, RZ, c[0x0][0x4e8] ;  /* 0x00013a00ff027624 */ /* 0x000fe200078e00ff */
[----:B------:R-:W-:Y:S01]  /*1de40*/  ULDC UR7, c[0x0][0x3a4] ;  /* 0x0000e90000077ab9 */ /* 0x000fe20000000800 */
[----:B------:R-:W-:Y:S01]  /*1de50*/  LEA.HI R0, R0, R9, RZ, 0x3 ;  /* 0x0000000900007211 */ /* 0x000fe200078f18ff */
[----:B-----5:R-:W-:Y:S01]  /*1de60*/  IMAD R4, R4, c[0x0][0x4e8], RZ ;  /* 0x00013a0004047a24 */ /* 0x020fe200078e02ff */
[----:B------:R-:W3:Y:S01]  /*1de70*/  R2UR UR12, R10 ;  /* 0x000000000a0c73c2 */ /* 0x000ee200000e0000 */
[----:B------:R-:W-:Y:S01]  /*1de80*/  ISETP.NE.AND P0, PT, R2, 0x1, PT ;  /* 0x000000010200780c */ /* 0x000fe20003f05270 */
[----:B------:R-:W-:Y:S01]  /*1de90*/  BSSY B0, `(.L_x_1521) ;  /* 0x0000048000007945 */ /* 0x000fe20003800000 */
[----:B------:R-:W-:-:S02]  /*1dea0*/  LOP3.LUT R6, R0, 0xfffffff8, RZ, 0xc0, !PT ;  /* 0xfffffff800067812 */ /* 0x000fc400078ec0ff */
[----:B------:R-:W-:-:S03]  /*1deb0*/  SHF.R.S32.HI R0, RZ, 0x3, R0 ;  /* 0x00000003ff007819 */ /* 0x000fc60000011400 */
[----:B------:R-:W4:Y:S01]  /*1dec0*/  R2UR UR14, R10 ;  /* 0x000000000a0e73c2 */ /* 0x000f2200000e0000 */
[----:B------:R-:W-:-:S05]  /*1ded0*/  IMAD.IADD R9, R9, 0x1, -R6 ;  /* 0x0000000109097824 */ /* 0x000fca00078e0a06 */
[C---:B------:R-:W-:Y:S01]  /*1dee0*/  LEA R2, R9.reuse, R0, 0x5 ;  /* 0x0000000009027211 */ /* 0x040fe200078e28ff */
[----:B-1----:R-:W-:Y:S01]  /*1def0*/  UIMAD UR4, UR13, UR10, URZ ;  /* 0x0000000a0d0472a4 */ /* 0x002fe2000f8e023f */
[----:B------:R1:W1:Y:S01]  /*1df00*/  R2UR UR15, R11 ;  /* 0x000000000b0f73c2 */ /* 0x00026200000e0000 */
[----:B------:R-:W-:Y:S02]  /*1df10*/  SHF.L.U32 R9, R9, 0x3, RZ ;  /* 0x0000000309097819 */ /* 0x000fe400000006ff */
[C---:B--2---:R-:W-:Y:S02]  /*1df20*/  IMAD R3, R5.reuse, 0x80, R2 ;  /* 0x0000008005037824 */ /* 0x044fe400078e0202 */
[----:B------:R-:W-:Y:S01]  /*1df30*/  IMAD R5, R5, 0x80, R0 ;  /* 0x0000008005057824 */ /* 0x000fe200078e0200 */
[----:B------:R-:W-:Y:S01]  /*1df40*/  IADD3 R8, R9, 0x40, RZ ;  /* 0x0000004009087810 */ /* 0x000fe20007ffe0ff */
[----:B------:R-:W-:Y:S01]  /*1df50*/  @P0 IMAD.HI.U32 R2, R3, c[0x0][0x4ec], RZ ;  /* 0x00013b0003020a27 */ /* 0x000fe200078e00ff */
[----:B---3--:R-:W-:-:S03]  /*1df60*/  UIMAD UR7, UR12, UR7, UR4 ;  /* 0x000000070c0772a4 */ /* 0x008fc6000f8e0204 */
[----:B------:R-:W-:Y:S01]  /*1df70*/  ULDC.64 UR4, c[0x0][0x3e8] ;  /* 0x0000fa0000047ab9 */ /* 0x000fe20000000a00 */
[----:B------:R-:W-:Y:S01]  /*1df80*/  IMAD.MOV.U32 R7, RZ, RZ, R3 ;  /* 0x000000ffff077224 */ /* 0x000fe200078e0003 */
[----:B------:R-:W-:Y:S01]  /*1df90*/  @P0 SHF.R.U32.HI R7, RZ, c[0x0][0x4f0], R2 ;  /* 0x00013c00ff070a19 */ /* 0x000fe20000011602 */
[----:B----4-:R-:W-:-:S03]  /*1dfa0*/  UIMAD.WIDE.U32 UR10, UR14, UR10, URZ ;  /* 0x0000000a0e0a72a5 */ /* 0x010fc6000f8e003f */
[C---:B------:R-:W-:Y:S02]  /*1dfb0*/  IADD3 R6, -R7.reuse, RZ, RZ ;  /* 0x000000ff07067210 */ /* 0x040fe40007ffe1ff */
[----:B------:R-:W-:Y:S01]  /*1dfc0*/  SHF.R.S32.HI R2, RZ, 0x1f, R7 ;  /* 0x0000001fff027819 */ /* 0x000fe20000011407 */
[----:B------:R-:W-:Y:S02]  /*1dfd0*/  UIADD3 UR11, UR11, UR7, URZ ;  /* 0x000000070b0b7290 */ /* 0x000fe4000fffe03f */
[----:B------:R-:W-:Y:S01]  /*1dfe0*/  UIMAD UR7, UR8, UR4, URZ ;  /* 0x00000004080772a4 */ /* 0x000fe2000f8e023f */
[----:B------:R-:W-:Y:S01]  /*1dff0*/  IMAD R6, R6, c[0x0][0x4e8], R3 ;  /* 0x00013a0006067a24 */ /* 0x000fe200078e0203 */
[----:B------:R-:W-:Y:S01]  /*1e000*/  UIMAD.WIDE.U32 UR10, UR16, UR4, UR10 ;  /* 0x00000004100a72a5 */ /* 0x000fe2000f8e000a */
[----:B------:R-:W-:Y:S01]  /*1e010*/  IMAD R2, R2, c[0x0][0x3e0], RZ ;  /* 0x0000f80002027a24 */ /* 0x000fe200078e02ff */
[----:B------:R-:W-:Y:S02]  /*1e020*/  UIMAD UR7, UR16, UR5, UR7 ;  /* 0x00000005100772a4 */ /* 0x000fe4000f8e0207 */
[----:B------:R-:W-:Y:S01]  /*1e030*/  SHF.R.S32.HI R3, RZ, 0x1f, R6 ;  /* 0x0000001fff037819 */ /* 0x000fe20000011406 */
[----:B------:R-:W-:Y:S01]  /*1e040*/  ULDC.64 UR4, c[0x0][0x3f0] ;  /* 0x0000fc0000047ab9 */ /* 0x000fe20000000a00 */
[----:B------:R-:W-:Y:S01]  /*1e050*/  IMAD R2, R7, c[0x0][0x3e4], R2 ;  /* 0x0000f90007027a24 */ /* 0x000fe200078e0202 */
[----:B------:R-:W-:-:S02]  /*1e060*/  UIMAD UR6, UR6, UR4, URZ ;  /* 0x00000004060672a4 */ /* 0x000fc4000f8e023f */
[----:B------:R-:W-:Y:S01]  /*1e070*/  UIADD3 UR11, UR7, UR11, URZ ;  /* 0x0000000b070b7290 */ /* 0x000fe2000fffe03f */
[----:B------:R-:W-:Y:S01]  /*1e080*/  IMAD R3, R3, c[0x0][0x3d8], RZ ;  /* 0x0000f60003037a24 */ /* 0x000fe200078e02ff */
[----:B------:R-:W-:Y:S02]  /*1e090*/  UIMAD UR5, UR24, UR5, UR6 ;  /* 0x00000005180572a4 */ /* 0x000fe4000f8e0206 */
[----:B------:R-:W-:Y:S01]  /*1e0a0*/  UIMAD.WIDE.U32 UR10, UR24, UR4, UR10 ;  /* 0x00000004180a72a5 */ /* 0x000fe2000f8e000a */
[----:B------:R-:W-:-:S03]  /*1e0b0*/  IMAD R3, R6, c[0x0][0x3dc], R3 ;  /* 0x0000f70006037a24 */ /* 0x000fc600078e0203 */
[----:B------:R-:W-:Y:S02]  /*1e0c0*/  UIADD3 UR5, UR11, UR5, URZ ;  /* 0x000000050b057290 */ /* 0x000fe4000fffe03f */
[----:B-1----:R-:W-:Y:S02]  /*1e0d0*/  IMAD.U32 R11, RZ, RZ, UR11 ;  /* 0x0000000bff0b7e24 */ /* 0x002fe4000f8e00ff */
[----:B------:R-:W-:Y:S02]  /*1e0e0*/  IMAD.U32 R10, RZ, RZ, UR10 ;  /* 0x0000000aff0a7e24 */ /* 0x000fe4000f8e00ff */
[----:B------:R-:W-:-:S05]  /*1e0f0*/  MOV R11, UR5 ;  /* 0x00000005000b7c02 */ /* 0x000fca0008000f00 */
[----:B------:R-:W-:Y:S01]  /*1e100*/  IMAD.WIDE.U32 R10, R7, c[0x0][0x3e0], R10 ;  /* 0x0000f800070a7a25 */ /* 0x000fe200078e000a */
[----:B------:R-:W-:-:S03]  /*1e110*/  IADD3 R7, R9, 0x80, RZ ;  /* 0x0000008009077810 */ /* 0x000fc60007ffe0ff */
[----:B------:R-:W-:-:S04]  /*1e120*/  IMAD.IADD R11, R11, 0x1, R2 ;  /* 0x000000010b0b7824 */ /* 0x000fc800078e0202 */
        /* <DEDUP_REMOVED lines=30> */
.L_x_1522:
[----:B------:R-:W-:Y:S05]  /*1e310*/  BSYNC B0 ;  /* 0x0000000000007941 */ /* 0x000fea0003800000 */
.L_x_1521:
        /* <DEDUP_REMOVED lines=27> */
.L_x_1524:
[----:B------:R-:W-:Y:S05]  /*1e4d0*/  BSYNC B0 ;  /* 0x0000000000007941 */ /* 0x000fea0003800000 */
.L_x_1523:
        /* <DEDUP_REMOVED lines=27> */
.L_x_1526:
[----:B------:R-:W-:Y:S05]  /*1e690*/  BSYNC B0 ;  /* 0x0000000000007941 */ /* 0x000fea0003800000 */
.L_x_1525:
        /* <DEDUP_REMOVED lines=28> */
.L_x_1527:
        /* <DEDUP_REMOVED lines=10> */
.L_x_1552:


//--------------------- .nv.shared._ZN7cutlass13device_kernelIN5flash19enable_sm80_to_sm89INS1_16FlashAttnFwdSm80INS1_25CollectiveMainloopFwdSm80ILi8ELi1ELb1EN4cute5tupleIJNS5_1CILi128EEENS7_ILi64EEENS7_ILi256EEEEEELi256ENS_10bfloat16_tEfNS_4arch4Sm80ELb0ELb0ELb0ELb0ELb0ELb0ELb1ELb0EEENS1_21CollectiveEpilogueFwdINS6_IJS8_SA_S9_EEENS6_IJNS7_ILi1EEESI_SI_EEESC_SE_Li256ELb0ELb1ELb0ELb0EEENS1_19SingleTileSchedulerILb0ELb0ELb1ELi128EEEEEEEEEvNT_6ParamsE --------------------------
	.section	.nv.shared._ZN7cutlass13device_kernelIN5flash19enable_sm80_to_sm89INS1_16FlashAttnFwdSm80INS1_25CollectiveMainloopFwdSm80ILi8ELi1ELb1EN4cute5tupleIJNS5_1CILi128EEENS7_ILi64EEENS7_ILi256EEEEEELi256ENS_10bfloat16_tEfNS_4arch4Sm80ELb0ELb0ELb0ELb0ELb0ELb0ELb1ELb0EEENS1_21CollectiveEpilogueFwdINS6_IJS8_SA_S9_EEENS6_IJNS7_ILi1EEESI_SI_EEESC_SE_Li256ELb0ELb1ELb0ELb0EEENS1_19SingleTileSchedulerILb0ELb0ELb1ELi128EEEEEEEEEvNT_6ParamsE,"aw",@nobits
	.sectionflags	@""
	.align	16


//--------------------- .nv.global                --------------------------
	.section	.nv.global,"aw",@nobits
.nv.global:
	.type		_ZN66_INTERNAL_3aa6a342_30_flash_fwd_hdim256_bf16_sm80_cu_cf07d2ef_45874cute1_E,@object
	.size		_ZN66_INTERNAL_3aa6a342_30_flash_fwd_hdim256_bf16_sm80_cu_cf07d2ef_45874cute1_E,(_ZN66_INTERNAL_3aa6a342_30_flash_fwd_hdim256_bf16_sm80_cu_cf07d2ef_45874cuda3std3__45__cpo6cbeginE - _ZN66_INTERNAL_3aa6a342_30_flash_fwd_hdim256_bf16_sm80_cu_cf07d2ef_45874cute1_E)
_ZN66_INTERNAL_3aa6a342_30_flash_fwd_hdim256_bf16_sm80_cu_cf07d2ef_45874cute1_E:
	.zero		1
	.type		_ZN66_INTERNAL_3aa6a342_30_flash_fwd_hdim256_bf16_sm80_cu_cf07d2ef_45874cuda3std3__45__cpo6cbeginE,@object
	.size		_ZN66_INTERNAL_3aa6a342_30_flash_fwd_hdim256_bf16_sm80_cu_cf07d2ef_45874cuda3std3__45__cpo6cbeginE,(_ZN66_INTERNAL_3aa6a342_30_flash_fwd_hdim256_bf16_sm80_cu_cf07d2ef_45874cuda3std3__48in_placeE - _ZN66_INTERNAL_3aa6a342_30_flash_fwd_hdim256_bf16_sm80_cu_cf07d2ef_45874cuda3std3__45__cpo6cbeginE)
_ZN66_INTERNAL_3aa6a342_30_flash_fwd_hdim256_bf16_sm80_cu_cf07d2ef_45874cuda3std3__45__cpo6cbeginE:
	.zero		1
	.type		_ZN66_INTERNAL_3aa6a342_30_flash_fwd_hdim256_bf16_sm80_cu_cf07d2ef_45874cuda3std3__48in_placeE,@object
	.size		_ZN66_INTERNAL_3aa6a342_30_flash_fwd_hdim256_bf16_sm80_cu_cf07d2ef_45874cuda3std3__48in_placeE,(_ZN66_INTERNAL_3aa6a342_30_flash_fwd_hdim256_bf16_sm80_cu_cf07d2ef_45874cuda3std6ranges3__45__cpo9iter_moveE - _ZN66_INTERNAL_3aa6a342_30_flash_fwd_hdim256_bf16_sm80_cu_cf07d2ef_45874cuda3std3__48in_placeE)
_ZN66_INTERNAL_3aa6a342_30_flash_fwd_hdim256_bf16_sm80_cu_cf07d2ef_45874cuda3std3__48in_placeE:
	.zero		1
	.type		_ZN66_INTERNAL_3aa6a342_30_flash_fwd_hdim256_bf16_sm80_cu_cf07d2ef_45874cuda3std6ranges3__45__cpo9iter_moveE,@object
	.size		_ZN66_INTERNAL_3aa6a342_30_flash_fwd_hdim256_bf16_sm80_cu_cf07d2ef_45874cuda3std6ranges3__45__cpo9iter_moveE,(_ZN66_INTERNAL_3aa6a342_30_flash_fwd_hdim256_bf16_sm80_cu_cf07d2ef_45874cuda3std3__45__cpo5beginE - _ZN66_INTERNAL_3aa6a342_30_flash_fwd_hdim256_bf16_sm80_cu_cf07d2ef_45874cuda3std6ranges3__45__cpo9iter_moveE)
_ZN66_INTERNAL_3aa6a342_30_flash_fwd_hdim256_bf16_sm80_cu_cf07d2ef_45874cuda3std6ranges3__45__cpo9iter_moveE:
	.zero		1
	.type		_ZN66_INTERNAL_3aa6a342_30_flash_fwd_hdim256_bf16_sm80_cu_cf07d2ef_45874cuda3std3__45__cpo5beginE,@object
	.size		_ZN66_INTERNAL_3aa6a342_30_flash_fwd_hdim256_bf16_sm80_cu_cf07d2ef_45874cuda3std3__45__cpo5beginE,(_ZN66_INTERNAL_3aa6a342_30_flash_fwd_hdim256_bf16_sm80_cu_cf07d2ef_45874cuda3std3__468_GLOBAL__N__3aa6a342_30_flash_fwd_hdim256_bf16_sm80_cu_cf07d2ef_45876ignoreE - _ZN66_INTERNAL_3aa6a342_30_flash_fwd_hdim256_bf16_sm80_cu_cf07d2ef_45874cuda3std3__45__cpo5beginE)
_ZN66_INTERNAL_3aa6a342_30_flash_fwd_hdim256_bf16_sm80_cu_cf07d2ef_45874cuda3std3__45__cpo5beginE:
	.zero		1
	.type		_ZN66_INTERNAL_3aa6a342_30_flash_fwd_hdim256_bf16_sm80_cu_cf07d2ef_45874cuda3std3__468_GLOBAL__N__3aa6a342_30_flash_fwd_hdim256_bf16_sm80_cu_cf07d2ef_45876ignoreE,@object
	.size		_ZN66_INTERNAL_3aa6a342_30_flash_fwd_hdim256_bf16_sm80_cu_cf07d2ef_45874cuda3std3__468_GLOBAL__N__3aa6a342_30_flash_fwd_hdim256_bf16_sm80_cu_cf07d2ef_45876ignoreE,(_ZN66_INTERNAL_3aa6a342_30_flash_fwd_hdim256_bf16_sm80_cu_cf07d2ef_45874cute7productE - _ZN66_INTERNAL_3aa6a342_30_flash_fwd_hdim256_bf16_sm80_cu_cf07d2ef_45874cuda3std3__468_GLOBAL__N__3aa6a342_30_flash_fwd_hdim256_bf16_sm80_cu_cf07d2ef_45876ignoreE)
_ZN66_INTERNAL_3aa6a342_30_flash_fwd_hdim256_bf16_sm80_cu_cf07d2ef_45874cuda3std3__468_GLOBAL__N__3aa6a342_30_flash_fwd_hdim256_bf16_sm80_cu_cf07d2ef_45876ignoreE:
	.zero		1
	.type		_ZN66_INTERNAL_3aa6a342_30_flash_fwd_hdim256_bf16_sm80_cu_cf07d2ef_45874cute7productE,@object
	.size		_ZN66_INTERNAL_3aa6a342_30_flash_fwd_hdim256_bf16_sm80_cu_cf07d2ef_45874cute7productE,(_ZN66_INTERNAL_3aa6a342_30_flash_fwd_hdim256_bf16_sm80_cu_cf07d2ef_45874cuda3std3__45__cpo3endE - _ZN66_INTERNAL_3aa6a342_30_flash_fwd_hdim256_bf16_sm80_cu_cf07d2ef_45874cute7productE)
_ZN66_INTERNAL_3aa6a342_30_flash_fwd_hdim256_bf16_sm80_cu_cf07d2ef_45874cute7productE:
	.zero		1
	.type		_ZN66_INTERNAL_3aa6a342_30_flash_fwd_hdim256_bf16_sm80_cu_cf07d2ef_45874cuda3std3__45__cpo3endE,@object
	.size		_ZN66_INTERNAL_3aa6a342_30_flash_fwd_hdim256_bf16_sm80_cu_cf07d2ef_45874cuda3std3__45__cpo3endE,(_ZN66_INTERNAL_3aa6a342_30_flash_fwd_hdim256_bf16_sm80_cu_cf07d2ef_45874cuda3std3__419piecewise_constructE - _ZN66_INTERNAL_3aa6a342_30_flash_fwd_hdim256_bf16_sm80_cu_cf07d2ef_45874cuda3std3__45__cpo3endE)
_ZN66_INTERNAL_3aa6a342_30_flash_fwd_hdim256_bf16_sm80_cu_cf07d2ef_45874cuda3std3__45__cpo3endE:
	.zero		1
	.type		_ZN66_INTERNAL_3aa6a342_30_flash_fwd_hdim256_bf16_sm80_cu_cf07d2ef_45874cuda3std3__419piecewise_constructE,@object
	.size		_ZN66_INTERNAL_3aa6a342_30_flash_fwd_hdim256_bf16_sm80_cu_cf07d2ef_45874cuda3std3__419piecewise_constructE,(_ZN66_INTERNAL_3aa6a342_30_flash_fwd_hdim256_bf16_sm80_cu_cf07d2ef_45874cuda3std3__45__cpo4cendE - _ZN66_INTERNAL_3aa6a342_30_flash_fwd_hdim256_bf16_sm80_cu_cf07d2ef_45874cuda3std3__419piecewise_constructE)
_ZN66_INTERNAL_3aa6a342_30_flash_fwd_hdim256_bf16_sm80_cu_cf07d2ef_45874cuda3std3__419piecewise_constructE:
	.zero		1
	.type		_ZN66_INTERNAL_3aa6a342_30_flash_fwd_hdim256_bf16_sm80_cu_cf07d2ef_45874cuda3std3__45__cpo4cendE,@object
	.size		_ZN66_INTERNAL_3aa6a342_30_flash_fwd_hdim256_bf16_sm80_cu_cf07d2ef_45874cuda3std3__45__cpo4cendE,(_ZN66_INTERNAL_3aa6a342_30_flash_fwd_hdim256_bf16_sm80_cu_cf07d2ef_45874cuda3std6ranges3__45__cpo4swapE - _ZN66_INTERNAL_3aa6a342_30_flash_fwd_hdim256_bf16_sm80_cu_cf07d2ef_45874cuda3std3__45__cpo4cendE)
_ZN66_INTERNAL_3aa6a342_30_flash_fwd_hdim256_bf16_sm80_cu_cf07d2ef_45874cuda3std3__45__cpo4cendE:
	.zero		1
	.type		_ZN66_INTERNAL_3aa6a342_30_flash_fwd_hdim256_bf16_sm80_cu_cf07d2ef_45874cuda3std6ranges3__45__cpo4swapE,@object
	.size		_ZN66_INTERNAL_3aa6a342_30_flash_fwd_hdim256_bf16_sm80_cu_cf07d2ef_45874cuda3std6ranges3__45__cpo4swapE,(.L_7 - _ZN66_INTERNAL_3aa6a342_30_flash_fwd_hdim256_bf16_sm80_cu_cf07d2ef_45874cuda3std6ranges3__45__cpo4swapE)
_ZN66_INTERNAL_3aa6a342_30_flash_fwd_hdim256_bf16_sm80_cu_cf07d2ef_45874cuda3std6ranges3__45__cpo4swapE:
	.zero		1
.L_7:


//--------------------- .nv.shared._ZN7cutlass13device_kernelIN5flash19enable_sm80_to_sm89INS1_16FlashAttnFwdSm80INS1_25CollectiveMainloopFwdSm80ILi8ELi1ELb1EN4cute5tupleIJNS5_1CILi128EEENS7_ILi64EEENS7_ILi256EEEEEELi256ENS_10bfloat16_tEfNS_4arch4Sm80ELb0ELb0ELb0ELb1ELb0ELb0ELb1ELb0EEENS1_21CollectiveEpilogueFwdINS6_IJS8_SA_S9_EEENS6_IJNS7_ILi1EEESI_SI_EEESC_SE_Li256ELb1ELb1ELb0ELb0EEENS1_19SingleTileSchedulerILb1ELb0ELb1ELi128EEEEEEEEEvNT_6ParamsE --------------------------
	.section	.nv.shared._ZN7cutlass13device_kernelIN5flash19enable_sm80_to_sm89INS1_16FlashAttnFwdSm80INS1_25CollectiveMainloopFwdSm80ILi8ELi1ELb1EN4cute5tupleIJNS5_1CILi128EEENS7_ILi64EEENS7_ILi256EEEEEELi256ENS_10bfloat16_tEfNS_4arch4Sm80ELb0ELb0ELb0ELb1ELb0ELb0ELb1ELb0EEENS1_21CollectiveEpilogueFwdINS6_IJS8_SA_S9_EEENS6_IJNS7_ILi1EEESI_SI_EEESC_SE_Li256ELb1ELb1ELb0ELb0EEENS1_19SingleTileSchedulerILb1ELb0ELb1ELi128EEEEEEEEEvNT_6ParamsE,"aw",@nobits
	.sectionflags	@""
	.align	16


//--------------------- .nv.shared._ZN7cutlass13device_kernelIN5flash19enable_sm80_to_sm89INS1_16FlashAttnFwdSm80INS1_25CollectiveMainloopFwdSm80ILi8ELi1ELb0EN4cute5tupleIJNS5_1CILi128EEENS7_ILi32EEENS7_ILi256EEEEEELi256ENS_10bfloat16_tEfNS_4arch4Sm80ELb0ELb0ELb0ELb1ELb0ELb1ELb1ELb0EEENS1_21CollectiveEpilogueFwdINS6_IJS8_SA_S9_EEENS6_IJNS7_ILi1EEESI_SI_EEESC_SE_Li256ELb1ELb1ELb0ELb0EEENS1_19SingleTileSchedulerILb1ELb0ELb1ELi128EEEEEEEEEvNT_6ParamsE --------------------------
	.section	.nv.shared._ZN7cutlass13device_kernelIN5flash19enable_sm80_to_sm89INS1_16FlashAttnFwdSm80INS1_25CollectiveMainloopFwdSm80ILi8ELi1ELb0EN4cute5tupleIJNS5_1CILi128EEENS7_ILi32EEENS7_ILi256EEEEEELi256ENS_10bfloat16_tEfNS_4arch4Sm80ELb0ELb0ELb0ELb1ELb0ELb1ELb1ELb0EEENS1_21CollectiveEpilogueFwdINS6_IJS8_SA_S9_EEENS6_IJNS7_ILi1EEESI_SI_EEESC_SE_Li256ELb1ELb1ELb0ELb0EEENS1_19SingleTileSchedulerILb1ELb0ELb1ELi128EEEEEEEEEvNT_6ParamsE,"aw",@nobits
	.sectionflags	@""
	.align	16


//--------------------- .nv.shared._ZN7cutlass13device_kernelIN5flash19enable_sm80_to_sm89INS1_16FlashAttnFwdSm80INS1_25CollectiveMainloopFwdSm80ILi8ELi1ELb1EN4cute5tupleIJNS5_1CILi128EEENS7_ILi48EEENS7_ILi256EEEEEELi256ENS_10bfloat16_tEfNS_4arch4Sm80ELb0ELb1ELb0ELb0ELb0ELb0ELb1ELb0EEENS1_21CollectiveEpilogueFwdINS6_IJS8_SA_S9_EEENS6_IJNS7_ILi1EEESI_SI_EEESC_SE_Li256ELb0ELb1ELb0ELb0EEENS1_19SingleTileSchedulerILb0ELb0ELb1ELi128EEEEEEEEEvNT_6ParamsE --------------------------
	.section	.nv.shared._ZN7cutlass13device_kernelIN5flash19enable_sm80_to_sm89INS1_16FlashAttnFwdSm80INS1_25CollectiveMainloopFwdSm80ILi8ELi1ELb1EN4cute5tupleIJNS5_1CILi128EEENS7_ILi48EEENS7_ILi256EEEEEELi256ENS_10bfloat16_tEfNS_4arch4Sm80ELb0ELb1ELb0ELb0ELb0ELb0ELb1ELb0EEENS1_21CollectiveEpilogueFwdINS6_IJS8_SA_S9_EEENS6_IJNS7_ILi1EEESI_SI_EEESC_SE_Li256ELb0ELb1ELb0ELb0EEENS1_19SingleTileSchedulerILb0ELb0ELb1ELi128EEEEEEEEEvNT_6ParamsE,"aw",@nobits
	.sectionflags	@""
	.align	16


//--------------------- .nv.shared._ZN7cutlass13device_kernelIN5flash19enable_sm80_to_sm89INS1_16FlashAttnFwdSm80INS1_25CollectiveMainloopFwdSm80ILi8ELi1ELb1EN4cute5tupleIJNS5_1CILi128EEENS7_ILi48EEENS7_ILi256EEEEEELi256ENS_10bfloat16_tEfNS_4arch4Sm80ELb0ELb1ELb0ELb1ELb0ELb0ELb1ELb0EEENS1_21CollectiveEpilogueFwdINS6_IJS8_SA_S9_EEENS6_IJNS7_ILi1EEESI_SI_EEESC_SE_Li256ELb1ELb1ELb0ELb0EEENS1_19SingleTileSchedulerILb1ELb0ELb1ELi128EEEEEEEEEvNT_6ParamsE --------------------------
	.section	.nv.shared._ZN7cutlass13device_kernelIN5flash19enable_sm80_to_sm89INS1_16FlashAttnFwdSm80INS1_25CollectiveMainloopFwdSm80ILi8ELi1ELb1EN4cute5tupleIJNS5_1CILi128EEENS7_ILi48EEENS7_ILi256EEEEEELi256ENS_10bfloat16_tEfNS_4arch4Sm80ELb0ELb1ELb0ELb1ELb0ELb0ELb1ELb0EEENS1_21CollectiveEpilogueFwdINS6_IJS8_SA_S9_EEENS6_IJNS7_ILi1EEESI_SI_EEESC_SE_Li256ELb1ELb1ELb0ELb0EEENS1_19SingleTileSchedulerILb1ELb0ELb1ELi128EEEEEEEEEvNT_6ParamsE,"aw",@nobits
	.sectionflags	@""
	.align	16


//--------------------- .nv.shared._ZN7cutlass13device_kernelIN5flash19enable_sm80_to_sm89INS1_16FlashAttnFwdSm80INS1_25CollectiveMainloopFwdSm80ILi8ELi1ELb0EN4cute5tupleIJNS5_1CILi128EEENS7_ILi32EEENS7_ILi256EEEEEELi256ENS_10bfloat16_tEfNS_4arch4Sm80ELb0ELb1ELb0ELb1ELb0ELb1ELb1ELb0EEENS1_21CollectiveEpilogueFwdINS6_IJS8_SA_S9_EEENS6_IJNS7_ILi1EEESI_SI_EEESC_SE_Li256ELb1ELb1ELb0ELb0EEENS1_19SingleTileSchedulerILb1ELb0ELb1ELi128EEEEEEEEEvNT_6ParamsE --------------------------
	.section	.nv.shared._ZN7cutlass13device_kernelIN5flash19enable_sm80_to_sm89INS1_16FlashAttnFwdSm80INS1_25CollectiveMainloopFwdSm80ILi8ELi1ELb0EN4cute5tupleIJNS5_1CILi128EEENS7_ILi32EEENS7_ILi256EEEEEELi256ENS_10bfloat16_tEfNS_4arch4Sm80ELb0ELb1ELb0ELb1ELb0ELb1ELb1ELb0EEENS1_21CollectiveEpilogueFwdINS6_IJS8_SA_S9_EEENS6_IJNS7_ILi1EEESI_SI_EEESC_SE_Li256ELb1ELb1ELb0ELb0EEENS1_19SingleTileSchedulerILb1ELb0ELb1ELi128EEEEEEEEEvNT_6ParamsE,"aw",@nobits
	.sectionflags	@""
	.align	16


//--------------------- .nv.shared._ZN7cutlass13device_kernelIN5flash19enable_sm80_to_sm89INS1_16FlashAttnFwdSm80INS1_25CollectiveMainloopFwdSm80ILi8ELi1ELb1EN4cute5tupleIJNS5_1CILi128EEENS7_ILi64EEENS7_ILi256EEEEEELi256ENS_10bfloat16_tEfNS_4arch4Sm80ELb1ELb0ELb0ELb0ELb0ELb0ELb1ELb0EEENS1_21CollectiveEpilogueFwdINS6_IJS8_SA_S9_EEENS6_IJNS7_ILi1EEESI_SI_EEESC_SE_Li256ELb0ELb1ELb0ELb0EEENS1_30DynamicPersistentTileSchedulerILi256ELi256ELb0ELb1ELb0EEEEEEEEEvNT_6ParamsE --------------------------
	.section	.nv.shared._ZN7cutlass13device_kernelIN5flash19enable_sm80_to_sm89INS1_16FlashAttnFwdSm80INS1_25CollectiveMainloopFwdSm80ILi8ELi1ELb1EN4cute5tupleIJNS5_1CILi128EEENS7_ILi64EEENS7_ILi256EEEEEELi256ENS_10bfloat16_tEfNS_4arch4Sm80ELb1ELb0ELb0ELb0ELb0ELb0ELb1ELb0EEENS1_21CollectiveEpilogueFwdINS6_IJS8_SA_S9_EEENS6_IJNS7_ILi1EEESI_SI_EEESC_SE_Li256ELb0ELb1ELb0ELb0EEENS1_30DynamicPersistentTileSchedulerILi256ELi256ELb0ELb1ELb0EEEEEEEEEvNT_6ParamsE,"aw",@nobits
	.sectionflags	@""
	.align	16


//--------------------- .nv.shared._ZN7cutlass13device_kernelIN5flash19enable_sm80_to_sm89INS1_16FlashAttnFwdSm80INS1_25CollectiveMainloopFwdSm80ILi8ELi1ELb1EN4cute5tupleIJNS5_1CILi128EEENS7_ILi64EEENS7_ILi256EEEEEELi256ENS_10bfloat16_tEfNS_4arch4Sm80ELb1ELb0ELb0ELb1ELb0ELb0ELb1ELb0EEENS1_21CollectiveEpilogueFwdINS6_IJS8_SA_S9_EEENS6_IJNS7_ILi1EEESI_SI_EEESC_SE_Li256ELb1ELb1ELb0ELb0EEENS1_19SingleTileSchedulerILb1ELb0ELb1ELi128EEEEEEEEEvNT_6ParamsE --------------------------
	.section	.nv.shared._ZN7cutlass13device_kernelIN5flash19enable_sm80_to_sm89INS1_16FlashAttnFwdSm80INS1_25CollectiveMainloopFwdSm80ILi8ELi1ELb1EN4cute5tupleIJNS5_1CILi128EEENS7_ILi64EEENS7_ILi256EEEEEELi256ENS_10bfloat16_tEfNS_4arch4Sm80ELb1ELb0ELb0ELb1ELb0ELb0ELb1ELb0EEENS1_21CollectiveEpilogueFwdINS6_IJS8_SA_S9_EEENS6_IJNS7_ILi1EEESI_SI_EEESC_SE_Li256ELb1ELb1ELb0ELb0EEENS1_19SingleTileSchedulerILb1ELb0ELb1ELi128EEEEEEEEEvNT_6ParamsE,"aw",@nobits
	.sectionflags	@""
	.align	16


//--------------------- .nv.shared._ZN7cutlass13device_kernelIN5flash19enable_sm80_to_sm89INS1_16FlashAttnFwdSm80INS1_25CollectiveMainloopFwdSm80ILi8ELi1ELb0EN4cute5tupleIJNS5_1CILi128EEENS7_ILi32EEENS7_ILi256EEEEEELi256ENS_10bfloat16_tEfNS_4arch4Sm80ELb1ELb0ELb0ELb1ELb0ELb1ELb1ELb0EEENS1_21CollectiveEpilogueFwdINS6_IJS8_SA_S9_EEENS6_IJNS7_ILi1EEESI_SI_EEESC_SE_Li256ELb1ELb1ELb0ELb0EEENS1_19SingleTileSchedulerILb1ELb0ELb1ELi128EEEEEEEEEvNT_6ParamsE --------------------------
	.section	.nv.shared._ZN7cutlass13device_kernelIN5flash19enable_sm80_to_sm89INS1_16FlashAttnFwdSm80INS1_25CollectiveMainloopFwdSm80ILi8ELi1ELb0EN4cute5tupleIJNS5_1CILi128EEENS7_ILi32EEENS7_ILi256EEEEEELi256ENS_10bfloat16_tEfNS_4arch4Sm80ELb1ELb0ELb0ELb1ELb0ELb1ELb1ELb0EEENS1_21CollectiveEpilogueFwdINS6_IJS8_SA_S9_EEENS6_IJNS7_ILi1EEESI_SI_EEESC_SE_Li256ELb1ELb1ELb0ELb0EEENS1_19SingleTileSchedulerILb1ELb0ELb1ELi128EEEEEEEEEvNT_6ParamsE,"aw",@nobits
	.sectionflags	@""
	.align	16


//--------------------- .nv.shared._ZN7cutlass13device_kernelIN5flash19enable_sm80_to_sm89INS1_16FlashAttnFwdSm80INS1_25CollectiveMainloopFwdSm80ILi8ELi1ELb0EN4cute5tupleIJNS5_1CILi128EEENS7_ILi96EEENS7_ILi256EEEEEELi256ENS_10bfloat16_tEfNS_4arch4Sm80ELb0ELb0ELb0ELb0ELb0ELb0ELb1ELb0EEENS1_21CollectiveEpilogueFwdINS6_IJS8_SA_S9_EEENS6_IJNS7_ILi1EEESI_SI_EEESC_SE_Li256ELb0ELb1ELb0ELb0EEENS1_19SingleTileSchedulerILb0ELb0ELb1ELi128EEEEEEEEEvNT_6ParamsE --------------------------
	.section	.nv.shared._ZN7cutlass13device_kernelIN5flash19enable_sm80_to_sm89INS1_16FlashAttnFwdSm80INS1_25CollectiveMainloopFwdSm80ILi8ELi1ELb0EN4cute5tupleIJNS5_1CILi128EEENS7_ILi96EEENS7_ILi256EEEEEELi256ENS_10bfloat16_tEfNS_4arch4Sm80ELb0ELb0ELb0ELb0ELb0ELb0ELb1ELb0EEENS1_21CollectiveEpilogueFwdINS6_IJS8_SA_S9_EEENS6_IJNS7_ILi1EEESI_SI_EEESC_SE_Li256ELb0ELb1ELb0ELb0EEENS1_19SingleTileSchedulerILb0ELb0ELb1ELi128EEEEEEEEEvNT_6ParamsE,"aw",@nobits
	.sectionflags	@""
	.align	16


//--------------------- .nv.shared._ZN7cutlass13device_kernelIN5flash19enable_sm80_to_sm89INS1_16FlashAttnFwdSm80INS1_25CollectiveMainloopFwdSm80ILi8ELi1ELb0EN4cute5tupleIJNS5_1CILi128EEENS7_ILi96EEENS7_ILi256EEEEEELi256ENS_10bfloat16_tEfNS_4arch4Sm80ELb0ELb0ELb0ELb1ELb0ELb0ELb1ELb0EEENS1_21CollectiveEpilogueFwdINS6_IJS8_SA_S9_EEENS6_IJNS7_ILi1EEESI_SI_EEESC_SE_Li256ELb1ELb1ELb0ELb0EEENS1_19SingleTileSchedulerILb1ELb0ELb1ELi128EEEEEEEEEvNT_6ParamsE --------------------------
	.section	.nv.shared._ZN7cutlass13device_kernelIN5flash19enable_sm80_to_sm89INS1_16FlashAttnFwdSm80INS1_25CollectiveMainloopFwdSm80ILi8ELi1ELb0EN4cute5tupleIJNS5_1CILi128EEENS7_ILi96EEENS7_ILi256EEEEEELi256ENS_10bfloat16_tEfNS_4arch4Sm80ELb0ELb0ELb0ELb1ELb0ELb0ELb1ELb0EEENS1_21CollectiveEpilogueFwdINS6_IJS8_SA_S9_EEENS6_IJNS7_ILi1EEESI_SI_EEESC_SE_Li256ELb1ELb1ELb0ELb0EEENS1_19SingleTileSchedulerILb1ELb0ELb1ELi128EEEEEEEEEvNT_6ParamsE,"aw",@nobits
	.sectionflags	@""
	.align	16


//--------------------- .nv.shared._ZN7cutlass13device_kernelIN5flash19enable_sm80_to_sm89INS1_16FlashAttnFwdSm80INS1_25CollectiveMainloopFwdSm80ILi8ELi1ELb0EN4cute5tupleIJNS5_1CILi128EEENS7_ILi48EEENS7_ILi256EEEEEELi256ENS_10bfloat16_tEfNS_4arch4Sm80ELb0ELb0ELb0ELb1ELb0ELb1ELb1ELb0EEENS1_21CollectiveEpilogueFwdINS6_IJS8_SA_S9_EEENS6_IJNS7_ILi1EEESI_SI_EEESC_SE_Li256ELb1ELb1ELb0ELb0EEENS1_19SingleTileSchedulerILb1ELb0ELb1ELi128EEEEEEEEEvNT_6ParamsE --------------------------
	.section	.nv.shared._ZN7cutlass13device_kernelIN5flash19enable_sm80_to_sm89INS1_16FlashAttnFwdSm80INS1_25CollectiveMainloopFwdSm80ILi8ELi1ELb0EN4cute5tupleIJNS5_1CILi128EEENS7_ILi48EEENS7_ILi256EEEEEELi256ENS_10bfloat16_tEfNS_4arch4Sm80ELb0ELb0ELb0ELb1ELb0ELb1ELb1ELb0EEENS1_21CollectiveEpilogueFwdINS6_IJS8_SA_S9_EEENS6_IJNS7_ILi1EEESI_SI_EEESC_SE_Li256ELb1ELb1ELb0ELb0EEENS1_19SingleTileSchedulerILb1ELb0ELb1ELi128EEEEEEEEEvNT_6ParamsE,"aw",@nobits
	.sectionflags	@""
	.align	16


//--------------------- .nv.shared._ZN7cutlass13device_kernelIN5flash19enable_sm80_to_sm89INS1_16FlashAttnFwdSm80INS1_25CollectiveMainloopFwdSm80ILi8ELi1ELb0EN4cute5tupleIJNS5_1CILi128EEENS7_ILi64EEENS7_ILi256EEEEEELi256ENS_10bfloat16_tEfNS_4arch4Sm80ELb0ELb1ELb0ELb0ELb0ELb0ELb1ELb0EEENS1_21CollectiveEpilogueFwdINS6_IJS8_SA_S9_EEENS6_IJNS7_ILi1EEESI_SI_EEESC_SE_Li256ELb0ELb1ELb0ELb0EEENS1_19SingleTileSchedulerILb0ELb0ELb1ELi128EEEEEEEEEvNT_6ParamsE --------------------------
	.section	.nv.shared._ZN7cutlass13device_kernelIN5flash19enable_sm80_to_sm89INS1_16FlashAttnFwdSm80INS1_25CollectiveMainloopFwdSm80ILi8ELi1ELb0EN4cute5tupleIJNS5_1CILi128EEENS7_ILi64EEENS7_ILi256EEEEEELi256ENS_10bfloat16_tEfNS_4arch4Sm80ELb0ELb1ELb0ELb0ELb0ELb0ELb1ELb0EEENS1_21CollectiveEpilogueFwdINS6_IJS8_SA_S9_EEENS6_IJNS7_ILi1EEESI_SI_EEESC_SE_Li256ELb0ELb1ELb0ELb0EEENS1_19SingleTileSchedulerILb0ELb0ELb1ELi128EEEEEEEEEvNT_6ParamsE,"aw",@nobits
	.sectionflags	@""
	.align	16


//--------------------- .nv.shared._ZN7cutlass13device_kernelIN5flash19enable_sm80_to_sm89INS1_16FlashAttnFwdSm80INS1_25CollectiveMainloopFwdSm80ILi8ELi1ELb0EN4cute5tupleIJNS5_1CILi128EEENS7_ILi64EEENS7_ILi256EEEEEELi256ENS_10bfloat16_tEfNS_4arch4Sm80ELb0ELb1ELb0ELb1ELb0ELb0ELb1ELb0EEENS1_21CollectiveEpilogueFwdINS6_IJS8_SA_S9_EEENS6_IJNS7_ILi1EEESI_SI_EEESC_SE_Li256ELb1ELb1ELb0ELb0EEENS1_19SingleTileSchedulerILb1ELb0ELb1ELi128EEEEEEEEEvNT_6ParamsE --------------------------
	.section	.nv.shared._ZN7cutlass13device_kernelIN5flash19enable_sm80_to_sm89INS1_16FlashAttnFwdSm80INS1_25CollectiveMainloopFwdSm80ILi8ELi1ELb0EN4cute5tupleIJNS5_1CILi128EEENS7_ILi64EEENS7_ILi256EEEEEELi256ENS_10bfloat16_tEfNS_4arch4Sm80ELb0ELb1ELb0ELb1ELb0ELb0ELb1ELb0EEENS1_21CollectiveEpilogueFwdINS6_IJS8_SA_S9_EEENS6_IJNS7_ILi1EEESI_SI_EEESC_SE_Li256ELb1ELb1ELb0ELb0EEENS1_19SingleTileSchedulerILb1ELb0ELb1ELi128EEEEEEEEEvNT_6ParamsE,"aw",@nobits
	.sectionflags	@""
	.align	16


//--------------------- .nv.shared._ZN7cutlass13device_kernelIN5flash19enable_sm80_to_sm89INS1_16FlashAttnFwdSm80INS1_25CollectiveMainloopFwdSm80ILi8ELi1ELb0EN4cute5tupleIJNS5_1CILi128EEENS7_ILi48EEENS7_ILi256EEEEEELi256ENS_10bfloat16_tEfNS_4arch4Sm80ELb0ELb1ELb0ELb1ELb0ELb1ELb1ELb0EEENS1_21CollectiveEpilogueFwdINS6_IJS8_SA_S9_EEENS6_IJNS7_ILi1EEESI_SI_EEESC_SE_Li256ELb1ELb1ELb0ELb0EEENS1_19SingleTileSchedulerILb1ELb0ELb1ELi128EEEEEEEEEvNT_6ParamsE --------------------------
	.section	.nv.shared._ZN7cutlass13device_kernelIN5flash19enable_sm80_to_sm89INS1_16FlashAttnFwdSm80INS1_25CollectiveMainloopFwdSm80ILi8ELi1ELb0EN4cute5tupleIJNS5_1CILi128EEENS7_ILi48EEENS7_ILi256EEEEEELi256ENS_10bfloat16_tEfNS_4arch4Sm80ELb0ELb1ELb0ELb1ELb0ELb1ELb1ELb0EEENS1_21CollectiveEpilogueFwdINS6_IJS8_SA_S9_EEENS6_IJNS7_ILi1EEESI_SI_EEESC_SE_Li256ELb1ELb1ELb0ELb0EEENS1_19SingleTileSchedulerILb1ELb0ELb1ELi128EEEEEEEEEvNT_6ParamsE,"aw",@nobits
	.sectionflags	@""
	.align	16


//--------------------- .nv.shared._ZN7cutlass13device_kernelIN5flash19enable_sm80_to_sm89INS1_16FlashAttnFwdSm80INS1_25CollectiveMainloopFwdSm80ILi8ELi1ELb0EN4cute5tupleIJNS5_1CILi128EEENS7_ILi96EEENS7_ILi256EEEEEELi256ENS_10bfloat16_tEfNS_4arch4Sm80ELb1ELb0ELb0ELb0ELb0ELb0ELb1ELb0EEENS1_21CollectiveEpilogueFwdINS6_IJS8_SA_S9_EEENS6_IJNS7_ILi1EEESI_SI_EEESC_SE_Li256ELb0ELb1ELb0ELb0EEENS1_30DynamicPersistentTileSchedulerILi256ELi256ELb0ELb1ELb0EEEEEEEEEvNT_6ParamsE --------------------------
	.section	.nv.shared._ZN7cutlass13device_kernelIN5flash19enable_sm80_to_sm89INS1_16FlashAttnFwdSm80INS1_25CollectiveMainloopFwdSm80ILi8ELi1ELb0EN4cute5tupleIJNS5_1CILi128EEENS7_ILi96EEENS7_ILi256EEEEEELi256ENS_10bfloat16_tEfNS_4arch4Sm80ELb1ELb0ELb0ELb0ELb0ELb0ELb1ELb0EEENS1_21CollectiveEpilogueFwdINS6_IJS8_SA_S9_EEENS6_IJNS7_ILi1EEESI_SI_EEESC_SE_Li256ELb0ELb1ELb0ELb0EEENS1_30DynamicPersistentTileSchedulerILi256ELi256ELb0ELb1ELb0EEEEEEEEEvNT_6ParamsE,"aw",@nobits
	.sectionflags	@""
	.align	16


//--------------------- .nv.shared._ZN7cutlass13device_kernelIN5flash19enable_sm80_to_sm89INS1_16FlashAttnFwdSm80INS1_25CollectiveMainloopFwdSm80ILi8ELi1ELb0EN4cute5tupleIJNS5_1CILi128EEENS7_ILi96EEENS7_ILi256EEEEEELi256ENS_10bfloat16_tEfNS_4arch4Sm80ELb1ELb0ELb0ELb1ELb0ELb0ELb1ELb0EEENS1_21CollectiveEpilogueFwdINS6_IJS8_SA_S9_EEENS6_IJNS7_ILi1EEESI_SI_EEESC_SE_Li256ELb1ELb1ELb0ELb0EEENS1_19SingleTileSchedulerILb1ELb0ELb1ELi128EEEEEEEEEvNT_6ParamsE --------------------------
	.section	.nv.shared._ZN7cutlass13device_kernelIN5flash19enable_sm80_to_sm89INS1_16FlashAttnFwdSm80INS1_25CollectiveMainloopFwdSm80ILi8ELi1ELb0EN4cute5tupleIJNS5_1CILi128EEENS7_ILi96EEENS7_ILi256EEEEEELi256ENS_10bfloat16_tEfNS_4arch4Sm80ELb1ELb0ELb0ELb1ELb0ELb0ELb1ELb0EEENS1_21CollectiveEpilogueFwdINS6_IJS8_SA_S9_EEENS6_IJNS7_ILi1EEESI_SI_EEESC_SE_Li256ELb1ELb1ELb0ELb0EEENS1_19SingleTileSchedulerILb1ELb0ELb1ELi128EEEEEEEEEvNT_6ParamsE,"aw",@nobits
	.sectionflags	@""
	.align	16


//--------------------- .nv.shared._ZN7cutlass13device_kernelIN5flash19enable_sm80_to_sm89INS1_16FlashAttnFwdSm80INS1_25CollectiveMainloopFwdSm80ILi8ELi1ELb0EN4cute5tupleIJNS5_1CILi128EEENS7_ILi48EEENS7_ILi256EEEEEELi256ENS_10bfloat16_tEfNS_4arch4Sm80ELb1ELb0ELb0ELb1ELb0ELb1ELb1ELb0EEENS1_21CollectiveEpilogueFwdINS6_IJS8_SA_S9_EEENS6_IJNS7_ILi1EEESI_SI_EEESC_SE_Li256ELb1ELb1ELb0ELb0EEENS1_19SingleTileSchedulerILb1ELb0ELb1ELi128EEEEEEEEEvNT_6ParamsE --------------------------
	.section	.nv.shared._ZN7cutlass13device_kernelIN5flash19enable_sm80_to_sm89INS1_16FlashAttnFwdSm80INS1_25CollectiveMainloopFwdSm80ILi8ELi1ELb0EN4cute5tupleIJNS5_1CILi128EEENS7_ILi48EEENS7_ILi256EEEEEELi256ENS_10bfloat16_tEfNS_4arch4Sm80ELb1ELb0ELb0ELb1ELb0ELb1ELb1ELb0EEENS1_21CollectiveEpilogueFwdINS6_IJS8_SA_S9_EEENS6_IJNS7_ILi1EEESI_SI_EEESC_SE_Li256ELb1ELb1ELb0ELb0EEENS1_19SingleTileSchedulerILb1ELb0ELb1ELi128EEEEEEEEEvNT_6ParamsE,"aw",@nobits
	.sectionflags	@""
	.align	16
